	.target	sm_80

	.elftype	@"ET_EXEC"


//--------------------- .note.nv.tkinfo           --------------------------
	.section	.note.nv.tkinfo,"",@"SHT_NOTE"
	.sectionflags	@"SHF_NOTE_NV_TKINFO"
	.tkinfo
        /*0018*/ 	.word	0x00000002
        /*0030*/ 	.string	""
        /*0030*/ 	.string	"ptxas"
        /*0030*/ 	.string	"Cuda compilation tools, release 13.0, V13.0.88"
        /*0030*/ 	.string	"Build cuda_13.0.r13.0/compiler.36424714_0"
        /*0030*/ 	.string	"-arch sm_80 -m 64 "



//--------------------- .note.nv.cuinfo           --------------------------
	.section	.note.nv.cuinfo,"",@"SHT_NOTE"
	.sectionflags	@"SHF_NOTE_NV_CUINFO"
        /*0018*/ 	.short	0x0002
        /*001a*/ 	.short	0x0050
        /*001c*/ 	.short	0x0082
	.zero		2


//--------------------- .nv.info                  --------------------------
	.section	.nv.info,"",@"SHT_CUDA_INFO"
	.align	4


	//----- nvinfo : EIATTR_REGCOUNT
	.align		4
        /*0000*/ 	.byte	0x04, 0x2f
        /*0002*/ 	.short	(.L_12 - .L_11)
	.align		4
.L_11:
        /*0004*/ 	.word	index@(_ZN5flash25flash_bwd_dot_do_o_kernelILb1E23Flash_bwd_kernel_traitsILi128ELi64ELi128ELi8ELi2ELi4ELi2ELb0ELb0EN7cutlass10bfloat16_tE19Flash_kernel_traitsILi128ELi64ELi128ELi8ES3_EEEEvNS_16Flash_bwd_paramsE)
        /*0008*/ 	.word	0x00000031


	//----- nvinfo : EIATTR_FRAME_SIZE
	.align		4
.L_12:
        /*000c*/ 	.byte	0x04, 0x11
        /*000e*/ 	.short	(.L_14 - .L_13)
	.align		4
.L_13:
        /*0010*/ 	.word	index@(_ZN5flash25flash_bwd_dot_do_o_kernelILb1E23Flash_bwd_kernel_traitsILi128ELi64ELi128ELi8ELi2ELi4ELi2ELb0ELb0EN7cutlass10bfloat16_tE19Flash_kernel_traitsILi128ELi64ELi128ELi8ES3_EEEEvNS_16Flash_bwd_paramsE)
        /*0014*/ 	.word	0x00000000


	//----- nvinfo : EIATTR_REGCOUNT
	.align		4
.L_14:
        /*0018*/ 	.byte	0x04, 0x2f
        /*001a*/ 	.short	(.L_16 - .L_15)
	.align		4
.L_15:
        /*001c*/ 	.word	index@(_ZN5flash25flash_bwd_dot_do_o_kernelILb0E23Flash_bwd_kernel_traitsILi128ELi64ELi128ELi8ELi2ELi4ELi2ELb0ELb0EN7cutlass10bfloat16_tE19Flash_kernel_traitsILi128ELi64ELi128ELi8ES3_EEEEvNS_16Flash_bwd_paramsE)
        /*0020*/ 	.word	0x0000002e


	//----- nvinfo : EIATTR_FRAME_SIZE
	.align		4
.L_16:
        /*0024*/ 	.byte	0x04, 0x11
        /*0026*/ 	.short	(.L_18 - .L_17)
	.align		4
.L_17:
        /*0028*/ 	.word	index@(_ZN5flash25flash_bwd_dot_do_o_kernelILb0E23Flash_bwd_kernel_traitsILi128ELi64ELi128ELi8ELi2ELi4ELi2ELb0ELb0EN7cutlass10bfloat16_tE19Flash_kernel_traitsILi128ELi64ELi128ELi8ES3_EEEEvNS_16Flash_bwd_paramsE)
        /*002c*/ 	.word	0x00000000


	//----- nvinfo : EIATTR_REGCOUNT
	.align		4
.L_18:
        /*0030*/ 	.byte	0x04, 0x2f
        /*0032*/ 	.short	(.L_20 - .L_19)
	.align		4
.L_19:
        /*0034*/ 	.word	index@(_ZN5flash44flash_bwd_dq_dk_dv_loop_seqk_parallel_kernelI23Flash_bwd_kernel_traitsILi128ELi64ELi128ELi8ELi2ELi4ELi2ELb0ELb0EN7cutlass10bfloat16_tE19Flash_kernel_traitsILi128ELi64ELi128ELi8ES3_EELb0ELb0ELb1ELb1ELb0ELb0ELb1EEEvNS_16Flash_bwd_paramsE)
        /*0038*/ 	.word	0x000000ff


	//----- nvinfo : EIATTR_FRAME_SIZE
	.align		4
.L_20:
        /*003c*/ 	.byte	0x04, 0x11
        /*003e*/ 	.short	(.L_22 - .L_21)
	.align		4
.L_21:
        /*0040*/ 	.word	index@(_ZN5flash44flash_bwd_dq_dk_dv_loop_seqk_parallel_kernelI23Flash_bwd_kernel_traitsILi128ELi64ELi128ELi8ELi2ELi4ELi2ELb0ELb0EN7cutlass10bfloat16_tE19Flash_kernel_traitsILi128ELi64ELi128ELi8ES3_EELb0ELb0ELb1ELb1ELb0ELb0ELb1EEEvNS_16Flash_bwd_paramsE)
        /*0044*/ 	.word	0x000000b0


	//----- nvinfo : EIATTR_REGCOUNT
	.align		4
.L_22:
        /*0048*/ 	.byte	0x04, 0x2f
        /*004a*/ 	.short	(.L_24 - .L_23)
	.align		4
.L_23:
        /*004c*/ 	.word	index@(_ZN5flash44flash_bwd_dq_dk_dv_loop_seqk_parallel_kernelI23Flash_bwd_kernel_traitsILi128ELi64ELi128ELi8ELi2ELi4ELi2ELb0ELb0EN7cutlass10bfloat16_tE19Flash_kernel_traitsILi128ELi64ELi128ELi8ES3_EELb1ELb0ELb1ELb1ELb0ELb0ELb0EEEvNS_16Flash_bwd_paramsE)
        /*0050*/ 	.word	0x000000ff


	//----- nvinfo : EIATTR_FRAME_SIZE
	.align		4
.L_24:
        /*0054*/ 	.byte	0x04, 0x11
        /*0056*/ 	.short	(.L_26 - .L_25)
	.align		4
.L_25:
        /*0058*/ 	.word	index@(_ZN5flash44flash_bwd_dq_dk_dv_loop_seqk_parallel_kernelI23Flash_bwd_kernel_traitsILi128ELi64ELi128ELi8ELi2ELi4ELi2ELb0ELb0EN7cutlass10bfloat16_tE19Flash_kernel_traitsILi128ELi64ELi128ELi8ES3_EELb1ELb0ELb1ELb1ELb0ELb0ELb0EEEvNS_16Flash_bwd_paramsE)
        /*005c*/ 	.word	0x00000028


	//----- nvinfo : EIATTR_REGCOUNT
	.align		4
.L_26:
        /*0060*/ 	.byte	0x04, 0x2f
        /*0062*/ 	.short	(.L_28 - .L_27)
	.align		4
.L_27:
        /*0064*/ 	.word	index@(_ZN5flash44flash_bwd_dq_dk_dv_loop_seqk_parallel_kernelI23Flash_bwd_kernel_traitsILi128ELi64ELi128ELi8ELi2ELi4ELi2ELb0ELb0EN7cutlass10bfloat16_tE19Flash_kernel_traitsILi128ELi64ELi128ELi8ES3_EELb0ELb0ELb1ELb0ELb0ELb1ELb1EEEvNS_16Flash_bwd_paramsE)
        /*0068*/ 	.word	0x000000ff


	//----- nvinfo : EIATTR_FRAME_SIZE
	.align		4
.L_28:
        /*006c*/ 	.byte	0x04, 0x11
        /*006e*/ 	.short	(.L_30 - .L_29)
	.align		4
.L_29:
        /*0070*/ 	.word	index@(_ZN5flash44flash_bwd_dq_dk_dv_loop_seqk_parallel_kernelI23Flash_bwd_kernel_traitsILi128ELi64ELi128ELi8ELi2ELi4ELi2ELb0ELb0EN7cutlass10bfloat16_tE19Flash_kernel_traitsILi128ELi64ELi128ELi8ES3_EELb0ELb0ELb1ELb0ELb0ELb1ELb1EEEvNS_16Flash_bwd_paramsE)
        /*0074*/ 	.word	0x000000a8


	//----- nvinfo : EIATTR_REGCOUNT
	.align		4
.L_30:
        /*0078*/ 	.byte	0x04, 0x2f
        /*007a*/ 	.short	(.L_32 - .L_31)
	.align		4
.L_31:
        /*007c*/ 	.word	index@(_ZN5flash44flash_bwd_dq_dk_dv_loop_seqk_parallel_kernelI23Flash_bwd_kernel_traitsILi128ELi64ELi128ELi8ELi2ELi4ELi2ELb0ELb0EN7cutlass10bfloat16_tE19Flash_kernel_traitsILi128ELi64ELi128ELi8ES3_EELb1ELb0ELb1ELb0ELb0ELb1ELb0EEEvNS_16Flash_bwd_paramsE)
        /*0080*/ 	.word	0x000000ff


	//----- nvinfo : EIATTR_FRAME_SIZE
	.align		4
.L_32:
        /*0084*/ 	.byte	0x04, 0x11
        /*0086*/ 	.short	(.L_34 - .L_33)
	.align		4
.L_33:
        /*0088*/ 	.word	index@(_ZN5flash44flash_bwd_dq_dk_dv_loop_seqk_parallel_kernelI23Flash_bwd_kernel_traitsILi128ELi64ELi128ELi8ELi2ELi4ELi2ELb0ELb0EN7cutlass10bfloat16_tE19Flash_kernel_traitsILi128ELi64ELi128ELi8ES3_EELb1ELb0ELb1ELb0ELb0ELb1ELb0EEEvNS_16Flash_bwd_paramsE)
        /*008c*/ 	.word	0x00000030


	//----- nvinfo : EIATTR_REGCOUNT
	.align		4
.L_34:
        /*0090*/ 	.byte	0x04, 0x2f
        /*0092*/ 	.short	(.L_36 - .L_35)
	.align		4
.L_35:
        /*0094*/ 	.word	index@(_ZN5flash44flash_bwd_dq_dk_dv_loop_seqk_parallel_kernelI23Flash_bwd_kernel_traitsILi128ELi64ELi128ELi8ELi2ELi4ELi2ELb0ELb0EN7cutlass10bfloat16_tE19Flash_kernel_traitsILi128ELi64ELi128ELi8ES3_EELb0ELb0ELb0ELb1ELb0ELb0ELb1EEEvNS_16Flash_bwd_paramsE)
        /*0098*/ 	.word	0x000000ff


	//----- nvinfo : EIATTR_FRAME_SIZE
	.align		4
.L_36:
        /*009c*/ 	.byte	0x04, 0x11
        /*009e*/ 	.short	(.L_38 - .L_37)
	.align		4
.L_37:
        /*00a0*/ 	.word	index@(_ZN5flash44flash_bwd_dq_dk_dv_loop_seqk_parallel_kernelI23Flash_bwd_kernel_traitsILi128ELi64ELi128ELi8ELi2ELi4ELi2ELb0ELb0EN7cutlass10bfloat16_tE19Flash_kernel_traitsILi128ELi64ELi128ELi8ES3_EELb0ELb0ELb0ELb1ELb0ELb0ELb1EEEvNS_16Flash_bwd_paramsE)
        /*00a4*/ 	.word	0x000000b0


	//----- nvinfo : EIATTR_REGCOUNT
	.align		4
.L_38:
        /*00a8*/ 	.byte	0x04, 0x2f
        /*00aa*/ 	.short	(.L_40 - .L_39)
	.align		4
.L_39:
        /*00ac*/ 	.word	index@(_ZN5flash44flash_bwd_dq_dk_dv_loop_seqk_parallel_kernelI23Flash_bwd_kernel_traitsILi128ELi64ELi128ELi8ELi2ELi4ELi2ELb0ELb0EN7cutlass10bfloat16_tE19Flash_kernel_traitsILi128ELi64ELi128ELi8ES3_EELb1ELb0ELb0ELb1ELb0ELb0ELb0EEEvNS_16Flash_bwd_paramsE)
        /*00b0*/ 	.word	0x000000ff


	//----- nvinfo : EIATTR_FRAME_SIZE
	.align		4
.L_40:
        /*00b4*/ 	.byte	0x04, 0x11
        /*00b6*/ 	.short	(.L_42 - .L_41)
	.align		4
.L_41:
        /*00b8*/ 	.word	index@(_ZN5flash44flash_bwd_dq_dk_dv_loop_seqk_parallel_kernelI23Flash_bwd_kernel_traitsILi128ELi64ELi128ELi8ELi2ELi4ELi2ELb0ELb0EN7cutlass10bfloat16_tE19Flash_kernel_traitsILi128ELi64ELi128ELi8ES3_EELb1ELb0ELb0ELb1ELb0ELb0ELb0EEEvNS_16Flash_bwd_paramsE)
        /*00bc*/ 	.word	0x00000060


	//----- nvinfo : EIATTR_REGCOUNT
	.align		4
.L_42:
        /*00c0*/ 	.byte	0x04, 0x2f
        /*00c2*/ 	.short	(.L_44 - .L_43)
	.align		4
.L_43:
        /*00c4*/ 	.word	index@(_ZN5flash44flash_bwd_dq_dk_dv_loop_seqk_parallel_kernelI23Flash_bwd_kernel_traitsILi128ELi64ELi128ELi8ELi2ELi4ELi2ELb0ELb0EN7cutlass10bfloat16_tE19Flash_kernel_traitsILi128ELi64ELi128ELi8ES3_EELb0ELb0ELb0ELb0ELb1ELb1ELb1EEEvNS_16Flash_bwd_paramsE)
        /*00c8*/ 	.word	0x000000ff


	//----- nvinfo : EIATTR_FRAME_SIZE
	.align		4
.L_44:
        /*00cc*/ 	.byte	0x04, 0x11
        /*00ce*/ 	.short	(.L_46 - .L_45)
	.align		4
.L_45:
        /*00d0*/ 	.word	index@(_ZN5flash44flash_bwd_dq_dk_dv_loop_seqk_parallel_kernelI23Flash_bwd_kernel_traitsILi128ELi64ELi128ELi8ELi2ELi4ELi2ELb0ELb0EN7cutlass10bfloat16_tE19Flash_kernel_traitsILi128ELi64ELi128ELi8ES3_EELb0ELb0ELb0ELb0ELb1ELb1ELb1EEEvNS_16Flash_bwd_paramsE)
        /*00d4*/ 	.word	0x000000a0


	//----- nvinfo : EIATTR_REGCOUNT
	.align		4
.L_46:
        /*00d8*/ 	.byte	0x04, 0x2f
        /*00da*/ 	.short	(.L_48 - .L_47)
	.align		4
.L_47:
        /*00dc*/ 	.word	index@(_ZN5flash44flash_bwd_dq_dk_dv_loop_seqk_parallel_kernelI23Flash_bwd_kernel_traitsILi128ELi64ELi128ELi8ELi2ELi4ELi2ELb0ELb0EN7cutlass10bfloat16_tE19Flash_kernel_traitsILi128ELi64ELi128ELi8ES3_EELb1ELb0ELb0ELb0ELb1ELb1ELb0EEEvNS_16Flash_bwd_paramsE)
        /*00e0*/ 	.word	0x000000ff


	//----- nvinfo : EIATTR_FRAME_SIZE
	.align		4
.L_48:
        /*00e4*/ 	.byte	0x04, 0x11
        /*00e6*/ 	.short	(.L_50 - .L_49)
	.align		4
.L_49:
        /*00e8*/ 	.word	index@(_ZN5flash44flash_bwd_dq_dk_dv_loop_seqk_parallel_kernelI23Flash_bwd_kernel_traitsILi128ELi64ELi128ELi8ELi2ELi4ELi2ELb0ELb0EN7cutlass10bfloat16_tE19Flash_kernel_traitsILi128ELi64ELi128ELi8ES3_EELb1ELb0ELb0ELb0ELb1ELb1ELb0EEEvNS_16Flash_bwd_paramsE)
        /*00ec*/ 	.word	0x00000040


	//----- nvinfo : EIATTR_REGCOUNT
	.align		4
.L_50:
        /*00f0*/ 	.byte	0x04, 0x2f
        /*00f2*/ 	.short	(.L_52 - .L_51)
	.align		4
.L_51:
        /*00f4*/ 	.word	index@(_ZN5flash44flash_bwd_dq_dk_dv_loop_seqk_parallel_kernelI23Flash_bwd_kernel_traitsILi128ELi64ELi128ELi8ELi2ELi4ELi2ELb0ELb0EN7cutlass10bfloat16_tE19Flash_kernel_traitsILi128ELi64ELi128ELi8ES3_EELb0ELb0ELb1ELb0ELb0ELb0ELb1EEEvNS_16Flash_bwd_paramsE)
        /*00f8*/ 	.word	0x000000ff


	//----- nvinfo : EIATTR_FRAME_SIZE
	.align		4
.L_52:
        /*00fc*/ 	.byte	0x04, 0x11
        /*00fe*/ 	.short	(.L_54 - .L_53)
	.align		4
.L_53:
        /*0100*/ 	.word	index@(_ZN5flash44flash_bwd_dq_dk_dv_loop_seqk_parallel_kernelI23Flash_bwd_kernel_traitsILi128ELi64ELi128ELi8ELi2ELi4ELi2ELb0ELb0EN7cutlass10bfloat16_tE19Flash_kernel_traitsILi128ELi64ELi128ELi8ES3_EELb0ELb0ELb1ELb0ELb0ELb0ELb1EEEvNS_16Flash_bwd_paramsE)
        /*0104*/ 	.word	0x000000b0


	//----- nvinfo : EIATTR_REGCOUNT
	.align		4
.L_54:
        /*0108*/ 	.byte	0x04, 0x2f
        /*010a*/ 	.short	(.L_56 - .L_55)
	.align		4
.L_55:
        /*010c*/ 	.word	index@(_ZN5flash44flash_bwd_dq_dk_dv_loop_seqk_parallel_kernelI23Flash_bwd_kernel_traitsILi128ELi64ELi128ELi8ELi2ELi4ELi2ELb0ELb0EN7cutlass10bfloat16_tE19Flash_kernel_traitsILi128ELi64ELi128ELi8ES3_EELb1ELb0ELb1ELb0ELb0ELb0ELb0EEEvNS_16Flash_bwd_paramsE)
        /*0110*/ 	.word	0x000000ff


	//----- nvinfo : EIATTR_FRAME_SIZE
	.align		4
.L_56:
        /*0114*/ 	.byte	0x04, 0x11
        /*0116*/ 	.short	(.L_58 - .L_57)
	.align		4
.L_57:
        /*0118*/ 	.word	index@(_ZN5flash44flash_bwd_dq_dk_dv_loop_seqk_parallel_kernelI23Flash_bwd_kernel_traitsILi128ELi64ELi128ELi8ELi2ELi4ELi2ELb0ELb0EN7cutlass10bfloat16_tE19Flash_kernel_traitsILi128ELi64ELi128ELi8ES3_EELb1ELb0ELb1ELb0ELb0ELb0ELb0EEEvNS_16Flash_bwd_paramsE)
        /*011c*/ 	.word	0x00000018


	//----- nvinfo : EIATTR_REGCOUNT
	.align		4
.L_58:
        /*0120*/ 	.byte	0x04, 0x2f
        /*0122*/ 	.short	(.L_60 - .L_59)
	.align		4
.L_59:
        /*0124*/ 	.word	index@(_ZN5flash44flash_bwd_dq_dk_dv_loop_seqk_parallel_kernelI23Flash_bwd_kernel_traitsILi128ELi64ELi128ELi8ELi2ELi4ELi2ELb0ELb0EN7cutlass10bfloat16_tE19Flash_kernel_traitsILi128ELi64ELi128ELi8ES3_EELb0ELb0ELb0ELb0ELb0ELb0ELb1EEEvNS_16Flash_bwd_paramsE)
        /*0128*/ 	.word	0x000000ff


	//----- nvinfo : EIATTR_FRAME_SIZE
	.align		4
.L_60:
        /*012c*/ 	.byte	0x04, 0x11
        /*012e*/ 	.short	(.L_62 - .L_61)
	.align		4
.L_61:
        /*0130*/ 	.word	index@(_ZN5flash44flash_bwd_dq_dk_dv_loop_seqk_parallel_kernelI23Flash_bwd_kernel_traitsILi128ELi64ELi128ELi8ELi2ELi4ELi2ELb0ELb0EN7cutlass10bfloat16_tE19Flash_kernel_traitsILi128ELi64ELi128ELi8ES3_EELb0ELb0ELb0ELb0ELb0ELb0ELb1EEEvNS_16Flash_bwd_paramsE)
        /*0134*/ 	.word	0x000000b0


	//----- nvinfo : EIATTR_REGCOUNT
	.align		4
.L_62:
        /*0138*/ 	.byte	0x04, 0x2f
        /*013a*/ 	.short	(.L_64 - .L_63)
	.align		4
.L_63:
        /*013c*/ 	.word	index@(_ZN5flash44flash_bwd_dq_dk_dv_loop_seqk_parallel_kernelI23Flash_bwd_kernel_traitsILi128ELi64ELi128ELi8ELi2ELi4ELi2ELb0ELb0EN7cutlass10bfloat16_tE19Flash_kernel_traitsILi128ELi64ELi128ELi8ES3_EELb1ELb0ELb0ELb0ELb0ELb0ELb0EEEvNS_16Flash_bwd_paramsE)
        /*0140*/ 	.word	0x000000ff


	//----- nvinfo : EIATTR_FRAME_SIZE
	.align		4
.L_64:
        /*0144*/ 	.byte	0x04, 0x11
        /*0146*/ 	.short	(.L_66 - .L_65)
	.align		4
.L_65:
        /*0148*/ 	.word	index@(_ZN5flash44flash_bwd_dq_dk_dv_loop_seqk_parallel_kernelI23Flash_bwd_kernel_traitsILi128ELi64ELi128ELi8ELi2ELi4ELi2ELb0ELb0EN7cutlass10bfloat16_tE19Flash_kernel_traitsILi128ELi64ELi128ELi8ES3_EELb1ELb0ELb0ELb0ELb0ELb0ELb0EEEvNS_16Flash_bwd_paramsE)
        /*014c*/ 	.word	0x00000038


	//----- nvinfo : EIATTR_REGCOUNT
	.align		4
.L_66:
        /*0150*/ 	.byte	0x04, 0x2f
        /*0152*/ 	.short	(.L_68 - .L_67)
	.align		4
.L_67:
        /*0154*/ 	.word	index@(_ZN5flash44flash_bwd_dq_dk_dv_loop_seqk_parallel_kernelI23Flash_bwd_kernel_traitsILi128ELi64ELi128ELi8ELi2ELi4ELi2ELb0ELb0EN7cutlass10bfloat16_tE19Flash_kernel_traitsILi128ELi64ELi128ELi8ES3_EELb0ELb0ELb0ELb0ELb0ELb1ELb1EEEvNS_16Flash_bwd_paramsE)
        /*0158*/ 	.word	0x000000ff


	//----- nvinfo : EIATTR_FRAME_SIZE
	.align		4
.L_68:
        /*015c*/ 	.byte	0x04, 0x11
        /*015e*/ 	.short	(.L_70 - .L_69)
	.align		4
.L_69:
        /*0160*/ 	.word	index@(_ZN5flash44flash_bwd_dq_dk_dv_loop_seqk_parallel_kernelI23Flash_bwd_kernel_traitsILi128ELi64ELi128ELi8ELi2ELi4ELi2ELb0ELb0EN7cutlass10bfloat16_tE19Flash_kernel_traitsILi128ELi64ELi128ELi8ES3_EELb0ELb0ELb0ELb0ELb0ELb1ELb1EEEvNS_16Flash_bwd_paramsE)
        /*0164*/ 	.word	0x000000a8


	//----- nvinfo : EIATTR_REGCOUNT
	.align		4
.L_70:
        /*0168*/ 	.byte	0x04, 0x2f
        /*016a*/ 	.short	(.L_72 - .L_71)
	.align		4
.L_71:
        /*016c*/ 	.word	index@(_ZN5flash44flash_bwd_dq_dk_dv_loop_seqk_parallel_kernelI23Flash_bwd_kernel_traitsILi128ELi64ELi128ELi8ELi2ELi4ELi2ELb0ELb0EN7cutlass10bfloat16_tE19Flash_kernel_traitsILi128ELi64ELi128ELi8ES3_EELb1ELb0ELb0ELb0ELb0ELb1ELb0EEEvNS_16Flash_bwd_paramsE)
        /*0170*/ 	.word	0x000000ff


	//----- nvinfo : EIATTR_FRAME_SIZE
	.align		4
.L_72:
        /*0174*/ 	.byte	0x04, 0x11
        /*0176*/ 	.short	(.L_74 - .L_73)
	.align		4
.L_73:
        /*0178*/ 	.word	index@(_ZN5flash44flash_bwd_dq_dk_dv_loop_seqk_parallel_kernelI23Flash_bwd_kernel_traitsILi128ELi64ELi128ELi8ELi2ELi4ELi2ELb0ELb0EN7cutlass10bfloat16_tE19Flash_kernel_traitsILi128ELi64ELi128ELi8ES3_EELb1ELb0ELb0ELb0ELb0ELb1ELb0EEEvNS_16Flash_bwd_paramsE)
        /*017c*/ 	.word	0x00000040


	//----- nvinfo : EIATTR_REGCOUNT
	.align		4
.L_74:
        /*0180*/ 	.byte	0x04, 0x2f
        /*0182*/ 	.short	(.L_76 - .L_75)
	.align		4
.L_75:
        /*0184*/ 	.word	index@(_ZN5flash27flash_bwd_convert_dq_kernelI23Flash_bwd_kernel_traitsILi128ELi64ELi128ELi8ELi2ELi4ELi2ELb0ELb0EN7cutlass10bfloat16_tE19Flash_kernel_traitsILi128ELi64ELi128ELi8ES3_EEEEvNS_16Flash_bwd_paramsEi)
        /*0188*/ 	.word	0x00000050


	//----- nvinfo : EIATTR_FRAME_SIZE
	.align		4
.L_76:
        /*018c*/ 	.byte	0x04, 0x11
        /*018e*/ 	.short	(.L_78 - .L_77)
	.align		4
.L_77:
        /*0190*/ 	.word	index@(_ZN5flash27flash_bwd_convert_dq_kernelI23Flash_bwd_kernel_traitsILi128ELi64ELi128ELi8ELi2ELi4ELi2ELb0ELb0EN7cutlass10bfloat16_tE19Flash_kernel_traitsILi128ELi64ELi128ELi8ES3_EEEEvNS_16Flash_bwd_paramsEi)
        /*0194*/ 	.word	0x00000000


	//----- nvinfo : EIATTR_REGCOUNT
	.align		4
.L_78:
        /*0198*/ 	.byte	0x04, 0x2f
        /*019a*/ 	.short	(.L_80 - .L_79)
	.align		4
.L_79:
        /*019c*/ 	.word	index@(_ZN5flash25flash_bwd_dot_do_o_kernelILb1E23Flash_bwd_kernel_traitsILi128ELi64ELi64ELi8ELi4ELi2ELi2ELb1ELb0EN7cutlass10bfloat16_tE19Flash_kernel_traitsILi128ELi64ELi64ELi8ES3_EEEEvNS_16Flash_bwd_paramsE)
        /*01a0*/ 	.word	0x00000031


	//----- nvinfo : EIATTR_FRAME_SIZE
	.align		4
.L_80:
        /*01a4*/ 	.byte	0x04, 0x11
        /*01a6*/ 	.short	(.L_82 - .L_81)
	.align		4
.L_81:
        /*01a8*/ 	.word	index@(_ZN5flash25flash_bwd_dot_do_o_kernelILb1E23Flash_bwd_kernel_traitsILi128ELi64ELi64ELi8ELi4ELi2ELi2ELb1ELb0EN7cutlass10bfloat16_tE19Flash_kernel_traitsILi128ELi64ELi64ELi8ES3_EEEEvNS_16Flash_bwd_paramsE)
        /*01ac*/ 	.word	0x00000000


	//----- nvinfo : EIATTR_REGCOUNT
	.align		4
.L_82:
        /*01b0*/ 	.byte	0x04, 0x2f
        /*01b2*/ 	.short	(.L_84 - .L_83)
	.align		4
.L_83:
        /*01b4*/ 	.word	index@(_ZN5flash25flash_bwd_dot_do_o_kernelILb0E23Flash_bwd_kernel_traitsILi128ELi64ELi64ELi8ELi4ELi2ELi2ELb1ELb0EN7cutlass10bfloat16_tE19Flash_kernel_traitsILi128ELi64ELi64ELi8ES3_EEEEvNS_16Flash_bwd_paramsE)
        /*01b8*/ 	.word	0x0000002e


	//----- nvinfo : EIATTR_FRAME_SIZE
	.align		4
.L_84:
        /*01bc*/ 	.byte	0x04, 0x11
        /*01be*/ 	.short	(.L_86 - .L_85)
	.align		4
.L_85:
        /*01c0*/ 	.word	index@(_ZN5flash25flash_bwd_dot_do_o_kernelILb0E23Flash_bwd_kernel_traitsILi128ELi64ELi64ELi8ELi4ELi2ELi2ELb1ELb0EN7cutlass10bfloat16_tE19Flash_kernel_traitsILi128ELi64ELi64ELi8ES3_EEEEvNS_16Flash_bwd_paramsE)
        /*01c4*/ 	.word	0x00000000


	//----- nvinfo : EIATTR_REGCOUNT
	.align		4
.L_86:
        /*01c8*/ 	.byte	0x04, 0x2f
        /*01ca*/ 	.short	(.L_88 - .L_87)
	.align		4
.L_87:
        /*01cc*/ 	.word	index@(_ZN5flash44flash_bwd_dq_dk_dv_loop_seqk_parallel_kernelI23Flash_bwd_kernel_traitsILi128ELi64ELi64ELi8ELi4ELi2ELi2ELb1ELb0EN7cutlass10bfloat16_tE19Flash_kernel_traitsILi128ELi64ELi64ELi8ES3_EELb0ELb0ELb1ELb1ELb0ELb0ELb1EEEvNS_16Flash_bwd_paramsE)
        /*01d0*/ 	.word	0x000000ff


	//----- nvinfo : EIATTR_FRAME_SIZE
	.align		4
.L_88:
        /*01d4*/ 	.byte	0x04, 0x11
        /*01d6*/ 	.short	(.L_90 - .L_89)
	.align		4
.L_89:
        /*01d8*/ 	.word	index@(_ZN5flash44flash_bwd_dq_dk_dv_loop_seqk_parallel_kernelI23Flash_bwd_kernel_traitsILi128ELi64ELi64ELi8ELi4ELi2ELi2ELb1ELb0EN7cutlass10bfloat16_tE19Flash_kernel_traitsILi128ELi64ELi64ELi8ES3_EELb0ELb0ELb1ELb1ELb0ELb0ELb1EEEvNS_16Flash_bwd_paramsE)
        /*01dc*/ 	.word	0x00000018


	//----- nvinfo : EIATTR_REGCOUNT
	.align		4
.L_90:
        /*01e0*/ 	.byte	0x04, 0x2f
        /*01e2*/ 	.short	(.L_92 - .L_91)
	.align		4
.L_91:
        /*01e4*/ 	.word	index@(_ZN5flash44flash_bwd_dq_dk_dv_loop_seqk_parallel_kernelI23Flash_bwd_kernel_traitsILi128ELi64ELi64ELi8ELi4ELi2ELi2ELb1ELb0EN7cutlass10bfloat16_tE19Flash_kernel_traitsILi128ELi64ELi64ELi8ES3_EELb1ELb0ELb1ELb1ELb0ELb0ELb0EEEvNS_16Flash_bwd_paramsE)
        /*01e8*/ 	.word	0x000000ff


	//----- nvinfo : EIATTR_FRAME_SIZE
	.align		4
.L_92:
        /*01ec*/ 	.byte	0x04, 0x11
        /*01ee*/ 	.short	(.L_94 - .L_93)
	.align		4
.L_93:
        /*01f0*/ 	.word	index@(_ZN5flash44flash_bwd_dq_dk_dv_loop_seqk_parallel_kernelI23Flash_bwd_kernel_traitsILi128ELi64ELi64ELi8ELi4ELi2ELi2ELb1ELb0EN7cutlass10bfloat16_tE19Flash_kernel_traitsILi128ELi64ELi64ELi8ES3_EELb1ELb0ELb1ELb1ELb0ELb0ELb0EEEvNS_16Flash_bwd_paramsE)
        /*01f4*/ 	.word	0x00000010


	//----- nvinfo : EIATTR_REGCOUNT
	.align		4
.L_94:
        /*01f8*/ 	.byte	0x04, 0x2f
        /*01fa*/ 	.short	(.L_96 - .L_95)
	.align		4
.L_95:
        /*01fc*/ 	.word	index@(_ZN5flash44flash_bwd_dq_dk_dv_loop_seqk_parallel_kernelI23Flash_bwd_kernel_traitsILi128ELi64ELi64ELi8ELi4ELi2ELi2ELb1ELb0EN7cutlass10bfloat16_tE19Flash_kernel_traitsILi128ELi64ELi64ELi8ES3_EELb0ELb0ELb1ELb0ELb0ELb1ELb1EEEvNS_16Flash_bwd_paramsE)
        /*0200*/ 	.word	0x000000ff


	//----- nvinfo : EIATTR_FRAME_SIZE
	.align		4
.L_96:
        /*0204*/ 	.byte	0x04, 0x11
        /*0206*/ 	.short	(.L_98 - .L_97)
	.align		4
.L_97:
        /*0208*/ 	.word	index@(_ZN5flash44flash_bwd_dq_dk_dv_loop_seqk_parallel_kernelI23Flash_bwd_kernel_traitsILi128ELi64ELi64ELi8ELi4ELi2ELi2ELb1ELb0EN7cutlass10bfloat16_tE19Flash_kernel_traitsILi128ELi64ELi64ELi8ES3_EELb0ELb0ELb1ELb0ELb0ELb1ELb1EEEvNS_16Flash_bwd_paramsE)
        /*020c*/ 	.word	0x00000028


	//----- nvinfo : EIATTR_REGCOUNT
	.align		4
.L_98:
        /*0210*/ 	.byte	0x04, 0x2f
        /*0212*/ 	.short	(.L_100 - .L_99)
	.align		4
.L_99:
        /*0214*/ 	.word	index@(_ZN5flash44flash_bwd_dq_dk_dv_loop_seqk_parallel_kernelI23Flash_bwd_kernel_traitsILi128ELi64ELi64ELi8ELi4ELi2ELi2ELb1ELb0EN7cutlass10bfloat16_tE19Flash_kernel_traitsILi128ELi64ELi64ELi8ES3_EELb1ELb0ELb1ELb0ELb0ELb1ELb0EEEvNS_16Flash_bwd_paramsE)
        /*0218*/ 	.word	0x000000ff


	//----- nvinfo : EIATTR_FRAME_SIZE
	.align		4
.L_100:
        /*021c*/ 	.byte	0x04, 0x11
        /*021e*/ 	.short	(.L_102 - .L_101)
	.align		4
.L_101:
        /*0220*/ 	.word	index@(_ZN5flash44flash_bwd_dq_dk_dv_loop_seqk_parallel_kernelI23Flash_bwd_kernel_traitsILi128ELi64ELi64ELi8ELi4ELi2ELi2ELb1ELb0EN7cutlass10bfloat16_tE19Flash_kernel_traitsILi128ELi64ELi64ELi8ES3_EELb1ELb0ELb1ELb0ELb0ELb1ELb0EEEvNS_16Flash_bwd_paramsE)
        /*0224*/ 	.word	0x00000008


	//----- nvinfo : EIATTR_REGCOUNT
	.align		4
.L_102:
        /*0228*/ 	.byte	0x04, 0x2f
        /*022a*/ 	.short	(.L_104 - .L_103)
	.align		4
.L_103:
        /*022c*/ 	.word	index@(_ZN5flash44flash_bwd_dq_dk_dv_loop_seqk_parallel_kernelI23Flash_bwd_kernel_traitsILi128ELi64ELi64ELi8ELi4ELi2ELi2ELb1ELb0EN7cutlass10bfloat16_tE19Flash_kernel_traitsILi128ELi64ELi64ELi8ES3_EELb0ELb0ELb0ELb1ELb0ELb0ELb1EEEvNS_16Flash_bwd_paramsE)
        /*0230*/ 	.word	0x000000ff


	//----- nvinfo : EIATTR_FRAME_SIZE
	.align		4
.L_104:
        /*0234*/ 	.byte	0x04, 0x11
        /*0236*/ 	.short	(.L_106 - .L_105)
	.align		4
.L_105:
        /*0238*/ 	.word	index@(_ZN5flash44flash_bwd_dq_dk_dv_loop_seqk_parallel_kernelI23Flash_bwd_kernel_traitsILi128ELi64ELi64ELi8ELi4ELi2ELi2ELb1ELb0EN7cutlass10bfloat16_tE19Flash_kernel_traitsILi128ELi64ELi64ELi8ES3_EELb0ELb0ELb0ELb1ELb0ELb0ELb1EEEvNS_16Flash_bwd_paramsE)
        /*023c*/ 	.word	0x00000038


	//----- nvinfo : EIATTR_REGCOUNT
	.align		4
.L_106:
        /*0240*/ 	.byte	0x04, 0x2f
        /*0242*/ 	.short	(.L_108 - .L_107)
	.align		4
.L_107:
        /*0244*/ 	.word	index@(_ZN5flash44flash_bwd_dq_dk_dv_loop_seqk_parallel_kernelI23Flash_bwd_kernel_traitsILi128ELi64ELi64ELi8ELi4ELi2ELi2ELb1ELb0EN7cutlass10bfloat16_tE19Flash_kernel_traitsILi128ELi64ELi64ELi8ES3_EELb1ELb0ELb0ELb1ELb0ELb0ELb0EEEvNS_16Flash_bwd_paramsE)
        /*0248*/ 	.word	0x000000ff


	//----- nvinfo : EIATTR_FRAME_SIZE
	.align		4
.L_108:
        /*024c*/ 	.byte	0x04, 0x11
        /*024e*/ 	.short	(.L_110 - .L_109)
	.align		4
.L_109:
        /*0250*/ 	.word	index@(_ZN5flash44flash_bwd_dq_dk_dv_loop_seqk_parallel_kernelI23Flash_bwd_kernel_traitsILi128ELi64ELi64ELi8ELi4ELi2ELi2ELb1ELb0EN7cutlass10bfloat16_tE19Flash_kernel_traitsILi128ELi64ELi64ELi8ES3_EELb1ELb0ELb0ELb1ELb0ELb0ELb0EEEvNS_16Flash_bwd_paramsE)
        /*0254*/ 	.word	0x00000048


	//----- nvinfo : EIATTR_REGCOUNT
	.align		4
.L_110:
        /*0258*/ 	.byte	0x04, 0x2f
        /*025a*/ 	.short	(.L_112 - .L_111)
	.align		4
.L_111:
        /*025c*/ 	.word	index@(_ZN5flash44flash_bwd_dq_dk_dv_loop_seqk_parallel_kernelI23Flash_bwd_kernel_traitsILi128ELi64ELi64ELi8ELi4ELi2ELi2ELb1ELb0EN7cutlass10bfloat16_tE19Flash_kernel_traitsILi128ELi64ELi64ELi8ES3_EELb0ELb0ELb0ELb0ELb1ELb1ELb1EEEvNS_16Flash_bwd_paramsE)
        /*0260*/ 	.word	0x000000ff


	//----- nvinfo : EIATTR_FRAME_SIZE
	.align		4
.L_112:
        /*0264*/ 	.byte	0x04, 0x11
        /*0266*/ 	.short	(.L_114 - .L_113)
	.align		4
.L_113:
        /*0268*/ 	.word	index@(_ZN5flash44flash_bwd_dq_dk_dv_loop_seqk_parallel_kernelI23Flash_bwd_kernel_traitsILi128ELi64ELi64ELi8ELi4ELi2ELi2ELb1ELb0EN7cutlass10bfloat16_tE19Flash_kernel_traitsILi128ELi64ELi64ELi8ES3_EELb0ELb0ELb0ELb0ELb1ELb1ELb1EEEvNS_16Flash_bwd_paramsE)
        /*026c*/ 	.word	0x00000010


	//----- nvinfo : EIATTR_REGCOUNT
	.align		4
.L_114:
        /*0270*/ 	.byte	0x04, 0x2f
        /*0272*/ 	.short	(.L_116 - .L_115)
	.align		4
.L_115:
        /*0274*/ 	.word	index@(_ZN5flash44flash_bwd_dq_dk_dv_loop_seqk_parallel_kernelI23Flash_bwd_kernel_traitsILi128ELi64ELi64ELi8ELi4ELi2ELi2ELb1ELb0EN7cutlass10bfloat16_tE19Flash_kernel_traitsILi128ELi64ELi64ELi8ES3_EELb1ELb0ELb0ELb0ELb1ELb1ELb0EEEvNS_16Flash_bwd_paramsE)
        /*0278*/ 	.word	0x000000ff


	//----- nvinfo : EIATTR_FRAME_SIZE
	.align		4
.L_116:
        /*027c*/ 	.byte	0x04, 0x11
        /*027e*/ 	.short	(.L_118 - .L_117)
	.align		4
.L_117:
        /*0280*/ 	.word	index@(_ZN5flash44flash_bwd_dq_dk_dv_loop_seqk_parallel_kernelI23Flash_bwd_kernel_traitsILi128ELi64ELi64ELi8ELi4ELi2ELi2ELb1ELb0EN7cutlass10bfloat16_tE19Flash_kernel_traitsILi128ELi64ELi64ELi8ES3_EELb1ELb0ELb0ELb0ELb1ELb1ELb0EEEvNS_16Flash_bwd_paramsE)
        /*0284*/ 	.word	0x00000030


	//----- nvinfo : EIATTR_REGCOUNT
	.align		4
.L_118:
        /*0288*/ 	.byte	0x04, 0x2f
        /*028a*/ 	.short	(.L_120 - .L_119)
	.align		4
.L_119:
        /*028c*/ 	.word	index@(_ZN5flash44flash_bwd_dq_dk_dv_loop_seqk_parallel_kernelI23Flash_bwd_kernel_traitsILi128ELi64ELi64ELi8ELi4ELi2ELi2ELb1ELb0EN7cutlass10bfloat16_tE19Flash_kernel_traitsILi128ELi64ELi64ELi8ES3_EELb0ELb0ELb1ELb0ELb0ELb0ELb1EEEvNS_16Flash_bwd_paramsE)
        /*0290*/ 	.word	0x000000ff


	//----- nvinfo : EIATTR_FRAME_SIZE
	.align		4
.L_120:
        /*0294*/ 	.byte	0x04, 0x11
        /*0296*/ 	.short	(.L_122 - .L_121)
	.align		4
.L_121:
        /*0298*/ 	.word	index@(_ZN5flash44flash_bwd_dq_dk_dv_loop_seqk_parallel_kernelI23Flash_bwd_kernel_traitsILi128ELi64ELi64ELi8ELi4ELi2ELi2ELb1ELb0EN7cutlass10bfloat16_tE19Flash_kernel_traitsILi128ELi64ELi64ELi8ES3_EELb0ELb0ELb1ELb0ELb0ELb0ELb1EEEvNS_16Flash_bwd_paramsE)
        /*029c*/ 	.word	0x00000018


	//----- nvinfo : EIATTR_REGCOUNT
	.align		4
.L_122:
        /*02a0*/ 	.byte	0x04, 0x2f
        /*02a2*/ 	.short	(.L_124 - .L_123)
	.align		4
.L_123:
        /*02a4*/ 	.word	index@(_ZN5flash44flash_bwd_dq_dk_dv_loop_seqk_parallel_kernelI23Flash_bwd_kernel_traitsILi128ELi64ELi64ELi8ELi4ELi2ELi2ELb1ELb0EN7cutlass10bfloat16_tE19Flash_kernel_traitsILi128ELi64ELi64ELi8ES3_EELb1ELb0ELb1ELb0ELb0ELb0ELb0EEEvNS_16Flash_bwd_paramsE)
        /*02a8*/ 	.word	0x000000ff


	//----- nvinfo : EIATTR_FRAME_SIZE
	.align		4
.L_124:
        /*02ac*/ 	.byte	0x04, 0x11
        /*02ae*/ 	.short	(.L_126 - .L_125)
	.align		4
.L_125:
        /*02b0*/ 	.word	index@(_ZN5flash44flash_bwd_dq_dk_dv_loop_seqk_parallel_kernelI23Flash_bwd_kernel_traitsILi128ELi64ELi64ELi8ELi4ELi2ELi2ELb1ELb0EN7cutlass10bfloat16_tE19Flash_kernel_traitsILi128ELi64ELi64ELi8ES3_EELb1ELb0ELb1ELb0ELb0ELb0ELb0EEEvNS_16Flash_bwd_paramsE)
        /*02b4*/ 	.word	0x00000000


	//----- nvinfo : EIATTR_REGCOUNT
	.align		4
.L_126:
        /*02b8*/ 	.byte	0x04, 0x2f
        /*02ba*/ 	.short	(.L_128 - .L_127)
	.align		4
.L_127:
        /*02bc*/ 	.word	index@(_ZN5flash44flash_bwd_dq_dk_dv_loop_seqk_parallel_kernelI23Flash_bwd_kernel_traitsILi128ELi64ELi64ELi8ELi4ELi2ELi2ELb1ELb0EN7cutlass10bfloat16_tE19Flash_kernel_traitsILi128ELi64ELi64ELi8ES3_EELb0ELb0ELb0ELb0ELb0ELb0ELb1EEEvNS_16Flash_bwd_paramsE)
        /*02c0*/ 	.word	0x000000ff


	//----- nvinfo : EIATTR_FRAME_SIZE
	.align		4
.L_128:
        /*02c4*/ 	.byte	0x04, 0x11
        /*02c6*/ 	.short	(.L_130 - .L_129)
	.align		4
.L_129:
        /*02c8*/ 	.word	index@(_ZN5flash44flash_bwd_dq_dk_dv_loop_seqk_parallel_kernelI23Flash_bwd_kernel_traitsILi128ELi64ELi64ELi8ELi4ELi2ELi2ELb1ELb0EN7cutlass10bfloat16_tE19Flash_kernel_traitsILi128ELi64ELi64ELi8ES3_EELb0ELb0ELb0ELb0ELb0ELb0ELb1EEEvNS_16Flash_bwd_paramsE)
        /*02cc*/ 	.word	0x00000020


	//----- nvinfo : EIATTR_REGCOUNT
	.align		4
.L_130:
        /*02d0*/ 	.byte	0x04, 0x2f
        /*02d2*/ 	.short	(.L_132 - .L_131)
	.align		4
.L_131:
        /*02d4*/ 	.word	index@(_ZN5flash44flash_bwd_dq_dk_dv_loop_seqk_parallel_kernelI23Flash_bwd_kernel_traitsILi128ELi64ELi64ELi8ELi4ELi2ELi2ELb1ELb0EN7cutlass10bfloat16_tE19Flash_kernel_traitsILi128ELi64ELi64ELi8ES3_EELb1ELb0ELb0ELb0ELb0ELb0ELb0EEEvNS_16Flash_bwd_paramsE)
        /*02d8*/ 	.word	0x000000ff


	//----- nvinfo : EIATTR_FRAME_SIZE
	.align		4
.L_132:
        /*02dc*/ 	.byte	0x04, 0x11
        /*02de*/ 	.short	(.L_134 - .L_133)
	.align		4
.L_133:
        /*02e0*/ 	.word	index@(_ZN5flash44flash_bwd_dq_dk_dv_loop_seqk_parallel_kernelI23Flash_bwd_kernel_traitsILi128ELi64ELi64ELi8ELi4ELi2ELi2ELb1ELb0EN7cutlass10bfloat16_tE19Flash_kernel_traitsILi128ELi64ELi64ELi8ES3_EELb1ELb0ELb0ELb0ELb0ELb0ELb0EEEvNS_16Flash_bwd_paramsE)
        /*02e4*/ 	.word	0x00000018


	//----- nvinfo : EIATTR_REGCOUNT
	.align		4
.L_134:
        /*02e8*/ 	.byte	0x04, 0x2f
        /*02ea*/ 	.short	(.L_136 - .L_135)
	.align		4
.L_135:
        /*02ec*/ 	.word	index@(_ZN5flash44flash_bwd_dq_dk_dv_loop_seqk_parallel_kernelI23Flash_bwd_kernel_traitsILi128ELi64ELi64ELi8ELi4ELi2ELi2ELb1ELb0EN7cutlass10bfloat16_tE19Flash_kernel_traitsILi128ELi64ELi64ELi8ES3_EELb0ELb0ELb0ELb0ELb0ELb1ELb1EEEvNS_16Flash_bwd_paramsE)
        /*02f0*/ 	.word	0x000000ff


	//----- nvinfo : EIATTR_FRAME_SIZE
	.align		4
.L_136:
        /*02f4*/ 	.byte	0x04, 0x11
        /*02f6*/ 	.short	(.L_138 - .L_137)
	.align		4
.L_137:
        /*02f8*/ 	.word	index@(_ZN5flash44flash_bwd_dq_dk_dv_loop_seqk_parallel_kernelI23Flash_bwd_kernel_traitsILi128ELi64ELi64ELi8ELi4ELi2ELi2ELb1ELb0EN7cutlass10bfloat16_tE19Flash_kernel_traitsILi128ELi64ELi64ELi8ES3_EELb0ELb0ELb0ELb0ELb0ELb1ELb1EEEvNS_16Flash_bwd_paramsE)
        /*02fc*/ 	.word	0x00000018


	//----- nvinfo : EIATTR_REGCOUNT
	.align		4
.L_138:
        /*0300*/ 	.byte	0x04, 0x2f
        /*0302*/ 	.short	(.L_140 - .L_139)
	.align		4
.L_139:
        /*0304*/ 	.word	index@(_ZN5flash44flash_bwd_dq_dk_dv_loop_seqk_parallel_kernelI23Flash_bwd_kernel_traitsILi128ELi64ELi64ELi8ELi4ELi2ELi2ELb1ELb0EN7cutlass10bfloat16_tE19Flash_kernel_traitsILi128ELi64ELi64ELi8ES3_EELb1ELb0ELb0ELb0ELb0ELb1ELb0EEEvNS_16Flash_bwd_paramsE)
        /*0308*/ 	.word	0x000000ff


	//----- nvinfo : EIATTR_FRAME_SIZE
	.align		4
.L_140:
        /*030c*/ 	.byte	0x04, 0x11
        /*030e*/ 	.short	(.L_142 - .L_141)
	.align		4
.L_141:
        /*0310*/ 	.word	index@(_ZN5flash44flash_bwd_dq_dk_dv_loop_seqk_parallel_kernelI23Flash_bwd_kernel_traitsILi128ELi64ELi64ELi8ELi4ELi2ELi2ELb1ELb0EN7cutlass10bfloat16_tE19Flash_kernel_traitsILi128ELi64ELi64ELi8ES3_EELb1ELb0ELb0ELb0ELb0ELb1ELb0EEEvNS_16Flash_bwd_paramsE)
        /*0314*/ 	.word	0x00000028


	//----- nvinfo : EIATTR_REGCOUNT
	.align		4
.L_142:
        /*0318*/ 	.byte	0x04, 0x2f
        /*031a*/ 	.short	(.L_144 - .L_143)
	.align		4
.L_143:
        /*031c*/ 	.word	index@(_ZN5flash27flash_bwd_convert_dq_kernelI23Flash_bwd_kernel_traitsILi128ELi64ELi64ELi8ELi4ELi2ELi2ELb1ELb0EN7cutlass10bfloat16_tE19Flash_kernel_traitsILi128ELi64ELi64ELi8ES3_EEEEvNS_16Flash_bwd_paramsEi)
        /*0320*/ 	.word	0x00000050


	//----- nvinfo : EIATTR_FRAME_SIZE
	.align		4
.L_144:
        /*0324*/ 	.byte	0x04, 0x11
        /*0326*/ 	.short	(.L_146 - .L_145)
	.align		4
.L_145:
        /*0328*/ 	.word	index@(_ZN5flash27flash_bwd_convert_dq_kernelI23Flash_bwd_kernel_traitsILi128ELi64ELi64ELi8ELi4ELi2ELi2ELb1ELb0EN7cutlass10bfloat16_tE19Flash_kernel_traitsILi128ELi64ELi64ELi8ES3_EEEEvNS_16Flash_bwd_paramsEi)
        /*032c*/ 	.word	0x00000000


	//----- nvinfo : EIATTR_REGCOUNT
	.align		4
.L_146:
        /*0330*/ 	.byte	0x04, 0x2f
        /*0332*/ 	.short	(.L_148 - .L_147)
	.align		4
.L_147:
        /*0334*/ 	.word	index@(_ZN5flash44flash_bwd_dq_dk_dv_loop_seqk_parallel_kernelI23Flash_bwd_kernel_traitsILi128ELi64ELi128ELi8ELi2ELi4ELi2ELb0ELb0EN7cutlass10bfloat16_tE19Flash_kernel_traitsILi128ELi64ELi128ELi8ES3_EELb0ELb0ELb1ELb1ELb0ELb0ELb0EEEvNS_16Flash_bwd_paramsE)
        /*0338*/ 	.word	0x000000ff


	//----- nvinfo : EIATTR_FRAME_SIZE
	.align		4
.L_148:
        /*033c*/ 	.byte	0x04, 0x11
        /*033e*/ 	.short	(.L_150 - .L_149)
	.align		4
.L_149:
        /*0340*/ 	.word	index@(_ZN5flash44flash_bwd_dq_dk_dv_loop_seqk_parallel_kernelI23Flash_bwd_kernel_traitsILi128ELi64ELi128ELi8ELi2ELi4ELi2ELb0ELb0EN7cutlass10bfloat16_tE19Flash_kernel_traitsILi128ELi64ELi128ELi8ES3_EELb0ELb0ELb1ELb1ELb0ELb0ELb0EEEvNS_16Flash_bwd_paramsE)
        /*0344*/ 	.word	0x00000018


	//----- nvinfo : EIATTR_REGCOUNT
	.align		4
.L_150:
        /*0348*/ 	.byte	0x04, 0x2f
        /*034a*/ 	.short	(.L_152 - .L_151)
	.align		4
.L_151:
        /*034c*/ 	.word	index@(_ZN5flash44flash_bwd_dq_dk_dv_loop_seqk_parallel_kernelI23Flash_bwd_kernel_traitsILi128ELi64ELi128ELi8ELi2ELi4ELi2ELb0ELb0EN7cutlass10bfloat16_tE19Flash_kernel_traitsILi128ELi64ELi128ELi8ES3_EELb0ELb0ELb1ELb0ELb0ELb1ELb0EEEvNS_16Flash_bwd_paramsE)
        /*0350*/ 	.word	0x000000ff


	//----- nvinfo : EIATTR_FRAME_SIZE
	.align		4
.L_152:
        /*0354*/ 	.byte	0x04, 0x11
        /*0356*/ 	.short	(.L_154 - .L_153)
	.align		4
.L_153:
        /*0358*/ 	.word	index@(_ZN5flash44flash_bwd_dq_dk_dv_loop_seqk_parallel_kernelI23Flash_bwd_kernel_traitsILi128ELi64ELi128ELi8ELi2ELi4ELi2ELb0ELb0EN7cutlass10bfloat16_tE19Flash_kernel_traitsILi128ELi64ELi128ELi8ES3_EELb0ELb0ELb1ELb0ELb0ELb1ELb0EEEvNS_16Flash_bwd_paramsE)
        /*035c*/ 	.word	0x00000028


	//----- nvinfo : EIATTR_REGCOUNT
	.align		4
.L_154:
        /*0360*/ 	.byte	0x04, 0x2f
        /*0362*/ 	.short	(.L_156 - .L_155)
	.align		4
.L_155:
        /*0364*/ 	.word	index@(_ZN5flash44flash_bwd_dq_dk_dv_loop_seqk_parallel_kernelI23Flash_bwd_kernel_traitsILi128ELi64ELi128ELi8ELi2ELi4ELi2ELb0ELb0EN7cutlass10bfloat16_tE19Flash_kernel_traitsILi128ELi64ELi128ELi8ES3_EELb0ELb0ELb0ELb1ELb0ELb0ELb0EEEvNS_16Flash_bwd_paramsE)
        /*0368*/ 	.word	0x000000ff


	//----- nvinfo : EIATTR_FRAME_SIZE
	.align		4
.L_156:
        /*036c*/ 	.byte	0x04, 0x11
        /*036e*/ 	.short	(.L_158 - .L_157)
	.align		4
.L_157:
        /*0370*/ 	.word	index@(_ZN5flash44flash_bwd_dq_dk_dv_loop_seqk_parallel_kernelI23Flash_bwd_kernel_traitsILi128ELi64ELi128ELi8ELi2ELi4ELi2ELb0ELb0EN7cutlass10bfloat16_tE19Flash_kernel_traitsILi128ELi64ELi128ELi8ES3_EELb0ELb0ELb0ELb1ELb0ELb0ELb0EEEvNS_16Flash_bwd_paramsE)
        /*0374*/ 	.word	0x00000050


	//----- nvinfo : EIATTR_REGCOUNT
	.align		4
.L_158:
        /*0378*/ 	.byte	0x04, 0x2f
        /*037a*/ 	.short	(.L_160 - .L_159)
	.align		4
.L_159:
        /*037c*/ 	.word	index@(_ZN5flash44flash_bwd_dq_dk_dv_loop_seqk_parallel_kernelI23Flash_bwd_kernel_traitsILi128ELi64ELi128ELi8ELi2ELi4ELi2ELb0ELb0EN7cutlass10bfloat16_tE19Flash_kernel_traitsILi128ELi64ELi128ELi8ES3_EELb0ELb0ELb0ELb0ELb1ELb1ELb0EEEvNS_16Flash_bwd_paramsE)
        /*0380*/ 	.word	0x000000ff


	//----- nvinfo : EIATTR_FRAME_SIZE
	.align		4
.L_160:
        /*0384*/ 	.byte	0x04, 0x11
        /*0386*/ 	.short	(.L_162 - .L_161)
	.align		4
.L_161:
        /*0388*/ 	.word	index@(_ZN5flash44flash_bwd_dq_dk_dv_loop_seqk_parallel_kernelI23Flash_bwd_kernel_traitsILi128ELi64ELi128ELi8ELi2ELi4ELi2ELb0ELb0EN7cutlass10bfloat16_tE19Flash_kernel_traitsILi128ELi64ELi128ELi8ES3_EELb0ELb0ELb0ELb0ELb1ELb1ELb0EEEvNS_16Flash_bwd_paramsE)
        /*038c*/ 	.word	0x00000040


	//----- nvinfo : EIATTR_REGCOUNT
	.align		4
.L_162:
        /*0390*/ 	.byte	0x04, 0x2f
        /*0392*/ 	.short	(.L_164 - .L_163)
	.align		4
.L_163:
        /*0394*/ 	.word	index@(_ZN5flash44flash_bwd_dq_dk_dv_loop_seqk_parallel_kernelI23Flash_bwd_kernel_traitsILi128ELi64ELi128ELi8ELi2ELi4ELi2ELb0ELb0EN7cutlass10bfloat16_tE19Flash_kernel_traitsILi128ELi64ELi128ELi8ES3_EELb0ELb0ELb1ELb0ELb0ELb0ELb0EEEvNS_16Flash_bwd_paramsE)
        /*0398*/ 	.word	0x000000ff


	//----- nvinfo : EIATTR_FRAME_SIZE
	.align		4
.L_164:
        /*039c*/ 	.byte	0x04, 0x11
        /*039e*/ 	.short	(.L_166 - .L_165)
	.align		4
.L_165:
        /*03a0*/ 	.word	index@(_ZN5flash44flash_bwd_dq_dk_dv_loop_seqk_parallel_kernelI23Flash_bwd_kernel_traitsILi128ELi64ELi128ELi8ELi2ELi4ELi2ELb0ELb0EN7cutlass10bfloat16_tE19Flash_kernel_traitsILi128ELi64ELi128ELi8ES3_EELb0ELb0ELb1ELb0ELb0ELb0ELb0EEEvNS_16Flash_bwd_paramsE)
        /*03a4*/ 	.word	0x00000018


	//----- nvinfo : EIATTR_REGCOUNT
	.align		4
.L_166:
        /*03a8*/ 	.byte	0x04, 0x2f
        /*03aa*/ 	.short	(.L_168 - .L_167)
	.align		4
.L_167:
        /*03ac*/ 	.word	index@(_ZN5flash44flash_bwd_dq_dk_dv_loop_seqk_parallel_kernelI23Flash_bwd_kernel_traitsILi128ELi64ELi128ELi8ELi2ELi4ELi2ELb0ELb0EN7cutlass10bfloat16_tE19Flash_kernel_traitsILi128ELi64ELi128ELi8ES3_EELb0ELb0ELb0ELb0ELb0ELb0ELb0EEEvNS_16Flash_bwd_paramsE)
        /*03b0*/ 	.word	0x000000ff


	//----- nvinfo : EIATTR_FRAME_SIZE
	.align		4
.L_168:
        /*03b4*/ 	.byte	0x04, 0x11
        /*03b6*/ 	.short	(.L_170 - .L_169)
	.align		4
.L_169:
        /*03b8*/ 	.word	index@(_ZN5flash44flash_bwd_dq_dk_dv_loop_seqk_parallel_kernelI23Flash_bwd_kernel_traitsILi128ELi64ELi128ELi8ELi2ELi4ELi2ELb0ELb0EN7cutlass10bfloat16_tE19Flash_kernel_traitsILi128ELi64ELi128ELi8ES3_EELb0ELb0ELb0ELb0ELb0ELb0ELb0EEEvNS_16Flash_bwd_paramsE)
        /*03bc*/ 	.word	0x00000048


	//----- nvinfo : EIATTR_REGCOUNT
	.align		4
.L_170:
        /*03c0*/ 	.byte	0x04, 0x2f
        /*03c2*/ 	.short	(.L_172 - .L_171)
	.align		4
.L_171:
        /*03c4*/ 	.word	index@(_ZN5flash44flash_bwd_dq_dk_dv_loop_seqk_parallel_kernelI23Flash_bwd_kernel_traitsILi128ELi64ELi128ELi8ELi2ELi4ELi2ELb0ELb0EN7cutlass10bfloat16_tE19Flash_kernel_traitsILi128ELi64ELi128ELi8ES3_EELb0ELb0ELb0ELb0ELb0ELb1ELb0EEEvNS_16Flash_bwd_paramsE)
        /*03c8*/ 	.word	0x000000ff


	//----- nvinfo : EIATTR_FRAME_SIZE
	.align		4
.L_172:
        /*03cc*/ 	.byte	0x04, 0x11
        /*03ce*/ 	.short	(.L_174 - .L_173)
	.align		4
.L_173:
        /*03d0*/ 	.word	index@(_ZN5flash44flash_bwd_dq_dk_dv_loop_seqk_parallel_kernelI23Flash_bwd_kernel_traitsILi128ELi64ELi128ELi8ELi2ELi4ELi2ELb0ELb0EN7cutlass10bfloat16_tE19Flash_kernel_traitsILi128ELi64ELi128ELi8ES3_EELb0ELb0ELb0ELb0ELb0ELb1ELb0EEEvNS_16Flash_bwd_paramsE)
        /*03d4*/ 	.word	0x00000038


	//----- nvinfo : EIATTR_REGCOUNT
	.align		4
.L_174:
        /*03d8*/ 	.byte	0x04, 0x2f
        /*03da*/ 	.short	(.L_176 - .L_175)
	.align		4
.L_175:
        /*03dc*/ 	.word	index@(_ZN5flash44flash_bwd_dq_dk_dv_loop_seqk_parallel_kernelI23Flash_bwd_kernel_traitsILi128ELi64ELi64ELi8ELi4ELi2ELi2ELb1ELb0EN7cutlass10bfloat16_tE19Flash_kernel_traitsILi128ELi64ELi64ELi8ES3_EELb0ELb0ELb1ELb1ELb0ELb0ELb0EEEvNS_16Flash_bwd_paramsE)
        /*03e0*/ 	.word	0x000000ff


	//----- nvinfo : EIATTR_FRAME_SIZE
	.align		4
.L_176:
        /*03e4*/ 	.byte	0x04, 0x11
        /*03e6*/ 	.short	(.L_178 - .L_177)
	.align		4
.L_177:
        /*03e8*/ 	.word	index@(_ZN5flash44flash_bwd_dq_dk_dv_loop_seqk_parallel_kernelI23Flash_bwd_kernel_traitsILi128ELi64ELi64ELi8ELi4ELi2ELi2ELb1ELb0EN7cutlass10bfloat16_tE19Flash_kernel_traitsILi128ELi64ELi64ELi8ES3_EELb0ELb0ELb1ELb1ELb0ELb0ELb0EEEvNS_16Flash_bwd_paramsE)
        /*03ec*/ 	.word	0x00000010


	//----- nvinfo : EIATTR_REGCOUNT
	.align		4
.L_178:
        /*03f0*/ 	.byte	0x04, 0x2f
        /*03f2*/ 	.short	(.L_180 - .L_179)
	.align		4
.L_179:
        /*03f4*/ 	.word	index@(_ZN5flash44flash_bwd_dq_dk_dv_loop_seqk_parallel_kernelI23Flash_bwd_kernel_traitsILi128ELi64ELi64ELi8ELi4ELi2ELi2ELb1ELb0EN7cutlass10bfloat16_tE19Flash_kernel_traitsILi128ELi64ELi64ELi8ES3_EELb0ELb0ELb1ELb0ELb0ELb1ELb0EEEvNS_16Flash_bwd_paramsE)
        /*03f8*/ 	.word	0x000000ff


	//----- nvinfo : EIATTR_FRAME_SIZE
	.align		4
.L_180:
        /*03fc*/ 	.byte	0x04, 0x11
        /*03fe*/ 	.short	(.L_182 - .L_181)
	.align		4
.L_181:
        /*0400*/ 	.word	index@(_ZN5flash44flash_bwd_dq_dk_dv_loop_seqk_parallel_kernelI23Flash_bwd_kernel_traitsILi128ELi64ELi64ELi8ELi4ELi2ELi2ELb1ELb0EN7cutlass10bfloat16_tE19Flash_kernel_traitsILi128ELi64ELi64ELi8ES3_EELb0ELb0ELb1ELb0ELb0ELb1ELb0EEEvNS_16Flash_bwd_paramsE)
        /*0404*/ 	.word	0x00000000


	//----- nvinfo : EIATTR_REGCOUNT
	.align		4
.L_182:
        /*0408*/ 	.byte	0x04, 0x2f
        /*040a*/ 	.short	(.L_184 - .L_183)
	.align		4
.L_183:
        /*040c*/ 	.word	index@(_ZN5flash44flash_bwd_dq_dk_dv_loop_seqk_parallel_kernelI23Flash_bwd_kernel_traitsILi128ELi64ELi64ELi8ELi4ELi2ELi2ELb1ELb0EN7cutlass10bfloat16_tE19Flash_kernel_traitsILi128ELi64ELi64ELi8ES3_EELb0ELb0ELb0ELb1ELb0ELb0ELb0EEEvNS_16Flash_bwd_paramsE)
        /*0410*/ 	.word	0x000000ff


	//----- nvinfo : EIATTR_FRAME_SIZE
	.align		4
.L_184:
        /*0414*/ 	.byte	0x04, 0x11
        /*0416*/ 	.short	(.L_186 - .L_185)
	.align		4
.L_185:
        /*0418*/ 	.word	index@(_ZN5flash44flash_bwd_dq_dk_dv_loop_seqk_parallel_kernelI23Flash_bwd_kernel_traitsILi128ELi64ELi64ELi8ELi4ELi2ELi2ELb1ELb0EN7cutlass10bfloat16_tE19Flash_kernel_traitsILi128ELi64ELi64ELi8ES3_EELb0ELb0ELb0ELb1ELb0ELb0ELb0EEEvNS_16Flash_bwd_paramsE)
        /*041c*/ 	.word	0x00000020


	//----- nvinfo : EIATTR_REGCOUNT
	.align		4
.L_186:
        /*0420*/ 	.byte	0x04, 0x2f
        /*0422*/ 	.short	(.L_188 - .L_187)
	.align		4
.L_187:
        /*0424*/ 	.word	index@(_ZN5flash44flash_bwd_dq_dk_dv_loop_seqk_parallel_kernelI23Flash_bwd_kernel_traitsILi128ELi64ELi64ELi8ELi4ELi2ELi2ELb1ELb0EN7cutlass10bfloat16_tE19Flash_kernel_traitsILi128ELi64ELi64ELi8ES3_EELb0ELb0ELb0ELb0ELb1ELb1ELb0EEEvNS_16Flash_bwd_paramsE)
        /*0428*/ 	.word	0x000000ff


	//----- nvinfo : EIATTR_FRAME_SIZE
	.align		4
.L_188:
        /*042c*/ 	.byte	0x04, 0x11
        /*042e*/ 	.short	(.L_190 - .L_189)
	.align		4
.L_189:
        /*0430*/ 	.word	index@(_ZN5flash44flash_bwd_dq_dk_dv_loop_seqk_parallel_kernelI23Flash_bwd_kernel_traitsILi128ELi64ELi64ELi8ELi4ELi2ELi2ELb1ELb0EN7cutlass10bfloat16_tE19Flash_kernel_traitsILi128ELi64ELi64ELi8ES3_EELb0ELb0ELb0ELb0ELb1ELb1ELb0EEEvNS_16Flash_bwd_paramsE)
        /*0434*/ 	.word	0x00000010


	//----- nvinfo : EIATTR_REGCOUNT
	.align		4
.L_190:
        /*0438*/ 	.byte	0x04, 0x2f
        /*043a*/ 	.short	(.L_192 - .L_191)
	.align		4
.L_191:
        /*043c*/ 	.word	index@(_ZN5flash44flash_bwd_dq_dk_dv_loop_seqk_parallel_kernelI23Flash_bwd_kernel_traitsILi128ELi64ELi64ELi8ELi4ELi2ELi2ELb1ELb0EN7cutlass10bfloat16_tE19Flash_kernel_traitsILi128ELi64ELi64ELi8ES3_EELb0ELb0ELb1ELb0ELb0ELb0ELb0EEEvNS_16Flash_bwd_paramsE)
        /*0440*/ 	.word	0x000000ff


	//----- nvinfo : EIATTR_FRAME_SIZE
	.align		4
.L_192:
        /*0444*/ 	.byte	0x04, 0x11
        /*0446*/ 	.short	(.L_194 - .L_193)
	.align		4
.L_193:
        /*0448*/ 	.word	index@(_ZN5flash44flash_bwd_dq_dk_dv_loop_seqk_parallel_kernelI23Flash_bwd_kernel_traitsILi128ELi64ELi64ELi8ELi4ELi2ELi2ELb1ELb0EN7cutlass10bfloat16_tE19Flash_kernel_traitsILi128ELi64ELi64ELi8ES3_EELb0ELb0ELb1ELb0ELb0ELb0ELb0EEEvNS_16Flash_bwd_paramsE)
        /*044c*/ 	.word	0x00000000


	//----- nvinfo : EIATTR_REGCOUNT
	.align		4
.L_194:
        /*0450*/ 	.byte	0x04, 0x2f
        /*0452*/ 	.short	(.L_196 - .L_195)
	.align		4
.L_195:
        /*0454*/ 	.word	index@(_ZN5flash44flash_bwd_dq_dk_dv_loop_seqk_parallel_kernelI23Flash_bwd_kernel_traitsILi128ELi64ELi64ELi8ELi4ELi2ELi2ELb1ELb0EN7cutlass10bfloat16_tE19Flash_kernel_traitsILi128ELi64ELi64ELi8ES3_EELb0ELb0ELb0ELb0ELb0ELb0ELb0EEEvNS_16Flash_bwd_paramsE)
        /*0458*/ 	.word	0x000000ff


	//----- nvinfo : EIATTR_FRAME_SIZE
	.align		4
.L_196:
        /*045c*/ 	.byte	0x04, 0x11
        /*045e*/ 	.short	(.L_198 - .L_197)
	.align		4
.L_197:
        /*0460*/ 	.word	index@(_ZN5flash44flash_bwd_dq_dk_dv_loop_seqk_parallel_kernelI23Flash_bwd_kernel_traitsILi128ELi64ELi64ELi8ELi4ELi2ELi2ELb1ELb0EN7cutlass10bfloat16_tE19Flash_kernel_traitsILi128ELi64ELi64ELi8ES3_EELb0ELb0ELb0ELb0ELb0ELb0ELb0EEEvNS_16Flash_bwd_paramsE)
        /*0464*/ 	.word	0x00000018


	//----- nvinfo : EIATTR_REGCOUNT
	.align		4
.L_198:
        /*0468*/ 	.byte	0x04, 0x2f
        /*046a*/ 	.short	(.L_200 - .L_199)
	.align		4
.L_199:
        /*046c*/ 	.word	index@(_ZN5flash44flash_bwd_dq_dk_dv_loop_seqk_parallel_kernelI23Flash_bwd_kernel_traitsILi128ELi64ELi64ELi8ELi4ELi2ELi2ELb1ELb0EN7cutlass10bfloat16_tE19Flash_kernel_traitsILi128ELi64ELi64ELi8ES3_EELb0ELb0ELb0ELb0ELb0ELb1ELb0EEEvNS_16Flash_bwd_paramsE)
        /*0470*/ 	.word	0x000000ff


	//----- nvinfo : EIATTR_FRAME_SIZE
	.align		4
.L_200:
        /*0474*/ 	.byte	0x04, 0x11
        /*0476*/ 	.short	(.L_202 - .L_201)
	.align		4
.L_201:
        /*0478*/ 	.word	index@(_ZN5flash44flash_bwd_dq_dk_dv_loop_seqk_parallel_kernelI23Flash_bwd_kernel_traitsILi128ELi64ELi64ELi8ELi4ELi2ELi2ELb1ELb0EN7cutlass10bfloat16_tE19Flash_kernel_traitsILi128ELi64ELi64ELi8ES3_EELb0ELb0ELb0ELb0ELb0ELb1ELb0EEEvNS_16Flash_bwd_paramsE)
        /*047c*/ 	.word	0x00000018


	//----- nvinfo : EIATTR_MIN_STACK_SIZE
	.align		4
.L_202:
        /*0480*/ 	.byte	0x04, 0x12
        /*0482*/ 	.short	(.L_204 - .L_203)
	.align		4
.L_203:
        /*0484*/ 	.word	index@(_ZN5flash44flash_bwd_dq_dk_dv_loop_seqk_parallel_kernelI23Flash_bwd_kernel_traitsILi128ELi64ELi64ELi8ELi4ELi2ELi2ELb1ELb0EN7cutlass10bfloat16_tE19Flash_kernel_traitsILi128ELi64ELi64ELi8ES3_EELb0ELb0ELb0ELb0ELb0ELb1ELb0EEEvNS_16Flash_bwd_paramsE)
        /*0488*/ 	.word	0x00000018


	//----- nvinfo : EIATTR_MIN_STACK_SIZE
	.align		4
.L_204:
        /*048c*/ 	.byte	0x04, 0x12
        /*048e*/ 	.short	(.L_206 - .L_205)
	.align		4
.L_205:
        /*0490*/ 	.word	index@(_ZN5flash44flash_bwd_dq_dk_dv_loop_seqk_parallel_kernelI23Flash_bwd_kernel_traitsILi128ELi64ELi64ELi8ELi4ELi2ELi2ELb1ELb0EN7cutlass10bfloat16_tE19Flash_kernel_traitsILi128ELi64ELi64ELi8ES3_EELb0ELb0ELb0ELb0ELb0ELb0ELb0EEEvNS_16Flash_bwd_paramsE)
        /*0494*/ 	.word	0x00000018


	//----- nvinfo : EIATTR_MIN_STACK_SIZE
	.align		4
.L_206:
        /*0498*/ 	.byte	0x04, 0x12
        /*049a*/ 	.short	(.L_208 - .L_207)
	.align		4
.L_207:
        /*049c*/ 	.word	index@(_ZN5flash44flash_bwd_dq_dk_dv_loop_seqk_parallel_kernelI23Flash_bwd_kernel_traitsILi128ELi64ELi64ELi8ELi4ELi2ELi2ELb1ELb0EN7cutlass10bfloat16_tE19Flash_kernel_traitsILi128ELi64ELi64ELi8ES3_EELb0ELb0ELb1ELb0ELb0ELb0ELb0EEEvNS_16Flash_bwd_paramsE)
        /*04a0*/ 	.word	0x00000000


	//----- nvinfo : EIATTR_MIN_STACK_SIZE
	.align		4
.L_208:
        /*04a4*/ 	.byte	0x04, 0x12
        /*04a6*/ 	.short	(.L_210 - .L_209)
	.align		4
.L_209:
        /*04a8*/ 	.word	index@(_ZN5flash44flash_bwd_dq_dk_dv_loop_seqk_parallel_kernelI23Flash_bwd_kernel_traitsILi128ELi64ELi64ELi8ELi4ELi2ELi2ELb1ELb0EN7cutlass10bfloat16_tE19Flash_kernel_traitsILi128ELi64ELi64ELi8ES3_EELb0ELb0ELb0ELb0ELb1ELb1ELb0EEEvNS_16Flash_bwd_paramsE)
        /*04ac*/ 	.word	0x00000010


	//----- nvinfo : EIATTR_MIN_STACK_SIZE
	.align		4
.L_210:
        /*04b0*/ 	.byte	0x04, 0x12
        /*04b2*/ 	.short	(.L_212 - .L_211)
	.align		4
.L_211:
        /*04b4*/ 	.word	index@(_ZN5flash44flash_bwd_dq_dk_dv_loop_seqk_parallel_kernelI23Flash_bwd_kernel_traitsILi128ELi64ELi64ELi8ELi4ELi2ELi2ELb1ELb0EN7cutlass10bfloat16_tE19Flash_kernel_traitsILi128ELi64ELi64ELi8ES3_EELb0ELb0ELb0ELb1ELb0ELb0ELb0EEEvNS_16Flash_bwd_paramsE)
        /*04b8*/ 	.word	0x00000020


	//----- nvinfo : EIATTR_MIN_STACK_SIZE
	.align		4
.L_212:
        /*04bc*/ 	.byte	0x04, 0x12
        /*04be*/ 	.short	(.L_214 - .L_213)
	.align		4
.L_213:
        /*04c0*/ 	.word	index@(_ZN5flash44flash_bwd_dq_dk_dv_loop_seqk_parallel_kernelI23Flash_bwd_kernel_traitsILi128ELi64ELi64ELi8ELi4ELi2ELi2ELb1ELb0EN7cutlass10bfloat16_tE19Flash_kernel_traitsILi128ELi64ELi64ELi8ES3_EELb0ELb0ELb1ELb0ELb0ELb1ELb0EEEvNS_16Flash_bwd_paramsE)
        /*04c4*/ 	.word	0x00000000


	//----- nvinfo : EIATTR_MIN_STACK_SIZE
	.align		4
.L_214:
        /*04c8*/ 	.byte	0x04, 0x12
        /*04ca*/ 	.short	(.L_216 - .L_215)
	.align		4
.L_215:
        /*04cc*/ 	.word	index@(_ZN5flash44flash_bwd_dq_dk_dv_loop_seqk_parallel_kernelI23Flash_bwd_kernel_traitsILi128ELi64ELi64ELi8ELi4ELi2ELi2ELb1ELb0EN7cutlass10bfloat16_tE19Flash_kernel_traitsILi128ELi64ELi64ELi8ES3_EELb0ELb0ELb1ELb1ELb0ELb0ELb0EEEvNS_16Flash_bwd_paramsE)
        /*04d0*/ 	.word	0x00000010


	//----- nvinfo : EIATTR_MIN_STACK_SIZE
	.align		4
.L_216:
        /*04d4*/ 	.byte	0x04, 0x12
        /*04d6*/ 	.short	(.L_218 - .L_217)
	.align		4
.L_217:
        /*04d8*/ 	.word	index@(_ZN5flash44flash_bwd_dq_dk_dv_loop_seqk_parallel_kernelI23Flash_bwd_kernel_traitsILi128ELi64ELi128ELi8ELi2ELi4ELi2ELb0ELb0EN7cutlass10bfloat16_tE19Flash_kernel_traitsILi128ELi64ELi128ELi8ES3_EELb0ELb0ELb0ELb0ELb0ELb1ELb0EEEvNS_16Flash_bwd_paramsE)
        /*04dc*/ 	.word	0x00000038


	//----- nvinfo : EIATTR_MIN_STACK_SIZE
	.align		4
.L_218:
        /*04e0*/ 	.byte	0x04, 0x12
        /*04e2*/ 	.short	(.L_220 - .L_219)
	.align		4
.L_219:
        /*04e4*/ 	.word	index@(_ZN5flash44flash_bwd_dq_dk_dv_loop_seqk_parallel_kernelI23Flash_bwd_kernel_traitsILi128ELi64ELi128ELi8ELi2ELi4ELi2ELb0ELb0EN7cutlass10bfloat16_tE19Flash_kernel_traitsILi128ELi64ELi128ELi8ES3_EELb0ELb0ELb0ELb0ELb0ELb0ELb0EEEvNS_16Flash_bwd_paramsE)
        /*04e8*/ 	.word	0x00000048


	//----- nvinfo : EIATTR_MIN_STACK_SIZE
	.align		4
.L_220:
        /*04ec*/ 	.byte	0x04, 0x12
        /*04ee*/ 	.short	(.L_222 - .L_221)
	.align		4
.L_221:
        /*04f0*/ 	.word	index@(_ZN5flash44flash_bwd_dq_dk_dv_loop_seqk_parallel_kernelI23Flash_bwd_kernel_traitsILi128ELi64ELi128ELi8ELi2ELi4ELi2ELb0ELb0EN7cutlass10bfloat16_tE19Flash_kernel_traitsILi128ELi64ELi128ELi8ES3_EELb0ELb0ELb1ELb0ELb0ELb0ELb0EEEvNS_16Flash_bwd_paramsE)
        /*04f4*/ 	.word	0x00000018


	//----- nvinfo : EIATTR_MIN_STACK_SIZE
	.align		4
.L_222:
        /*04f8*/ 	.byte	0x04, 0x12
        /*04fa*/ 	.short	(.L_224 - .L_223)
	.align		4
.L_223:
        /*04fc*/ 	.word	index@(_ZN5flash44flash_bwd_dq_dk_dv_loop_seqk_parallel_kernelI23Flash_bwd_kernel_traitsILi128ELi64ELi128ELi8ELi2ELi4ELi2ELb0ELb0EN7cutlass10bfloat16_tE19Flash_kernel_traitsILi128ELi64ELi128ELi8ES3_EELb0ELb0ELb0ELb0ELb1ELb1ELb0EEEvNS_16Flash_bwd_paramsE)
        /*0500*/ 	.word	0x00000040


	//----- nvinfo : EIATTR_MIN_STACK_SIZE
	.align		4
.L_224:
        /*0504*/ 	.byte	0x04, 0x12
        /*0506*/ 	.short	(.L_226 - .L_225)
	.align		4
.L_225:
        /*0508*/ 	.word	index@(_ZN5flash44flash_bwd_dq_dk_dv_loop_seqk_parallel_kernelI23Flash_bwd_kernel_traitsILi128ELi64ELi128ELi8ELi2ELi4ELi2ELb0ELb0EN7cutlass10bfloat16_tE19Flash_kernel_traitsILi128ELi64ELi128ELi8ES3_EELb0ELb0ELb0ELb1ELb0ELb0ELb0EEEvNS_16Flash_bwd_paramsE)
        /*050c*/ 	.word	0x00000050


	//----- nvinfo : EIATTR_MIN_STACK_SIZE
	.align		4
.L_226:
        /*0510*/ 	.byte	0x04, 0x12
        /*0512*/ 	.short	(.L_228 - .L_227)
	.align		4
.L_227:
        /*0514*/ 	.word	index@(_ZN5flash44flash_bwd_dq_dk_dv_loop_seqk_parallel_kernelI23Flash_bwd_kernel_traitsILi128ELi64ELi128ELi8ELi2ELi4ELi2ELb0ELb0EN7cutlass10bfloat16_tE19Flash_kernel_traitsILi128ELi64ELi128ELi8ES3_EELb0ELb0ELb1ELb0ELb0ELb1ELb0EEEvNS_16Flash_bwd_paramsE)
        /*0518*/ 	.word	0x00000028


	//----- nvinfo : EIATTR_MIN_STACK_SIZE
	.align		4
.L_228:
        /*051c*/ 	.byte	0x04, 0x12
        /*051e*/ 	.short	(.L_230 - .L_229)
	.align		4
.L_229:
        /*0520*/ 	.word	index@(_ZN5flash44flash_bwd_dq_dk_dv_loop_seqk_parallel_kernelI23Flash_bwd_kernel_traitsILi128ELi64ELi128ELi8ELi2ELi4ELi2ELb0ELb0EN7cutlass10bfloat16_tE19Flash_kernel_traitsILi128ELi64ELi128ELi8ES3_EELb0ELb0ELb1ELb1ELb0ELb0ELb0EEEvNS_16Flash_bwd_paramsE)
        /*0524*/ 	.word	0x00000018


	//----- nvinfo : EIATTR_MIN_STACK_SIZE
	.align		4
.L_230:
        /*0528*/ 	.byte	0x04, 0x12
        /*052a*/ 	.short	(.L_232 - .L_231)
	.align		4
.L_231:
        /*052c*/ 	.word	index@(_ZN5flash27flash_bwd_convert_dq_kernelI23Flash_bwd_kernel_traitsILi128ELi64ELi64ELi8ELi4ELi2ELi2ELb1ELb0EN7cutlass10bfloat16_tE19Flash_kernel_traitsILi128ELi64ELi64ELi8ES3_EEEEvNS_16Flash_bwd_paramsEi)
        /*0530*/ 	.word	0x00000000


	//----- nvinfo : EIATTR_MIN_STACK_SIZE
	.align		4
.L_232:
        /*0534*/ 	.byte	0x04, 0x12
        /*0536*/ 	.short	(.L_234 - .L_233)
	.align		4
.L_233:
        /*0538*/ 	.word	index@(_ZN5flash44flash_bwd_dq_dk_dv_loop_seqk_parallel_kernelI23Flash_bwd_kernel_traitsILi128ELi64ELi64ELi8ELi4ELi2ELi2ELb1ELb0EN7cutlass10bfloat16_tE19Flash_kernel_traitsILi128ELi64ELi64ELi8ES3_EELb1ELb0ELb0ELb0ELb0ELb1ELb0EEEvNS_16Flash_bwd_paramsE)
        /*053c*/ 	.word	0x00000028


	//----- nvinfo : EIATTR_MIN_STACK_SIZE
	.align		4
.L_234:
        /*0540*/ 	.byte	0x04, 0x12
        /*0542*/ 	.short	(.L_236 - .L_235)
	.align		4
.L_235:
        /*0544*/ 	.word	index@(_ZN5flash44flash_bwd_dq_dk_dv_loop_seqk_parallel_kernelI23Flash_bwd_kernel_traitsILi128ELi64ELi64ELi8ELi4ELi2ELi2ELb1ELb0EN7cutlass10bfloat16_tE19Flash_kernel_traitsILi128ELi64ELi64ELi8ES3_EELb0ELb0ELb0ELb0ELb0ELb1ELb1EEEvNS_16Flash_bwd_paramsE)
        /*0548*/ 	.word	0x00000018


	//----- nvinfo : EIATTR_MIN_STACK_SIZE
	.align		4
.L_236:
        /*054c*/ 	.byte	0x04, 0x12
        /*054e*/ 	.short	(.L_238 - .L_237)
	.align		4
.L_237:
        /*0550*/ 	.word	index@(_ZN5flash44flash_bwd_dq_dk_dv_loop_seqk_parallel_kernelI23Flash_bwd_kernel_traitsILi128ELi64ELi64ELi8ELi4ELi2ELi2ELb1ELb0EN7cutlass10bfloat16_tE19Flash_kernel_traitsILi128ELi64ELi64ELi8ES3_EELb1ELb0ELb0ELb0ELb0ELb0ELb0EEEvNS_16Flash_bwd_paramsE)
        /*0554*/ 	.word	0x00000018


	//----- nvinfo : EIATTR_MIN_STACK_SIZE
	.align		4
.L_238:
        /*0558*/ 	.byte	0x04, 0x12
        /*055a*/ 	.short	(.L_240 - .L_239)
	.align		4
.L_239:
        /*055c*/ 	.word	index@(_ZN5flash44flash_bwd_dq_dk_dv_loop_seqk_parallel_kernelI23Flash_bwd_kernel_traitsILi128ELi64ELi64ELi8ELi4ELi2ELi2ELb1ELb0EN7cutlass10bfloat16_tE19Flash_kernel_traitsILi128ELi64ELi64ELi8ES3_EELb0ELb0ELb0ELb0ELb0ELb0ELb1EEEvNS_16Flash_bwd_paramsE)
        /*0560*/ 	.word	0x00000020


	//----- nvinfo : EIATTR_MIN_STACK_SIZE
	.align		4
.L_240:
        /*0564*/ 	.byte	0x04, 0x12
        /*0566*/ 	.short	(.L_242 - .L_241)
	.align		4
.L_241:
        /*0568*/ 	.word	index@(_ZN5flash44flash_bwd_dq_dk_dv_loop_seqk_parallel_kernelI23Flash_bwd_kernel_traitsILi128ELi64ELi64ELi8ELi4ELi2ELi2ELb1ELb0EN7cutlass10bfloat16_tE19Flash_kernel_traitsILi128ELi64ELi64ELi8ES3_EELb1ELb0ELb1ELb0ELb0ELb0ELb0EEEvNS_16Flash_bwd_paramsE)
        /*056c*/ 	.word	0x00000000


	//----- nvinfo : EIATTR_MIN_STACK_SIZE
	.align		4
.L_242:
        /*0570*/ 	.byte	0x04, 0x12
        /*0572*/ 	.short	(.L_244 - .L_243)
	.align		4
.L_243:
        /*0574*/ 	.word	index@(_ZN5flash44flash_bwd_dq_dk_dv_loop_seqk_parallel_kernelI23Flash_bwd_kernel_traitsILi128ELi64ELi64ELi8ELi4ELi2ELi2ELb1ELb0EN7cutlass10bfloat16_tE19Flash_kernel_traitsILi128ELi64ELi64ELi8ES3_EELb0ELb0ELb1ELb0ELb0ELb0ELb1EEEvNS_16Flash_bwd_paramsE)
        /*0578*/ 	.word	0x00000018


	//----- nvinfo : EIATTR_MIN_STACK_SIZE
	.align		4
.L_244:
        /*057c*/ 	.byte	0x04, 0x12
        /*057e*/ 	.short	(.L_246 - .L_245)
	.align		4
.L_245:
        /*0580*/ 	.word	index@(_ZN5flash44flash_bwd_dq_dk_dv_loop_seqk_parallel_kernelI23Flash_bwd_kernel_traitsILi128ELi64ELi64ELi8ELi4ELi2ELi2ELb1ELb0EN7cutlass10bfloat16_tE19Flash_kernel_traitsILi128ELi64ELi64ELi8ES3_EELb1ELb0ELb0ELb0ELb1ELb1ELb0EEEvNS_16Flash_bwd_paramsE)
        /*0584*/ 	.word	0x00000030


	//----- nvinfo : EIATTR_MIN_STACK_SIZE
	.align		4
.L_246:
        /*0588*/ 	.byte	0x04, 0x12
        /*058a*/ 	.short	(.L_248 - .L_247)
	.align		4
.L_247:
        /*058c*/ 	.word	index@(_ZN5flash44flash_bwd_dq_dk_dv_loop_seqk_parallel_kernelI23Flash_bwd_kernel_traitsILi128ELi64ELi64ELi8ELi4ELi2ELi2ELb1ELb0EN7cutlass10bfloat16_tE19Flash_kernel_traitsILi128ELi64ELi64ELi8ES3_EELb0ELb0ELb0ELb0ELb1ELb1ELb1EEEvNS_16Flash_bwd_paramsE)
        /*0590*/ 	.word	0x00000010


	//----- nvinfo : EIATTR_MIN_STACK_SIZE
	.align		4
.L_248:
        /*0594*/ 	.byte	0x04, 0x12
        /*0596*/ 	.short	(.L_250 - .L_249)
	.align		4
.L_249:
        /*0598*/ 	.word	index@(_ZN5flash44flash_bwd_dq_dk_dv_loop_seqk_parallel_kernelI23Flash_bwd_kernel_traitsILi128ELi64ELi64ELi8ELi4ELi2ELi2ELb1ELb0EN7cutlass10bfloat16_tE19Flash_kernel_traitsILi128ELi64ELi64ELi8ES3_EELb1ELb0ELb0ELb1ELb0ELb0ELb0EEEvNS_16Flash_bwd_paramsE)
        /*059c*/ 	.word	0x00000048


	//----- nvinfo : EIATTR_MIN_STACK_SIZE
	.align		4
.L_250:
        /*05a0*/ 	.byte	0x04, 0x12
        /*05a2*/ 	.short	(.L_252 - .L_251)
	.align		4
.L_251:
        /*05a4*/ 	.word	index@(_ZN5flash44flash_bwd_dq_dk_dv_loop_seqk_parallel_kernelI23Flash_bwd_kernel_traitsILi128ELi64ELi64ELi8ELi4ELi2ELi2ELb1ELb0EN7cutlass10bfloat16_tE19Flash_kernel_traitsILi128ELi64ELi64ELi8ES3_EELb0ELb0ELb0ELb1ELb0ELb0ELb1EEEvNS_16Flash_bwd_paramsE)
        /*05a8*/ 	.word	0x00000038


	//----- nvinfo : EIATTR_MIN_STACK_SIZE
	.align		4
.L_252:
        /*05ac*/ 	.byte	0x04, 0x12
        /*05ae*/ 	.short	(.L_254 - .L_253)
	.align		4
.L_253:
        /*05b0*/ 	.word	index@(_ZN5flash44flash_bwd_dq_dk_dv_loop_seqk_parallel_kernelI23Flash_bwd_kernel_traitsILi128ELi64ELi64ELi8ELi4ELi2ELi2ELb1ELb0EN7cutlass10bfloat16_tE19Flash_kernel_traitsILi128ELi64ELi64ELi8ES3_EELb1ELb0ELb1ELb0ELb0ELb1ELb0EEEvNS_16Flash_bwd_paramsE)
        /*05b4*/ 	.word	0x00000008


	//----- nvinfo : EIATTR_MIN_STACK_SIZE
	.align		4
.L_254:
        /*05b8*/ 	.byte	0x04, 0x12
        /*05ba*/ 	.short	(.L_256 - .L_255)
	.align		4
.L_255:
        /*05bc*/ 	.word	index@(_ZN5flash44flash_bwd_dq_dk_dv_loop_seqk_parallel_kernelI23Flash_bwd_kernel_traitsILi128ELi64ELi64ELi8ELi4ELi2ELi2ELb1ELb0EN7cutlass10bfloat16_tE19Flash_kernel_traitsILi128ELi64ELi64ELi8ES3_EELb0ELb0ELb1ELb0ELb0ELb1ELb1EEEvNS_16Flash_bwd_paramsE)
        /*05c0*/ 	.word	0x00000028


	//----- nvinfo : EIATTR_MIN_STACK_SIZE
	.align		4
.L_256:
        /*05c4*/ 	.byte	0x04, 0x12
        /*05c6*/ 	.short	(.L_258 - .L_257)
	.align		4
.L_257:
        /*05c8*/ 	.word	index@(_ZN5flash44flash_bwd_dq_dk_dv_loop_seqk_parallel_kernelI23Flash_bwd_kernel_traitsILi128ELi64ELi64ELi8ELi4ELi2ELi2ELb1ELb0EN7cutlass10bfloat16_tE19Flash_kernel_traitsILi128ELi64ELi64ELi8ES3_EELb1ELb0ELb1ELb1ELb0ELb0ELb0EEEvNS_16Flash_bwd_paramsE)
        /*05cc*/ 	.word	0x00000010


	//----- nvinfo : EIATTR_MIN_STACK_SIZE
	.align		4
.L_258:
        /*05d0*/ 	.byte	0x04, 0x12
        /*05d2*/ 	.short	(.L_260 - .L_259)
	.align		4
.L_259:
        /*05d4*/ 	.word	index@(_ZN5flash44flash_bwd_dq_dk_dv_loop_seqk_parallel_kernelI23Flash_bwd_kernel_traitsILi128ELi64ELi64ELi8ELi4ELi2ELi2ELb1ELb0EN7cutlass10bfloat16_tE19Flash_kernel_traitsILi128ELi64ELi64ELi8ES3_EELb0ELb0ELb1ELb1ELb0ELb0ELb1EEEvNS_16Flash_bwd_paramsE)
        /*05d8*/ 	.word	0x00000018


	//----- nvinfo : EIATTR_MIN_STACK_SIZE
	.align		4
.L_260:
        /*05dc*/ 	.byte	0x04, 0x12
        /*05de*/ 	.short	(.L_262 - .L_261)
	.align		4
.L_261:
        /*05e0*/ 	.word	index@(_ZN5flash25flash_bwd_dot_do_o_kernelILb0E23Flash_bwd_kernel_traitsILi128ELi64ELi64ELi8ELi4ELi2ELi2ELb1ELb0EN7cutlass10bfloat16_tE19Flash_kernel_traitsILi128ELi64ELi64ELi8ES3_EEEEvNS_16Flash_bwd_paramsE)
        /*05e4*/ 	.word	0x00000000


	//----- nvinfo : EIATTR_MIN_STACK_SIZE
	.align		4
.L_262:
        /*05e8*/ 	.byte	0x04, 0x12
        /*05ea*/ 	.short	(.L_264 - .L_263)
	.align		4
.L_263:
        /*05ec*/ 	.word	index@(_ZN5flash25flash_bwd_dot_do_o_kernelILb1E23Flash_bwd_kernel_traitsILi128ELi64ELi64ELi8ELi4ELi2ELi2ELb1ELb0EN7cutlass10bfloat16_tE19Flash_kernel_traitsILi128ELi64ELi64ELi8ES3_EEEEvNS_16Flash_bwd_paramsE)
        /*05f0*/ 	.word	0x00000000


	//----- nvinfo : EIATTR_MIN_STACK_SIZE
	.align		4
.L_264:
        /*05f4*/ 	.byte	0x04, 0x12
        /*05f6*/ 	.short	(.L_266 - .L_265)
	.align		4
.L_265:
        /*05f8*/ 	.word	index@(_ZN5flash27flash_bwd_convert_dq_kernelI23Flash_bwd_kernel_traitsILi128ELi64ELi128ELi8ELi2ELi4ELi2ELb0ELb0EN7cutlass10bfloat16_tE19Flash_kernel_traitsILi128ELi64ELi128ELi8ES3_EEEEvNS_16Flash_bwd_paramsEi)
        /*05fc*/ 	.word	0x00000000


	//----- nvinfo : EIATTR_MIN_STACK_SIZE
	.align		4
.L_266:
        /*0600*/ 	.byte	0x04, 0x12
        /*0602*/ 	.short	(.L_268 - .L_267)
	.align		4
.L_267:
        /*0604*/ 	.word	index@(_ZN5flash44flash_bwd_dq_dk_dv_loop_seqk_parallel_kernelI23Flash_bwd_kernel_traitsILi128ELi64ELi128ELi8ELi2ELi4ELi2ELb0ELb0EN7cutlass10bfloat16_tE19Flash_kernel_traitsILi128ELi64ELi128ELi8ES3_EELb1ELb0ELb0ELb0ELb0ELb1ELb0EEEvNS_16Flash_bwd_paramsE)
        /*0608*/ 	.word	0x00000040


	//----- nvinfo : EIATTR_MIN_STACK_SIZE
	.align		4
.L_268:
        /*060c*/ 	.byte	0x04, 0x12
        /*060e*/ 	.short	(.L_270 - .L_269)
	.align		4
.L_269:
        /*0610*/ 	.word	index@(_ZN5flash44flash_bwd_dq_dk_dv_loop_seqk_parallel_kernelI23Flash_bwd_kernel_traitsILi128ELi64ELi128ELi8ELi2ELi4ELi2ELb0ELb0EN7cutlass10bfloat16_tE19Flash_kernel_traitsILi128ELi64ELi128ELi8ES3_EELb0ELb0ELb0ELb0ELb0ELb1ELb1EEEvNS_16Flash_bwd_paramsE)
        /*0614*/ 	.word	0x000000a8


	//----- nvinfo : EIATTR_MIN_STACK_SIZE
	.align		4
.L_270:
        /*0618*/ 	.byte	0x04, 0x12
        /*061a*/ 	.short	(.L_272 - .L_271)
	.align		4
.L_271:
        /*061c*/ 	.word	index@(_ZN5flash44flash_bwd_dq_dk_dv_loop_seqk_parallel_kernelI23Flash_bwd_kernel_traitsILi128ELi64ELi128ELi8ELi2ELi4ELi2ELb0ELb0EN7cutlass10bfloat16_tE19Flash_kernel_traitsILi128ELi64ELi128ELi8ES3_EELb1ELb0ELb0ELb0ELb0ELb0ELb0EEEvNS_16Flash_bwd_paramsE)
        /*0620*/ 	.word	0x00000038


	//----- nvinfo : EIATTR_MIN_STACK_SIZE
	.align		4
.L_272:
        /*0624*/ 	.byte	0x04, 0x12
        /*0626*/ 	.short	(.L_274 - .L_273)
	.align		4
.L_273:
        /*0628*/ 	.word	index@(_ZN5flash44flash_bwd_dq_dk_dv_loop_seqk_parallel_kernelI23Flash_bwd_kernel_traitsILi128ELi64ELi128ELi8ELi2ELi4ELi2ELb0ELb0EN7cutlass10bfloat16_tE19Flash_kernel_traitsILi128ELi64ELi128ELi8ES3_EELb0ELb0ELb0ELb0ELb0ELb0ELb1EEEvNS_16Flash_bwd_paramsE)
        /*062c*/ 	.word	0x000000b0


	//----- nvinfo : EIATTR_MIN_STACK_SIZE
	.align		4
.L_274:
        /*0630*/ 	.byte	0x04, 0x12
        /*0632*/ 	.short	(.L_276 - .L_275)
	.align		4
.L_275:
        /*0634*/ 	.word	index@(_ZN5flash44flash_bwd_dq_dk_dv_loop_seqk_parallel_kernelI23Flash_bwd_kernel_traitsILi128ELi64ELi128ELi8ELi2ELi4ELi2ELb0ELb0EN7cutlass10bfloat16_tE19Flash_kernel_traitsILi128ELi64ELi128ELi8ES3_EELb1ELb0ELb1ELb0ELb0ELb0ELb0EEEvNS_16Flash_bwd_paramsE)
        /*0638*/ 	.word	0x00000018


	//----- nvinfo : EIATTR_MIN_STACK_SIZE
	.align		4
.L_276:
        /*063c*/ 	.byte	0x04, 0x12
        /*063e*/ 	.short	(.L_278 - .L_277)
	.align		4
.L_277:
        /*0640*/ 	.word	index@(_ZN5flash44flash_bwd_dq_dk_dv_loop_seqk_parallel_kernelI23Flash_bwd_kernel_traitsILi128ELi64ELi128ELi8ELi2ELi4ELi2ELb0ELb0EN7cutlass10bfloat16_tE19Flash_kernel_traitsILi128ELi64ELi128ELi8ES3_EELb0ELb0ELb1ELb0ELb0ELb0ELb1EEEvNS_16Flash_bwd_paramsE)
        /*0644*/ 	.word	0x000000b0


	//----- nvinfo : EIATTR_MIN_STACK_SIZE
	.align		4
.L_278:
        /*0648*/ 	.byte	0x04, 0x12
        /*064a*/ 	.short	(.L_280 - .L_279)
	.align		4
.L_279:
        /*064c*/ 	.word	index@(_ZN5flash44flash_bwd_dq_dk_dv_loop_seqk_parallel_kernelI23Flash_bwd_kernel_traitsILi128ELi64ELi128ELi8ELi2ELi4ELi2ELb0ELb0EN7cutlass10bfloat16_tE19Flash_kernel_traitsILi128ELi64ELi128ELi8ES3_EELb1ELb0ELb0ELb0ELb1ELb1ELb0EEEvNS_16Flash_bwd_paramsE)
        /*0650*/ 	.word	0x00000040


	//----- nvinfo : EIATTR_MIN_STACK_SIZE
	.align		4
.L_280:
        /*0654*/ 	.byte	0x04, 0x12
        /*0656*/ 	.short	(.L_282 - .L_281)
	.align		4
.L_281:
        /*0658*/ 	.word	index@(_ZN5flash44flash_bwd_dq_dk_dv_loop_seqk_parallel_kernelI23Flash_bwd_kernel_traitsILi128ELi64ELi128ELi8ELi2ELi4ELi2ELb0ELb0EN7cutlass10bfloat16_tE19Flash_kernel_traitsILi128ELi64ELi128ELi8ES3_EELb0ELb0ELb0ELb0ELb1ELb1ELb1EEEvNS_16Flash_bwd_paramsE)
        /*065c*/ 	.word	0x000000a0


	//----- nvinfo : EIATTR_MIN_STACK_SIZE
	.align		4
.L_282:
        /*0660*/ 	.byte	0x04, 0x12
        /*0662*/ 	.short	(.L_284 - .L_283)
	.align		4
.L_283:
        /*0664*/ 	.word	index@(_ZN5flash44flash_bwd_dq_dk_dv_loop_seqk_parallel_kernelI23Flash_bwd_kernel_traitsILi128ELi64ELi128ELi8ELi2ELi4ELi2ELb0ELb0EN7cutlass10bfloat16_tE19Flash_kernel_traitsILi128ELi64ELi128ELi8ES3_EELb1ELb0ELb0ELb1ELb0ELb0ELb0EEEvNS_16Flash_bwd_paramsE)
        /*0668*/ 	.word	0x00000060


	//----- nvinfo : EIATTR_MIN_STACK_SIZE
	.align		4
.L_284:
        /*066c*/ 	.byte	0x04, 0x12
        /*066e*/ 	.short	(.L_286 - .L_285)
	.align		4
.L_285:
        /*0670*/ 	.word	index@(_ZN5flash44flash_bwd_dq_dk_dv_loop_seqk_parallel_kernelI23Flash_bwd_kernel_traitsILi128ELi64ELi128ELi8ELi2ELi4ELi2ELb0ELb0EN7cutlass10bfloat16_tE19Flash_kernel_traitsILi128ELi64ELi128ELi8ES3_EELb0ELb0ELb0ELb1ELb0ELb0ELb1EEEvNS_16Flash_bwd_paramsE)
        /*0674*/ 	.word	0x000000b0


	//----- nvinfo : EIATTR_MIN_STACK_SIZE
	.align		4
.L_286:
        /*0678*/ 	.byte	0x04, 0x12
        /*067a*/ 	.short	(.L_288 - .L_287)
	.align		4
.L_287:
        /*067c*/ 	.word	index@(_ZN5flash44flash_bwd_dq_dk_dv_loop_seqk_parallel_kernelI23Flash_bwd_kernel_traitsILi128ELi64ELi128ELi8ELi2ELi4ELi2ELb0ELb0EN7cutlass10bfloat16_tE19Flash_kernel_traitsILi128ELi64ELi128ELi8ES3_EELb1ELb0ELb1ELb0ELb0ELb1ELb0EEEvNS_16Flash_bwd_paramsE)
        /*0680*/ 	.word	0x00000030


	//----- nvinfo : EIATTR_MIN_STACK_SIZE
	.align		4
.L_288:
        /*0684*/ 	.byte	0x04, 0x12
        /*0686*/ 	.short	(.L_290 - .L_289)
	.align		4
.L_289:
        /*0688*/ 	.word	index@(_ZN5flash44flash_bwd_dq_dk_dv_loop_seqk_parallel_kernelI23Flash_bwd_kernel_traitsILi128ELi64ELi128ELi8ELi2ELi4ELi2ELb0ELb0EN7cutlass10bfloat16_tE19Flash_kernel_traitsILi128ELi64ELi128ELi8ES3_EELb0ELb0ELb1ELb0ELb0ELb1ELb1EEEvNS_16Flash_bwd_paramsE)
        /*068c*/ 	.word	0x000000a8


	//----- nvinfo : EIATTR_MIN_STACK_SIZE
	.align		4
.L_290:
        /*0690*/ 	.byte	0x04, 0x12
        /*0692*/ 	.short	(.L_292 - .L_291)
	.align		4
.L_291:
        /*0694*/ 	.word	index@(_ZN5flash44flash_bwd_dq_dk_dv_loop_seqk_parallel_kernelI23Flash_bwd_kernel_traitsILi128ELi64ELi128ELi8ELi2ELi4ELi2ELb0ELb0EN7cutlass10bfloat16_tE19Flash_kernel_traitsILi128ELi64ELi128ELi8ES3_EELb1ELb0ELb1ELb1ELb0ELb0ELb0EEEvNS_16Flash_bwd_paramsE)
        /*0698*/ 	.word	0x00000028


	//----- nvinfo : EIATTR_MIN_STACK_SIZE
	.align		4
.L_292:
        /*069c*/ 	.byte	0x04, 0x12
        /*069e*/ 	.short	(.L_294 - .L_293)
	.align		4
.L_293:
        /*06a0*/ 	.word	index@(_ZN5flash44flash_bwd_dq_dk_dv_loop_seqk_parallel_kernelI23Flash_bwd_kernel_traitsILi128ELi64ELi128ELi8ELi2ELi4ELi2ELb0ELb0EN7cutlass10bfloat16_tE19Flash_kernel_traitsILi128ELi64ELi128ELi8ES3_EELb0ELb0ELb1ELb1ELb0ELb0ELb1EEEvNS_16Flash_bwd_paramsE)
        /*06a4*/ 	.word	0x000000b0


	//----- nvinfo : EIATTR_MIN_STACK_SIZE
	.align		4
.L_294:
        /*06a8*/ 	.byte	0x04, 0x12
        /*06aa*/ 	.short	(.L_296 - .L_295)
	.align		4
.L_295:
        /*06ac*/ 	.word	index@(_ZN5flash25flash_bwd_dot_do_o_kernelILb0E23Flash_bwd_kernel_traitsILi128ELi64ELi128ELi8ELi2ELi4ELi2ELb0ELb0EN7cutlass10bfloat16_tE19Flash_kernel_traitsILi128ELi64ELi128ELi8ES3_EEEEvNS_16Flash_bwd_paramsE)
        /*06b0*/ 	.word	0x00000000


	//----- nvinfo : EIATTR_MIN_STACK_SIZE
	.align		4
.L_296:
        /*06b4*/ 	.byte	0x04, 0x12
        /*06b6*/ 	.short	(.L_298 - .L_297)
	.align		4
.L_297:
        /*06b8*/ 	.word	index@(_ZN5flash25flash_bwd_dot_do_o_kernelILb1E23Flash_bwd_kernel_traitsILi128ELi64ELi128ELi8ELi2ELi4ELi2ELb0ELb0EN7cutlass10bfloat16_tE19Flash_kernel_traitsILi128ELi64ELi128ELi8ES3_EEEEvNS_16Flash_bwd_paramsE)
        /*06bc*/ 	.word	0x00000000
.L_298:


//--------------------- .nv.info._ZN5flash44flash_bwd_dq_dk_dv_loop_seqk_parallel_kernelI23Flash_bwd_kernel_traitsILi128ELi64ELi64ELi8ELi4ELi2ELi2ELb1ELb0EN7cutlass10bfloat16_tE19Flash_kernel_traitsILi128ELi64ELi64ELi8ES3_EELb0ELb0ELb0ELb0ELb0ELb1ELb0EEEvNS_16Flash_bwd_paramsE --------------------------
	.section	.nv.info._ZN5flash44flash_bwd_dq_dk_dv_loop_seqk_parallel_kernelI23Flash_bwd_kernel_traitsILi128ELi64ELi64ELi8ELi4ELi2ELi2ELb1ELb0EN7cutlass10bfloat16_tE19Flash_kernel_traitsILi128ELi64ELi64ELi8ES3_EELb0ELb0ELb0ELb0ELb0ELb1ELb0EEEvNS_16Flash_bwd_paramsE,"",@"SHT_CUDA_INFO"
	.sectionflags	@""
	.align	4


	//----- nvinfo : EIATTR_CUDA_API_VERSION
	.align		4
        /*0000*/ 	.byte	0x04, 0x37
        /*0002*/ 	.short	(.L_300 - .L_299)
.L_299:
        /*0004*/ 	.word	0x00000082


	//----- nvinfo : EIATTR_SW2861232_WAR
	.align		4
.L_300:
        /*0008*/ 	.byte	0x01, 0x35
	.zero		2


	//----- nvinfo : EIATTR_PARAM_CBANK
	.align		4
        /*000c*/ 	.byte	0x04, 0x0a
        /*000e*/ 	.short	(.L_302 - .L_301)
	.align		4
.L_301:
        /*0010*/ 	.word	index@(.nv.constant0._ZN5flash44flash_bwd_dq_dk_dv_loop_seqk_parallel_kernelI23Flash_bwd_kernel_traitsILi128ELi64ELi64ELi8ELi4ELi2ELi2ELb1ELb0EN7cutlass10bfloat16_tE19Flash_kernel_traitsILi128ELi64ELi64ELi8ES3_EELb0ELb0ELb0ELb0ELb0ELb1ELb0EEEvNS_16Flash_bwd_paramsE)
        /*0014*/ 	.short	0x0160
        /*0016*/ 	.short	0x0280


	//----- nvinfo : EIATTR_CBANK_PARAM_SIZE
	.align		4
.L_302:
        /*0018*/ 	.byte	0x03, 0x19
        /*001a*/ 	.short	0x0280


	//----- nvinfo : EIATTR_KPARAM_INFO
	.align		4
        /*001c*/ 	.byte	0x04, 0x17
        /*001e*/ 	.short	(.L_304 - .L_303)
.L_303:
        /*0020*/ 	.word	0x00000000
        /*0024*/ 	.short	0x0000
        /*0026*/ 	.short	0x0000
        /*0028*/ 	.byte	0x00, 0xf0, 0x01, 0x0a


	//----- nvinfo : EIATTR_MAXREG_COUNT
	.align		4
.L_304:
        /*002c*/ 	.byte	0x03, 0x1b
        /*002e*/ 	.short	0x00ff


	//----- nvinfo : EIATTR_NUM_BARRIERS
	.align		4
        /*0030*/ 	.byte	0x02, 0x4c
        /*0032*/ 	.byte	0x01
	.zero		1


	//----- nvinfo : EIATTR_ANNOTATIONS
	.align		4
        /*0034*/ 	.byte	0x04, 0x55
        /*0036*/ 	.short	(.L_306 - .L_305)


	//   ....[0]....
.L_305:
        /*0038*/ 	.word	0x00000001
        /*003c*/ 	.byte	0x70, 0x02, 0x00, 0x00, 0x01, 0x00, 0x00, 0x00, 0x60, 0x04, 0x00, 0x00, 0x01, 0x00, 0x00, 0x00
        /*004c*/ 	.byte	0x20, 0x05, 0x00, 0x00, 0x01, 0x00, 0x00, 0x00, 0xd0, 0x05, 0x00, 0x00, 0x01, 0x00, 0x00, 0x00
        /*005c*/ 	.byte	0xf0, 0x13, 0x00, 0x00, 0x01, 0x00, 0x00, 0x00, 0x00, 0x14, 0x00, 0x00, 0x01, 0x00, 0x00, 0x00
        /*006c*/ 	.byte	0x10, 0x14, 0x00, 0x00, 0x01, 0x00, 0x00, 0x00, 0x10, 0x16, 0x00, 0x00, 0x01, 0x00, 0x00, 0x00
        /*007c*/ 	.byte	0xd0, 0x17, 0x00, 0x00, 0x01, 0x00, 0x00, 0x00, 0xb0, 0x1b, 0x00, 0x00, 0x01, 0x00, 0x00, 0x00
        /*008c*/ 	.byte	0xa0, 0x52, 0x00, 0x00, 0x01, 0x00, 0x00, 0x00, 0x80, 0x5a, 0x00, 0x00


	//----- nvinfo : EIATTR_MERCURY_ISA_VERSION
	.align		4
.L_306:
        /*0098*/ 	.byte	0x03, 0x5f
        /*009a*/ 	.short	0x0000


	//----- nvinfo : EIATTR_EXIT_INSTR_OFFSETS
	.align		4
        /*009c*/ 	.byte	0x04, 0x1c
        /*009e*/ 	.short	(.L_308 - .L_307)


	//   ....[0]....
.L_307:
        /*00a0*/ 	.word	0x00000090


	//   ....[1]....
        /*00a4*/ 	.word	0x00005fe0


	//----- nvinfo : EIATTR_CTAIDZ_USED
	.align		4
.L_308:
        /*00a8*/ 	.byte	0x01, 0x04
	.zero		2


	//----- nvinfo : EIATTR_CRS_STACK_SIZE
	.align		4
        /*00ac*/ 	.byte	0x04, 0x1e
        /*00ae*/ 	.short	(.L_310 - .L_309)
.L_309:
        /*00b0*/ 	.word	0x00000000
.L_310:


//--------------------- .nv.info._ZN5flash44flash_bwd_dq_dk_dv_loop_seqk_parallel_kernelI23Flash_bwd_kernel_traitsILi128ELi64ELi64ELi8ELi4ELi2ELi2ELb1ELb0EN7cutlass10bfloat16_tE19Flash_kernel_traitsILi128ELi64ELi64ELi8ES3_EELb0ELb0ELb0ELb0ELb0ELb0ELb0EEEvNS_16Flash_bwd_paramsE --------------------------
	.section	.nv.info._ZN5flash44flash_bwd_dq_dk_dv_loop_seqk_parallel_kernelI23Flash_bwd_kernel_traitsILi128ELi64ELi64ELi8ELi4ELi2ELi2ELb1ELb0EN7cutlass10bfloat16_tE19Flash_kernel_traitsILi128ELi64ELi64ELi8ES3_EELb0ELb0ELb0ELb0ELb0ELb0ELb0EEEvNS_16Flash_bwd_paramsE,"",@"SHT_CUDA_INFO"
	.sectionflags	@""
	.align	4


	//----- nvinfo : EIATTR_CUDA_API_VERSION
	.align		4
        /*0000*/ 	.byte	0x04, 0x37
        /*0002*/ 	.short	(.L_312 - .L_311)
.L_311:
        /*0004*/ 	.word	0x00000082


	//----- nvinfo : EIATTR_SW2861232_WAR
	.align		4
.L_312:
        /*0008*/ 	.byte	0x01, 0x35
	.zero		2


	//----- nvinfo : EIATTR_PARAM_CBANK
	.align		4
        /*000c*/ 	.byte	0x04, 0x0a
        /*000e*/ 	.short	(.L_314 - .L_313)
	.align		4
.L_313:
        /*0010*/ 	.word	index@(.nv.constant0._ZN5flash44flash_bwd_dq_dk_dv_loop_seqk_parallel_kernelI23Flash_bwd_kernel_traitsILi128ELi64ELi64ELi8ELi4ELi2ELi2ELb1ELb0EN7cutlass10bfloat16_tE19Flash_kernel_traitsILi128ELi64ELi64ELi8ES3_EELb0ELb0ELb0ELb0ELb0ELb0ELb0EEEvNS_16Flash_bwd_paramsE)
        /*0014*/ 	.short	0x0160
        /*0016*/ 	.short	0x0280


	//----- nvinfo : EIATTR_CBANK_PARAM_SIZE
	.align		4
.L_314:
        /*0018*/ 	.byte	0x03, 0x19
        /*001a*/ 	.short	0x0280


	//----- nvinfo : EIATTR_KPARAM_INFO
	.align		4
        /*001c*/ 	.byte	0x04, 0x17
        /*001e*/ 	.short	(.L_316 - .L_315)
.L_315:
        /*0020*/ 	.word	0x00000000
        /*0024*/ 	.short	0x0000
        /*0026*/ 	.short	0x0000
        /*0028*/ 	.byte	0x00, 0xf0, 0x01, 0x0a


	//----- nvinfo : EIATTR_MAXREG_COUNT
	.align		4
.L_316:
        /*002c*/ 	.byte	0x03, 0x1b
        /*002e*/ 	.short	0x00ff


	//----- nvinfo : EIATTR_NUM_BARRIERS
	.align		4
        /*0030*/ 	.byte	0x02, 0x4c
        /*0032*/ 	.byte	0x01
	.zero		1


	//----- nvinfo : EIATTR_ANNOTATIONS
	.align		4
        /*0034*/ 	.byte	0x04, 0x55
        /*0036*/ 	.short	(.L_318 - .L_317)


	//   ....[0]....
.L_317:
        /*0038*/ 	.word	0x00000001
        /*003c*/ 	.byte	0x20, 0x04, 0x00, 0x00, 0x01, 0x00, 0x00, 0x00, 0xc0, 0x04, 0x00, 0x00, 0x01, 0x00, 0x00, 0x00
        /*004c*/ 	.byte	0x40, 0x05, 0x00, 0x00, 0x01, 0x00, 0x00, 0x00, 0xb0, 0x05, 0x00, 0x00, 0x01, 0x00, 0x00, 0x00
        /*005c*/ 	.byte	0x80, 0x07, 0x00, 0x00, 0x01, 0x00, 0x00, 0x00, 0xa0, 0x0a, 0x00, 0x00, 0x01, 0x00, 0x00, 0x00
        /*006c*/ 	.byte	0x20, 0x14, 0x00, 0x00, 0x01, 0x00, 0x00, 0x00, 0x30, 0x20, 0x00, 0x00, 0x01, 0x00, 0x00, 0x00
        /*007c*/ 	.byte	0x00, 0x25, 0x00, 0x00, 0x01, 0x00, 0x00, 0x00, 0xf0, 0x29, 0x00, 0x00, 0x01, 0x00, 0x00, 0x00
        /*008c*/ 	.byte	0x20, 0x30, 0x00, 0x00, 0x01, 0x00, 0x00, 0x00, 0xf0, 0x55, 0x00, 0x00, 0x01, 0x00, 0x00, 0x00
        /*009c*/ 	.byte	0x70, 0x64, 0x00, 0x00


	//----- nvinfo : EIATTR_MERCURY_ISA_VERSION
	.align		4
.L_318:
        /*00a0*/ 	.byte	0x03, 0x5f
        /*00a2*/ 	.short	0x0000


	//----- nvinfo : EIATTR_EXIT_INSTR_OFFSETS
	.align		4
        /*00a4*/ 	.byte	0x04, 0x1c
        /*00a6*/ 	.short	(.L_320 - .L_319)


	//   ....[0]....
.L_319:
        /*00a8*/ 	.word	0x00000090


	//   ....[1]....
        /*00ac*/ 	.word	0x00006cb0


	//----- nvinfo : EIATTR_CTAIDZ_USED
	.align		4
.L_320:
        /*00b0*/ 	.byte	0x01, 0x04
	.zero		2


	//----- nvinfo : EIATTR_CRS_STACK_SIZE
	.align		4
        /*00b4*/ 	.byte	0x04, 0x1e
        /*00b6*/ 	.short	(.L_322 - .L_321)
.L_321:
        /*00b8*/ 	.word	0x00000000
.L_322:


//--------------------- .nv.info._ZN5flash44flash_bwd_dq_dk_dv_loop_seqk_parallel_kernelI23Flash_bwd_kernel_traitsILi128ELi64ELi64ELi8ELi4ELi2ELi2ELb1ELb0EN7cutlass10bfloat16_tE19Flash_kernel_traitsILi128ELi64ELi64ELi8ES3_EELb0ELb0ELb1ELb0ELb0ELb0ELb0EEEvNS_16Flash_bwd_paramsE --------------------------
	.section	.nv.info._ZN5flash44flash_bwd_dq_dk_dv_loop_seqk_parallel_kernelI23Flash_bwd_kernel_traitsILi128ELi64ELi64ELi8ELi4ELi2ELi2ELb1ELb0EN7cutlass10bfloat16_tE19Flash_kernel_traitsILi128ELi64ELi64ELi8ES3_EELb0ELb0ELb1ELb0ELb0ELb0ELb0EEEvNS_16Flash_bwd_paramsE,"",@"SHT_CUDA_INFO"
	.sectionflags	@""
	.align	4


	//----- nvinfo : EIATTR_CUDA_API_VERSION
	.align		4
        /*0000*/ 	.byte	0x04, 0x37
        /*0002*/ 	.short	(.L_324 - .L_323)
.L_323:
        /*0004*/ 	.word	0x00000082


	//----- nvinfo : EIATTR_SW2861232_WAR
	.align		4
.L_324:
        /*0008*/ 	.byte	0x01, 0x35
	.zero		2


	//----- nvinfo : EIATTR_PARAM_CBANK
	.align		4
        /*000c*/ 	.byte	0x04, 0x0a
        /*000e*/ 	.short	(.L_326 - .L_325)
	.align		4
.L_325:
        /*0010*/ 	.word	index@(.nv.constant0._ZN5flash44flash_bwd_dq_dk_dv_loop_seqk_parallel_kernelI23Flash_bwd_kernel_traitsILi128ELi64ELi64ELi8ELi4ELi2ELi2ELb1ELb0EN7cutlass10bfloat16_tE19Flash_kernel_traitsILi128ELi64ELi64ELi8ES3_EELb0ELb0ELb1ELb0ELb0ELb0ELb0EEEvNS_16Flash_bwd_paramsE)
        /*0014*/ 	.short	0x0160
        /*0016*/ 	.short	0x0280


	//----- nvinfo : EIATTR_CBANK_PARAM_SIZE
	.align		4
.L_326:
        /*0018*/ 	.byte	0x03, 0x19
        /*001a*/ 	.short	0x0280


	//----- nvinfo : EIATTR_KPARAM_INFO
	.align		4
        /*001c*/ 	.byte	0x04, 0x17
        /*001e*/ 	.short	(.L_328 - .L_327)
.L_327:
        /*0020*/ 	.word	0x00000000
        /*0024*/ 	.short	0x0000
        /*0026*/ 	.short	0x0000
        /*0028*/ 	.byte	0x00, 0xf0, 0x01, 0x0a


	//----- nvinfo : EIATTR_MAXREG_COUNT
	.align		4
.L_328:
        /*002c*/ 	.byte	0x03, 0x1b
        /*002e*/ 	.short	0x00ff


	//----- nvinfo : EIATTR_NUM_BARRIERS
	.align		4
        /*0030*/ 	.byte	0x02, 0x4c
        /*0032*/ 	.byte	0x01
	.zero		1


	//----- nvinfo : EIATTR_MERCURY_ISA_VERSION
	.align		4
        /*0034*/ 	.byte	0x03, 0x5f
        /*0036*/ 	.short	0x0000


	//----- nvinfo : EIATTR_EXIT_INSTR_OFFSETS
	.align		4
        /*0038*/ 	.byte	0x04, 0x1c
        /*003a*/ 	.short	(.L_330 - .L_329)


	//   ....[0]....
.L_329:
        /*003c*/ 	.word	0x00000080


	//   ....[1]....
        /*0040*/ 	.word	0x00006da0


	//----- nvinfo : EIATTR_CTAIDZ_USED
	.align		4
.L_330:
        /*0044*/ 	.byte	0x01, 0x04
	.zero		2


	//----- nvinfo : EIATTR_CRS_STACK_SIZE
	.align		4
        /*0048*/ 	.byte	0x04, 0x1e
        /*004a*/ 	.short	(.L_332 - .L_331)
.L_331:
        /*004c*/ 	.word	0x00000000
.L_332:


//--------------------- .nv.info._ZN5flash44flash_bwd_dq_dk_dv_loop_seqk_parallel_kernelI23Flash_bwd_kernel_traitsILi128ELi64ELi64ELi8ELi4ELi2ELi2ELb1ELb0EN7cutlass10bfloat16_tE19Flash_kernel_traitsILi128ELi64ELi64ELi8ES3_EELb0ELb0ELb0ELb0ELb1ELb1ELb0EEEvNS_16Flash_bwd_paramsE --------------------------
	.section	.nv.info._ZN5flash44flash_bwd_dq_dk_dv_loop_seqk_parallel_kernelI23Flash_bwd_kernel_traitsILi128ELi64ELi64ELi8ELi4ELi2ELi2ELb1ELb0EN7cutlass10bfloat16_tE19Flash_kernel_traitsILi128ELi64ELi64ELi8ES3_EELb0ELb0ELb0ELb0ELb1ELb1ELb0EEEvNS_16Flash_bwd_paramsE,"",@"SHT_CUDA_INFO"
	.sectionflags	@""
	.align	4


	//----- nvinfo : EIATTR_CUDA_API_VERSION
	.align		4
        /*0000*/ 	.byte	0x04, 0x37
        /*0002*/ 	.short	(.L_334 - .L_333)
.L_333:
        /*0004*/ 	.word	0x00000082


	//----- nvinfo : EIATTR_SW2861232_WAR
	.align		4
.L_334:
        /*0008*/ 	.byte	0x01, 0x35
	.zero		2


	//----- nvinfo : EIATTR_PARAM_CBANK
	.align		4
        /*000c*/ 	.byte	0x04, 0x0a
        /*000e*/ 	.short	(.L_336 - .L_335)
	.align		4
.L_335:
        /*0010*/ 	.word	index@(.nv.constant0._ZN5flash44flash_bwd_dq_dk_dv_loop_seqk_parallel_kernelI23Flash_bwd_kernel_traitsILi128ELi64ELi64ELi8ELi4ELi2ELi2ELb1ELb0EN7cutlass10bfloat16_tE19Flash_kernel_traitsILi128ELi64ELi64ELi8ES3_EELb0ELb0ELb0ELb0ELb1ELb1ELb0EEEvNS_16Flash_bwd_paramsE)
        /*0014*/ 	.short	0x0160
        /*0016*/ 	.short	0x0280


	//----- nvinfo : EIATTR_CBANK_PARAM_SIZE
	.align		4
.L_336:
        /*0018*/ 	.byte	0x03, 0x19
        /*001a*/ 	.short	0x0280


	//----- nvinfo : EIATTR_KPARAM_INFO
	.align		4
        /*001c*/ 	.byte	0x04, 0x17
        /*001e*/ 	.short	(.L_338 - .L_337)
.L_337:
        /*0020*/ 	.word	0x00000000
        /*0024*/ 	.short	0x0000
        /*0026*/ 	.short	0x0000
        /*0028*/ 	.byte	0x00, 0xf0, 0x01, 0x0a


	//----- nvinfo : EIATTR_MAXREG_COUNT
	.align		4
.L_338:
        /*002c*/ 	.byte	0x03, 0x1b
        /*002e*/ 	.short	0x00ff


	//----- nvinfo : EIATTR_NUM_BARRIERS
	.align		4
        /*0030*/ 	.byte	0x02, 0x4c
        /*0032*/ 	.byte	0x01
	.zero		1


	//----- nvinfo : EIATTR_ANNOTATIONS
	.align		4
        /*0034*/ 	.byte	0x04, 0x55
        /*0036*/ 	.short	(.L_340 - .L_339)


	//   ....[0]....
.L_339:
        /*0038*/ 	.word	0x00000001
        /*003c*/ 	.byte	0x20, 0x03, 0x00, 0x00, 0x01, 0x00, 0x00, 0x00, 0xf0, 0x05, 0x00, 0x00, 0x01, 0x00, 0x00, 0x00
        /*004c*/ 	.byte	0x90, 0x07, 0x00, 0x00, 0x01, 0x00, 0x00, 0x00, 0x40, 0x08, 0x00, 0x00, 0x01, 0x00, 0x00, 0x00
        /*005c*/ 	.byte	0x10, 0x11, 0x00, 0x00, 0x01, 0x00, 0x00, 0x00, 0x90, 0x12, 0x00, 0x00, 0x01, 0x00, 0x00, 0x00
        /*006c*/ 	.byte	0xe0, 0x12, 0x00, 0x00, 0x01, 0x00, 0x00, 0x00, 0x90, 0x13, 0x00, 0x00


	//----- nvinfo : EIATTR_MERCURY_ISA_VERSION
	.align		4
.L_340:
        /*0078*/ 	.byte	0x03, 0x5f
        /*007a*/ 	.short	0x0000


	//----- nvinfo : EIATTR_EXIT_INSTR_OFFSETS
	.align		4
        /*007c*/ 	.byte	0x04, 0x1c
        /*007e*/ 	.short	(.L_342 - .L_341)


	//   ....[0]....
.L_341:
        /*0080*/ 	.word	0x00000090


	//   ....[1]....
        /*0084*/ 	.word	0x000049f0


	//----- nvinfo : EIATTR_CTAIDZ_USED
	.align		4
.L_342:
        /*0088*/ 	.byte	0x01, 0x04
	.zero		2


//--------------------- .nv.info._ZN5flash44flash_bwd_dq_dk_dv_loop_seqk_parallel_kernelI23Flash_bwd_kernel_traitsILi128ELi64ELi64ELi8ELi4ELi2ELi2ELb1ELb0EN7cutlass10bfloat16_tE19Flash_kernel_traitsILi128ELi64ELi64ELi8ES3_EELb0ELb0ELb0ELb1ELb0ELb0ELb0EEEvNS_16Flash_bwd_paramsE --------------------------
	.section	.nv.info._ZN5flash44flash_bwd_dq_dk_dv_loop_seqk_parallel_kernelI23Flash_bwd_kernel_traitsILi128ELi64ELi64ELi8ELi4ELi2ELi2ELb1ELb0EN7cutlass10bfloat16_tE19Flash_kernel_traitsILi128ELi64ELi64ELi8ES3_EELb0ELb0ELb0ELb1ELb0ELb0ELb0EEEvNS_16Flash_bwd_paramsE,"",@"SHT_CUDA_INFO"
	.sectionflags	@""
	.align	4


	//----- nvinfo : EIATTR_CUDA_API_VERSION
	.align		4
        /*0000*/ 	.byte	0x04, 0x37
        /*0002*/ 	.short	(.L_344 - .L_343)
.L_343:
        /*0004*/ 	.word	0x00000082


	//----- nvinfo : EIATTR_SW2861232_WAR
	.align		4
.L_344:
        /*0008*/ 	.byte	0x01, 0x35
	.zero		2


	//----- nvinfo : EIATTR_PARAM_CBANK
	.align		4
        /*000c*/ 	.byte	0x04, 0x0a
        /*000e*/ 	.short	(.L_346 - .L_345)
	.align		4
.L_345:
        /*0010*/ 	.word	index@(.nv.constant0._ZN5flash44flash_bwd_dq_dk_dv_loop_seqk_parallel_kernelI23Flash_bwd_kernel_traitsILi128ELi64ELi64ELi8ELi4ELi2ELi2ELb1ELb0EN7cutlass10bfloat16_tE19Flash_kernel_traitsILi128ELi64ELi64ELi8ES3_EELb0ELb0ELb0ELb1ELb0ELb0ELb0EEEvNS_16Flash_bwd_paramsE)
        /*0014*/ 	.short	0x0160
        /*0016*/ 	.short	0x0280


	//----- nvinfo : EIATTR_CBANK_PARAM_SIZE
	.align		4
.L_346:
        /*0018*/ 	.byte	0x03, 0x19
        /*001a*/ 	.short	0x0280


	//----- nvinfo : EIATTR_KPARAM_INFO
	.align		4
        /*001c*/ 	.byte	0x04, 0x17
        /*001e*/ 	.short	(.L_348 - .L_347)
.L_347:
        /*0020*/ 	.word	0x00000000
        /*0024*/ 	.short	0x0000
        /*0026*/ 	.short	0x0000
        /*0028*/ 	.byte	0x00, 0xf0, 0x01, 0x0a


	//----- nvinfo : EIATTR_MAXREG_COUNT
	.align		4
.L_348:
        /*002c*/ 	.byte	0x03, 0x1b
        /*002e*/ 	.short	0x00ff


	//----- nvinfo : EIATTR_NUM_BARRIERS
	.align		4
        /*0030*/ 	.byte	0x02, 0x4c
        /*0032*/ 	.byte	0x01
	.zero		1


	//----- nvinfo : EIATTR_ANNOTATIONS
	.align		4
        /*0034*/ 	.byte	0x04, 0x55
        /*0036*/ 	.short	(.L_350 - .L_349)


	//   ....[0]....
.L_349:
        /*0038*/ 	.word	0x00000001
        /*003c*/ 	.byte	0xd0, 0x04, 0x00, 0x00, 0x01, 0x00, 0x00, 0x00, 0x70, 0x05, 0x00, 0x00, 0x01, 0x00, 0x00, 0x00
        /* <DEDUP_REMOVED lines=9> */
        /*00dc*/ 	.byte	0xf0, 0x73, 0x00, 0x00


	//----- nvinfo : EIATTR_MERCURY_ISA_VERSION
	.align		4
.L_350:
        /*00e0*/ 	.byte	0x03, 0x5f
        /*00e2*/ 	.short	0x0000


	//----- nvinfo : EIATTR_EXIT_INSTR_OFFSETS
	.align		4
        /*00e4*/ 	.byte	0x04, 0x1c
        /*00e6*/ 	.short	(.L_352 - .L_351)


	//   ....[0]....
.L_351:
        /*00e8*/ 	.word	0x00000090


	//   ....[1]....
        /*00ec*/ 	.word	0x00007420


	//----- nvinfo : EIATTR_CTAIDZ_USED
	.align		4
.L_352:
        /*00f0*/ 	.byte	0x01, 0x04
	.zero		2


	//----- nvinfo : EIATTR_CRS_STACK_SIZE
	.align		4
        /*00f4*/ 	.byte	0x04, 0x1e
        /*00f6*/ 	.short	(.L_354 - .L_353)
.L_353:
        /*00f8*/ 	.word	0x00000000
.L_354:


//--------------------- .nv.info._ZN5flash44flash_bwd_dq_dk_dv_loop_seqk_parallel_kernelI23Flash_bwd_kernel_traitsILi128ELi64ELi64ELi8ELi4ELi2ELi2ELb1ELb0EN7cutlass10bfloat16_tE19Flash_kernel_traitsILi128ELi64ELi64ELi8ES3_EELb0ELb0ELb1ELb0ELb0ELb1ELb0EEEvNS_16Flash_bwd_paramsE --------------------------
	.section	.nv.info._ZN5flash44flash_bwd_dq_dk_dv_loop_seqk_parallel_kernelI23Flash_bwd_kernel_traitsILi128ELi64ELi64ELi8ELi4ELi2ELi2ELb1ELb0EN7cutlass10bfloat16_tE19Flash_kernel_traitsILi128ELi64ELi64ELi8ES3_EELb0ELb0ELb1ELb0ELb0ELb1ELb0EEEvNS_16Flash_bwd_paramsE,"",@"SHT_CUDA_INFO"
	.sectionflags	@""
	.align	4


	//----- nvinfo : EIATTR_CUDA_API_VERSION
	.align		4
        /*0000*/ 	.byte	0x04, 0x37
        /*0002*/ 	.short	(.L_356 - .L_355)
.L_355:
        /*0004*/ 	.word	0x00000082


	//----- nvinfo : EIATTR_SW2861232_WAR
	.align		4
.L_356:
        /*0008*/ 	.byte	0x01, 0x35
	.zero		2


	//----- nvinfo : EIATTR_PARAM_CBANK
	.align		4
        /*000c*/ 	.byte	0x04, 0x0a
        /*000e*/ 	.short	(.L_358 - .L_357)
	.align		4
.L_357:
        /*0010*/ 	.word	index@(.nv.constant0._ZN5flash44flash_bwd_dq_dk_dv_loop_seqk_parallel_kernelI23Flash_bwd_kernel_traitsILi128ELi64ELi64ELi8ELi4ELi2ELi2ELb1ELb0EN7cutlass10bfloat16_tE19Flash_kernel_traitsILi128ELi64ELi64ELi8ES3_EELb0ELb0ELb1ELb0ELb0ELb1ELb0EEEvNS_16Flash_bwd_paramsE)
        /*0014*/ 	.short	0x0160
        /*0016*/ 	.short	0x0280


	//----- nvinfo : EIATTR_CBANK_PARAM_SIZE
	.align		4
.L_358:
        /*0018*/ 	.byte	0x03, 0x19
        /*001a*/ 	.short	0x0280


	//----- nvinfo : EIATTR_KPARAM_INFO
	.align		4
        /*001c*/ 	.byte	0x04, 0x17
        /*001e*/ 	.short	(.L_360 - .L_359)
.L_359:
        /*0020*/ 	.word	0x00000000
        /*0024*/ 	.short	0x0000
        /*0026*/ 	.short	0x0000
        /*0028*/ 	.byte	0x00, 0xf0, 0x01, 0x0a


	//----- nvinfo : EIATTR_MAXREG_COUNT
	.align		4
.L_360:
        /*002c*/ 	.byte	0x03, 0x1b
        /*002e*/ 	.short	0x00ff


	//----- nvinfo : EIATTR_NUM_BARRIERS
	.align		4
        /*0030*/ 	.byte	0x02, 0x4c
        /*0032*/ 	.byte	0x01
	.zero		1


	//----- nvinfo : EIATTR_MERCURY_ISA_VERSION
	.align		4
        /*0034*/ 	.byte	0x03, 0x5f
        /*0036*/ 	.short	0x0000


	//----- nvinfo : EIATTR_EXIT_INSTR_OFFSETS
	.align		4
        /*0038*/ 	.byte	0x04, 0x1c
        /*003a*/ 	.short	(.L_362 - .L_361)


	//   ....[0]....
.L_361:
        /*003c*/ 	.word	0x00000080


	//   ....[1]....
        /*0040*/ 	.word	0x00006110


	//----- nvinfo : EIATTR_CTAIDZ_USED
	.align		4
.L_362:
        /*0044*/ 	.byte	0x01, 0x04
	.zero		2


	//----- nvinfo : EIATTR_CRS_STACK_SIZE
	.align		4
        /*0048*/ 	.byte	0x04, 0x1e
        /*004a*/ 	.short	(.L_364 - .L_363)
.L_363:
        /*004c*/ 	.word	0x00000000
.L_364:


//--------------------- .nv.info._ZN5flash44flash_bwd_dq_dk_dv_loop_seqk_parallel_kernelI23Flash_bwd_kernel_traitsILi128ELi64ELi64ELi8ELi4ELi2ELi2ELb1ELb0EN7cutlass10bfloat16_tE19Flash_kernel_traitsILi128ELi64ELi64ELi8ES3_EELb0ELb0ELb1ELb1ELb0ELb0ELb0EEEvNS_16Flash_bwd_paramsE --------------------------
	.section	.nv.info._ZN5flash44flash_bwd_dq_dk_dv_loop_seqk_parallel_kernelI23Flash_bwd_kernel_traitsILi128ELi64ELi64ELi8ELi4ELi2ELi2ELb1ELb0EN7cutlass10bfloat16_tE19Flash_kernel_traitsILi128ELi64ELi64ELi8ES3_EELb0ELb0ELb1ELb1ELb0ELb0ELb0EEEvNS_16Flash_bwd_paramsE,"",@"SHT_CUDA_INFO"
	.sectionflags	@""
	.align	4


	//----- nvinfo : EIATTR_CUDA_API_VERSION
	.align		4
        /*0000*/ 	.byte	0x04, 0x37
        /*0002*/ 	.short	(.L_366 - .L_365)
.L_365:
        /*0004*/ 	.word	0x00000082


	//----- nvinfo : EIATTR_SW2861232_WAR
	.align		4
.L_366:
        /*0008*/ 	.byte	0x01, 0x35
	.zero		2


	//----- nvinfo : EIATTR_PARAM_CBANK
	.align		4
        /*000c*/ 	.byte	0x04, 0x0a
        /*000e*/ 	.short	(.L_368 - .L_367)
	.align		4
.L_367:
        /*0010*/ 	.word	index@(.nv.constant0._ZN5flash44flash_bwd_dq_dk_dv_loop_seqk_parallel_kernelI23Flash_bwd_kernel_traitsILi128ELi64ELi64ELi8ELi4ELi2ELi2ELb1ELb0EN7cutlass10bfloat16_tE19Flash_kernel_traitsILi128ELi64ELi64ELi8ES3_EELb0ELb0ELb1ELb1ELb0ELb0ELb0EEEvNS_16Flash_bwd_paramsE)
        /*0014*/ 	.short	0x0160
        /*0016*/ 	.short	0x0280


	//----- nvinfo : EIATTR_CBANK_PARAM_SIZE
	.align		4
.L_368:
        /*0018*/ 	.byte	0x03, 0x19
        /*001a*/ 	.short	0x0280


	//----- nvinfo : EIATTR_KPARAM_INFO
	.align		4
        /*001c*/ 	.byte	0x04, 0x17
        /*001e*/ 	.short	(.L_370 - .L_369)
.L_369:
        /*0020*/ 	.word	0x00000000
        /*0024*/ 	.short	0x0000
        /*0026*/ 	.short	0x0000
        /*0028*/ 	.byte	0x00, 0xf0, 0x01, 0x0a


	//----- nvinfo : EIATTR_MAXREG_COUNT
	.align		4
.L_370:
        /*002c*/ 	.byte	0x03, 0x1b
        /*002e*/ 	.short	0x00ff


	//----- nvinfo : EIATTR_NUM_BARRIERS
	.align		4
        /*0030*/ 	.byte	0x02, 0x4c
        /*0032*/ 	.byte	0x01
	.zero		1


	//----- nvinfo : EIATTR_ANNOTATIONS
	.align		4
        /*0034*/ 	.byte	0x04, 0x55
        /*0036*/ 	.short	(.L_372 - .L_371)


	//   ....[0]....
.L_371:
        /*0038*/ 	.word	0x00000001
        /*003c*/ 	.byte	0x70, 0x05, 0x00, 0x00, 0x01, 0x00, 0x00, 0x00, 0x30, 0x08, 0x00, 0x00, 0x01, 0x00, 0x00, 0x00
        /*004c*/ 	.byte	0x60, 0x0a, 0x00, 0x00, 0x01, 0x00, 0x00, 0x00, 0xa0, 0x27, 0x00, 0x00, 0x01, 0x00, 0x00, 0x00
        /*005c*/ 	.byte	0xe0, 0x64, 0x00, 0x00, 0x01, 0x00, 0x00, 0x00, 0xf0, 0x64, 0x00, 0x00


	//----- nvinfo : EIATTR_MERCURY_ISA_VERSION
	.align		4
.L_372:
        /*0068*/ 	.byte	0x03, 0x5f
        /*006a*/ 	.short	0x0000


	//----- nvinfo : EIATTR_EXIT_INSTR_OFFSETS
	.align		4
        /*006c*/ 	.byte	0x04, 0x1c
        /*006e*/ 	.short	(.L_374 - .L_373)


	//   ....[0]....
.L_373:
        /*0070*/ 	.word	0x00000090


	//   ....[1]....
        /*0074*/ 	.word	0x000073f0


	//----- nvinfo : EIATTR_CTAIDZ_USED
	.align		4
.L_374:
        /*0078*/ 	.byte	0x01, 0x04
	.zero		2


	//----- nvinfo : EIATTR_CRS_STACK_SIZE
	.align		4
        /*007c*/ 	.byte	0x04, 0x1e
        /*007e*/ 	.short	(.L_376 - .L_375)
.L_375:
        /*0080*/ 	.word	0x00000000
.L_376:


//--------------------- .nv.info._ZN5flash44flash_bwd_dq_dk_dv_loop_seqk_parallel_kernelI23Flash_bwd_kernel_traitsILi128ELi64ELi128ELi8ELi2ELi4ELi2ELb0ELb0EN7cutlass10bfloat16_tE19Flash_kernel_traitsILi128ELi64ELi128ELi8ES3_EELb0ELb0ELb0ELb0ELb0ELb1ELb0EEEvNS_16Flash_bwd_paramsE --------------------------
	.section	.nv.info._ZN5flash44flash_bwd_dq_dk_dv_loop_seqk_parallel_kernelI23Flash_bwd_kernel_traitsILi128ELi64ELi128ELi8ELi2ELi4ELi2ELb0ELb0EN7cutlass10bfloat16_tE19Flash_kernel_traitsILi128ELi64ELi128ELi8ES3_EELb0ELb0ELb0ELb0ELb0ELb1ELb0EEEvNS_16Flash_bwd_paramsE,"",@"SHT_CUDA_INFO"
	.sectionflags	@""
	.align	4


	//----- nvinfo : EIATTR_CUDA_API_VERSION
	.align		4
        /*0000*/ 	.byte	0x04, 0x37
        /*0002*/ 	.short	(.L_378 - .L_377)
.L_377:
        /*0004*/ 	.word	0x00000082


	//----- nvinfo : EIATTR_SW2861232_WAR
	.align		4
.L_378:
        /*0008*/ 	.byte	0x01, 0x35
	.zero		2


	//----- nvinfo : EIATTR_PARAM_CBANK
	.align		4
        /*000c*/ 	.byte	0x04, 0x0a
        /*000e*/ 	.short	(.L_380 - .L_379)
	.align		4
.L_379:
        /*0010*/ 	.word	index@(.nv.constant0._ZN5flash44flash_bwd_dq_dk_dv_loop_seqk_parallel_kernelI23Flash_bwd_kernel_traitsILi128ELi64ELi128ELi8ELi2ELi4ELi2ELb0ELb0EN7cutlass10bfloat16_tE19Flash_kernel_traitsILi128ELi64ELi128ELi8ES3_EELb0ELb0ELb0ELb0ELb0ELb1ELb0EEEvNS_16Flash_bwd_paramsE)
        /*0014*/ 	.short	0x0160
        /*0016*/ 	.short	0x0280


	//----- nvinfo : EIATTR_CBANK_PARAM_SIZE
	.align		4
.L_380:
        /*0018*/ 	.byte	0x03, 0x19
        /*001a*/ 	.short	0x0280


	//----- nvinfo : EIATTR_KPARAM_INFO
	.align		4
        /*001c*/ 	.byte	0x04, 0x17
        /*001e*/ 	.short	(.L_382 - .L_381)
.L_381:
        /*0020*/ 	.word	0x00000000
        /*0024*/ 	.short	0x0000
        /*0026*/ 	.short	0x0000
        /*0028*/ 	.byte	0x00, 0xf0, 0x01, 0x0a


	//----- nvinfo : EIATTR_MAXREG_COUNT
	.align		4
.L_382:
        /*002c*/ 	.byte	0x03, 0x1b
        /*002e*/ 	.short	0x00ff


	//----- nvinfo : EIATTR_NUM_BARRIERS
	.align		4
        /*0030*/ 	.byte	0x02, 0x4c
        /*0032*/ 	.byte	0x01
	.zero		1


	//----- nvinfo : EIATTR_ANNOTATIONS
	.align		4
        /*0034*/ 	.byte	0x04, 0x55
        /*0036*/ 	.short	(.L_384 - .L_383)


	//   ....[0]....
.L_383:
        /* <DEDUP_REMOVED lines=15> */


	//----- nvinfo : EIATTR_MERCURY_ISA_VERSION
	.align		4
.L_384:
        /*0110*/ 	.byte	0x03, 0x5f
        /*0112*/ 	.short	0x0000


	//----- nvinfo : EIATTR_EXIT_INSTR_OFFSETS
	.align		4
        /*0114*/ 	.byte	0x04, 0x1c
        /*0116*/ 	.short	(.L_386 - .L_385)


	//   ....[0]....
.L_385:
        /*0118*/ 	.word	0x000000a0


	//   ....[1]....
        /*011c*/ 	.word	0x000098e0


	//----- nvinfo : EIATTR_CTAIDZ_USED
	.align		4
.L_386:
        /*0120*/ 	.byte	0x01, 0x04
	.zero		2


	//----- nvinfo : EIATTR_CRS_STACK_SIZE
	.align		4
        /*0124*/ 	.byte	0x04, 0x1e
        /*0126*/ 	.short	(.L_388 - .L_387)
.L_387:
        /*0128*/ 	.word	0x00000000
.L_388:


//--------------------- .nv.info._ZN5flash44flash_bwd_dq_dk_dv_loop_seqk_parallel_kernelI23Flash_bwd_kernel_traitsILi128ELi64ELi128ELi8ELi2ELi4ELi2ELb0ELb0EN7cutlass10bfloat16_tE19Flash_kernel_traitsILi128ELi64ELi128ELi8ES3_EELb0ELb0ELb0ELb0ELb0ELb0ELb0EEEvNS_16Flash_bwd_paramsE --------------------------
	.section	.nv.info._ZN5flash44flash_bwd_dq_dk_dv_loop_seqk_parallel_kernelI23Flash_bwd_kernel_traitsILi128ELi64ELi128ELi8ELi2ELi4ELi2ELb0ELb0EN7cutlass10bfloat16_tE19Flash_kernel_traitsILi128ELi64ELi128ELi8ES3_EELb0ELb0ELb0ELb0ELb0ELb0ELb0EEEvNS_16Flash_bwd_paramsE,"",@"SHT_CUDA_INFO"
	.sectionflags	@""
	.align	4


	//----- nvinfo : EIATTR_CUDA_API_VERSION
	.align		4
        /*0000*/ 	.byte	0x04, 0x37
        /*0002*/ 	.short	(.L_390 - .L_389)
.L_389:
        /*0004*/ 	.word	0x00000082


	//----- nvinfo : EIATTR_SW2861232_WAR
	.align		4
.L_390:
        /*0008*/ 	.byte	0x01, 0x35
	.zero		2


	//----- nvinfo : EIATTR_PARAM_CBANK
	.align		4
        /*000c*/ 	.byte	0x04, 0x0a
        /*000e*/ 	.short	(.L_392 - .L_391)
	.align		4
.L_391:
        /*0010*/ 	.word	index@(.nv.constant0._ZN5flash44flash_bwd_dq_dk_dv_loop_seqk_parallel_kernelI23Flash_bwd_kernel_traitsILi128ELi64ELi128ELi8ELi2ELi4ELi2ELb0ELb0EN7cutlass10bfloat16_tE19Flash_kernel_traitsILi128ELi64ELi128ELi8ES3_EELb0ELb0ELb0ELb0ELb0ELb0ELb0EEEvNS_16Flash_bwd_paramsE)
        /*0014*/ 	.short	0x0160
        /*0016*/ 	.short	0x0280


	//----- nvinfo : EIATTR_CBANK_PARAM_SIZE
	.align		4
.L_392:
        /*0018*/ 	.byte	0x03, 0x19
        /*001a*/ 	.short	0x0280


	//----- nvinfo : EIATTR_KPARAM_INFO
	.align		4
        /*001c*/ 	.byte	0x04, 0x17
        /*001e*/ 	.short	(.L_394 - .L_393)
.L_393:
        /*0020*/ 	.word	0x00000000
        /*0024*/ 	.short	0x0000
        /*0026*/ 	.short	0x0000
        /*0028*/ 	.byte	0x00, 0xf0, 0x01, 0x0a


	//----- nvinfo : EIATTR_MAXREG_COUNT
	.align		4
.L_394:
        /*002c*/ 	.byte	0x03, 0x1b
        /*002e*/ 	.short	0x00ff


	//----- nvinfo : EIATTR_NUM_BARRIERS
	.align		4
        /*0030*/ 	.byte	0x02, 0x4c
        /*0032*/ 	.byte	0x01
	.zero		1


	//----- nvinfo : EIATTR_ANNOTATIONS
	.align		4
        /*0034*/ 	.byte	0x04, 0x55
        /*0036*/ 	.short	(.L_396 - .L_395)


	//   ....[0]....
.L_395:
        /* <DEDUP_REMOVED lines=19> */


	//----- nvinfo : EIATTR_MERCURY_ISA_VERSION
	.align		4
.L_396:
        /*0150*/ 	.byte	0x03, 0x5f
        /*0152*/ 	.short	0x0000


	//----- nvinfo : EIATTR_EXIT_INSTR_OFFSETS
	.align		4
        /*0154*/ 	.byte	0x04, 0x1c
        /*0156*/ 	.short	(.L_398 - .L_397)


	//   ....[0]....
.L_397:
        /*0158*/ 	.word	0x000000a0


	//   ....[1]....
        /*015c*/ 	.word	0x0000ab30


	//----- nvinfo : EIATTR_CTAIDZ_USED
	.align		4
.L_398:
        /*0160*/ 	.byte	0x01, 0x04
	.zero		2


	//----- nvinfo : EIATTR_CRS_STACK_SIZE
	.align		4
        /*0164*/ 	.byte	0x04, 0x1e
        /*0166*/ 	.short	(.L_400 - .L_399)
.L_399:
        /*0168*/ 	.word	0x00000000
.L_400:


//--------------------- .nv.info._ZN5flash44flash_bwd_dq_dk_dv_loop_seqk_parallel_kernelI23Flash_bwd_kernel_traitsILi128ELi64ELi128ELi8ELi2ELi4ELi2ELb0ELb0EN7cutlass10bfloat16_tE19Flash_kernel_traitsILi128ELi64ELi128ELi8ES3_EELb0ELb0ELb1ELb0ELb0ELb0ELb0EEEvNS_16Flash_bwd_paramsE --------------------------
	.section	.nv.info._ZN5flash44flash_bwd_dq_dk_dv_loop_seqk_parallel_kernelI23Flash_bwd_kernel_traitsILi128ELi64ELi128ELi8ELi2ELi4ELi2ELb0ELb0EN7cutlass10bfloat16_tE19Flash_kernel_traitsILi128ELi64ELi128ELi8ES3_EELb0ELb0ELb1ELb0ELb0ELb0ELb0EEEvNS_16Flash_bwd_paramsE,"",@"SHT_CUDA_INFO"
	.sectionflags	@""
	.align	4


	//----- nvinfo : EIATTR_CUDA_API_VERSION
	.align		4
        /*0000*/ 	.byte	0x04, 0x37
        /*0002*/ 	.short	(.L_402 - .L_401)
.L_401:
        /*0004*/ 	.word	0x00000082


	//----- nvinfo : EIATTR_SW2861232_WAR
	.align		4
.L_402:
        /*0008*/ 	.byte	0x01, 0x35
	.zero		2


	//----- nvinfo : EIATTR_PARAM_CBANK
	.align		4
        /*000c*/ 	.byte	0x04, 0x0a
        /*000e*/ 	.short	(.L_404 - .L_403)
	.align		4
.L_403:
        /*0010*/ 	.word	index@(.nv.constant0._ZN5flash44flash_bwd_dq_dk_dv_loop_seqk_parallel_kernelI23Flash_bwd_kernel_traitsILi128ELi64ELi128ELi8ELi2ELi4ELi2ELb0ELb0EN7cutlass10bfloat16_tE19Flash_kernel_traitsILi128ELi64ELi128ELi8ES3_EELb0ELb0ELb1ELb0ELb0ELb0ELb0EEEvNS_16Flash_bwd_paramsE)
        /*0014*/ 	.short	0x0160
        /*0016*/ 	.short	0x0280


	//----- nvinfo : EIATTR_CBANK_PARAM_SIZE
	.align		4
.L_404:
        /*0018*/ 	.byte	0x03, 0x19
        /*001a*/ 	.short	0x0280


	//----- nvinfo : EIATTR_KPARAM_INFO
	.align		4
        /*001c*/ 	.byte	0x04, 0x17
        /*001e*/ 	.short	(.L_406 - .L_405)
.L_405:
        /*0020*/ 	.word	0x00000000
        /*0024*/ 	.short	0x0000
        /*0026*/ 	.short	0x0000
        /*0028*/ 	.byte	0x00, 0xf0, 0x01, 0x0a


	//----- nvinfo : EIATTR_MAXREG_COUNT
	.align		4
.L_406:
        /*002c*/ 	.byte	0x03, 0x1b
        /*002e*/ 	.short	0x00ff


	//----- nvinfo : EIATTR_NUM_BARRIERS
	.align		4
        /*0030*/ 	.byte	0x02, 0x4c
        /*0032*/ 	.byte	0x01
	.zero		1


	//----- nvinfo : EIATTR_ANNOTATIONS
	.align		4
        /*0034*/ 	.byte	0x04, 0x55
        /*0036*/ 	.short	(.L_408 - .L_407)


	//   ....[0]....
.L_407:
        /*0038*/ 	.word	0x00000001
        /*003c*/ 	.byte	0xf0, 0x08, 0x00, 0x00, 0x01, 0x00, 0x00, 0x00, 0xc0, 0x0b, 0x00, 0x00, 0x01, 0x00, 0x00, 0x00
        /*004c*/ 	.byte	0xf0, 0x0b, 0x00, 0x00, 0x01, 0x00, 0x00, 0x00, 0x00, 0x0c, 0x00, 0x00, 0x01, 0x00, 0x00, 0x00
        /*005c*/ 	.byte	0x30, 0x0c, 0x00, 0x00, 0x01, 0x00, 0x00, 0x00, 0x40, 0x0c, 0x00, 0x00, 0x01, 0x00, 0x00, 0x00
        /*006c*/ 	.byte	0x30, 0x53, 0x00, 0x00, 0x01, 0x00, 0x00, 0x00, 0x20, 0x91, 0x00, 0x00, 0x01, 0x00, 0x00, 0x00
        /*007c*/ 	.byte	0x30, 0x91, 0x00, 0x00, 0x01, 0x00, 0x00, 0x00, 0x40, 0x91, 0x00, 0x00, 0x01, 0x00, 0x00, 0x00
        /*008c*/ 	.byte	0x50, 0x91, 0x00, 0x00, 0x01, 0x00, 0x00, 0x00, 0x60, 0x91, 0x00, 0x00


	//----- nvinfo : EIATTR_MERCURY_ISA_VERSION
	.align		4
.L_408:
        /*0098*/ 	.byte	0x03, 0x5f
        /*009a*/ 	.short	0x0000


	//----- nvinfo : EIATTR_EXIT_INSTR_OFFSETS
	.align		4
        /*009c*/ 	.byte	0x04, 0x1c
        /*009e*/ 	.short	(.L_410 - .L_409)


	//   ....[0]....
.L_409:
        /*00a0*/ 	.word	0x000000a0


	//   ....[1]....
        /*00a4*/ 	.word	0x0000acb0


	//----- nvinfo : EIATTR_CTAIDZ_USED
	.align		4
.L_410:
        /*00a8*/ 	.byte	0x01, 0x04
	.zero		2


	//----- nvinfo : EIATTR_CRS_STACK_SIZE
	.align		4
        /*00ac*/ 	.byte	0x04, 0x1e
        /*00ae*/ 	.short	(.L_412 - .L_411)
.L_411:
        /*00b0*/ 	.word	0x00000000
.L_412:


//--------------------- .nv.info._ZN5flash44flash_bwd_dq_dk_dv_loop_seqk_parallel_kernelI23Flash_bwd_kernel_traitsILi128ELi64ELi128ELi8ELi2ELi4ELi2ELb0ELb0EN7cutlass10bfloat16_tE19Flash_kernel_traitsILi128ELi64ELi128ELi8ES3_EELb0ELb0ELb0ELb0ELb1ELb1ELb0EEEvNS_16Flash_bwd_paramsE --------------------------
	.section	.nv.info._ZN5flash44flash_bwd_dq_dk_dv_loop_seqk_parallel_kernelI23Flash_bwd_kernel_traitsILi128ELi64ELi128ELi8ELi2ELi4ELi2ELb0ELb0EN7cutlass10bfloat16_tE19Flash_kernel_traitsILi128ELi64ELi128ELi8ES3_EELb0ELb0ELb0ELb0ELb1ELb1ELb0EEEvNS_16Flash_bwd_paramsE,"",@"SHT_CUDA_INFO"
	.sectionflags	@""
	.align	4


	//----- nvinfo : EIATTR_CUDA_API_VERSION
	.align		4
        /*0000*/ 	.byte	0x04, 0x37
        /*0002*/ 	.short	(.L_414 - .L_413)
.L_413:
        /*0004*/ 	.word	0x00000082


	//----- nvinfo : EIATTR_SW2861232_WAR
	.align		4
.L_414:
        /*0008*/ 	.byte	0x01, 0x35
	.zero		2


	//----- nvinfo : EIATTR_PARAM_CBANK
	.align		4
        /*000c*/ 	.byte	0x04, 0x0a
        /*000e*/ 	.short	(.L_416 - .L_415)
	.align		4
.L_415:
        /*0010*/ 	.word	index@(.nv.constant0._ZN5flash44flash_bwd_dq_dk_dv_loop_seqk_parallel_kernelI23Flash_bwd_kernel_traitsILi128ELi64ELi128ELi8ELi2ELi4ELi2ELb0ELb0EN7cutlass10bfloat16_tE19Flash_kernel_traitsILi128ELi64ELi128ELi8ES3_EELb0ELb0ELb0ELb0ELb1ELb1ELb0EEEvNS_16Flash_bwd_paramsE)
        /*0014*/ 	.short	0x0160
        /*0016*/ 	.short	0x0280


	//----- nvinfo : EIATTR_CBANK_PARAM_SIZE
	.align		4
.L_416:
        /*0018*/ 	.byte	0x03, 0x19
        /*001a*/ 	.short	0x0280


	//----- nvinfo : EIATTR_KPARAM_INFO
	.align		4
        /*001c*/ 	.byte	0x04, 0x17
        /*001e*/ 	.short	(.L_418 - .L_417)
.L_417:
        /*0020*/ 	.word	0x00000000
        /*0024*/ 	.short	0x0000
        /*0026*/ 	.short	0x0000
        /*0028*/ 	.byte	0x00, 0xf0, 0x01, 0x0a


	//----- nvinfo : EIATTR_MAXREG_COUNT
	.align		4
.L_418:
        /*002c*/ 	.byte	0x03, 0x1b
        /*002e*/ 	.short	0x00ff


	//----- nvinfo : EIATTR_NUM_BARRIERS
	.align		4
        /*0030*/ 	.byte	0x02, 0x4c
        /*0032*/ 	.byte	0x01
	.zero		1


	//----- nvinfo : EIATTR_ANNOTATIONS
	.align		4
        /*0034*/ 	.byte	0x04, 0x55
        /*0036*/ 	.short	(.L_420 - .L_419)


	//   ....[0]....
.L_419:
        /* <DEDUP_REMOVED lines=18> */


	//----- nvinfo : EIATTR_MERCURY_ISA_VERSION
	.align		4
.L_420:
        /*0140*/ 	.byte	0x03, 0x5f
        /*0142*/ 	.short	0x0000


	//----- nvinfo : EIATTR_EXIT_INSTR_OFFSETS
	.align		4
        /*0144*/ 	.byte	0x04, 0x1c
        /*0146*/ 	.short	(.L_422 - .L_421)


	//   ....[0]....
.L_421:
        /*0148*/ 	.word	0x000000a0


	//   ....[1]....
        /*014c*/ 	.word	0x00006fe0


	//----- nvinfo : EIATTR_CTAIDZ_USED
	.align		4
.L_422:
        /*0150*/ 	.byte	0x01, 0x04
	.zero		2


//--------------------- .nv.info._ZN5flash44flash_bwd_dq_dk_dv_loop_seqk_parallel_kernelI23Flash_bwd_kernel_traitsILi128ELi64ELi128ELi8ELi2ELi4ELi2ELb0ELb0EN7cutlass10bfloat16_tE19Flash_kernel_traitsILi128ELi64ELi128ELi8ES3_EELb0ELb0ELb0ELb1ELb0ELb0ELb0EEEvNS_16Flash_bwd_paramsE --------------------------
	.section	.nv.info._ZN5flash44flash_bwd_dq_dk_dv_loop_seqk_parallel_kernelI23Flash_bwd_kernel_traitsILi128ELi64ELi128ELi8ELi2ELi4ELi2ELb0ELb0EN7cutlass10bfloat16_tE19Flash_kernel_traitsILi128ELi64ELi128ELi8ES3_EELb0ELb0ELb0ELb1ELb0ELb0ELb0EEEvNS_16Flash_bwd_paramsE,"",@"SHT_CUDA_INFO"
	.sectionflags	@""
	.align	4


	//----- nvinfo : EIATTR_CUDA_API_VERSION
	.align		4
        /*0000*/ 	.byte	0x04, 0x37
        /*0002*/ 	.short	(.L_424 - .L_423)
.L_423:
        /*0004*/ 	.word	0x00000082


	//----- nvinfo : EIATTR_SW2861232_WAR
	.align		4
.L_424:
        /*0008*/ 	.byte	0x01, 0x35
	.zero		2


	//----- nvinfo : EIATTR_PARAM_CBANK
	.align		4
        /*000c*/ 	.byte	0x04, 0x0a
        /*000e*/ 	.short	(.L_426 - .L_425)
	.align		4
.L_425:
        /*0010*/ 	.word	index@(.nv.constant0._ZN5flash44flash_bwd_dq_dk_dv_loop_seqk_parallel_kernelI23Flash_bwd_kernel_traitsILi128ELi64ELi128ELi8ELi2ELi4ELi2ELb0ELb0EN7cutlass10bfloat16_tE19Flash_kernel_traitsILi128ELi64ELi128ELi8ES3_EELb0ELb0ELb0ELb1ELb0ELb0ELb0EEEvNS_16Flash_bwd_paramsE)
        /*0014*/ 	.short	0x0160
        /*0016*/ 	.short	0x0280


	//----- nvinfo : EIATTR_CBANK_PARAM_SIZE
	.align		4
.L_426:
        /*0018*/ 	.byte	0x03, 0x19
        /*001a*/ 	.short	0x0280


	//----- nvinfo : EIATTR_KPARAM_INFO
	.align		4
        /*001c*/ 	.byte	0x04, 0x17
        /*001e*/ 	.short	(.L_428 - .L_427)
.L_427:
        /*0020*/ 	.word	0x00000000
        /*0024*/ 	.short	0x0000
        /*0026*/ 	.short	0x0000
        /*0028*/ 	.byte	0x00, 0xf0, 0x01, 0x0a


	//----- nvinfo : EIATTR_MAXREG_COUNT
	.align		4
.L_428:
        /*002c*/ 	.byte	0x03, 0x1b
        /*002e*/ 	.short	0x00ff


	//----- nvinfo : EIATTR_NUM_BARRIERS
	.align		4
        /*0030*/ 	.byte	0x02, 0x4c
        /*0032*/ 	.byte	0x01
	.zero		1


	//----- nvinfo : EIATTR_ANNOTATIONS
	.align		4
        /*0034*/ 	.byte	0x04, 0x55
        /*0036*/ 	.short	(.L_430 - .L_429)


	//   ....[0]....
.L_429:
        /* <DEDUP_REMOVED lines=20> */
        /*016c*/ 	.byte	0xb0, 0x8a, 0x00, 0x00, 0x01, 0x00, 0x00, 0x00, 0xc0, 0x8a, 0x00, 0x00


	//----- nvinfo : EIATTR_MERCURY_ISA_VERSION
	.align		4
.L_430:
        /*0178*/ 	.byte	0x03, 0x5f
        /*017a*/ 	.short	0x0000


	//----- nvinfo : EIATTR_EXIT_INSTR_OFFSETS
	.align		4
        /*017c*/ 	.byte	0x04, 0x1c
        /*017e*/ 	.short	(.L_432 - .L_431)


	//   ....[0]....
.L_431:
        /*0180*/ 	.word	0x000000a0


	//   ....[1]....
        /*0184*/ 	.word	0x0000b320


	//----- nvinfo : EIATTR_CTAIDZ_USED
	.align		4
.L_432:
        /*0188*/ 	.byte	0x01, 0x04
	.zero		2


	//----- nvinfo : EIATTR_CRS_STACK_SIZE
	.align		4
        /*018c*/ 	.byte	0x04, 0x1e
        /*018e*/ 	.short	(.L_434 - .L_433)
.L_433:
        /*0190*/ 	.word	0x00000000
.L_434:


//--------------------- .nv.info._ZN5flash44flash_bwd_dq_dk_dv_loop_seqk_parallel_kernelI23Flash_bwd_kernel_traitsILi128ELi64ELi128ELi8ELi2ELi4ELi2ELb0ELb0EN7cutlass10bfloat16_tE19Flash_kernel_traitsILi128ELi64ELi128ELi8ES3_EELb0ELb0ELb1ELb0ELb0ELb1ELb0EEEvNS_16Flash_bwd_paramsE --------------------------
	.section	.nv.info._ZN5flash44flash_bwd_dq_dk_dv_loop_seqk_parallel_kernelI23Flash_bwd_kernel_traitsILi128ELi64ELi128ELi8ELi2ELi4ELi2ELb0ELb0EN7cutlass10bfloat16_tE19Flash_kernel_traitsILi128ELi64ELi128ELi8ES3_EELb0ELb0ELb1ELb0ELb0ELb1ELb0EEEvNS_16Flash_bwd_paramsE,"",@"SHT_CUDA_INFO"
	.sectionflags	@""
	.align	4


	//----- nvinfo : EIATTR_CUDA_API_VERSION
	.align		4
        /*0000*/ 	.byte	0x04, 0x37
        /*0002*/ 	.short	(.L_436 - .L_435)
.L_435:
        /*0004*/ 	.word	0x00000082


	//----- nvinfo : EIATTR_SW2861232_WAR
	.align		4
.L_436:
        /*0008*/ 	.byte	0x01, 0x35
	.zero		2


	//----- nvinfo : EIATTR_PARAM_CBANK
	.align		4
        /*000c*/ 	.byte	0x04, 0x0a
        /*000e*/ 	.short	(.L_438 - .L_437)
	.align		4
.L_437:
        /*0010*/ 	.word	index@(.nv.constant0._ZN5flash44flash_bwd_dq_dk_dv_loop_seqk_parallel_kernelI23Flash_bwd_kernel_traitsILi128ELi64ELi128ELi8ELi2ELi4ELi2ELb0ELb0EN7cutlass10bfloat16_tE19Flash_kernel_traitsILi128ELi64ELi128ELi8ES3_EELb0ELb0ELb1ELb0ELb0ELb1ELb0EEEvNS_16Flash_bwd_paramsE)
        /*0014*/ 	.short	0x0160
        /*0016*/ 	.short	0x0280


	//----- nvinfo : EIATTR_CBANK_PARAM_SIZE
	.align		4
.L_438:
        /*0018*/ 	.byte	0x03, 0x19
        /*001a*/ 	.short	0x0280


	//----- nvinfo : EIATTR_KPARAM_INFO
	.align		4
        /*001c*/ 	.byte	0x04, 0x17
        /*001e*/ 	.short	(.L_440 - .L_439)
.L_439:
        /*0020*/ 	.word	0x00000000
        /*0024*/ 	.short	0x0000
        /*0026*/ 	.short	0x0000
        /*0028*/ 	.byte	0x00, 0xf0, 0x01, 0x0a


	//----- nvinfo : EIATTR_MAXREG_COUNT
	.align		4
.L_440:
        /*002c*/ 	.byte	0x03, 0x1b
        /*002e*/ 	.short	0x00ff


	//----- nvinfo : EIATTR_NUM_BARRIERS
	.align		4
        /*0030*/ 	.byte	0x02, 0x4c
        /*0032*/ 	.byte	0x01
	.zero		1


	//----- nvinfo : EIATTR_ANNOTATIONS
	.align		4
        /*0034*/ 	.byte	0x04, 0x55
        /*0036*/ 	.short	(.L_442 - .L_441)


	//   ....[0]....
.L_441:
        /* <DEDUP_REMOVED lines=12> */


	//----- nvinfo : EIATTR_MERCURY_ISA_VERSION
	.align		4
.L_442:
        /*00e8*/ 	.byte	0x03, 0x5f
        /*00ea*/ 	.short	0x0000


	//----- nvinfo : EIATTR_EXIT_INSTR_OFFSETS
	.align		4
        /*00ec*/ 	.byte	0x04, 0x1c
        /*00ee*/ 	.short	(.L_444 - .L_443)


	//   ....[0]....
.L_443:
        /*00f0*/ 	.word	0x000000a0


	//   ....[1]....
        /*00f4*/ 	.word	0x00009d20


	//----- nvinfo : EIATTR_CTAIDZ_USED
	.align		4
.L_444:
        /*00f8*/ 	.byte	0x01, 0x04
	.zero		2


	//----- nvinfo : EIATTR_CRS_STACK_SIZE
	.align		4
        /*00fc*/ 	.byte	0x04, 0x1e
        /*00fe*/ 	.short	(.L_446 - .L_445)
.L_445:
        /*0100*/ 	.word	0x00000000
.L_446:


//--------------------- .nv.info._ZN5flash44flash_bwd_dq_dk_dv_loop_seqk_parallel_kernelI23Flash_bwd_kernel_traitsILi128ELi64ELi128ELi8ELi2ELi4ELi2ELb0ELb0EN7cutlass10bfloat16_tE19Flash_kernel_traitsILi128ELi64ELi128ELi8ES3_EELb0ELb0ELb1ELb1ELb0ELb0ELb0EEEvNS_16Flash_bwd_paramsE --------------------------
	.section	.nv.info._ZN5flash44flash_bwd_dq_dk_dv_loop_seqk_parallel_kernelI23Flash_bwd_kernel_traitsILi128ELi64ELi128ELi8ELi2ELi4ELi2ELb0ELb0EN7cutlass10bfloat16_tE19Flash_kernel_traitsILi128ELi64ELi128ELi8ES3_EELb0ELb0ELb1ELb1ELb0ELb0ELb0EEEvNS_16Flash_bwd_paramsE,"",@"SHT_CUDA_INFO"
	.sectionflags	@""
	.align	4


	//----- nvinfo : EIATTR_CUDA_API_VERSION
	.align		4
        /*0000*/ 	.byte	0x04, 0x37
        /*0002*/ 	.short	(.L_448 - .L_447)
.L_447:
        /*0004*/ 	.word	0x00000082


	//----- nvinfo : EIATTR_SW2861232_WAR
	.align		4
.L_448:
        /*0008*/ 	.byte	0x01, 0x35
	.zero		2


	//----- nvinfo : EIATTR_PARAM_CBANK
	.align		4
        /*000c*/ 	.byte	0x04, 0x0a
        /*000e*/ 	.short	(.L_450 - .L_449)
	.align		4
.L_449:
        /*0010*/ 	.word	index@(.nv.constant0._ZN5flash44flash_bwd_dq_dk_dv_loop_seqk_parallel_kernelI23Flash_bwd_kernel_traitsILi128ELi64ELi128ELi8ELi2ELi4ELi2ELb0ELb0EN7cutlass10bfloat16_tE19Flash_kernel_traitsILi128ELi64ELi128ELi8ES3_EELb0ELb0ELb1ELb1ELb0ELb0ELb0EEEvNS_16Flash_bwd_paramsE)
        /*0014*/ 	.short	0x0160
        /*0016*/ 	.short	0x0280


	//----- nvinfo : EIATTR_CBANK_PARAM_SIZE
	.align		4
.L_450:
        /*0018*/ 	.byte	0x03, 0x19
        /*001a*/ 	.short	0x0280


	//----- nvinfo : EIATTR_KPARAM_INFO
	.align		4
        /*001c*/ 	.byte	0x04, 0x17
        /*001e*/ 	.short	(.L_452 - .L_451)
.L_451:
        /*0020*/ 	.word	0x00000000
        /*0024*/ 	.short	0x0000
        /*0026*/ 	.short	0x0000
        /*0028*/ 	.byte	0x00, 0xf0, 0x01, 0x0a


	//----- nvinfo : EIATTR_MAXREG_COUNT
	.align		4
.L_452:
        /*002c*/ 	.byte	0x03, 0x1b
        /*002e*/ 	.short	0x00ff


	//----- nvinfo : EIATTR_NUM_BARRIERS
	.align		4
        /*0030*/ 	.byte	0x02, 0x4c
        /*0032*/ 	.byte	0x01
	.zero		1


	//----- nvinfo : EIATTR_ANNOTATIONS
	.align		4
        /*0034*/ 	.byte	0x04, 0x55
        /*0036*/ 	.short	(.L_454 - .L_453)


	//   ....[0]....
.L_453:
        /*0038*/ 	.word	0x00000001
        /*003c*/ 	.byte	0xa0, 0x0b, 0x00, 0x00, 0x01, 0x00, 0x00, 0x00, 0xe0, 0x0b, 0x00, 0x00, 0x01, 0x00, 0x00, 0x00
        /*004c*/ 	.byte	0xf0, 0x0b, 0x00, 0x00, 0x01, 0x00, 0x00, 0x00, 0x00, 0x0c, 0x00, 0x00, 0x01, 0x00, 0x00, 0x00
        /*005c*/ 	.byte	0x10, 0x0c, 0x00, 0x00, 0x01, 0x00, 0x00, 0x00, 0x30, 0x0c, 0x00, 0x00, 0x01, 0x00, 0x00, 0x00
        /*006c*/ 	.byte	0x20, 0x99, 0x00, 0x00, 0x01, 0x00, 0x00, 0x00, 0x30, 0x99, 0x00, 0x00, 0x01, 0x00, 0x00, 0x00
        /*007c*/ 	.byte	0x40, 0x99, 0x00, 0x00, 0x01, 0x00, 0x00, 0x00, 0x50, 0x99, 0x00, 0x00, 0x01, 0x00, 0x00, 0x00
        /*008c*/ 	.byte	0x60, 0x99, 0x00, 0x00, 0x01, 0x00, 0x00, 0x00, 0x70, 0x99, 0x00, 0x00


	//----- nvinfo : EIATTR_MERCURY_ISA_VERSION
	.align		4
.L_454:
        /*0098*/ 	.byte	0x03, 0x5f
        /*009a*/ 	.short	0x0000


	//----- nvinfo : EIATTR_EXIT_INSTR_OFFSETS
	.align		4
        /*009c*/ 	.byte	0x04, 0x1c
        /*009e*/ 	.short	(.L_456 - .L_455)


	//   ....[0]....
.L_455:
        /*00a0*/ 	.word	0x000000a0


	//   ....[1]....
        /*00a4*/ 	.word	0x0000b4a0


	//----- nvinfo : EIATTR_CTAIDZ_USED
	.align		4
.L_456:
        /*00a8*/ 	.byte	0x01, 0x04
	.zero		2


	//----- nvinfo : EIATTR_CRS_STACK_SIZE
	.align		4
        /*00ac*/ 	.byte	0x04, 0x1e
        /*00ae*/ 	.short	(.L_458 - .L_457)
.L_457:
        /*00b0*/ 	.word	0x00000000
.L_458:


//--------------------- .nv.info._ZN5flash27flash_bwd_convert_dq_kernelI23Flash_bwd_kernel_traitsILi128ELi64ELi64ELi8ELi4ELi2ELi2ELb1ELb0EN7cutlass10bfloat16_tE19Flash_kernel_traitsILi128ELi64ELi64ELi8ES3_EEEEvNS_16Flash_bwd_paramsEi --------------------------
	.section	.nv.info._ZN5flash27flash_bwd_convert_dq_kernelI23Flash_bwd_kernel_traitsILi128ELi64ELi64ELi8ELi4ELi2ELi2ELb1ELb0EN7cutlass10bfloat16_tE19Flash_kernel_traitsILi128ELi64ELi64ELi8ES3_EEEEvNS_16Flash_bwd_paramsEi,"",@"SHT_CUDA_INFO"
	.sectionflags	@""
	.align	4


	//----- nvinfo : EIATTR_CUDA_API_VERSION
	.align		4
        /*0000*/ 	.byte	0x04, 0x37
        /*0002*/ 	.short	(.L_460 - .L_459)
.L_459:
        /*0004*/ 	.word	0x00000082


	//----- nvinfo : EIATTR_SW2861232_WAR
	.align		4
.L_460:
        /*0008*/ 	.byte	0x01, 0x35
	.zero		2


	//----- nvinfo : EIATTR_PARAM_CBANK
	.align		4
        /*000c*/ 	.byte	0x04, 0x0a
        /*000e*/ 	.short	(.L_462 - .L_461)
	.align		4
.L_461:
        /*0010*/ 	.word	index@(.nv.constant0._ZN5flash27flash_bwd_convert_dq_kernelI23Flash_bwd_kernel_traitsILi128ELi64ELi64ELi8ELi4ELi2ELi2ELb1ELb0EN7cutlass10bfloat16_tE19Flash_kernel_traitsILi128ELi64ELi64ELi8ES3_EEEEvNS_16Flash_bwd_paramsEi)
        /*0014*/ 	.short	0x0160
        /*0016*/ 	.short	0x0284


	//----- nvinfo : EIATTR_CBANK_PARAM_SIZE
	.align		4
.L_462:
        /*0018*/ 	.byte	0x03, 0x19
        /*001a*/ 	.short	0x0284


	//----- nvinfo : EIATTR_KPARAM_INFO
	.align		4
        /*001c*/ 	.byte	0x04, 0x17
        /*001e*/ 	.short	(.L_464 - .L_463)
.L_463:
        /*0020*/ 	.word	0x00000000
        /*0024*/ 	.short	0x0001
        /*0026*/ 	.short	0x0280
        /*0028*/ 	.byte	0x00, 0xf0, 0x11, 0x00


	//----- nvinfo : EIATTR_KPARAM_INFO
	.align		4
.L_464:
        /*002c*/ 	.byte	0x04, 0x17
        /*002e*/ 	.short	(.L_466 - .L_465)
.L_465:
        /*0030*/ 	.word	0x00000000
        /*0034*/ 	.short	0x0000
        /*0036*/ 	.short	0x0000
        /*0038*/ 	.byte	0x00, 0xf0, 0x01, 0x0a


	//----- nvinfo : EIATTR_MAXREG_COUNT
	.align		4
.L_466:
        /*003c*/ 	.byte	0x03, 0x1b
        /*003e*/ 	.short	0x00ff


	//----- nvinfo : EIATTR_NUM_BARRIERS
	.align		4
        /*0040*/ 	.byte	0x02, 0x4c
        /*0042*/ 	.byte	0x01
	.zero		1


	//----- nvinfo : EIATTR_MERCURY_ISA_VERSION
	.align		4
        /*0044*/ 	.byte	0x03, 0x5f
        /*0046*/ 	.short	0x0000


	//----- nvinfo : EIATTR_EXIT_INSTR_OFFSETS
	.align		4
        /*0048*/ 	.byte	0x04, 0x1c
        /*004a*/ 	.short	(.L_468 - .L_467)


	//   ....[0]....
.L_467:
        /*004c*/ 	.word	0x000000f0


	//   ....[1]....
        /*0050*/ 	.word	0x000016c0


	//   ....[2]....
        /*0054*/ 	.word	0x000017a0


	//   ....[3]....
        /*0058*/ 	.word	0x000017c0


	//----- nvinfo : EIATTR_CTAIDZ_USED
	.align		4
.L_468:
        /*005c*/ 	.byte	0x01, 0x04
	.zero		2


	//----- nvinfo : EIATTR_CRS_STACK_SIZE
	.align		4
        /*0060*/ 	.byte	0x04, 0x1e
        /*0062*/ 	.short	(.L_470 - .L_469)
.L_469:
        /*0064*/ 	.word	0x00000000
.L_470:


//--------------------- .nv.info._ZN5flash44flash_bwd_dq_dk_dv_loop_seqk_parallel_kernelI23Flash_bwd_kernel_traitsILi128ELi64ELi64ELi8ELi4ELi2ELi2ELb1ELb0EN7cutlass10bfloat16_tE19Flash_kernel_traitsILi128ELi64ELi64ELi8ES3_EELb1ELb0ELb0ELb0ELb0ELb1ELb0EEEvNS_16Flash_bwd_paramsE --------------------------
	.section	.nv.info._ZN5flash44flash_bwd_dq_dk_dv_loop_seqk_parallel_kernelI23Flash_bwd_kernel_traitsILi128ELi64ELi64ELi8ELi4ELi2ELi2ELb1ELb0EN7cutlass10bfloat16_tE19Flash_kernel_traitsILi128ELi64ELi64ELi8ES3_EELb1ELb0ELb0ELb0ELb0ELb1ELb0EEEvNS_16Flash_bwd_paramsE,"",@"SHT_CUDA_INFO"
	.sectionflags	@""
	.align	4


	//----- nvinfo : EIATTR_CUDA_API_VERSION
	.align		4
        /*0000*/ 	.byte	0x04, 0x37
        /*0002*/ 	.short	(.L_472 - .L_471)
.L_471:
        /*0004*/ 	.word	0x00000082


	//----- nvinfo : EIATTR_SW2861232_WAR
	.align		4
.L_472:
        /*0008*/ 	.byte	0x01, 0x35
	.zero		2


	//----- nvinfo : EIATTR_PARAM_CBANK
	.align		4
        /*000c*/ 	.byte	0x04, 0x0a
        /*000e*/ 	.short	(.L_474 - .L_473)
	.align		4
.L_473:
        /*0010*/ 	.word	index@(.nv.constant0._ZN5flash44flash_bwd_dq_dk_dv_loop_seqk_parallel_kernelI23Flash_bwd_kernel_traitsILi128ELi64ELi64ELi8ELi4ELi2ELi2ELb1ELb0EN7cutlass10bfloat16_tE19Flash_kernel_traitsILi128ELi64ELi64ELi8ES3_EELb1ELb0ELb0ELb0ELb0ELb1ELb0EEEvNS_16Flash_bwd_paramsE)
        /*0014*/ 	.short	0x0160
        /*0016*/ 	.short	0x0280


	//----- nvinfo : EIATTR_CBANK_PARAM_SIZE
	.align		4
.L_474:
        /*0018*/ 	.byte	0x03, 0x19
        /*001a*/ 	.short	0x0280


	//----- nvinfo : EIATTR_KPARAM_INFO
	.align		4
        /*001c*/ 	.byte	0x04, 0x17
        /*001e*/ 	.short	(.L_476 - .L_475)
.L_475:
        /*0020*/ 	.word	0x00000000
        /*0024*/ 	.short	0x0000
        /*0026*/ 	.short	0x0000
        /*0028*/ 	.byte	0x00, 0xf0, 0x01, 0x0a


	//----- nvinfo : EIATTR_MAXREG_COUNT
	.align		4
.L_476:
        /*002c*/ 	.byte	0x03, 0x1b
        /*002e*/ 	.short	0x00ff


	//----- nvinfo : EIATTR_NUM_BARRIERS
	.align		4
        /*0030*/ 	.byte	0x02, 0x4c
        /*0032*/ 	.byte	0x01
	.zero		1


	//----- nvinfo : EIATTR_ANNOTATIONS
	.align		4
        /*0034*/ 	.byte	0x04, 0x55
        /*0036*/ 	.short	(.L_478 - .L_477)


	//   ....[0]....
.L_477:
        /* <DEDUP_REMOVED lines=11> */


	//----- nvinfo : EIATTR_MERCURY_ISA_VERSION
	.align		4
.L_478:
        /*00d0*/ 	.byte	0x03, 0x5f
        /*00d2*/ 	.short	0x0000


	//----- nvinfo : EIATTR_EXIT_INSTR_OFFSETS
	.align		4
        /*00d4*/ 	.byte	0x04, 0x1c
        /*00d6*/ 	.short	(.L_480 - .L_479)


	//   ....[0]....
.L_479:
        /*00d8*/ 	.word	0x00000090


	//   ....[1]....
        /*00dc*/ 	.word	0x00006c60


	//----- nvinfo : EIATTR_CTAIDZ_USED
	.align		4
.L_480:
        /*00e0*/ 	.byte	0x01, 0x04
	.zero		2


	//----- nvinfo : EIATTR_CRS_STACK_SIZE
	.align		4
        /*00e4*/ 	.byte	0x04, 0x1e
        /*00e6*/ 	.short	(.L_482 - .L_481)
.L_481:
        /*00e8*/ 	.word	0x00000000
.L_482:


//--------------------- .nv.info._ZN5flash44flash_bwd_dq_dk_dv_loop_seqk_parallel_kernelI23Flash_bwd_kernel_traitsILi128ELi64ELi64ELi8ELi4ELi2ELi2ELb1ELb0EN7cutlass10bfloat16_tE19Flash_kernel_traitsILi128ELi64ELi64ELi8ES3_EELb0ELb0ELb0ELb0ELb0ELb1ELb1EEEvNS_16Flash_bwd_paramsE --------------------------
	.section	.nv.info._ZN5flash44flash_bwd_dq_dk_dv_loop_seqk_parallel_kernelI23Flash_bwd_kernel_traitsILi128ELi64ELi64ELi8ELi4ELi2ELi2ELb1ELb0EN7cutlass10bfloat16_tE19Flash_kernel_traitsILi128ELi64ELi64ELi8ES3_EELb0ELb0ELb0ELb0ELb0ELb1ELb1EEEvNS_16Flash_bwd_paramsE,"",@"SHT_CUDA_INFO"
	.sectionflags	@""
	.align	4


	//----- nvinfo : EIATTR_CUDA_API_VERSION
	.align		4
        /*0000*/ 	.byte	0x04, 0x37
        /*0002*/ 	.short	(.L_484 - .L_483)
.L_483:
        /*0004*/ 	.word	0x00000082


	//----- nvinfo : EIATTR_SW2861232_WAR
	.align		4
.L_484:
        /*0008*/ 	.byte	0x01, 0x35
	.zero		2


	//----- nvinfo : EIATTR_PARAM_CBANK
	.align		4
        /*000c*/ 	.byte	0x04, 0x0a
        /*000e*/ 	.short	(.L_486 - .L_485)
	.align		4
.L_485:
        /*0010*/ 	.word	index@(.nv.constant0._ZN5flash44flash_bwd_dq_dk_dv_loop_seqk_parallel_kernelI23Flash_bwd_kernel_traitsILi128ELi64ELi64ELi8ELi4ELi2ELi2ELb1ELb0EN7cutlass10bfloat16_tE19Flash_kernel_traitsILi128ELi64ELi64ELi8ES3_EELb0ELb0ELb0ELb0ELb0ELb1ELb1EEEvNS_16Flash_bwd_paramsE)
        /*0014*/ 	.short	0x0160
        /*0016*/ 	.short	0x0280


	//----- nvinfo : EIATTR_CBANK_PARAM_SIZE
	.align		4
.L_486:
        /*0018*/ 	.byte	0x03, 0x19
        /*001a*/ 	.short	0x0280


	//----- nvinfo : EIATTR_KPARAM_INFO
	.align		4
        /*001c*/ 	.byte	0x04, 0x17
        /*001e*/ 	.short	(.L_488 - .L_487)
.L_487:
        /*0020*/ 	.word	0x00000000
        /*0024*/ 	.short	0x0000
        /*0026*/ 	.short	0x0000
        /*0028*/ 	.byte	0x00, 0xf0, 0x01, 0x0a


	//----- nvinfo : EIATTR_MAXREG_COUNT
	.align		4
.L_488:
        /*002c*/ 	.byte	0x03, 0x1b
        /*002e*/ 	.short	0x00ff


	//----- nvinfo : EIATTR_NUM_BARRIERS
	.align		4
        /*0030*/ 	.byte	0x02, 0x4c
        /*0032*/ 	.byte	0x01
	.zero		1


	//----- nvinfo : EIATTR_ANNOTATIONS
	.align		4
        /*0034*/ 	.byte	0x04, 0x55
        /*0036*/ 	.short	(.L_490 - .L_489)


	//   ....[0]....
.L_489:
        /*0038*/ 	.word	0x00000001
        /*003c*/ 	.byte	0x70, 0x02, 0x00, 0x00, 0x01, 0x00, 0x00, 0x00, 0xe0, 0x03, 0x00, 0x00, 0x01, 0x00, 0x00, 0x00
        /*004c*/ 	.byte	0x70, 0x05, 0x00, 0x00, 0x01, 0x00, 0x00, 0x00, 0xd0, 0x05, 0x00, 0x00, 0x01, 0x00, 0x00, 0x00
        /*005c*/ 	.byte	0x00, 0x14, 0x00, 0x00, 0x01, 0x00, 0x00, 0x00, 0x10, 0x14, 0x00, 0x00, 0x01, 0x00, 0x00, 0x00
        /*006c*/ 	.byte	0x20, 0x14, 0x00, 0x00, 0x01, 0x00, 0x00, 0x00, 0x20, 0x16, 0x00, 0x00, 0x01, 0x00, 0x00, 0x00
        /*007c*/ 	.byte	0xe0, 0x17, 0x00, 0x00, 0x01, 0x00, 0x00, 0x00, 0xc0, 0x1b, 0x00, 0x00, 0x01, 0x00, 0x00, 0x00
        /*008c*/ 	.byte	0x00, 0x59, 0x00, 0x00, 0x01, 0x00, 0x00, 0x00, 0x00, 0x61, 0x00, 0x00


	//----- nvinfo : EIATTR_MERCURY_ISA_VERSION
	.align		4
.L_490:
        /*0098*/ 	.byte	0x03, 0x5f
        /*009a*/ 	.short	0x0000


	//----- nvinfo : EIATTR_EXIT_INSTR_OFFSETS
	.align		4
        /*009c*/ 	.byte	0x04, 0x1c
        /*009e*/ 	.short	(.L_492 - .L_491)


	//   ....[0]....
.L_491:
        /*00a0*/ 	.word	0x00000090


	//   ....[1]....
        /*00a4*/ 	.word	0x00006670


	//----- nvinfo : EIATTR_CTAIDZ_USED
	.align		4
.L_492:
        /*00a8*/ 	.byte	0x01, 0x04
	.zero		2


	//----- nvinfo : EIATTR_CRS_STACK_SIZE
	.align		4
        /*00ac*/ 	.byte	0x04, 0x1e
        /*00ae*/ 	.short	(.L_494 - .L_493)
.L_493:
        /*00b0*/ 	.word	0x00000000
.L_494:


//--------------------- .nv.info._ZN5flash44flash_bwd_dq_dk_dv_loop_seqk_parallel_kernelI23Flash_bwd_kernel_traitsILi128ELi64ELi64ELi8ELi4ELi2ELi2ELb1ELb0EN7cutlass10bfloat16_tE19Flash_kernel_traitsILi128ELi64ELi64ELi8ES3_EELb1ELb0ELb0ELb0ELb0ELb0ELb0EEEvNS_16Flash_bwd_paramsE --------------------------
	.section	.nv.info._ZN5flash44flash_bwd_dq_dk_dv_loop_seqk_parallel_kernelI23Flash_bwd_kernel_traitsILi128ELi64ELi64ELi8ELi4ELi2ELi2ELb1ELb0EN7cutlass10bfloat16_tE19Flash_kernel_traitsILi128ELi64ELi64ELi8ES3_EELb1ELb0ELb0ELb0ELb0ELb0ELb0EEEvNS_16Flash_bwd_paramsE,"",@"SHT_CUDA_INFO"
	.sectionflags	@""
	.align	4


	//----- nvinfo : EIATTR_CUDA_API_VERSION
	.align		4
        /*0000*/ 	.byte	0x04, 0x37
        /*0002*/ 	.short	(.L_496 - .L_495)
.L_495:
        /*0004*/ 	.word	0x00000082


	//----- nvinfo : EIATTR_SW2861232_WAR
	.align		4
.L_496:
        /*0008*/ 	.byte	0x01, 0x35
	.zero		2


	//----- nvinfo : EIATTR_PARAM_CBANK
	.align		4
        /*000c*/ 	.byte	0x04, 0x0a
        /*000e*/ 	.short	(.L_498 - .L_497)
	.align		4
.L_497:
        /*0010*/ 	.word	index@(.nv.constant0._ZN5flash44flash_bwd_dq_dk_dv_loop_seqk_parallel_kernelI23Flash_bwd_kernel_traitsILi128ELi64ELi64ELi8ELi4ELi2ELi2ELb1ELb0EN7cutlass10bfloat16_tE19Flash_kernel_traitsILi128ELi64ELi64ELi8ES3_EELb1ELb0ELb0ELb0ELb0ELb0ELb0EEEvNS_16Flash_bwd_paramsE)
        /*0014*/ 	.short	0x0160
        /*0016*/ 	.short	0x0280


	//----- nvinfo : EIATTR_CBANK_PARAM_SIZE
	.align		4
.L_498:
        /*0018*/ 	.byte	0x03, 0x19
        /*001a*/ 	.short	0x0280


	//----- nvinfo : EIATTR_KPARAM_INFO
	.align		4
        /*001c*/ 	.byte	0x04, 0x17
        /*001e*/ 	.short	(.L_500 - .L_499)
.L_499:
        /*0020*/ 	.word	0x00000000
        /*0024*/ 	.short	0x0000
        /*0026*/ 	.short	0x0000
        /*0028*/ 	.byte	0x00, 0xf0, 0x01, 0x0a


	//----- nvinfo : EIATTR_MAXREG_COUNT
	.align		4
.L_500:
        /*002c*/ 	.byte	0x03, 0x1b
        /*002e*/ 	.short	0x00ff


	//----- nvinfo : EIATTR_NUM_BARRIERS
	.align		4
        /*0030*/ 	.byte	0x02, 0x4c
        /*0032*/ 	.byte	0x01
	.zero		1


	//----- nvinfo : EIATTR_ANNOTATIONS
	.align		4
        /*0034*/ 	.byte	0x04, 0x55
        /*0036*/ 	.short	(.L_502 - .L_501)


	//   ....[0]....
.L_501:
        /* <DEDUP_REMOVED lines=8> */


	//----- nvinfo : EIATTR_MERCURY_ISA_VERSION
	.align		4
.L_502:
        /*00a0*/ 	.byte	0x03, 0x5f
        /*00a2*/ 	.short	0x0000


	//----- nvinfo : EIATTR_EXIT_INSTR_OFFSETS
	.align		4
        /*00a4*/ 	.byte	0x04, 0x1c
        /*00a6*/ 	.short	(.L_504 - .L_503)


	//   ....[0]....
.L_503:
        /*00a8*/ 	.word	0x00000090


	//   ....[1]....
        /*00ac*/ 	.word	0x00007960


	//----- nvinfo : EIATTR_CTAIDZ_USED
	.align		4
.L_504:
        /*00b0*/ 	.byte	0x01, 0x04
	.zero		2


	//----- nvinfo : EIATTR_CRS_STACK_SIZE
	.align		4
        /*00b4*/ 	.byte	0x04, 0x1e
        /*00b6*/ 	.short	(.L_506 - .L_505)
.L_505:
        /*00b8*/ 	.word	0x00000000
.L_506:


//--------------------- .nv.info._ZN5flash44flash_bwd_dq_dk_dv_loop_seqk_parallel_kernelI23Flash_bwd_kernel_traitsILi128ELi64ELi64ELi8ELi4ELi2ELi2ELb1ELb0EN7cutlass10bfloat16_tE19Flash_kernel_traitsILi128ELi64ELi64ELi8ES3_EELb0ELb0ELb0ELb0ELb0ELb0ELb1EEEvNS_16Flash_bwd_paramsE --------------------------
	.section	.nv.info._ZN5flash44flash_bwd_dq_dk_dv_loop_seqk_parallel_kernelI23Flash_bwd_kernel_traitsILi128ELi64ELi64ELi8ELi4ELi2ELi2ELb1ELb0EN7cutlass10bfloat16_tE19Flash_kernel_traitsILi128ELi64ELi64ELi8ES3_EELb0ELb0ELb0ELb0ELb0ELb0ELb1EEEvNS_16Flash_bwd_paramsE,"",@"SHT_CUDA_INFO"
	.sectionflags	@""
	.align	4


	//----- nvinfo : EIATTR_CUDA_API_VERSION
	.align		4
        /*0000*/ 	.byte	0x04, 0x37
        /*0002*/ 	.short	(.L_508 - .L_507)
.L_507:
        /*0004*/ 	.word	0x00000082


	//----- nvinfo : EIATTR_SW2861232_WAR
	.align		4
.L_508:
        /*0008*/ 	.byte	0x01, 0x35
	.zero		2


	//----- nvinfo : EIATTR_PARAM_CBANK
	.align		4
        /*000c*/ 	.byte	0x04, 0x0a
        /*000e*/ 	.short	(.L_510 - .L_509)
	.align		4
.L_509:
        /*0010*/ 	.word	index@(.nv.constant0._ZN5flash44flash_bwd_dq_dk_dv_loop_seqk_parallel_kernelI23Flash_bwd_kernel_traitsILi128ELi64ELi64ELi8ELi4ELi2ELi2ELb1ELb0EN7cutlass10bfloat16_tE19Flash_kernel_traitsILi128ELi64ELi64ELi8ES3_EELb0ELb0ELb0ELb0ELb0ELb0ELb1EEEvNS_16Flash_bwd_paramsE)
        /*0014*/ 	.short	0x0160
        /*0016*/ 	.short	0x0280


	//----- nvinfo : EIATTR_CBANK_PARAM_SIZE
	.align		4
.L_510:
        /*0018*/ 	.byte	0x03, 0x19
        /*001a*/ 	.short	0x0280


	//----- nvinfo : EIATTR_KPARAM_INFO
	.align		4
        /*001c*/ 	.byte	0x04, 0x17
        /*001e*/ 	.short	(.L_512 - .L_511)
.L_511:
        /*0020*/ 	.word	0x00000000
        /*0024*/ 	.short	0x0000
        /*0026*/ 	.short	0x0000
        /*0028*/ 	.byte	0x00, 0xf0, 0x01, 0x0a


	//----- nvinfo : EIATTR_MAXREG_COUNT
	.align		4
.L_512:
        /*002c*/ 	.byte	0x03, 0x1b
        /*002e*/ 	.short	0x00ff


	//----- nvinfo : EIATTR_NUM_BARRIERS
	.align		4
        /*0030*/ 	.byte	0x02, 0x4c
        /*0032*/ 	.byte	0x01
	.zero		1


	//----- nvinfo : EIATTR_ANNOTATIONS
	.align		4
        /*0034*/ 	.byte	0x04, 0x55
        /*0036*/ 	.short	(.L_514 - .L_513)


	//   ....[0]....
.L_513:
        /* <DEDUP_REMOVED lines=9> */


	//----- nvinfo : EIATTR_MERCURY_ISA_VERSION
	.align		4
.L_514:
        /*00b0*/ 	.byte	0x03, 0x5f
        /*00b2*/ 	.short	0x0000


	//----- nvinfo : EIATTR_EXIT_INSTR_OFFSETS
	.align		4
        /*00b4*/ 	.byte	0x04, 0x1c
        /*00b6*/ 	.short	(.L_516 - .L_515)


	//   ....[0]....
.L_515:
        /*00b8*/ 	.word	0x00000090


	//   ....[1]....
        /*00bc*/ 	.word	0x000072b0


	//----- nvinfo : EIATTR_CTAIDZ_USED
	.align		4
.L_516:
        /*00c0*/ 	.byte	0x01, 0x04
	.zero		2


	//----- nvinfo : EIATTR_CRS_STACK_SIZE
	.align		4
        /*00c4*/ 	.byte	0x04, 0x1e
        /*00c6*/ 	.short	(.L_518 - .L_517)
.L_517:
        /*00c8*/ 	.word	0x00000000
.L_518:


//--------------------- .nv.info._ZN5flash44flash_bwd_dq_dk_dv_loop_seqk_parallel_kernelI23Flash_bwd_kernel_traitsILi128ELi64ELi64ELi8ELi4ELi2ELi2ELb1ELb0EN7cutlass10bfloat16_tE19Flash_kernel_traitsILi128ELi64ELi64ELi8ES3_EELb1ELb0ELb1ELb0ELb0ELb0ELb0EEEvNS_16Flash_bwd_paramsE --------------------------
	.section	.nv.info._ZN5flash44flash_bwd_dq_dk_dv_loop_seqk_parallel_kernelI23Flash_bwd_kernel_traitsILi128ELi64ELi64ELi8ELi4ELi2ELi2ELb1ELb0EN7cutlass10bfloat16_tE19Flash_kernel_traitsILi128ELi64ELi64ELi8ES3_EELb1ELb0ELb1ELb0ELb0ELb0ELb0EEEvNS_16Flash_bwd_paramsE,"",@"SHT_CUDA_INFO"
	.sectionflags	@""
	.align	4


	//----- nvinfo : EIATTR_CUDA_API_VERSION
	.align		4
        /*0000*/ 	.byte	0x04, 0x37
        /*0002*/ 	.short	(.L_520 - .L_519)
.L_519:
        /*0004*/ 	.word	0x00000082


	//----- nvinfo : EIATTR_SW2861232_WAR
	.align		4
.L_520:
        /*0008*/ 	.byte	0x01, 0x35
	.zero		2


	//----- nvinfo : EIATTR_PARAM_CBANK
	.align		4
        /*000c*/ 	.byte	0x04, 0x0a
        /*000e*/ 	.short	(.L_522 - .L_521)
	.align		4
.L_521:
        /*0010*/ 	.word	index@(.nv.constant0._ZN5flash44flash_bwd_dq_dk_dv_loop_seqk_parallel_kernelI23Flash_bwd_kernel_traitsILi128ELi64ELi64ELi8ELi4ELi2ELi2ELb1ELb0EN7cutlass10bfloat16_tE19Flash_kernel_traitsILi128ELi64ELi64ELi8ES3_EELb1ELb0ELb1ELb0ELb0ELb0ELb0EEEvNS_16Flash_bwd_paramsE)
        /*0014*/ 	.short	0x0160
        /*0016*/ 	.short	0x0280


	//----- nvinfo : EIATTR_CBANK_PARAM_SIZE
	.align		4
.L_522:
        /*0018*/ 	.byte	0x03, 0x19
        /*001a*/ 	.short	0x0280


	//----- nvinfo : EIATTR_KPARAM_INFO
	.align		4
        /*001c*/ 	.byte	0x04, 0x17
        /*001e*/ 	.short	(.L_524 - .L_523)
.L_523:
        /*0020*/ 	.word	0x00000000
        /*0024*/ 	.short	0x0000
        /*0026*/ 	.short	0x0000
        /*0028*/ 	.byte	0x00, 0xf0, 0x01, 0x0a


	//----- nvinfo : EIATTR_MAXREG_COUNT
	.align		4
.L_524:
        /*002c*/ 	.byte	0x03, 0x1b
        /*002e*/ 	.short	0x00ff


	//----- nvinfo : EIATTR_NUM_BARRIERS
	.align		4
        /*0030*/ 	.byte	0x02, 0x4c
        /*0032*/ 	.byte	0x01
	.zero		1


	//----- nvinfo : EIATTR_MERCURY_ISA_VERSION
	.align		4
        /*0034*/ 	.byte	0x03, 0x5f
        /*0036*/ 	.short	0x0000


	//----- nvinfo : EIATTR_EXIT_INSTR_OFFSETS
	.align		4
        /*0038*/ 	.byte	0x04, 0x1c
        /*003a*/ 	.short	(.L_526 - .L_525)


	//   ....[0]....
.L_525:
        /*003c*/ 	.word	0x00000080


	//   ....[1]....
        /*0040*/ 	.word	0x000078c0


	//----- nvinfo : EIATTR_CTAIDZ_USED
	.align		4
.L_526:
        /*0044*/ 	.byte	0x01, 0x04
	.zero		2


	//----- nvinfo : EIATTR_CRS_STACK_SIZE
	.align		4
        /*0048*/ 	.byte	0x04, 0x1e
        /*004a*/ 	.short	(.L_528 - .L_527)
.L_527:
        /*004c*/ 	.word	0x00000000
.L_528:


//--------------------- .nv.info._ZN5flash44flash_bwd_dq_dk_dv_loop_seqk_parallel_kernelI23Flash_bwd_kernel_traitsILi128ELi64ELi64ELi8ELi4ELi2ELi2ELb1ELb0EN7cutlass10bfloat16_tE19Flash_kernel_traitsILi128ELi64ELi64ELi8ES3_EELb0ELb0ELb1ELb0ELb0ELb0ELb1EEEvNS_16Flash_bwd_paramsE --------------------------
	.section	.nv.info._ZN5flash44flash_bwd_dq_dk_dv_loop_seqk_parallel_kernelI23Flash_bwd_kernel_traitsILi128ELi64ELi64ELi8ELi4ELi2ELi2ELb1ELb0EN7cutlass10bfloat16_tE19Flash_kernel_traitsILi128ELi64ELi64ELi8ES3_EELb0ELb0ELb1ELb0ELb0ELb0ELb1EEEvNS_16Flash_bwd_paramsE,"",@"SHT_CUDA_INFO"
	.sectionflags	@""
	.align	4


	//----- nvinfo : EIATTR_CUDA_API_VERSION
	.align		4
        /*0000*/ 	.byte	0x04, 0x37
        /*0002*/ 	.short	(.L_530 - .L_529)
.L_529:
        /*0004*/ 	.word	0x00000082


	//----- nvinfo : EIATTR_SW2861232_WAR
	.align		4
.L_530:
        /*0008*/ 	.byte	0x01, 0x35
	.zero		2


	//----- nvinfo : EIATTR_PARAM_CBANK
	.align		4
        /*000c*/ 	.byte	0x04, 0x0a
        /*000e*/ 	.short	(.L_532 - .L_531)
	.align		4
.L_531:
        /*0010*/ 	.word	index@(.nv.constant0._ZN5flash44flash_bwd_dq_dk_dv_loop_seqk_parallel_kernelI23Flash_bwd_kernel_traitsILi128ELi64ELi64ELi8ELi4ELi2ELi2ELb1ELb0EN7cutlass10bfloat16_tE19Flash_kernel_traitsILi128ELi64ELi64ELi8ES3_EELb0ELb0ELb1ELb0ELb0ELb0ELb1EEEvNS_16Flash_bwd_paramsE)
        /*0014*/ 	.short	0x0160
        /*0016*/ 	.short	0x0280


	//----- nvinfo : EIATTR_CBANK_PARAM_SIZE
	.align		4
.L_532:
        /*0018*/ 	.byte	0x03, 0x19
        /*001a*/ 	.short	0x0280


	//----- nvinfo : EIATTR_KPARAM_INFO
	.align		4
        /*001c*/ 	.byte	0x04, 0x17
        /*001e*/ 	.short	(.L_534 - .L_533)
.L_533:
        /*0020*/ 	.word	0x00000000
        /*0024*/ 	.short	0x0000
        /*0026*/ 	.short	0x0000
        /*0028*/ 	.byte	0x00, 0xf0, 0x01, 0x0a


	//----- nvinfo : EIATTR_MAXREG_COUNT
	.align		4
.L_534:
        /*002c*/ 	.byte	0x03, 0x1b
        /*002e*/ 	.short	0x00ff


	//----- nvinfo : EIATTR_NUM_BARRIERS
	.align		4
        /*0030*/ 	.byte	0x02, 0x4c
        /*0032*/ 	.byte	0x01
	.zero		1


	//----- nvinfo : EIATTR_ANNOTATIONS
	.align		4
        /*0034*/ 	.byte	0x04, 0x55
        /*0036*/ 	.short	(.L_536 - .L_535)


	//   ....[0]....
.L_535:
        /* <DEDUP_REMOVED lines=8> */


	//----- nvinfo : EIATTR_MERCURY_ISA_VERSION
	.align		4
.L_536:
        /*00a0*/ 	.byte	0x03, 0x5f
        /*00a2*/ 	.short	0x0000


	//----- nvinfo : EIATTR_EXIT_INSTR_OFFSETS
	.align		4
        /*00a4*/ 	.byte	0x04, 0x1c
        /*00a6*/ 	.short	(.L_538 - .L_537)


	//   ....[0]....
.L_537:
        /*00a8*/ 	.word	0x00000090


	//   ....[1]....
        /*00ac*/ 	.word	0x00007690


	//----- nvinfo : EIATTR_CTAIDZ_USED
	.align		4
.L_538:
        /*00b0*/ 	.byte	0x01, 0x04
	.zero		2


	//----- nvinfo : EIATTR_CRS_STACK_SIZE
	.align		4
        /*00b4*/ 	.byte	0x04, 0x1e
        /*00b6*/ 	.short	(.L_540 - .L_539)
.L_539:
        /*00b8*/ 	.word	0x00000000
.L_540:


//--------------------- .nv.info._ZN5flash44flash_bwd_dq_dk_dv_loop_seqk_parallel_kernelI23Flash_bwd_kernel_traitsILi128ELi64ELi64ELi8ELi4ELi2ELi2ELb1ELb0EN7cutlass10bfloat16_tE19Flash_kernel_traitsILi128ELi64ELi64ELi8ES3_EELb1ELb0ELb0ELb0ELb1ELb1ELb0EEEvNS_16Flash_bwd_paramsE --------------------------
	.section	.nv.info._ZN5flash44flash_bwd_dq_dk_dv_loop_seqk_parallel_kernelI23Flash_bwd_kernel_traitsILi128ELi64ELi64ELi8ELi4ELi2ELi2ELb1ELb0EN7cutlass10bfloat16_tE19Flash_kernel_traitsILi128ELi64ELi64ELi8ES3_EELb1ELb0ELb0ELb0ELb1ELb1ELb0EEEvNS_16Flash_bwd_paramsE,"",@"SHT_CUDA_INFO"
	.sectionflags	@""
	.align	4


	//----- nvinfo : EIATTR_CUDA_API_VERSION
	.align		4
        /*0000*/ 	.byte	0x04, 0x37
        /*0002*/ 	.short	(.L_542 - .L_541)
.L_541:
        /*0004*/ 	.word	0x00000082


	//----- nvinfo : EIATTR_SW2861232_WAR
	.align		4
.L_542:
        /*0008*/ 	.byte	0x01, 0x35
	.zero		2


	//----- nvinfo : EIATTR_PARAM_CBANK
	.align		4
        /*000c*/ 	.byte	0x04, 0x0a
        /*000e*/ 	.short	(.L_544 - .L_543)
	.align		4
.L_543:
        /*0010*/ 	.word	index@(.nv.constant0._ZN5flash44flash_bwd_dq_dk_dv_loop_seqk_parallel_kernelI23Flash_bwd_kernel_traitsILi128ELi64ELi64ELi8ELi4ELi2ELi2ELb1ELb0EN7cutlass10bfloat16_tE19Flash_kernel_traitsILi128ELi64ELi64ELi8ES3_EELb1ELb0ELb0ELb0ELb1ELb1ELb0EEEvNS_16Flash_bwd_paramsE)
        /*0014*/ 	.short	0x0160
        /*0016*/ 	.short	0x0280


	//----- nvinfo : EIATTR_CBANK_PARAM_SIZE
	.align		4
.L_544:
        /*0018*/ 	.byte	0x03, 0x19
        /*001a*/ 	.short	0x0280


	//----- nvinfo : EIATTR_KPARAM_INFO
	.align		4
        /*001c*/ 	.byte	0x04, 0x17
        /*001e*/ 	.short	(.L_546 - .L_545)
.L_545:
        /*0020*/ 	.word	0x00000000
        /*0024*/ 	.short	0x0000
        /*0026*/ 	.short	0x0000
        /*0028*/ 	.byte	0x00, 0xf0, 0x01, 0x0a


	//----- nvinfo : EIATTR_MAXREG_COUNT
	.align		4
.L_546:
        /*002c*/ 	.byte	0x03, 0x1b
        /*002e*/ 	.short	0x00ff


	//----- nvinfo : EIATTR_NUM_BARRIERS
	.align		4
        /*0030*/ 	.byte	0x02, 0x4c
        /*0032*/ 	.byte	0x01
	.zero		1


	//----- nvinfo : EIATTR_ANNOTATIONS
	.align		4
        /*0034*/ 	.byte	0x04, 0x55
        /*0036*/ 	.short	(.L_548 - .L_547)


	//   ....[0]....
.L_547:
        /* <DEDUP_REMOVED lines=13> */


	//----- nvinfo : EIATTR_MERCURY_ISA_VERSION
	.align		4
.L_548:
        /*00f8*/ 	.byte	0x03, 0x5f
        /*00fa*/ 	.short	0x0000


	//----- nvinfo : EIATTR_EXIT_INSTR_OFFSETS
	.align		4
        /*00fc*/ 	.byte	0x04, 0x1c
        /*00fe*/ 	.short	(.L_550 - .L_549)


	//   ....[0]....
.L_549:
        /*0100*/ 	.word	0x00000090


	//   ....[1]....
        /*0104*/ 	.word	0x000057a0


	//----- nvinfo : EIATTR_CTAIDZ_USED
	.align		4
.L_550:
        /*0108*/ 	.byte	0x01, 0x04
	.zero		2


//--------------------- .nv.info._ZN5flash44flash_bwd_dq_dk_dv_loop_seqk_parallel_kernelI23Flash_bwd_kernel_traitsILi128ELi64ELi64ELi8ELi4ELi2ELi2ELb1ELb0EN7cutlass10bfloat16_tE19Flash_kernel_traitsILi128ELi64ELi64ELi8ES3_EELb0ELb0ELb0ELb0ELb1ELb1ELb1EEEvNS_16Flash_bwd_paramsE --------------------------
	.section	.nv.info._ZN5flash44flash_bwd_dq_dk_dv_loop_seqk_parallel_kernelI23Flash_bwd_kernel_traitsILi128ELi64ELi64ELi8ELi4ELi2ELi2ELb1ELb0EN7cutlass10bfloat16_tE19Flash_kernel_traitsILi128ELi64ELi64ELi8ES3_EELb0ELb0ELb0ELb0ELb1ELb1ELb1EEEvNS_16Flash_bwd_paramsE,"",@"SHT_CUDA_INFO"
	.sectionflags	@""
	.align	4


	//----- nvinfo : EIATTR_CUDA_API_VERSION
	.align		4
        /*0000*/ 	.byte	0x04, 0x37
        /*0002*/ 	.short	(.L_552 - .L_551)
.L_551:
        /*0004*/ 	.word	0x00000082


	//----- nvinfo : EIATTR_SW2861232_WAR
	.align		4
.L_552:
        /*0008*/ 	.byte	0x01, 0x35
	.zero		2


	//----- nvinfo : EIATTR_PARAM_CBANK
	.align		4
        /*000c*/ 	.byte	0x04, 0x0a
        /*000e*/ 	.short	(.L_554 - .L_553)
	.align		4
.L_553:
        /*0010*/ 	.word	index@(.nv.constant0._ZN5flash44flash_bwd_dq_dk_dv_loop_seqk_parallel_kernelI23Flash_bwd_kernel_traitsILi128ELi64ELi64ELi8ELi4ELi2ELi2ELb1ELb0EN7cutlass10bfloat16_tE19Flash_kernel_traitsILi128ELi64ELi64ELi8ES3_EELb0ELb0ELb0ELb0ELb1ELb1ELb1EEEvNS_16Flash_bwd_paramsE)
        /*0014*/ 	.short	0x0160
        /*0016*/ 	.short	0x0280


	//----- nvinfo : EIATTR_CBANK_PARAM_SIZE
	.align		4
.L_554:
        /*0018*/ 	.byte	0x03, 0x19
        /*001a*/ 	.short	0x0280


	//----- nvinfo : EIATTR_KPARAM_INFO
	.align		4
        /*001c*/ 	.byte	0x04, 0x17
        /*001e*/ 	.short	(.L_556 - .L_555)
.L_555:
        /*0020*/ 	.word	0x00000000
        /*0024*/ 	.short	0x0000
        /*0026*/ 	.short	0x0000
        /*0028*/ 	.byte	0x00, 0xf0, 0x01, 0x0a


	//----- nvinfo : EIATTR_MAXREG_COUNT
	.align		4
.L_556:
        /*002c*/ 	.byte	0x03, 0x1b
        /*002e*/ 	.short	0x00ff


	//----- nvinfo : EIATTR_NUM_BARRIERS
	.align		4
        /*0030*/ 	.byte	0x02, 0x4c
        /*0032*/ 	.byte	0x01
	.zero		1


	//----- nvinfo : EIATTR_ANNOTATIONS
	.align		4
        /*0034*/ 	.byte	0x04, 0x55
        /*0036*/ 	.short	(.L_558 - .L_557)


	//   ....[0]....
.L_557:
        /*0038*/ 	.word	0x00000001
        /*003c*/ 	.byte	0x20, 0x03, 0x00, 0x00, 0x01, 0x00, 0x00, 0x00, 0xf0, 0x05, 0x00, 0x00, 0x01, 0x00, 0x00, 0x00
        /*004c*/ 	.byte	0x90, 0x07, 0x00, 0x00, 0x01, 0x00, 0x00, 0x00, 0x40, 0x08, 0x00, 0x00, 0x01, 0x00, 0x00, 0x00
        /*005c*/ 	.byte	0x10, 0x11, 0x00, 0x00, 0x01, 0x00, 0x00, 0x00, 0x90, 0x12, 0x00, 0x00, 0x01, 0x00, 0x00, 0x00
        /*006c*/ 	.byte	0xe0, 0x12, 0x00, 0x00, 0x01, 0x00, 0x00, 0x00, 0x90, 0x13, 0x00, 0x00


	//----- nvinfo : EIATTR_MERCURY_ISA_VERSION
	.align		4
.L_558:
        /*0078*/ 	.byte	0x03, 0x5f
        /*007a*/ 	.short	0x0000


	//----- nvinfo : EIATTR_EXIT_INSTR_OFFSETS
	.align		4
        /*007c*/ 	.byte	0x04, 0x1c
        /*007e*/ 	.short	(.L_560 - .L_559)


	//   ....[0]....
.L_559:
        /*0080*/ 	.word	0x00000090


	//   ....[1]....
        /*0084*/ 	.word	0x00004f00


	//----- nvinfo : EIATTR_CTAIDZ_USED
	.align		4
.L_560:
        /*0088*/ 	.byte	0x01, 0x04
	.zero		2


//--------------------- .nv.info._ZN5flash44flash_bwd_dq_dk_dv_loop_seqk_parallel_kernelI23Flash_bwd_kernel_traitsILi128ELi64ELi64ELi8ELi4ELi2ELi2ELb1ELb0EN7cutlass10bfloat16_tE19Flash_kernel_traitsILi128ELi64ELi64ELi8ES3_EELb1ELb0ELb0ELb1ELb0ELb0ELb0EEEvNS_16Flash_bwd_paramsE --------------------------
	.section	.nv.info._ZN5flash44flash_bwd_dq_dk_dv_loop_seqk_parallel_kernelI23Flash_bwd_kernel_traitsILi128ELi64ELi64ELi8ELi4ELi2ELi2ELb1ELb0EN7cutlass10bfloat16_tE19Flash_kernel_traitsILi128ELi64ELi64ELi8ES3_EELb1ELb0ELb0ELb1ELb0ELb0ELb0EEEvNS_16Flash_bwd_paramsE,"",@"SHT_CUDA_INFO"
	.sectionflags	@""
	.align	4


	//----- nvinfo : EIATTR_CUDA_API_VERSION
	.align		4
        /*0000*/ 	.byte	0x04, 0x37
        /*0002*/ 	.short	(.L_562 - .L_561)
.L_561:
        /*0004*/ 	.word	0x00000082


	//----- nvinfo : EIATTR_SW2861232_WAR
	.align		4
.L_562:
        /*0008*/ 	.byte	0x01, 0x35
	.zero		2


	//----- nvinfo : EIATTR_PARAM_CBANK
	.align		4
        /*000c*/ 	.byte	0x04, 0x0a
        /*000e*/ 	.short	(.L_564 - .L_563)
	.align		4
.L_563:
        /*0010*/ 	.word	index@(.nv.constant0._ZN5flash44flash_bwd_dq_dk_dv_loop_seqk_parallel_kernelI23Flash_bwd_kernel_traitsILi128ELi64ELi64ELi8ELi4ELi2ELi2ELb1ELb0EN7cutlass10bfloat16_tE19Flash_kernel_traitsILi128ELi64ELi64ELi8ES3_EELb1ELb0ELb0ELb1ELb0ELb0ELb0EEEvNS_16Flash_bwd_paramsE)
        /*0014*/ 	.short	0x0160
        /*0016*/ 	.short	0x0280


	//----- nvinfo : EIATTR_CBANK_PARAM_SIZE
	.align		4
.L_564:
        /*0018*/ 	.byte	0x03, 0x19
        /*001a*/ 	.short	0x0280


	//----- nvinfo : EIATTR_KPARAM_INFO
	.align		4
        /*001c*/ 	.byte	0x04, 0x17
        /*001e*/ 	.short	(.L_566 - .L_565)
.L_565:
        /*0020*/ 	.word	0x00000000
        /*0024*/ 	.short	0x0000
        /*0026*/ 	.short	0x0000
        /*0028*/ 	.byte	0x00, 0xf0, 0x01, 0x0a


	//----- nvinfo : EIATTR_MAXREG_COUNT
	.align		4
.L_566:
        /*002c*/ 	.byte	0x03, 0x1b
        /*002e*/ 	.short	0x00ff


	//----- nvinfo : EIATTR_NUM_BARRIERS
	.align		4
        /*0030*/ 	.byte	0x02, 0x4c
        /*0032*/ 	.byte	0x01
	.zero		1


	//----- nvinfo : EIATTR_ANNOTATIONS
	.align		4
        /*0034*/ 	.byte	0x04, 0x55
        /*0036*/ 	.short	(.L_568 - .L_567)


	//   ....[0]....
.L_567:
        /* <DEDUP_REMOVED lines=22> */


	//----- nvinfo : EIATTR_MERCURY_ISA_VERSION
	.align		4
.L_568:
        /*0188*/ 	.byte	0x03, 0x5f
        /*018a*/ 	.short	0x0000


	//----- nvinfo : EIATTR_EXIT_INSTR_OFFSETS
	.align		4
        /*018c*/ 	.byte	0x04, 0x1c
        /*018e*/ 	.short	(.L_570 - .L_569)


	//   ....[0]....
.L_569:
        /*0190*/ 	.word	0x00000090


	//   ....[1]....
        /*0194*/ 	.word	0x000080a0


	//----- nvinfo : EIATTR_CTAIDZ_USED
	.align		4
.L_570:
        /*0198*/ 	.byte	0x01, 0x04
	.zero		2


	//----- nvinfo : EIATTR_CRS_STACK_SIZE
	.align		4
        /*019c*/ 	.byte	0x04, 0x1e
        /*019e*/ 	.short	(.L_572 - .L_571)
.L_571:
        /*01a0*/ 	.word	0x00000000
.L_572:


//--------------------- .nv.info._ZN5flash44flash_bwd_dq_dk_dv_loop_seqk_parallel_kernelI23Flash_bwd_kernel_traitsILi128ELi64ELi64ELi8ELi4ELi2ELi2ELb1ELb0EN7cutlass10bfloat16_tE19Flash_kernel_traitsILi128ELi64ELi64ELi8ES3_EELb0ELb0ELb0ELb1ELb0ELb0ELb1EEEvNS_16Flash_bwd_paramsE --------------------------
	.section	.nv.info._ZN5flash44flash_bwd_dq_dk_dv_loop_seqk_parallel_kernelI23Flash_bwd_kernel_traitsILi128ELi64ELi64ELi8ELi4ELi2ELi2ELb1ELb0EN7cutlass10bfloat16_tE19Flash_kernel_traitsILi128ELi64ELi64ELi8ES3_EELb0ELb0ELb0ELb1ELb0ELb0ELb1EEEvNS_16Flash_bwd_paramsE,"",@"SHT_CUDA_INFO"
	.sectionflags	@""
	.align	4


	//----- nvinfo : EIATTR_CUDA_API_VERSION
	.align		4
        /*0000*/ 	.byte	0x04, 0x37
        /*0002*/ 	.short	(.L_574 - .L_573)
.L_573:
        /*0004*/ 	.word	0x00000082


	//----- nvinfo : EIATTR_SW2861232_WAR
	.align		4
.L_574:
        /*0008*/ 	.byte	0x01, 0x35
	.zero		2


	//----- nvinfo : EIATTR_PARAM_CBANK
	.align		4
        /*000c*/ 	.byte	0x04, 0x0a
        /*000e*/ 	.short	(.L_576 - .L_575)
	.align		4
.L_575:
        /*0010*/ 	.word	index@(.nv.constant0._ZN5flash44flash_bwd_dq_dk_dv_loop_seqk_parallel_kernelI23Flash_bwd_kernel_traitsILi128ELi64ELi64ELi8ELi4ELi2ELi2ELb1ELb0EN7cutlass10bfloat16_tE19Flash_kernel_traitsILi128ELi64ELi64ELi8ES3_EELb0ELb0ELb0ELb1ELb0ELb0ELb1EEEvNS_16Flash_bwd_paramsE)
        /*0014*/ 	.short	0x0160
        /*0016*/ 	.short	0x0280


	//----- nvinfo : EIATTR_CBANK_PARAM_SIZE
	.align		4
.L_576:
        /*0018*/ 	.byte	0x03, 0x19
        /*001a*/ 	.short	0x0280


	//----- nvinfo : EIATTR_KPARAM_INFO
	.align		4
        /*001c*/ 	.byte	0x04, 0x17
        /*001e*/ 	.short	(.L_578 - .L_577)
.L_577:
        /*0020*/ 	.word	0x00000000
        /*0024*/ 	.short	0x0000
        /*0026*/ 	.short	0x0000
        /*0028*/ 	.byte	0x00, 0xf0, 0x01, 0x0a


	//----- nvinfo : EIATTR_MAXREG_COUNT
	.align		4
.L_578:
        /*002c*/ 	.byte	0x03, 0x1b
        /*002e*/ 	.short	0x00ff


	//----- nvinfo : EIATTR_NUM_BARRIERS
	.align		4
        /*0030*/ 	.byte	0x02, 0x4c
        /*0032*/ 	.byte	0x01
	.zero		1


	//----- nvinfo : EIATTR_ANNOTATIONS
	.align		4
        /*0034*/ 	.byte	0x04, 0x55
        /*0036*/ 	.short	(.L_580 - .L_579)


	//   ....[0]....
.L_579:
        /* <DEDUP_REMOVED lines=17> */


	//----- nvinfo : EIATTR_MERCURY_ISA_VERSION
	.align		4
.L_580:
        /*0130*/ 	.byte	0x03, 0x5f
        /*0132*/ 	.short	0x0000


	//----- nvinfo : EIATTR_EXIT_INSTR_OFFSETS
	.align		4
        /*0134*/ 	.byte	0x04, 0x1c
        /*0136*/ 	.short	(.L_582 - .L_581)


	//   ....[0]....
.L_581:
        /*0138*/ 	.word	0x00000090


	//   ....[1]....
        /*013c*/ 	.word	0x00007930


	//----- nvinfo : EIATTR_CTAIDZ_USED
	.align		4
.L_582:
        /*0140*/ 	.byte	0x01, 0x04
	.zero		2


	//----- nvinfo : EIATTR_CRS_STACK_SIZE
	.align		4
        /*0144*/ 	.byte	0x04, 0x1e
        /*0146*/ 	.short	(.L_584 - .L_583)
.L_583:
        /*0148*/ 	.word	0x00000000
.L_584:


//--------------------- .nv.info._ZN5flash44flash_bwd_dq_dk_dv_loop_seqk_parallel_kernelI23Flash_bwd_kernel_traitsILi128ELi64ELi64ELi8ELi4ELi2ELi2ELb1ELb0EN7cutlass10bfloat16_tE19Flash_kernel_traitsILi128ELi64ELi64ELi8ES3_EELb1ELb0ELb1ELb0ELb0ELb1ELb0EEEvNS_16Flash_bwd_paramsE --------------------------
	.section	.nv.info._ZN5flash44flash_bwd_dq_dk_dv_loop_seqk_parallel_kernelI23Flash_bwd_kernel_traitsILi128ELi64ELi64ELi8ELi4ELi2ELi2ELb1ELb0EN7cutlass10bfloat16_tE19Flash_kernel_traitsILi128ELi64ELi64ELi8ES3_EELb1ELb0ELb1ELb0ELb0ELb1ELb0EEEvNS_16Flash_bwd_paramsE,"",@"SHT_CUDA_INFO"
	.sectionflags	@""
	.align	4


	//----- nvinfo : EIATTR_CUDA_API_VERSION
	.align		4
        /*0000*/ 	.byte	0x04, 0x37
        /*0002*/ 	.short	(.L_586 - .L_585)
.L_585:
        /*0004*/ 	.word	0x00000082


	//----- nvinfo : EIATTR_SW2861232_WAR
	.align		4
.L_586:
        /*0008*/ 	.byte	0x01, 0x35
	.zero		2


	//----- nvinfo : EIATTR_PARAM_CBANK
	.align		4
        /*000c*/ 	.byte	0x04, 0x0a
        /*000e*/ 	.short	(.L_588 - .L_587)
	.align		4
.L_587:
        /*0010*/ 	.word	index@(.nv.constant0._ZN5flash44flash_bwd_dq_dk_dv_loop_seqk_parallel_kernelI23Flash_bwd_kernel_traitsILi128ELi64ELi64ELi8ELi4ELi2ELi2ELb1ELb0EN7cutlass10bfloat16_tE19Flash_kernel_traitsILi128ELi64ELi64ELi8ES3_EELb1ELb0ELb1ELb0ELb0ELb1ELb0EEEvNS_16Flash_bwd_paramsE)
        /*0014*/ 	.short	0x0160
        /*0016*/ 	.short	0x0280


	//----- nvinfo : EIATTR_CBANK_PARAM_SIZE
	.align		4
.L_588:
        /*0018*/ 	.byte	0x03, 0x19
        /*001a*/ 	.short	0x0280


	//----- nvinfo : EIATTR_KPARAM_INFO
	.align		4
        /*001c*/ 	.byte	0x04, 0x17
        /*001e*/ 	.short	(.L_590 - .L_589)
.L_589:
        /*0020*/ 	.word	0x00000000
        /*0024*/ 	.short	0x0000
        /*0026*/ 	.short	0x0000
        /*0028*/ 	.byte	0x00, 0xf0, 0x01, 0x0a


	//----- nvinfo : EIATTR_MAXREG_COUNT
	.align		4
.L_590:
        /*002c*/ 	.byte	0x03, 0x1b
        /*002e*/ 	.short	0x00ff


	//----- nvinfo : EIATTR_NUM_BARRIERS
	.align		4
        /*0030*/ 	.byte	0x02, 0x4c
        /*0032*/ 	.byte	0x01
	.zero		1


	//----- nvinfo : EIATTR_ANNOTATIONS
	.align		4
        /*0034*/ 	.byte	0x04, 0x55
        /*0036*/ 	.short	(.L_592 - .L_591)


	//   ....[0]....
.L_591:
        /*0038*/ 	.word	0x00000001
        /*003c*/ 	.byte	0x20, 0x05, 0x00, 0x00, 0x01, 0x00, 0x00, 0x00, 0xb0, 0x05, 0x00, 0x00, 0x01, 0x00, 0x00, 0x00
        /*004c*/ 	.byte	0xd0, 0x1e, 0x00, 0x00, 0x01, 0x00, 0x00, 0x00, 0x70, 0x25, 0x00, 0x00


	//----- nvinfo : EIATTR_MERCURY_ISA_VERSION
	.align		4
.L_592:
        /*0058*/ 	.byte	0x03, 0x5f
        /*005a*/ 	.short	0x0000


	//----- nvinfo : EIATTR_EXIT_INSTR_OFFSETS
	.align		4
        /*005c*/ 	.byte	0x04, 0x1c
        /*005e*/ 	.short	(.L_594 - .L_593)


	//   ....[0]....
.L_593:
        /*0060*/ 	.word	0x00000090


	//   ....[1]....
        /*0064*/ 	.word	0x00006c60


	//----- nvinfo : EIATTR_CTAIDZ_USED
	.align		4
.L_594:
        /*0068*/ 	.byte	0x01, 0x04
	.zero		2


	//----- nvinfo : EIATTR_CRS_STACK_SIZE
	.align		4
        /*006c*/ 	.byte	0x04, 0x1e
        /*006e*/ 	.short	(.L_596 - .L_595)
.L_595:
        /*0070*/ 	.word	0x00000000
.L_596:


//--------------------- .nv.info._ZN5flash44flash_bwd_dq_dk_dv_loop_seqk_parallel_kernelI23Flash_bwd_kernel_traitsILi128ELi64ELi64ELi8ELi4ELi2ELi2ELb1ELb0EN7cutlass10bfloat16_tE19Flash_kernel_traitsILi128ELi64ELi64ELi8ES3_EELb0ELb0ELb1ELb0ELb0ELb1ELb1EEEvNS_16Flash_bwd_paramsE --------------------------
	.section	.nv.info._ZN5flash44flash_bwd_dq_dk_dv_loop_seqk_parallel_kernelI23Flash_bwd_kernel_traitsILi128ELi64ELi64ELi8ELi4ELi2ELi2ELb1ELb0EN7cutlass10bfloat16_tE19Flash_kernel_traitsILi128ELi64ELi64ELi8ES3_EELb0ELb0ELb1ELb0ELb0ELb1ELb1EEEvNS_16Flash_bwd_paramsE,"",@"SHT_CUDA_INFO"
	.sectionflags	@""
	.align	4


	//----- nvinfo : EIATTR_CUDA_API_VERSION
	.align		4
        /*0000*/ 	.byte	0x04, 0x37
        /*0002*/ 	.short	(.L_598 - .L_597)
.L_597:
        /*0004*/ 	.word	0x00000082


	//----- nvinfo : EIATTR_SW2861232_WAR
	.align		4
.L_598:
        /*0008*/ 	.byte	0x01, 0x35
	.zero		2


	//----- nvinfo : EIATTR_PARAM_CBANK
	.align		4
        /*000c*/ 	.byte	0x04, 0x0a
        /*000e*/ 	.short	(.L_600 - .L_599)
	.align		4
.L_599:
        /*0010*/ 	.word	index@(.nv.constant0._ZN5flash44flash_bwd_dq_dk_dv_loop_seqk_parallel_kernelI23Flash_bwd_kernel_traitsILi128ELi64ELi64ELi8ELi4ELi2ELi2ELb1ELb0EN7cutlass10bfloat16_tE19Flash_kernel_traitsILi128ELi64ELi64ELi8ES3_EELb0ELb0ELb1ELb0ELb0ELb1ELb1EEEvNS_16Flash_bwd_paramsE)
        /*0014*/ 	.short	0x0160
        /*0016*/ 	.short	0x0280


	//----- nvinfo : EIATTR_CBANK_PARAM_SIZE
	.align		4
.L_600:
        /*0018*/ 	.byte	0x03, 0x19
        /*001a*/ 	.short	0x0280


	//----- nvinfo : EIATTR_KPARAM_INFO
	.align		4
        /*001c*/ 	.byte	0x04, 0x17
        /*001e*/ 	.short	(.L_602 - .L_601)
.L_601:
        /*0020*/ 	.word	0x00000000
        /*0024*/ 	.short	0x0000
        /*0026*/ 	.short	0x0000
        /*0028*/ 	.byte	0x00, 0xf0, 0x01, 0x0a


	//----- nvinfo : EIATTR_MAXREG_COUNT
	.align		4
.L_602:
        /*002c*/ 	.byte	0x03, 0x1b
        /*002e*/ 	.short	0x00ff


	//----- nvinfo : EIATTR_NUM_BARRIERS
	.align		4
        /*0030*/ 	.byte	0x02, 0x4c
        /*0032*/ 	.byte	0x01
	.zero		1


	//----- nvinfo : EIATTR_ANNOTATIONS
	.align		4
        /*0034*/ 	.byte	0x04, 0x55
        /*0036*/ 	.short	(.L_604 - .L_603)


	//   ....[0]....
.L_603:
        /* <DEDUP_REMOVED lines=10> */


	//----- nvinfo : EIATTR_MERCURY_ISA_VERSION
	.align		4
.L_604:
        /*00c0*/ 	.byte	0x03, 0x5f
        /*00c2*/ 	.short	0x0000


	//----- nvinfo : EIATTR_EXIT_INSTR_OFFSETS
	.align		4
        /*00c4*/ 	.byte	0x04, 0x1c
        /*00c6*/ 	.short	(.L_606 - .L_605)


	//   ....[0]....
.L_605:
        /*00c8*/ 	.word	0x00000090


	//   ....[1]....
        /*00cc*/ 	.word	0x000069c0


	//----- nvinfo : EIATTR_CTAIDZ_USED
	.align		4
.L_606:
        /*00d0*/ 	.byte	0x01, 0x04
	.zero		2


	//----- nvinfo : EIATTR_CRS_STACK_SIZE
	.align		4
        /*00d4*/ 	.byte	0x04, 0x1e
        /*00d6*/ 	.short	(.L_608 - .L_607)
.L_607:
        /*00d8*/ 	.word	0x00000000
.L_608:


//--------------------- .nv.info._ZN5flash44flash_bwd_dq_dk_dv_loop_seqk_parallel_kernelI23Flash_bwd_kernel_traitsILi128ELi64ELi64ELi8ELi4ELi2ELi2ELb1ELb0EN7cutlass10bfloat16_tE19Flash_kernel_traitsILi128ELi64ELi64ELi8ES3_EELb1ELb0ELb1ELb1ELb0ELb0ELb0EEEvNS_16Flash_bwd_paramsE --------------------------
	.section	.nv.info._ZN5flash44flash_bwd_dq_dk_dv_loop_seqk_parallel_kernelI23Flash_bwd_kernel_traitsILi128ELi64ELi64ELi8ELi4ELi2ELi2ELb1ELb0EN7cutlass10bfloat16_tE19Flash_kernel_traitsILi128ELi64ELi64ELi8ES3_EELb1ELb0ELb1ELb1ELb0ELb0ELb0EEEvNS_16Flash_bwd_paramsE,"",@"SHT_CUDA_INFO"
	.sectionflags	@""
	.align	4


	//----- nvinfo : EIATTR_CUDA_API_VERSION
	.align		4
        /*0000*/ 	.byte	0x04, 0x37
        /*0002*/ 	.short	(.L_610 - .L_609)
.L_609:
        /*0004*/ 	.word	0x00000082


	//----- nvinfo : EIATTR_SW2861232_WAR
	.align		4
.L_610:
        /*0008*/ 	.byte	0x01, 0x35
	.zero		2


	//----- nvinfo : EIATTR_PARAM_CBANK
	.align		4
        /*000c*/ 	.byte	0x04, 0x0a
        /*000e*/ 	.short	(.L_612 - .L_611)
	.align		4
.L_611:
        /*0010*/ 	.word	index@(.nv.constant0._ZN5flash44flash_bwd_dq_dk_dv_loop_seqk_parallel_kernelI23Flash_bwd_kernel_traitsILi128ELi64ELi64ELi8ELi4ELi2ELi2ELb1ELb0EN7cutlass10bfloat16_tE19Flash_kernel_traitsILi128ELi64ELi64ELi8ES3_EELb1ELb0ELb1ELb1ELb0ELb0ELb0EEEvNS_16Flash_bwd_paramsE)
        /*0014*/ 	.short	0x0160
        /*0016*/ 	.short	0x0280


	//----- nvinfo : EIATTR_CBANK_PARAM_SIZE
	.align		4
.L_612:
        /*0018*/ 	.byte	0x03, 0x19
        /*001a*/ 	.short	0x0280


	//----- nvinfo : EIATTR_KPARAM_INFO
	.align		4
        /*001c*/ 	.byte	0x04, 0x17
        /*001e*/ 	.short	(.L_614 - .L_613)
.L_613:
        /*0020*/ 	.word	0x00000000
        /*0024*/ 	.short	0x0000
        /*0026*/ 	.short	0x0000
        /*0028*/ 	.byte	0x00, 0xf0, 0x01, 0x0a


	//----- nvinfo : EIATTR_MAXREG_COUNT
	.align		4
.L_614:
        /*002c*/ 	.byte	0x03, 0x1b
        /*002e*/ 	.short	0x00ff


	//----- nvinfo : EIATTR_NUM_BARRIERS
	.align		4
        /*0030*/ 	.byte	0x02, 0x4c
        /*0032*/ 	.byte	0x01
	.zero		1


	//----- nvinfo : EIATTR_ANNOTATIONS
	.align		4
        /*0034*/ 	.byte	0x04, 0x55
        /*0036*/ 	.short	(.L_616 - .L_615)


	//   ....[0]....
.L_615:
        /*0038*/ 	.word	0x00000001
        /*003c*/ 	.byte	0x90, 0x03, 0x00, 0x00, 0x01, 0x00, 0x00, 0x00, 0x50, 0x05, 0x00, 0x00, 0x01, 0x00, 0x00, 0x00
        /*004c*/ 	.byte	0x30, 0x0a, 0x00, 0x00, 0x01, 0x00, 0x00, 0x00, 0xa0, 0x1f, 0x00, 0x00, 0x01, 0x00, 0x00, 0x00
        /*005c*/ 	.byte	0x20, 0x45, 0x00, 0x00, 0x01, 0x00, 0x00, 0x00, 0xd0, 0x6d, 0x00, 0x00, 0x01, 0x00, 0x00, 0x00
        /*006c*/ 	.byte	0x00, 0x78, 0x00, 0x00


	//----- nvinfo : EIATTR_MERCURY_ISA_VERSION
	.align		4
.L_616:
        /*0070*/ 	.byte	0x03, 0x5f
        /*0072*/ 	.short	0x0000


	//----- nvinfo : EIATTR_EXIT_INSTR_OFFSETS
	.align		4
        /*0074*/ 	.byte	0x04, 0x1c
        /*0076*/ 	.short	(.L_618 - .L_617)


	//   ....[0]....
.L_617:
        /*0078*/ 	.word	0x00000090


	//   ....[1]....
        /*007c*/ 	.word	0x00007f30


	//----- nvinfo : EIATTR_CTAIDZ_USED
	.align		4
.L_618:
        /*0080*/ 	.byte	0x01, 0x04
	.zero		2


	//----- nvinfo : EIATTR_CRS_STACK_SIZE
	.align		4
        /*0084*/ 	.byte	0x04, 0x1e
        /*0086*/ 	.short	(.L_620 - .L_619)
.L_619:
        /*0088*/ 	.word	0x00000000
.L_620:


//--------------------- .nv.info._ZN5flash44flash_bwd_dq_dk_dv_loop_seqk_parallel_kernelI23Flash_bwd_kernel_traitsILi128ELi64ELi64ELi8ELi4ELi2ELi2ELb1ELb0EN7cutlass10bfloat16_tE19Flash_kernel_traitsILi128ELi64ELi64ELi8ES3_EELb0ELb0ELb1ELb1ELb0ELb0ELb1EEEvNS_16Flash_bwd_paramsE --------------------------
	.section	.nv.info._ZN5flash44flash_bwd_dq_dk_dv_loop_seqk_parallel_kernelI23Flash_bwd_kernel_traitsILi128ELi64ELi64ELi8ELi4ELi2ELi2ELb1ELb0EN7cutlass10bfloat16_tE19Flash_kernel_traitsILi128ELi64ELi64ELi8ES3_EELb0ELb0ELb1ELb1ELb0ELb0ELb1EEEvNS_16Flash_bwd_paramsE,"",@"SHT_CUDA_INFO"
	.sectionflags	@""
	.align	4


	//----- nvinfo : EIATTR_CUDA_API_VERSION
	.align		4
        /*0000*/ 	.byte	0x04, 0x37
        /*0002*/ 	.short	(.L_622 - .L_621)
.L_621:
        /*0004*/ 	.word	0x00000082


	//----- nvinfo : EIATTR_SW2861232_WAR
	.align		4
.L_622:
        /*0008*/ 	.byte	0x01, 0x35
	.zero		2


	//----- nvinfo : EIATTR_PARAM_CBANK
	.align		4
        /*000c*/ 	.byte	0x04, 0x0a
        /*000e*/ 	.short	(.L_624 - .L_623)
	.align		4
.L_623:
        /*0010*/ 	.word	index@(.nv.constant0._ZN5flash44flash_bwd_dq_dk_dv_loop_seqk_parallel_kernelI23Flash_bwd_kernel_traitsILi128ELi64ELi64ELi8ELi4ELi2ELi2ELb1ELb0EN7cutlass10bfloat16_tE19Flash_kernel_traitsILi128ELi64ELi64ELi8ES3_EELb0ELb0ELb1ELb1ELb0ELb0ELb1EEEvNS_16Flash_bwd_paramsE)
        /*0014*/ 	.short	0x0160
        /*0016*/ 	.short	0x0280


	//----- nvinfo : EIATTR_CBANK_PARAM_SIZE
	.align		4
.L_624:
        /*0018*/ 	.byte	0x03, 0x19
        /*001a*/ 	.short	0x0280


	//----- nvinfo : EIATTR_KPARAM_INFO
	.align		4
        /*001c*/ 	.byte	0x04, 0x17
        /*001e*/ 	.short	(.L_626 - .L_625)
.L_625:
        /*0020*/ 	.word	0x00000000
        /*0024*/ 	.short	0x0000
        /*0026*/ 	.short	0x0000
        /*0028*/ 	.byte	0x00, 0xf0, 0x01, 0x0a


	//----- nvinfo : EIATTR_MAXREG_COUNT
	.align		4
.L_626:
        /*002c*/ 	.byte	0x03, 0x1b
        /*002e*/ 	.short	0x00ff


	//----- nvinfo : EIATTR_NUM_BARRIERS
	.align		4
        /*0030*/ 	.byte	0x02, 0x4c
        /*0032*/ 	.byte	0x01
	.zero		1


	//----- nvinfo : EIATTR_ANNOTATIONS
	.align		4
        /*0034*/ 	.byte	0x04, 0x55
        /*0036*/ 	.short	(.L_628 - .L_627)


	//   ....[0]....
.L_627:
        /*0038*/ 	.word	0x00000001
        /*003c*/ 	.byte	0x60, 0x05, 0x00, 0x00, 0x01, 0x00, 0x00, 0x00, 0x30, 0x06, 0x00, 0x00, 0x01, 0x00, 0x00, 0x00
        /*004c*/ 	.byte	0xd0, 0x06, 0x00, 0x00, 0x01, 0x00, 0x00, 0x00, 0x50, 0x08, 0x00, 0x00, 0x01, 0x00, 0x00, 0x00
        /*005c*/ 	.byte	0xa0, 0x08, 0x00, 0x00, 0x01, 0x00, 0x00, 0x00, 0xa0, 0x0a, 0x00, 0x00, 0x01, 0x00, 0x00, 0x00
        /*006c*/ 	.byte	0xd0, 0x27, 0x00, 0x00, 0x01, 0x00, 0x00, 0x00, 0xa0, 0x2c, 0x00, 0x00, 0x01, 0x00, 0x00, 0x00
        /*007c*/ 	.byte	0xb0, 0x31, 0x00, 0x00, 0x01, 0x00, 0x00, 0x00, 0xb0, 0x45, 0x00, 0x00, 0x01, 0x00, 0x00, 0x00
        /*008c*/ 	.byte	0xf0, 0x45, 0x00, 0x00, 0x01, 0x00, 0x00, 0x00, 0x50, 0x6c, 0x00, 0x00, 0x01, 0x00, 0x00, 0x00
        /*009c*/ 	.byte	0x60, 0x6c, 0x00, 0x00, 0x01, 0x00, 0x00, 0x00, 0x70, 0x6c, 0x00, 0x00


	//----- nvinfo : EIATTR_MERCURY_ISA_VERSION
	.align		4
.L_628:
        /*00a8*/ 	.byte	0x03, 0x5f
        /*00aa*/ 	.short	0x0000


	//----- nvinfo : EIATTR_EXIT_INSTR_OFFSETS
	.align		4
        /*00ac*/ 	.byte	0x04, 0x1c
        /*00ae*/ 	.short	(.L_630 - .L_629)


	//   ....[0]....
.L_629:
        /*00b0*/ 	.word	0x00000090


	//   ....[1]....
        /*00b4*/ 	.word	0x00007b40


	//----- nvinfo : EIATTR_CTAIDZ_USED
	.align		4
.L_630:
        /*00b8*/ 	.byte	0x01, 0x04
	.zero		2


	//----- nvinfo : EIATTR_CRS_STACK_SIZE
	.align		4
        /*00bc*/ 	.byte	0x04, 0x1e
        /*00be*/ 	.short	(.L_632 - .L_631)
.L_631:
        /*00c0*/ 	.word	0x00000000
.L_632:


//--------------------- .nv.info._ZN5flash25flash_bwd_dot_do_o_kernelILb0E23Flash_bwd_kernel_traitsILi128ELi64ELi64ELi8ELi4ELi2ELi2ELb1ELb0EN7cutlass10bfloat16_tE19Flash_kernel_traitsILi128ELi64ELi64ELi8ES3_EEEEvNS_16Flash_bwd_paramsE --------------------------
	.section	.nv.info._ZN5flash25flash_bwd_dot_do_o_kernelILb0E23Flash_bwd_kernel_traitsILi128ELi64ELi64ELi8ELi4ELi2ELi2ELb1ELb0EN7cutlass10bfloat16_tE19Flash_kernel_traitsILi128ELi64ELi64ELi8ES3_EEEEvNS_16Flash_bwd_paramsE,"",@"SHT_CUDA_INFO"
	.sectionflags	@""
	.align	4


	//----- nvinfo : EIATTR_CUDA_API_VERSION
	.align		4
        /*0000*/ 	.byte	0x04, 0x37
        /*0002*/ 	.short	(.L_634 - .L_633)
.L_633:
        /*0004*/ 	.word	0x00000082


	//----- nvinfo : EIATTR_SW2861232_WAR
	.align		4
.L_634:
        /*0008*/ 	.byte	0x01, 0x35
	.zero		2


	//----- nvinfo : EIATTR_PARAM_CBANK
	.align		4
        /*000c*/ 	.byte	0x04, 0x0a
        /*000e*/ 	.short	(.L_636 - .L_635)
	.align		4
.L_635:
        /*0010*/ 	.word	index@(.nv.constant0._ZN5flash25flash_bwd_dot_do_o_kernelILb0E23Flash_bwd_kernel_traitsILi128ELi64ELi64ELi8ELi4ELi2ELi2ELb1ELb0EN7cutlass10bfloat16_tE19Flash_kernel_traitsILi128ELi64ELi64ELi8ES3_EEEEvNS_16Flash_bwd_paramsE)
        /*0014*/ 	.short	0x0160
        /*0016*/ 	.short	0x0280


	//----- nvinfo : EIATTR_CBANK_PARAM_SIZE
	.align		4
.L_636:
        /*0018*/ 	.byte	0x03, 0x19
        /*001a*/ 	.short	0x0280


	//----- nvinfo : EIATTR_KPARAM_INFO
	.align		4
        /*001c*/ 	.byte	0x04, 0x17
        /*001e*/ 	.short	(.L_638 - .L_637)
.L_637:
        /*0020*/ 	.word	0x00000000
        /*0024*/ 	.short	0x0000
        /*0026*/ 	.short	0x0000
        /*0028*/ 	.byte	0x00, 0xf0, 0x01, 0x0a


	//----- nvinfo : EIATTR_MAXREG_COUNT
	.align		4
.L_638:
        /*002c*/ 	.byte	0x03, 0x1b
        /*002e*/ 	.short	0x00ff


	//----- nvinfo : EIATTR_MERCURY_ISA_VERSION
	.align		4
        /*0030*/ 	.byte	0x03, 0x5f
        /*0032*/ 	.short	0x0000


	//----- nvinfo : EIATTR_COOP_GROUP_MASK_REGIDS
	.align		4
        /*0034*/ 	.byte	0x04, 0x29
        /*0036*/ 	.short	(.L_640 - .L_639)


	//   ....[0]....
.L_639:
        /*0038*/ 	.word	0xffffffff


	//   ....[1]....
        /*003c*/ 	.word	0xffffffff


	//   ....[2]....
        /*0040*/ 	.word	0xffffffff


	//   ....[3]....
        /*0044*/ 	.word	0xffffffff


	//   ....[4]....
        /*0048*/ 	.word	0xffffffff


	//   ....[5]....
        /*004c*/ 	.word	0xffffffff


	//----- nvinfo : EIATTR_COOP_GROUP_INSTR_OFFSETS
	.align		4
.L_640:
        /*0050*/ 	.byte	0x04, 0x28
        /*0052*/ 	.short	(.L_642 - .L_641)


	//   ....[0]....
.L_641:
        /*0054*/ 	.word	0x00001030


	//   ....[1]....
        /*0058*/ 	.word	0x00001050


	//   ....[2]....
        /*005c*/ 	.word	0x00001070


	//   ....[3]....
        /*0060*/ 	.word	0x00001090


	//   ....[4]....
        /*0064*/ 	.word	0x000010d0


	//   ....[5]....
        /*0068*/ 	.word	0x00001110


	//----- nvinfo : EIATTR_EXIT_INSTR_OFFSETS
	.align		4
.L_642:
        /*006c*/ 	.byte	0x04, 0x1c
        /*006e*/ 	.short	(.L_644 - .L_643)


	//   ....[0]....
.L_643:
        /*0070*/ 	.word	0x00000120


	//   ....[1]....
        /*0074*/ 	.word	0x00001170


	//   ....[2]....
        /*0078*/ 	.word	0x000011a0


	//----- nvinfo : EIATTR_CTAIDZ_USED
	.align		4
.L_644:
        /*007c*/ 	.byte	0x01, 0x04
	.zero		2


	//----- nvinfo : EIATTR_CRS_STACK_SIZE
	.align		4
        /*0080*/ 	.byte	0x04, 0x1e
        /*0082*/ 	.short	(.L_646 - .L_645)
.L_645:
        /*0084*/ 	.word	0x00000000
.L_646:


//--------------------- .nv.info._ZN5flash25flash_bwd_dot_do_o_kernelILb1E23Flash_bwd_kernel_traitsILi128ELi64ELi64ELi8ELi4ELi2ELi2ELb1ELb0EN7cutlass10bfloat16_tE19Flash_kernel_traitsILi128ELi64ELi64ELi8ES3_EEEEvNS_16Flash_bwd_paramsE --------------------------
	.section	.nv.info._ZN5flash25flash_bwd_dot_do_o_kernelILb1E23Flash_bwd_kernel_traitsILi128ELi64ELi64ELi8ELi4ELi2ELi2ELb1ELb0EN7cutlass10bfloat16_tE19Flash_kernel_traitsILi128ELi64ELi64ELi8ES3_EEEEvNS_16Flash_bwd_paramsE,"",@"SHT_CUDA_INFO"
	.sectionflags	@""
	.align	4


	//----- nvinfo : EIATTR_CUDA_API_VERSION
	.align		4
        /*0000*/ 	.byte	0x04, 0x37
        /*0002*/ 	.short	(.L_648 - .L_647)
.L_647:
        /*0004*/ 	.word	0x00000082


	//----- nvinfo : EIATTR_SW2861232_WAR
	.align		4
.L_648:
        /*0008*/ 	.byte	0x01, 0x35
	.zero		2


	//----- nvinfo : EIATTR_PARAM_CBANK
	.align		4
        /*000c*/ 	.byte	0x04, 0x0a
        /*000e*/ 	.short	(.L_650 - .L_649)
	.align		4
.L_649:
        /*0010*/ 	.word	index@(.nv.constant0._ZN5flash25flash_bwd_dot_do_o_kernelILb1E23Flash_bwd_kernel_traitsILi128ELi64ELi64ELi8ELi4ELi2ELi2ELb1ELb0EN7cutlass10bfloat16_tE19Flash_kernel_traitsILi128ELi64ELi64ELi8ES3_EEEEvNS_16Flash_bwd_paramsE)
        /*0014*/ 	.short	0x0160
        /*0016*/ 	.short	0x0280


	//----- nvinfo : EIATTR_CBANK_PARAM_SIZE
	.align		4
.L_650:
        /*0018*/ 	.byte	0x03, 0x19
        /*001a*/ 	.short	0x0280


	//----- nvinfo : EIATTR_KPARAM_INFO
	.align		4
        /*001c*/ 	.byte	0x04, 0x17
        /*001e*/ 	.short	(.L_652 - .L_651)
.L_651:
        /*0020*/ 	.word	0x00000000
        /*0024*/ 	.short	0x0000
        /*0026*/ 	.short	0x0000
        /*0028*/ 	.byte	0x00, 0xf0, 0x01, 0x0a


	//----- nvinfo : EIATTR_MAXREG_COUNT
	.align		4
.L_652:
        /*002c*/ 	.byte	0x03, 0x1b
        /*002e*/ 	.short	0x00ff


	//----- nvinfo : EIATTR_MERCURY_ISA_VERSION
	.align		4
        /*0030*/ 	.byte	0x03, 0x5f
        /*0032*/ 	.short	0x0000


	//----- nvinfo : EIATTR_COOP_GROUP_MASK_REGIDS
	.align		4
        /*0034*/ 	.byte	0x04, 0x29
        /*0036*/ 	.short	(.L_654 - .L_653)


	//   ....[0]....
.L_653:
        /*0038*/ 	.word	0xffffffff


	//   ....[1]....
        /*003c*/ 	.word	0xffffffff


	//   ....[2]....
        /*0040*/ 	.word	0xffffffff


	//   ....[3]....
        /*0044*/ 	.word	0xffffffff


	//   ....[4]....
        /*0048*/ 	.word	0xffffffff


	//   ....[5]....
        /*004c*/ 	.word	0xffffffff


	//----- nvinfo : EIATTR_COOP_GROUP_INSTR_OFFSETS
	.align		4
.L_654:
        /*0050*/ 	.byte	0x04, 0x28
        /*0052*/ 	.short	(.L_656 - .L_655)


	//   ....[0]....
.L_655:
        /*0054*/ 	.word	0x00001350


	//   ....[1]....
        /*0058*/ 	.word	0x00001360


	//   ....[2]....
        /*005c*/ 	.word	0x00001390


	//   ....[3]....
        /*0060*/ 	.word	0x000013a0


	//   ....[4]....
        /*0064*/ 	.word	0x000013e0


	//   ....[5]....
        /*0068*/ 	.word	0x00001420


	//----- nvinfo : EIATTR_EXIT_INSTR_OFFSETS
	.align		4
.L_656:
        /*006c*/ 	.byte	0x04, 0x1c
        /*006e*/ 	.short	(.L_658 - .L_657)


	//   ....[0]....
.L_657:
        /*0070*/ 	.word	0x00000120


	//   ....[1]....
        /*0074*/ 	.word	0x00001580


	//----- nvinfo : EIATTR_CTAIDZ_USED
	.align		4
.L_658:
        /*0078*/ 	.byte	0x01, 0x04
	.zero		2


	//----- nvinfo : EIATTR_CRS_STACK_SIZE
	.align		4
        /*007c*/ 	.byte	0x04, 0x1e
        /*007e*/ 	.short	(.L_660 - .L_659)
.L_659:
        /*0080*/ 	.word	0x00000000
.L_660:


//--------------------- .nv.info._ZN5flash27flash_bwd_convert_dq_kernelI23Flash_bwd_kernel_traitsILi128ELi64ELi128ELi8ELi2ELi4ELi2ELb0ELb0EN7cutlass10bfloat16_tE19Flash_kernel_traitsILi128ELi64ELi128ELi8ES3_EEEEvNS_16Flash_bwd_paramsEi --------------------------
	.section	.nv.info._ZN5flash27flash_bwd_convert_dq_kernelI23Flash_bwd_kernel_traitsILi128ELi64ELi128ELi8ELi2ELi4ELi2ELb0ELb0EN7cutlass10bfloat16_tE19Flash_kernel_traitsILi128ELi64ELi128ELi8ES3_EEEEvNS_16Flash_bwd_paramsEi,"",@"SHT_CUDA_INFO"
	.sectionflags	@""
	.align	4


	//----- nvinfo : EIATTR_CUDA_API_VERSION
	.align		4
        /*0000*/ 	.byte	0x04, 0x37
        /*0002*/ 	.short	(.L_662 - .L_661)
.L_661:
        /*0004*/ 	.word	0x00000082


	//----- nvinfo : EIATTR_SW2861232_WAR
	.align		4
.L_662:
        /*0008*/ 	.byte	0x01, 0x35
	.zero		2


	//----- nvinfo : EIATTR_PARAM_CBANK
	.align		4
        /*000c*/ 	.byte	0x04, 0x0a
        /*000e*/ 	.short	(.L_664 - .L_663)
	.align		4
.L_663:
        /*0010*/ 	.word	index@(.nv.constant0._ZN5flash27flash_bwd_convert_dq_kernelI23Flash_bwd_kernel_traitsILi128ELi64ELi128ELi8ELi2ELi4ELi2ELb0ELb0EN7cutlass10bfloat16_tE19Flash_kernel_traitsILi128ELi64ELi128ELi8ES3_EEEEvNS_16Flash_bwd_paramsEi)
        /*0014*/ 	.short	0x0160
        /*0016*/ 	.short	0x0284


	//----- nvinfo : EIATTR_CBANK_PARAM_SIZE
	.align		4
.L_664:
        /*0018*/ 	.byte	0x03, 0x19
        /*001a*/ 	.short	0x0284


	//----- nvinfo : EIATTR_KPARAM_INFO
	.align		4
        /*001c*/ 	.byte	0x04, 0x17
        /*001e*/ 	.short	(.L_666 - .L_665)
.L_665:
        /*0020*/ 	.word	0x00000000
        /*0024*/ 	.short	0x0001
        /*0026*/ 	.short	0x0280
        /*0028*/ 	.byte	0x00, 0xf0, 0x11, 0x00


	//----- nvinfo : EIATTR_KPARAM_INFO
	.align		4
.L_666:
        /*002c*/ 	.byte	0x04, 0x17
        /*002e*/ 	.short	(.L_668 - .L_667)
.L_667:
        /*0030*/ 	.word	0x00000000
        /*0034*/ 	.short	0x0000
        /*0036*/ 	.short	0x0000
        /*0038*/ 	.byte	0x00, 0xf0, 0x01, 0x0a


	//----- nvinfo : EIATTR_MAXREG_COUNT
	.align		4
.L_668:
        /*003c*/ 	.byte	0x03, 0x1b
        /*003e*/ 	.short	0x00ff


	//----- nvinfo : EIATTR_NUM_BARRIERS
	.align		4
        /*0040*/ 	.byte	0x02, 0x4c
        /*0042*/ 	.byte	0x01
	.zero		1


	//----- nvinfo : EIATTR_MERCURY_ISA_VERSION
	.align		4
        /*0044*/ 	.byte	0x03, 0x5f
        /*0046*/ 	.short	0x0000


	//----- nvinfo : EIATTR_EXIT_INSTR_OFFSETS
	.align		4
        /*0048*/ 	.byte	0x04, 0x1c
        /*004a*/ 	.short	(.L_670 - .L_669)


	//   ....[0]....
.L_669:
        /*004c*/ 	.word	0x000000f0


	//   ....[1]....
        /*0050*/ 	.word	0x000016c0


	//   ....[2]....
        /*0054*/ 	.word	0x000017a0


	//   ....[3]....
        /*0058*/ 	.word	0x000017c0


	//----- nvinfo : EIATTR_CTAIDZ_USED
	.align		4
.L_670:
        /*005c*/ 	.byte	0x01, 0x04
	.zero		2


	//----- nvinfo : EIATTR_CRS_STACK_SIZE
	.align		4
        /*0060*/ 	.byte	0x04, 0x1e
        /*0062*/ 	.short	(.L_672 - .L_671)
.L_671:
        /*0064*/ 	.word	0x00000000
.L_672:


//--------------------- .nv.info._ZN5flash44flash_bwd_dq_dk_dv_loop_seqk_parallel_kernelI23Flash_bwd_kernel_traitsILi128ELi64ELi128ELi8ELi2ELi4ELi2ELb0ELb0EN7cutlass10bfloat16_tE19Flash_kernel_traitsILi128ELi64ELi128ELi8ES3_EELb1ELb0ELb0ELb0ELb0ELb1ELb0EEEvNS_16Flash_bwd_paramsE --------------------------
	.section	.nv.info._ZN5flash44flash_bwd_dq_dk_dv_loop_seqk_parallel_kernelI23Flash_bwd_kernel_traitsILi128ELi64ELi128ELi8ELi2ELi4ELi2ELb0ELb0EN7cutlass10bfloat16_tE19Flash_kernel_traitsILi128ELi64ELi128ELi8ES3_EELb1ELb0ELb0ELb0ELb0ELb1ELb0EEEvNS_16Flash_bwd_paramsE,"",@"SHT_CUDA_INFO"
	.sectionflags	@""
	.align	4


	//----- nvinfo : EIATTR_CUDA_API_VERSION
	.align		4
        /*0000*/ 	.byte	0x04, 0x37
        /*0002*/ 	.short	(.L_674 - .L_673)
.L_673:
        /*0004*/ 	.word	0x00000082


	//----- nvinfo : EIATTR_SW2861232_WAR
	.align		4
.L_674:
        /*0008*/ 	.byte	0x01, 0x35
	.zero		2


	//----- nvinfo : EIATTR_PARAM_CBANK
	.align		4
        /*000c*/ 	.byte	0x04, 0x0a
        /*000e*/ 	.short	(.L_676 - .L_675)
	.align		4
.L_675:
        /*0010*/ 	.word	index@(.nv.constant0._ZN5flash44flash_bwd_dq_dk_dv_loop_seqk_parallel_kernelI23Flash_bwd_kernel_traitsILi128ELi64ELi128ELi8ELi2ELi4ELi2ELb0ELb0EN7cutlass10bfloat16_tE19Flash_kernel_traitsILi128ELi64ELi128ELi8ES3_EELb1ELb0ELb0ELb0ELb0ELb1ELb0EEEvNS_16Flash_bwd_paramsE)
        /*0014*/ 	.short	0x0160
        /*0016*/ 	.short	0x0280


	//----- nvinfo : EIATTR_CBANK_PARAM_SIZE
	.align		4
.L_676:
        /*0018*/ 	.byte	0x03, 0x19
        /*001a*/ 	.short	0x0280


	//----- nvinfo : EIATTR_KPARAM_INFO
	.align		4
        /*001c*/ 	.byte	0x04, 0x17
        /*001e*/ 	.short	(.L_678 - .L_677)
.L_677:
        /*0020*/ 	.word	0x00000000
        /*0024*/ 	.short	0x0000
        /*0026*/ 	.short	0x0000
        /*0028*/ 	.byte	0x00, 0xf0, 0x01, 0x0a


	//----- nvinfo : EIATTR_MAXREG_COUNT
	.align		4
.L_678:
        /*002c*/ 	.byte	0x03, 0x1b
        /*002e*/ 	.short	0x00ff


	//----- nvinfo : EIATTR_NUM_BARRIERS
	.align		4
        /*0030*/ 	.byte	0x02, 0x4c
        /*0032*/ 	.byte	0x01
	.zero		1


	//----- nvinfo : EIATTR_ANNOTATIONS
	.align		4
        /*0034*/ 	.byte	0x04, 0x55
        /*0036*/ 	.short	(.L_680 - .L_679)


	//   ....[0]....
.L_679:
        /* <DEDUP_REMOVED lines=16> */


	//----- nvinfo : EIATTR_MERCURY_ISA_VERSION
	.align		4
.L_680:
        /*0120*/ 	.byte	0x03, 0x5f
        /*0122*/ 	.short	0x0000


	//----- nvinfo : EIATTR_EXIT_INSTR_OFFSETS
	.align		4
        /*0124*/ 	.byte	0x04, 0x1c
        /*0126*/ 	.short	(.L_682 - .L_681)


	//   ....[0]....
.L_681:
        /*0128*/ 	.word	0x000000a0


	//   ....[1]....
        /*012c*/ 	.word	0x0000ad80


	//----- nvinfo : EIATTR_CTAIDZ_USED
	.align		4
.L_682:
        /*0130*/ 	.byte	0x01, 0x04
	.zero		2


	//----- nvinfo : EIATTR_CRS_STACK_SIZE
	.align		4
        /*0134*/ 	.byte	0x04, 0x1e
        /*0136*/ 	.short	(.L_684 - .L_683)
.L_683:
        /*0138*/ 	.word	0x00000000
.L_684:


//--------------------- .nv.info._ZN5flash44flash_bwd_dq_dk_dv_loop_seqk_parallel_kernelI23Flash_bwd_kernel_traitsILi128ELi64ELi128ELi8ELi2ELi4ELi2ELb0ELb0EN7cutlass10bfloat16_tE19Flash_kernel_traitsILi128ELi64ELi128ELi8ES3_EELb0ELb0ELb0ELb0ELb0ELb1ELb1EEEvNS_16Flash_bwd_paramsE --------------------------
	.section	.nv.info._ZN5flash44flash_bwd_dq_dk_dv_loop_seqk_parallel_kernelI23Flash_bwd_kernel_traitsILi128ELi64ELi128ELi8ELi2ELi4ELi2ELb0ELb0EN7cutlass10bfloat16_tE19Flash_kernel_traitsILi128ELi64ELi128ELi8ES3_EELb0ELb0ELb0ELb0ELb0ELb1ELb1EEEvNS_16Flash_bwd_paramsE,"",@"SHT_CUDA_INFO"
	.sectionflags	@""
	.align	4


	//----- nvinfo : EIATTR_CUDA_API_VERSION
	.align		4
        /*0000*/ 	.byte	0x04, 0x37
        /*0002*/ 	.short	(.L_686 - .L_685)
.L_685:
        /*0004*/ 	.word	0x00000082


	//----- nvinfo : EIATTR_SW2861232_WAR
	.align		4
.L_686:
        /*0008*/ 	.byte	0x01, 0x35
	.zero		2


	//----- nvinfo : EIATTR_PARAM_CBANK
	.align		4
        /*000c*/ 	.byte	0x04, 0x0a
        /*000e*/ 	.short	(.L_688 - .L_687)
	.align		4
.L_687:
        /*0010*/ 	.word	index@(.nv.constant0._ZN5flash44flash_bwd_dq_dk_dv_loop_seqk_parallel_kernelI23Flash_bwd_kernel_traitsILi128ELi64ELi128ELi8ELi2ELi4ELi2ELb0ELb0EN7cutlass10bfloat16_tE19Flash_kernel_traitsILi128ELi64ELi128ELi8ES3_EELb0ELb0ELb0ELb0ELb0ELb1ELb1EEEvNS_16Flash_bwd_paramsE)
        /*0014*/ 	.short	0x0160
        /*0016*/ 	.short	0x0280


	//----- nvinfo : EIATTR_CBANK_PARAM_SIZE
	.align		4
.L_688:
        /*0018*/ 	.byte	0x03, 0x19
        /*001a*/ 	.short	0x0280


	//----- nvinfo : EIATTR_KPARAM_INFO
	.align		4
        /*001c*/ 	.byte	0x04, 0x17
        /*001e*/ 	.short	(.L_690 - .L_689)
.L_689:
        /*0020*/ 	.word	0x00000000
        /*0024*/ 	.short	0x0000
        /*0026*/ 	.short	0x0000
        /*0028*/ 	.byte	0x00, 0xf0, 0x01, 0x0a


	//----- nvinfo : EIATTR_MAXREG_COUNT
	.align		4
.L_690:
        /*002c*/ 	.byte	0x03, 0x1b
        /*002e*/ 	.short	0x00ff


	//----- nvinfo : EIATTR_NUM_BARRIERS
	.align		4
        /*0030*/ 	.byte	0x02, 0x4c
        /*0032*/ 	.byte	0x01
	.zero		1


	//----- nvinfo : EIATTR_ANNOTATIONS
	.align		4
        /*0034*/ 	.byte	0x04, 0x55
        /*0036*/ 	.short	(.L_692 - .L_691)


	//   ....[0]....
.L_691:
        /* <DEDUP_REMOVED lines=49> */


	//----- nvinfo : EIATTR_MERCURY_ISA_VERSION
	.align		4
.L_692:
        /*0330*/ 	.byte	0x03, 0x5f
        /*0332*/ 	.short	0x0000


	//----- nvinfo : EIATTR_EXIT_INSTR_OFFSETS
	.align		4
        /*0334*/ 	.byte	0x04, 0x1c
        /*0336*/ 	.short	(.L_694 - .L_693)


	//   ....[0]....
.L_693:
        /*0338*/ 	.word	0x000000a0


	//   ....[1]....
        /*033c*/ 	.word	0x0000aae0


	//----- nvinfo : EIATTR_CTAIDZ_USED
	.align		4
.L_694:
        /*0340*/ 	.byte	0x01, 0x04
	.zero		2


	//----- nvinfo : EIATTR_CRS_STACK_SIZE
	.align		4
        /*0344*/ 	.byte	0x04, 0x1e
        /*0346*/ 	.short	(.L_696 - .L_695)
.L_695:
        /*0348*/ 	.word	0x00000000
.L_696:


//--------------------- .nv.info._ZN5flash44flash_bwd_dq_dk_dv_loop_seqk_parallel_kernelI23Flash_bwd_kernel_traitsILi128ELi64ELi128ELi8ELi2ELi4ELi2ELb0ELb0EN7cutlass10bfloat16_tE19Flash_kernel_traitsILi128ELi64ELi128ELi8ES3_EELb1ELb0ELb0ELb0ELb0ELb0ELb0EEEvNS_16Flash_bwd_paramsE --------------------------
	.section	.nv.info._ZN5flash44flash_bwd_dq_dk_dv_loop_seqk_parallel_kernelI23Flash_bwd_kernel_traitsILi128ELi64ELi128ELi8ELi2ELi4ELi2ELb0ELb0EN7cutlass10bfloat16_tE19Flash_kernel_traitsILi128ELi64ELi128ELi8ES3_EELb1ELb0ELb0ELb0ELb0ELb0ELb0EEEvNS_16Flash_bwd_paramsE,"",@"SHT_CUDA_INFO"
	.sectionflags	@""
	.align	4


	//----- nvinfo : EIATTR_CUDA_API_VERSION
	.align		4
        /*0000*/ 	.byte	0x04, 0x37
        /*0002*/ 	.short	(.L_698 - .L_697)
.L_697:
        /*0004*/ 	.word	0x00000082


	//----- nvinfo : EIATTR_SW2861232_WAR
	.align		4
.L_698:
        /*0008*/ 	.byte	0x01, 0x35
	.zero		2


	//----- nvinfo : EIATTR_PARAM_CBANK
	.align		4
        /*000c*/ 	.byte	0x04, 0x0a
        /*000e*/ 	.short	(.L_700 - .L_699)
	.align		4
.L_699:
        /*0010*/ 	.word	index@(.nv.constant0._ZN5flash44flash_bwd_dq_dk_dv_loop_seqk_parallel_kernelI23Flash_bwd_kernel_traitsILi128ELi64ELi128ELi8ELi2ELi4ELi2ELb0ELb0EN7cutlass10bfloat16_tE19Flash_kernel_traitsILi128ELi64ELi128ELi8ES3_EELb1ELb0ELb0ELb0ELb0ELb0ELb0EEEvNS_16Flash_bwd_paramsE)
        /*0014*/ 	.short	0x0160
        /*0016*/ 	.short	0x0280


	//----- nvinfo : EIATTR_CBANK_PARAM_SIZE
	.align		4
.L_700:
        /*0018*/ 	.byte	0x03, 0x19
        /*001a*/ 	.short	0x0280


	//----- nvinfo : EIATTR_KPARAM_INFO
	.align		4
        /*001c*/ 	.byte	0x04, 0x17
        /*001e*/ 	.short	(.L_702 - .L_701)
.L_701:
        /*0020*/ 	.word	0x00000000
        /*0024*/ 	.short	0x0000
        /*0026*/ 	.short	0x0000
        /*0028*/ 	.byte	0x00, 0xf0, 0x01, 0x0a


	//----- nvinfo : EIATTR_MAXREG_COUNT
	.align		4
.L_702:
        /*002c*/ 	.byte	0x03, 0x1b
        /*002e*/ 	.short	0x00ff


	//----- nvinfo : EIATTR_NUM_BARRIERS
	.align		4
        /*0030*/ 	.byte	0x02, 0x4c
        /*0032*/ 	.byte	0x01
	.zero		1


	//----- nvinfo : EIATTR_ANNOTATIONS
	.align		4
        /*0034*/ 	.byte	0x04, 0x55
        /*0036*/ 	.short	(.L_704 - .L_703)


	//   ....[0]....
.L_703:
        /* <DEDUP_REMOVED lines=13> */


	//----- nvinfo : EIATTR_MERCURY_ISA_VERSION
	.align		4
.L_704:
        /*00f8*/ 	.byte	0x03, 0x5f
        /*00fa*/ 	.short	0x0000


	//----- nvinfo : EIATTR_EXIT_INSTR_OFFSETS
	.align		4
        /*00fc*/ 	.byte	0x04, 0x1c
        /*00fe*/ 	.short	(.L_706 - .L_705)


	//   ....[0]....
.L_705:
        /*0100*/ 	.word	0x000000a0


	//   ....[1]....
        /*0104*/ 	.word	0x0000bfb0


	//----- nvinfo : EIATTR_CTAIDZ_USED
	.align		4
.L_706:
        /*0108*/ 	.byte	0x01, 0x04
	.zero		2


	//----- nvinfo : EIATTR_CRS_STACK_SIZE
	.align		4
        /*010c*/ 	.byte	0x04, 0x1e
        /*010e*/ 	.short	(.L_708 - .L_707)
.L_707:
        /*0110*/ 	.word	0x00000000
.L_708:


//--------------------- .nv.info._ZN5flash44flash_bwd_dq_dk_dv_loop_seqk_parallel_kernelI23Flash_bwd_kernel_traitsILi128ELi64ELi128ELi8ELi2ELi4ELi2ELb0ELb0EN7cutlass10bfloat16_tE19Flash_kernel_traitsILi128ELi64ELi128ELi8ES3_EELb0ELb0ELb0ELb0ELb0ELb0ELb1EEEvNS_16Flash_bwd_paramsE --------------------------
	.section	.nv.info._ZN5flash44flash_bwd_dq_dk_dv_loop_seqk_parallel_kernelI23Flash_bwd_kernel_traitsILi128ELi64ELi128ELi8ELi2ELi4ELi2ELb0ELb0EN7cutlass10bfloat16_tE19Flash_kernel_traitsILi128ELi64ELi128ELi8ES3_EELb0ELb0ELb0ELb0ELb0ELb0ELb1EEEvNS_16Flash_bwd_paramsE,"",@"SHT_CUDA_INFO"
	.sectionflags	@""
	.align	4


	//----- nvinfo : EIATTR_CUDA_API_VERSION
	.align		4
        /*0000*/ 	.byte	0x04, 0x37
        /*0002*/ 	.short	(.L_710 - .L_709)
.L_709:
        /*0004*/ 	.word	0x00000082


	//----- nvinfo : EIATTR_SW2861232_WAR
	.align		4
.L_710:
        /*0008*/ 	.byte	0x01, 0x35
	.zero		2


	//----- nvinfo : EIATTR_PARAM_CBANK
	.align		4
        /*000c*/ 	.byte	0x04, 0x0a
        /*000e*/ 	.short	(.L_712 - .L_711)
	.align		4
.L_711:
        /*0010*/ 	.word	index@(.nv.constant0._ZN5flash44flash_bwd_dq_dk_dv_loop_seqk_parallel_kernelI23Flash_bwd_kernel_traitsILi128ELi64ELi128ELi8ELi2ELi4ELi2ELb0ELb0EN7cutlass10bfloat16_tE19Flash_kernel_traitsILi128ELi64ELi128ELi8ES3_EELb0ELb0ELb0ELb0ELb0ELb0ELb1EEEvNS_16Flash_bwd_paramsE)
        /*0014*/ 	.short	0x0160
        /*0016*/ 	.short	0x0280


	//----- nvinfo : EIATTR_CBANK_PARAM_SIZE
	.align		4
.L_712:
        /*0018*/ 	.byte	0x03, 0x19
        /*001a*/ 	.short	0x0280


	//----- nvinfo : EIATTR_KPARAM_INFO
	.align		4
        /*001c*/ 	.byte	0x04, 0x17
        /*001e*/ 	.short	(.L_714 - .L_713)
.L_713:
        /*0020*/ 	.word	0x00000000
        /*0024*/ 	.short	0x0000
        /*0026*/ 	.short	0x0000
        /*0028*/ 	.byte	0x00, 0xf0, 0x01, 0x0a


	//----- nvinfo : EIATTR_MAXREG_COUNT
	.align		4
.L_714:
        /*002c*/ 	.byte	0x03, 0x1b
        /*002e*/ 	.short	0x00ff


	//----- nvinfo : EIATTR_NUM_BARRIERS
	.align		4
        /*0030*/ 	.byte	0x02, 0x4c
        /*0032*/ 	.byte	0x01
	.zero		1


	//----- nvinfo : EIATTR_ANNOTATIONS
	.align		4
        /*0034*/ 	.byte	0x04, 0x55
        /*0036*/ 	.short	(.L_716 - .L_715)


	//   ....[0]....
.L_715:
        /* <DEDUP_REMOVED lines=56> */


	//----- nvinfo : EIATTR_MERCURY_ISA_VERSION
	.align		4
.L_716:
        /*03a8*/ 	.byte	0x03, 0x5f
        /*03aa*/ 	.short	0x0000


	//----- nvinfo : EIATTR_EXIT_INSTR_OFFSETS
	.align		4
        /*03ac*/ 	.byte	0x04, 0x1c
        /*03ae*/ 	.short	(.L_718 - .L_717)


	//   ....[0]....
.L_717:
        /*03b0*/ 	.word	0x000000a0


	//   ....[1]....
        /*03b4*/ 	.word	0x0000bc40


	//----- nvinfo : EIATTR_CTAIDZ_USED
	.align		4
.L_718:
        /*03b8*/ 	.byte	0x01, 0x04
	.zero		2


	//----- nvinfo : EIATTR_CRS_STACK_SIZE
	.align		4
        /*03bc*/ 	.byte	0x04, 0x1e
        /*03be*/ 	.short	(.L_720 - .L_719)
.L_719:
        /*03c0*/ 	.word	0x00000000
.L_720:


//--------------------- .nv.info._ZN5flash44flash_bwd_dq_dk_dv_loop_seqk_parallel_kernelI23Flash_bwd_kernel_traitsILi128ELi64ELi128ELi8ELi2ELi4ELi2ELb0ELb0EN7cutlass10bfloat16_tE19Flash_kernel_traitsILi128ELi64ELi128ELi8ES3_EELb1ELb0ELb1ELb0ELb0ELb0ELb0EEEvNS_16Flash_bwd_paramsE --------------------------
	.section	.nv.info._ZN5flash44flash_bwd_dq_dk_dv_loop_seqk_parallel_kernelI23Flash_bwd_kernel_traitsILi128ELi64ELi128ELi8ELi2ELi4ELi2ELb0ELb0EN7cutlass10bfloat16_tE19Flash_kernel_traitsILi128ELi64ELi128ELi8ES3_EELb1ELb0ELb1ELb0ELb0ELb0ELb0EEEvNS_16Flash_bwd_paramsE,"",@"SHT_CUDA_INFO"
	.sectionflags	@""
	.align	4


	//----- nvinfo : EIATTR_CUDA_API_VERSION
	.align		4
        /*0000*/ 	.byte	0x04, 0x37
        /*0002*/ 	.short	(.L_722 - .L_721)
.L_721:
        /*0004*/ 	.word	0x00000082


	//----- nvinfo : EIATTR_SW2861232_WAR
	.align		4
.L_722:
        /*0008*/ 	.byte	0x01, 0x35
	.zero		2


	//----- nvinfo : EIATTR_PARAM_CBANK
	.align		4
        /*000c*/ 	.byte	0x04, 0x0a
        /*000e*/ 	.short	(.L_724 - .L_723)
	.align		4
.L_723:
        /*0010*/ 	.word	index@(.nv.constant0._ZN5flash44flash_bwd_dq_dk_dv_loop_seqk_parallel_kernelI23Flash_bwd_kernel_traitsILi128ELi64ELi128ELi8ELi2ELi4ELi2ELb0ELb0EN7cutlass10bfloat16_tE19Flash_kernel_traitsILi128ELi64ELi128ELi8ES3_EELb1ELb0ELb1ELb0ELb0ELb0ELb0EEEvNS_16Flash_bwd_paramsE)
        /*0014*/ 	.short	0x0160
        /*0016*/ 	.short	0x0280


	//----- nvinfo : EIATTR_CBANK_PARAM_SIZE
	.align		4
.L_724:
        /*0018*/ 	.byte	0x03, 0x19
        /*001a*/ 	.short	0x0280


	//----- nvinfo : EIATTR_KPARAM_INFO
	.align		4
        /*001c*/ 	.byte	0x04, 0x17
        /*001e*/ 	.short	(.L_726 - .L_725)
.L_725:
        /*0020*/ 	.word	0x00000000
        /*0024*/ 	.short	0x0000
        /*0026*/ 	.short	0x0000
        /*0028*/ 	.byte	0x00, 0xf0, 0x01, 0x0a


	//----- nvinfo : EIATTR_MAXREG_COUNT
	.align		4
.L_726:
        /*002c*/ 	.byte	0x03, 0x1b
        /*002e*/ 	.short	0x00ff


	//----- nvinfo : EIATTR_NUM_BARRIERS
	.align		4
        /*0030*/ 	.byte	0x02, 0x4c
        /*0032*/ 	.byte	0x01
	.zero		1


	//----- nvinfo : EIATTR_ANNOTATIONS
	.align		4
        /*0034*/ 	.byte	0x04, 0x55
        /*0036*/ 	.short	(.L_728 - .L_727)


	//   ....[0]....
.L_727:
        /*0038*/ 	.word	0x00000001
        /*003c*/ 	.byte	0x00, 0x04, 0x00, 0x00, 0x01, 0x00, 0x00, 0x00, 0x30, 0x0b, 0x00, 0x00, 0x01, 0x00, 0x00, 0x00
        /*004c*/ 	.byte	0x70, 0x0b, 0x00, 0x00, 0x01, 0x00, 0x00, 0x00, 0x90, 0x0b, 0x00, 0x00, 0x01, 0x00, 0x00, 0x00
        /*005c*/ 	.byte	0xa0, 0x0b, 0x00, 0x00, 0x01, 0x00, 0x00, 0x00, 0xc0, 0x0b, 0x00, 0x00, 0x01, 0x00, 0x00, 0x00
        /*006c*/ 	.byte	0x40, 0x5b, 0x00, 0x00, 0x01, 0x00, 0x00, 0x00, 0x70, 0xa1, 0x00, 0x00, 0x01, 0x00, 0x00, 0x00
        /*007c*/ 	.byte	0x80, 0xa1, 0x00, 0x00, 0x01, 0x00, 0x00, 0x00, 0x90, 0xa1, 0x00, 0x00, 0x01, 0x00, 0x00, 0x00
        /*008c*/ 	.byte	0xa0, 0xa1, 0x00, 0x00, 0x01, 0x00, 0x00, 0x00, 0xb0, 0xa1, 0x00, 0x00


	//----- nvinfo : EIATTR_MERCURY_ISA_VERSION
	.align		4
.L_728:
        /*0098*/ 	.byte	0x03, 0x5f
        /*009a*/ 	.short	0x0000


	//----- nvinfo : EIATTR_EXIT_INSTR_OFFSETS
	.align		4
        /*009c*/ 	.byte	0x04, 0x1c
        /*009e*/ 	.short	(.L_730 - .L_729)


	//   ....[0]....
.L_729:
        /*00a0*/ 	.word	0x000000a0


	//   ....[1]....
        /*00a4*/ 	.word	0x0000c110


	//----- nvinfo : EIATTR_CTAIDZ_USED
	.align		4
.L_730:
        /*00a8*/ 	.byte	0x01, 0x04
	.zero		2


	//----- nvinfo : EIATTR_CRS_STACK_SIZE
	.align		4
        /*00ac*/ 	.byte	0x04, 0x1e
        /*00ae*/ 	.short	(.L_732 - .L_731)
.L_731:
        /*00b0*/ 	.word	0x00000000
.L_732:


//--------------------- .nv.info._ZN5flash44flash_bwd_dq_dk_dv_loop_seqk_parallel_kernelI23Flash_bwd_kernel_traitsILi128ELi64ELi128ELi8ELi2ELi4ELi2ELb0ELb0EN7cutlass10bfloat16_tE19Flash_kernel_traitsILi128ELi64ELi128ELi8ES3_EELb0ELb0ELb1ELb0ELb0ELb0ELb1EEEvNS_16Flash_bwd_paramsE --------------------------
	.section	.nv.info._ZN5flash44flash_bwd_dq_dk_dv_loop_seqk_parallel_kernelI23Flash_bwd_kernel_traitsILi128ELi64ELi128ELi8ELi2ELi4ELi2ELb0ELb0EN7cutlass10bfloat16_tE19Flash_kernel_traitsILi128ELi64ELi128ELi8ES3_EELb0ELb0ELb1ELb0ELb0ELb0ELb1EEEvNS_16Flash_bwd_paramsE,"",@"SHT_CUDA_INFO"
	.sectionflags	@""
	.align	4


	//----- nvinfo : EIATTR_CUDA_API_VERSION
	.align		4
        /*0000*/ 	.byte	0x04, 0x37
        /*0002*/ 	.short	(.L_734 - .L_733)
.L_733:
        /*0004*/ 	.word	0x00000082


	//----- nvinfo : EIATTR_SW2861232_WAR
	.align		4
.L_734:
        /*0008*/ 	.byte	0x01, 0x35
	.zero		2


	//----- nvinfo : EIATTR_PARAM_CBANK
	.align		4
        /*000c*/ 	.byte	0x04, 0x0a
        /*000e*/ 	.short	(.L_736 - .L_735)
	.align		4
.L_735:
        /*0010*/ 	.word	index@(.nv.constant0._ZN5flash44flash_bwd_dq_dk_dv_loop_seqk_parallel_kernelI23Flash_bwd_kernel_traitsILi128ELi64ELi128ELi8ELi2ELi4ELi2ELb0ELb0EN7cutlass10bfloat16_tE19Flash_kernel_traitsILi128ELi64ELi128ELi8ES3_EELb0ELb0ELb1ELb0ELb0ELb0ELb1EEEvNS_16Flash_bwd_paramsE)
        /*0014*/ 	.short	0x0160
        /*0016*/ 	.short	0x0280


	//----- nvinfo : EIATTR_CBANK_PARAM_SIZE
	.align		4
.L_736:
        /*0018*/ 	.byte	0x03, 0x19
        /*001a*/ 	.short	0x0280


	//----- nvinfo : EIATTR_KPARAM_INFO
	.align		4
        /*001c*/ 	.byte	0x04, 0x17
        /*001e*/ 	.short	(.L_738 - .L_737)
.L_737:
        /*0020*/ 	.word	0x00000000
        /*0024*/ 	.short	0x0000
        /*0026*/ 	.short	0x0000
        /*0028*/ 	.byte	0x00, 0xf0, 0x01, 0x0a


	//----- nvinfo : EIATTR_MAXREG_COUNT
	.align		4
.L_738:
        /*002c*/ 	.byte	0x03, 0x1b
        /*002e*/ 	.short	0x00ff


	//----- nvinfo : EIATTR_NUM_BARRIERS
	.align		4
        /*0030*/ 	.byte	0x02, 0x4c
        /*0032*/ 	.byte	0x01
	.zero		1


	//----- nvinfo : EIATTR_ANNOTATIONS
	.align		4
        /*0034*/ 	.byte	0x04, 0x55
        /*0036*/ 	.short	(.L_740 - .L_739)


	//   ....[0]....
.L_739:
        /* <DEDUP_REMOVED lines=56> */


	//----- nvinfo : EIATTR_MERCURY_ISA_VERSION
	.align		4
.L_740:
        /*03a0*/ 	.byte	0x03, 0x5f
        /*03a2*/ 	.short	0x0000


	//----- nvinfo : EIATTR_EXIT_INSTR_OFFSETS
	.align		4
        /*03a4*/ 	.byte	0x04, 0x1c
        /*03a6*/ 	.short	(.L_742 - .L_741)


	//   ....[0]....
.L_741:
        /*03a8*/ 	.word	0x000000a0


	//   ....[1]....
        /*03ac*/ 	.word	0x0000c010


	//----- nvinfo : EIATTR_CTAIDZ_USED
	.align		4
.L_742:
        /*03b0*/ 	.byte	0x01, 0x04
	.zero		2


	//----- nvinfo : EIATTR_CRS_STACK_SIZE
	.align		4
        /*03b4*/ 	.byte	0x04, 0x1e
        /*03b6*/ 	.short	(.L_744 - .L_743)
.L_743:
        /*03b8*/ 	.word	0x00000000
.L_744:


//--------------------- .nv.info._ZN5flash44flash_bwd_dq_dk_dv_loop_seqk_parallel_kernelI23Flash_bwd_kernel_traitsILi128ELi64ELi128ELi8ELi2ELi4ELi2ELb0ELb0EN7cutlass10bfloat16_tE19Flash_kernel_traitsILi128ELi64ELi128ELi8ES3_EELb1ELb0ELb0ELb0ELb1ELb1ELb0EEEvNS_16Flash_bwd_paramsE --------------------------
	.section	.nv.info._ZN5flash44flash_bwd_dq_dk_dv_loop_seqk_parallel_kernelI23Flash_bwd_kernel_traitsILi128ELi64ELi128ELi8ELi2ELi4ELi2ELb0ELb0EN7cutlass10bfloat16_tE19Flash_kernel_traitsILi128ELi64ELi128ELi8ES3_EELb1ELb0ELb0ELb0ELb1ELb1ELb0EEEvNS_16Flash_bwd_paramsE,"",@"SHT_CUDA_INFO"
	.sectionflags	@""
	.align	4


	//----- nvinfo : EIATTR_CUDA_API_VERSION
	.align		4
        /*0000*/ 	.byte	0x04, 0x37
        /*0002*/ 	.short	(.L_746 - .L_745)
.L_745:
        /*0004*/ 	.word	0x00000082


	//----- nvinfo : EIATTR_SW2861232_WAR
	.align		4
.L_746:
        /*0008*/ 	.byte	0x01, 0x35
	.zero		2


	//----- nvinfo : EIATTR_PARAM_CBANK
	.align		4
        /*000c*/ 	.byte	0x04, 0x0a
        /*000e*/ 	.short	(.L_748 - .L_747)
	.align		4
.L_747:
        /*0010*/ 	.word	index@(.nv.constant0._ZN5flash44flash_bwd_dq_dk_dv_loop_seqk_parallel_kernelI23Flash_bwd_kernel_traitsILi128ELi64ELi128ELi8ELi2ELi4ELi2ELb0ELb0EN7cutlass10bfloat16_tE19Flash_kernel_traitsILi128ELi64ELi128ELi8ES3_EELb1ELb0ELb0ELb0ELb1ELb1ELb0EEEvNS_16Flash_bwd_paramsE)
        /*0014*/ 	.short	0x0160
        /*0016*/ 	.short	0x0280


	//----- nvinfo : EIATTR_CBANK_PARAM_SIZE
	.align		4
.L_748:
        /*0018*/ 	.byte	0x03, 0x19
        /*001a*/ 	.short	0x0280


	//----- nvinfo : EIATTR_KPARAM_INFO
	.align		4
        /*001c*/ 	.byte	0x04, 0x17
        /*001e*/ 	.short	(.L_750 - .L_749)
.L_749:
        /*0020*/ 	.word	0x00000000
        /*0024*/ 	.short	0x0000
        /*0026*/ 	.short	0x0000
        /*0028*/ 	.byte	0x00, 0xf0, 0x01, 0x0a


	//----- nvinfo : EIATTR_MAXREG_COUNT
	.align		4
.L_750:
        /*002c*/ 	.byte	0x03, 0x1b
        /*002e*/ 	.short	0x00ff


	//----- nvinfo : EIATTR_NUM_BARRIERS
	.align		4
        /*0030*/ 	.byte	0x02, 0x4c
        /*0032*/ 	.byte	0x01
	.zero		1


	//----- nvinfo : EIATTR_ANNOTATIONS
	.align		4
        /*0034*/ 	.byte	0x04, 0x55
        /*0036*/ 	.short	(.L_752 - .L_751)


	//   ....[0]....
.L_751:
        /* <DEDUP_REMOVED lines=16> */


	//----- nvinfo : EIATTR_MERCURY_ISA_VERSION
	.align		4
.L_752:
        /*0128*/ 	.byte	0x03, 0x5f
        /*012a*/ 	.short	0x0000


	//----- nvinfo : EIATTR_EXIT_INSTR_OFFSETS
	.align		4
        /*012c*/ 	.byte	0x04, 0x1c
        /*012e*/ 	.short	(.L_754 - .L_753)


	//   ....[0]....
.L_753:
        /*0130*/ 	.word	0x000000a0


	//   ....[1]....
        /*0134*/ 	.word	0x00008770


	//----- nvinfo : EIATTR_CTAIDZ_USED
	.align		4
.L_754:
        /*0138*/ 	.byte	0x01, 0x04
	.zero		2


//--------------------- .nv.info._ZN5flash44flash_bwd_dq_dk_dv_loop_seqk_parallel_kernelI23Flash_bwd_kernel_traitsILi128ELi64ELi128ELi8ELi2ELi4ELi2ELb0ELb0EN7cutlass10bfloat16_tE19Flash_kernel_traitsILi128ELi64ELi128ELi8ES3_EELb0ELb0ELb0ELb0ELb1ELb1ELb1EEEvNS_16Flash_bwd_paramsE --------------------------
	.section	.nv.info._ZN5flash44flash_bwd_dq_dk_dv_loop_seqk_parallel_kernelI23Flash_bwd_kernel_traitsILi128ELi64ELi128ELi8ELi2ELi4ELi2ELb0ELb0EN7cutlass10bfloat16_tE19Flash_kernel_traitsILi128ELi64ELi128ELi8ES3_EELb0ELb0ELb0ELb0ELb1ELb1ELb1EEEvNS_16Flash_bwd_paramsE,"",@"SHT_CUDA_INFO"
	.sectionflags	@""
	.align	4


	//----- nvinfo : EIATTR_CUDA_API_VERSION
	.align		4
        /*0000*/ 	.byte	0x04, 0x37
        /*0002*/ 	.short	(.L_756 - .L_755)
.L_755:
        /*0004*/ 	.word	0x00000082


	//----- nvinfo : EIATTR_SW2861232_WAR
	.align		4
.L_756:
        /*0008*/ 	.byte	0x01, 0x35
	.zero		2


	//----- nvinfo : EIATTR_PARAM_CBANK
	.align		4
        /*000c*/ 	.byte	0x04, 0x0a
        /*000e*/ 	.short	(.L_758 - .L_757)
	.align		4
.L_757:
        /*0010*/ 	.word	index@(.nv.constant0._ZN5flash44flash_bwd_dq_dk_dv_loop_seqk_parallel_kernelI23Flash_bwd_kernel_traitsILi128ELi64ELi128ELi8ELi2ELi4ELi2ELb0ELb0EN7cutlass10bfloat16_tE19Flash_kernel_traitsILi128ELi64ELi128ELi8ES3_EELb0ELb0ELb0ELb0ELb1ELb1ELb1EEEvNS_16Flash_bwd_paramsE)
        /*0014*/ 	.short	0x0160
        /*0016*/ 	.short	0x0280


	//----- nvinfo : EIATTR_CBANK_PARAM_SIZE
	.align		4
.L_758:
        /*0018*/ 	.byte	0x03, 0x19
        /*001a*/ 	.short	0x0280


	//----- nvinfo : EIATTR_KPARAM_INFO
	.align		4
        /*001c*/ 	.byte	0x04, 0x17
        /*001e*/ 	.short	(.L_760 - .L_759)
.L_759:
        /*0020*/ 	.word	0x00000000
        /*0024*/ 	.short	0x0000
        /*0026*/ 	.short	0x0000
        /*0028*/ 	.byte	0x00, 0xf0, 0x01, 0x0a


	//----- nvinfo : EIATTR_MAXREG_COUNT
	.align		4
.L_760:
        /*002c*/ 	.byte	0x03, 0x1b
        /*002e*/ 	.short	0x00ff


	//----- nvinfo : EIATTR_NUM_BARRIERS
	.align		4
        /*0030*/ 	.byte	0x02, 0x4c
        /*0032*/ 	.byte	0x01
	.zero		1


	//----- nvinfo : EIATTR_ANNOTATIONS
	.align		4
        /*0034*/ 	.byte	0x04, 0x55
        /*0036*/ 	.short	(.L_762 - .L_761)


	//   ....[0]....
.L_761:
        /* <DEDUP_REMOVED lines=47> */


	//----- nvinfo : EIATTR_MERCURY_ISA_VERSION
	.align		4
.L_762:
        /*0310*/ 	.byte	0x03, 0x5f
        /*0312*/ 	.short	0x0000


	//----- nvinfo : EIATTR_EXIT_INSTR_OFFSETS
	.align		4
        /*0314*/ 	.byte	0x04, 0x1c
        /*0316*/ 	.short	(.L_764 - .L_763)


	//   ....[0]....
.L_763:
        /*0318*/ 	.word	0x000000a0


	//   ....[1]....
        /*031c*/ 	.word	0x00007fb0


	//----- nvinfo : EIATTR_CTAIDZ_USED
	.align		4
.L_764:
        /*0320*/ 	.byte	0x01, 0x04
	.zero		2


//--------------------- .nv.info._ZN5flash44flash_bwd_dq_dk_dv_loop_seqk_parallel_kernelI23Flash_bwd_kernel_traitsILi128ELi64ELi128ELi8ELi2ELi4ELi2ELb0ELb0EN7cutlass10bfloat16_tE19Flash_kernel_traitsILi128ELi64ELi128ELi8ES3_EELb1ELb0ELb0ELb1ELb0ELb0ELb0EEEvNS_16Flash_bwd_paramsE --------------------------
	.section	.nv.info._ZN5flash44flash_bwd_dq_dk_dv_loop_seqk_parallel_kernelI23Flash_bwd_kernel_traitsILi128ELi64ELi128ELi8ELi2ELi4ELi2ELb0ELb0EN7cutlass10bfloat16_tE19Flash_kernel_traitsILi128ELi64ELi128ELi8ES3_EELb1ELb0ELb0ELb1ELb0ELb0ELb0EEEvNS_16Flash_bwd_paramsE,"",@"SHT_CUDA_INFO"
	.sectionflags	@""
	.align	4


	//----- nvinfo : EIATTR_CUDA_API_VERSION
	.align		4
        /*0000*/ 	.byte	0x04, 0x37
        /*0002*/ 	.short	(.L_766 - .L_765)
.L_765:
        /*0004*/ 	.word	0x00000082


	//----- nvinfo : EIATTR_SW2861232_WAR
	.align		4
.L_766:
        /*0008*/ 	.byte	0x01, 0x35
	.zero		2


	//----- nvinfo : EIATTR_PARAM_CBANK
	.align		4
        /*000c*/ 	.byte	0x04, 0x0a
        /*000e*/ 	.short	(.L_768 - .L_767)
	.align		4
.L_767:
        /*0010*/ 	.word	index@(.nv.constant0._ZN5flash44flash_bwd_dq_dk_dv_loop_seqk_parallel_kernelI23Flash_bwd_kernel_traitsILi128ELi64ELi128ELi8ELi2ELi4ELi2ELb0ELb0EN7cutlass10bfloat16_tE19Flash_kernel_traitsILi128ELi64ELi128ELi8ES3_EELb1ELb0ELb0ELb1ELb0ELb0ELb0EEEvNS_16Flash_bwd_paramsE)
        /*0014*/ 	.short	0x0160
        /*0016*/ 	.short	0x0280


	//----- nvinfo : EIATTR_CBANK_PARAM_SIZE
	.align		4
.L_768:
        /*0018*/ 	.byte	0x03, 0x19
        /*001a*/ 	.short	0x0280


	//----- nvinfo : EIATTR_KPARAM_INFO
	.align		4
        /*001c*/ 	.byte	0x04, 0x17
        /*001e*/ 	.short	(.L_770 - .L_769)
.L_769:
        /*0020*/ 	.word	0x00000000
        /*0024*/ 	.short	0x0000
        /*0026*/ 	.short	0x0000
        /*0028*/ 	.byte	0x00, 0xf0, 0x01, 0x0a


	//----- nvinfo : EIATTR_MAXREG_COUNT
	.align		4
.L_770:
        /*002c*/ 	.byte	0x03, 0x1b
        /*002e*/ 	.short	0x00ff


	//----- nvinfo : EIATTR_NUM_BARRIERS
	.align		4
        /*0030*/ 	.byte	0x02, 0x4c
        /*0032*/ 	.byte	0x01
	.zero		1


	//----- nvinfo : EIATTR_ANNOTATIONS
	.align		4
        /*0034*/ 	.byte	0x04, 0x55
        /*0036*/ 	.short	(.L_772 - .L_771)


	//   ....[0]....
.L_771:
        /* <DEDUP_REMOVED lines=26> */


	//----- nvinfo : EIATTR_MERCURY_ISA_VERSION
	.align		4
.L_772:
        /*01c0*/ 	.byte	0x03, 0x5f
        /*01c2*/ 	.short	0x0000


	//----- nvinfo : EIATTR_EXIT_INSTR_OFFSETS
	.align		4
        /*01c4*/ 	.byte	0x04, 0x1c
        /*01c6*/ 	.short	(.L_774 - .L_773)


	//   ....[0]....
.L_773:
        /*01c8*/ 	.word	0x000000a0


	//   ....[1]....
        /*01cc*/ 	.word	0x0000c8e0


	//----- nvinfo : EIATTR_CTAIDZ_USED
	.align		4
.L_774:
        /*01d0*/ 	.byte	0x01, 0x04
	.zero		2


	//----- nvinfo : EIATTR_CRS_STACK_SIZE
	.align		4
        /*01d4*/ 	.byte	0x04, 0x1e
        /*01d6*/ 	.short	(.L_776 - .L_775)
.L_775:
        /*01d8*/ 	.word	0x00000000
.L_776:


//--------------------- .nv.info._ZN5flash44flash_bwd_dq_dk_dv_loop_seqk_parallel_kernelI23Flash_bwd_kernel_traitsILi128ELi64ELi128ELi8ELi2ELi4ELi2ELb0ELb0EN7cutlass10bfloat16_tE19Flash_kernel_traitsILi128ELi64ELi128ELi8ES3_EELb0ELb0ELb0ELb1ELb0ELb0ELb1EEEvNS_16Flash_bwd_paramsE --------------------------
	.section	.nv.info._ZN5flash44flash_bwd_dq_dk_dv_loop_seqk_parallel_kernelI23Flash_bwd_kernel_traitsILi128ELi64ELi128ELi8ELi2ELi4ELi2ELb0ELb0EN7cutlass10bfloat16_tE19Flash_kernel_traitsILi128ELi64ELi128ELi8ES3_EELb0ELb0ELb0ELb1ELb0ELb0ELb1EEEvNS_16Flash_bwd_paramsE,"",@"SHT_CUDA_INFO"
	.sectionflags	@""
	.align	4


	//----- nvinfo : EIATTR_CUDA_API_VERSION
	.align		4
        /*0000*/ 	.byte	0x04, 0x37
        /*0002*/ 	.short	(.L_778 - .L_777)
.L_777:
        /*0004*/ 	.word	0x00000082


	//----- nvinfo : EIATTR_SW2861232_WAR
	.align		4
.L_778:
        /*0008*/ 	.byte	0x01, 0x35
	.zero		2


	//----- nvinfo : EIATTR_PARAM_CBANK
	.align		4
        /*000c*/ 	.byte	0x04, 0x0a
        /*000e*/ 	.short	(.L_780 - .L_779)
	.align		4
.L_779:
        /*0010*/ 	.word	index@(.nv.constant0._ZN5flash44flash_bwd_dq_dk_dv_loop_seqk_parallel_kernelI23Flash_bwd_kernel_traitsILi128ELi64ELi128ELi8ELi2ELi4ELi2ELb0ELb0EN7cutlass10bfloat16_tE19Flash_kernel_traitsILi128ELi64ELi128ELi8ES3_EELb0ELb0ELb0ELb1ELb0ELb0ELb1EEEvNS_16Flash_bwd_paramsE)
        /*0014*/ 	.short	0x0160
        /*0016*/ 	.short	0x0280


	//----- nvinfo : EIATTR_CBANK_PARAM_SIZE
	.align		4
.L_780:
        /*0018*/ 	.byte	0x03, 0x19
        /*001a*/ 	.short	0x0280


	//----- nvinfo : EIATTR_KPARAM_INFO
	.align		4
        /*001c*/ 	.byte	0x04, 0x17
        /*001e*/ 	.short	(.L_782 - .L_781)
.L_781:
        /*0020*/ 	.word	0x00000000
        /*0024*/ 	.short	0x0000
        /*0026*/ 	.short	0x0000
        /*0028*/ 	.byte	0x00, 0xf0, 0x01, 0x0a


	//----- nvinfo : EIATTR_MAXREG_COUNT
	.align		4
.L_782:
        /*002c*/ 	.byte	0x03, 0x1b
        /*002e*/ 	.short	0x00ff


	//----- nvinfo : EIATTR_NUM_BARRIERS
	.align		4
        /*0030*/ 	.byte	0x02, 0x4c
        /*0032*/ 	.byte	0x01
	.zero		1


	//----- nvinfo : EIATTR_ANNOTATIONS
	.align		4
        /*0034*/ 	.byte	0x04, 0x55
        /*0036*/ 	.short	(.L_784 - .L_783)


	//   ....[0]....
.L_783:
        /* <DEDUP_REMOVED lines=57> */


	//----- nvinfo : EIATTR_MERCURY_ISA_VERSION
	.align		4
.L_784:
        /*03b0*/ 	.byte	0x03, 0x5f
        /*03b2*/ 	.short	0x0000


	//----- nvinfo : EIATTR_EXIT_INSTR_OFFSETS
	.align		4
        /*03b4*/ 	.byte	0x04, 0x1c
        /*03b6*/ 	.short	(.L_786 - .L_785)


	//   ....[0]....
.L_785:
        /*03b8*/ 	.word	0x000000a0


	//   ....[1]....
        /*03bc*/ 	.word	0x0000c230


	//----- nvinfo : EIATTR_CTAIDZ_USED
	.align		4
.L_786:
        /*03c0*/ 	.byte	0x01, 0x04
	.zero		2


	//----- nvinfo : EIATTR_CRS_STACK_SIZE
	.align		4
        /*03c4*/ 	.byte	0x04, 0x1e
        /*03c6*/ 	.short	(.L_788 - .L_787)
.L_787:
        /*03c8*/ 	.word	0x00000000
.L_788:


//--------------------- .nv.info._ZN5flash44flash_bwd_dq_dk_dv_loop_seqk_parallel_kernelI23Flash_bwd_kernel_traitsILi128ELi64ELi128ELi8ELi2ELi4ELi2ELb0ELb0EN7cutlass10bfloat16_tE19Flash_kernel_traitsILi128ELi64ELi128ELi8ES3_EELb1ELb0ELb1ELb0ELb0ELb1ELb0EEEvNS_16Flash_bwd_paramsE --------------------------
	.section	.nv.info._ZN5flash44flash_bwd_dq_dk_dv_loop_seqk_parallel_kernelI23Flash_bwd_kernel_traitsILi128ELi64ELi128ELi8ELi2ELi4ELi2ELb0ELb0EN7cutlass10bfloat16_tE19Flash_kernel_traitsILi128ELi64ELi128ELi8ES3_EELb1ELb0ELb1ELb0ELb0ELb1ELb0EEEvNS_16Flash_bwd_paramsE,"",@"SHT_CUDA_INFO"
	.sectionflags	@""
	.align	4


	//----- nvinfo : EIATTR_CUDA_API_VERSION
	.align		4
        /*0000*/ 	.byte	0x04, 0x37
        /*0002*/ 	.short	(.L_790 - .L_789)
.L_789:
        /*0004*/ 	.word	0x00000082


	//----- nvinfo : EIATTR_SW2861232_WAR
	.align		4
.L_790:
        /*0008*/ 	.byte	0x01, 0x35
	.zero		2


	//----- nvinfo : EIATTR_PARAM_CBANK
	.align		4
        /*000c*/ 	.byte	0x04, 0x0a
        /*000e*/ 	.short	(.L_792 - .L_791)
	.align		4
.L_791:
        /*0010*/ 	.word	index@(.nv.constant0._ZN5flash44flash_bwd_dq_dk_dv_loop_seqk_parallel_kernelI23Flash_bwd_kernel_traitsILi128ELi64ELi128ELi8ELi2ELi4ELi2ELb0ELb0EN7cutlass10bfloat16_tE19Flash_kernel_traitsILi128ELi64ELi128ELi8ES3_EELb1ELb0ELb1ELb0ELb0ELb1ELb0EEEvNS_16Flash_bwd_paramsE)
        /*0014*/ 	.short	0x0160
        /*0016*/ 	.short	0x0280


	//----- nvinfo : EIATTR_CBANK_PARAM_SIZE
	.align		4
.L_792:
        /*0018*/ 	.byte	0x03, 0x19
        /*001a*/ 	.short	0x0280


	//----- nvinfo : EIATTR_KPARAM_INFO
	.align		4
        /*001c*/ 	.byte	0x04, 0x17
        /*001e*/ 	.short	(.L_794 - .L_793)
.L_793:
        /*0020*/ 	.word	0x00000000
        /*0024*/ 	.short	0x0000
        /*0026*/ 	.short	0x0000
        /*0028*/ 	.byte	0x00, 0xf0, 0x01, 0x0a


	//----- nvinfo : EIATTR_MAXREG_COUNT
	.align		4
.L_794:
        /*002c*/ 	.byte	0x03, 0x1b
        /*002e*/ 	.short	0x00ff


	//----- nvinfo : EIATTR_NUM_BARRIERS
	.align		4
        /*0030*/ 	.byte	0x02, 0x4c
        /*0032*/ 	.byte	0x01
	.zero		1


	//----- nvinfo : EIATTR_ANNOTATIONS
	.align		4
        /*0034*/ 	.byte	0x04, 0x55
        /*0036*/ 	.short	(.L_796 - .L_795)


	//   ....[0]....
.L_795:
        /* <DEDUP_REMOVED lines=14> */


	//----- nvinfo : EIATTR_MERCURY_ISA_VERSION
	.align		4
.L_796:
        /*0108*/ 	.byte	0x03, 0x5f
        /*010a*/ 	.short	0x0000


	//----- nvinfo : EIATTR_EXIT_INSTR_OFFSETS
	.align		4
        /*010c*/ 	.byte	0x04, 0x1c
        /*010e*/ 	.short	(.L_798 - .L_797)


	//   ....[0]....
.L_797:
        /*0110*/ 	.word	0x000000a0


	//   ....[1]....
        /*0114*/ 	.word	0x0000b1a0


	//----- nvinfo : EIATTR_CTAIDZ_USED
	.align		4
.L_798:
        /*0118*/ 	.byte	0x01, 0x04
	.zero		2


	//----- nvinfo : EIATTR_CRS_STACK_SIZE
	.align		4
        /*011c*/ 	.byte	0x04, 0x1e
        /*011e*/ 	.short	(.L_800 - .L_799)
.L_799:
        /*0120*/ 	.word	0x00000000
.L_800:


//--------------------- .nv.info._ZN5flash44flash_bwd_dq_dk_dv_loop_seqk_parallel_kernelI23Flash_bwd_kernel_traitsILi128ELi64ELi128ELi8ELi2ELi4ELi2ELb0ELb0EN7cutlass10bfloat16_tE19Flash_kernel_traitsILi128ELi64ELi128ELi8ES3_EELb0ELb0ELb1ELb0ELb0ELb1ELb1EEEvNS_16Flash_bwd_paramsE --------------------------
	.section	.nv.info._ZN5flash44flash_bwd_dq_dk_dv_loop_seqk_parallel_kernelI23Flash_bwd_kernel_traitsILi128ELi64ELi128ELi8ELi2ELi4ELi2ELb0ELb0EN7cutlass10bfloat16_tE19Flash_kernel_traitsILi128ELi64ELi128ELi8ES3_EELb0ELb0ELb1ELb0ELb0ELb1ELb1EEEvNS_16Flash_bwd_paramsE,"",@"SHT_CUDA_INFO"
	.sectionflags	@""
	.align	4


	//----- nvinfo : EIATTR_CUDA_API_VERSION
	.align		4
        /*0000*/ 	.byte	0x04, 0x37
        /*0002*/ 	.short	(.L_802 - .L_801)
.L_801:
        /*0004*/ 	.word	0x00000082


	//----- nvinfo : EIATTR_SW2861232_WAR
	.align		4
.L_802:
        /*0008*/ 	.byte	0x01, 0x35
	.zero		2


	//----- nvinfo : EIATTR_PARAM_CBANK
	.align		4
        /*000c*/ 	.byte	0x04, 0x0a
        /*000e*/ 	.short	(.L_804 - .L_803)
	.align		4
.L_803:
        /*0010*/ 	.word	index@(.nv.constant0._ZN5flash44flash_bwd_dq_dk_dv_loop_seqk_parallel_kernelI23Flash_bwd_kernel_traitsILi128ELi64ELi128ELi8ELi2ELi4ELi2ELb0ELb0EN7cutlass10bfloat16_tE19Flash_kernel_traitsILi128ELi64ELi128ELi8ES3_EELb0ELb0ELb1ELb0ELb0ELb1ELb1EEEvNS_16Flash_bwd_paramsE)
        /*0014*/ 	.short	0x0160
        /*0016*/ 	.short	0x0280


	//----- nvinfo : EIATTR_CBANK_PARAM_SIZE
	.align		4
.L_804:
        /*0018*/ 	.byte	0x03, 0x19
        /*001a*/ 	.short	0x0280


	//----- nvinfo : EIATTR_KPARAM_INFO
	.align		4
        /*001c*/ 	.byte	0x04, 0x17
        /*001e*/ 	.short	(.L_806 - .L_805)
.L_805:
        /*0020*/ 	.word	0x00000000
        /*0024*/ 	.short	0x0000
        /*0026*/ 	.short	0x0000
        /*0028*/ 	.byte	0x00, 0xf0, 0x01, 0x0a


	//----- nvinfo : EIATTR_MAXREG_COUNT
	.align		4
.L_806:
        /*002c*/ 	.byte	0x03, 0x1b
        /*002e*/ 	.short	0x00ff


	//----- nvinfo : EIATTR_NUM_BARRIERS
	.align		4
        /*0030*/ 	.byte	0x02, 0x4c
        /*0032*/ 	.byte	0x01
	.zero		1


	//----- nvinfo : EIATTR_ANNOTATIONS
	.align		4
        /*0034*/ 	.byte	0x04, 0x55
        /*0036*/ 	.short	(.L_808 - .L_807)


	//   ....[0]....
.L_807:
        /* <DEDUP_REMOVED lines=48> */


	//----- nvinfo : EIATTR_MERCURY_ISA_VERSION
	.align		4
.L_808:
        /*0320*/ 	.byte	0x03, 0x5f
        /*0322*/ 	.short	0x0000


	//----- nvinfo : EIATTR_EXIT_INSTR_OFFSETS
	.align		4
        /*0324*/ 	.byte	0x04, 0x1c
        /*0326*/ 	.short	(.L_810 - .L_809)


	//   ....[0]....
.L_809:
        /*0328*/ 	.word	0x000000a0


	//   ....[1]....
        /*032c*/ 	.word	0x0000ae10


	//----- nvinfo : EIATTR_CTAIDZ_USED
	.align		4
.L_810:
        /*0330*/ 	.byte	0x01, 0x04
	.zero		2


	//----- nvinfo : EIATTR_CRS_STACK_SIZE
	.align		4
        /*0334*/ 	.byte	0x04, 0x1e
        /*0336*/ 	.short	(.L_812 - .L_811)
.L_811:
        /*0338*/ 	.word	0x00000000
.L_812:


//--------------------- .nv.info._ZN5flash44flash_bwd_dq_dk_dv_loop_seqk_parallel_kernelI23Flash_bwd_kernel_traitsILi128ELi64ELi128ELi8ELi2ELi4ELi2ELb0ELb0EN7cutlass10bfloat16_tE19Flash_kernel_traitsILi128ELi64ELi128ELi8ES3_EELb1ELb0ELb1ELb1ELb0ELb0ELb0EEEvNS_16Flash_bwd_paramsE --------------------------
	.section	.nv.info._ZN5flash44flash_bwd_dq_dk_dv_loop_seqk_parallel_kernelI23Flash_bwd_kernel_traitsILi128ELi64ELi128ELi8ELi2ELi4ELi2ELb0ELb0EN7cutlass10bfloat16_tE19Flash_kernel_traitsILi128ELi64ELi128ELi8ES3_EELb1ELb0ELb1ELb1ELb0ELb0ELb0EEEvNS_16Flash_bwd_paramsE,"",@"SHT_CUDA_INFO"
	.sectionflags	@""
	.align	4


	//----- nvinfo : EIATTR_CUDA_API_VERSION
	.align		4
        /*0000*/ 	.byte	0x04, 0x37
        /*0002*/ 	.short	(.L_814 - .L_813)
.L_813:
        /*0004*/ 	.word	0x00000082


	//----- nvinfo : EIATTR_SW2861232_WAR
	.align		4
.L_814:
        /*0008*/ 	.byte	0x01, 0x35
	.zero		2


	//----- nvinfo : EIATTR_PARAM_CBANK
	.align		4
        /*000c*/ 	.byte	0x04, 0x0a
        /*000e*/ 	.short	(.L_816 - .L_815)
	.align		4
.L_815:
        /*0010*/ 	.word	index@(.nv.constant0._ZN5flash44flash_bwd_dq_dk_dv_loop_seqk_parallel_kernelI23Flash_bwd_kernel_traitsILi128ELi64ELi128ELi8ELi2ELi4ELi2ELb0ELb0EN7cutlass10bfloat16_tE19Flash_kernel_traitsILi128ELi64ELi128ELi8ES3_EELb1ELb0ELb1ELb1ELb0ELb0ELb0EEEvNS_16Flash_bwd_paramsE)
        /*0014*/ 	.short	0x0160
        /*0016*/ 	.short	0x0280


	//----- nvinfo : EIATTR_CBANK_PARAM_SIZE
	.align		4
.L_816:
        /*0018*/ 	.byte	0x03, 0x19
        /*001a*/ 	.short	0x0280


	//----- nvinfo : EIATTR_KPARAM_INFO
	.align		4
        /*001c*/ 	.byte	0x04, 0x17
        /*001e*/ 	.short	(.L_818 - .L_817)
.L_817:
        /*0020*/ 	.word	0x00000000
        /*0024*/ 	.short	0x0000
        /*0026*/ 	.short	0x0000
        /*0028*/ 	.byte	0x00, 0xf0, 0x01, 0x0a


	//----- nvinfo : EIATTR_MAXREG_COUNT
	.align		4
.L_818:
        /*002c*/ 	.byte	0x03, 0x1b
        /*002e*/ 	.short	0x00ff


	//----- nvinfo : EIATTR_NUM_BARRIERS
	.align		4
        /*0030*/ 	.byte	0x02, 0x4c
        /*0032*/ 	.byte	0x01
	.zero		1


	//----- nvinfo : EIATTR_ANNOTATIONS
	.align		4
        /*0034*/ 	.byte	0x04, 0x55
        /*0036*/ 	.short	(.L_820 - .L_819)


	//   ....[0]....
.L_819:
        /* <DEDUP_REMOVED lines=10> */


	//----- nvinfo : EIATTR_MERCURY_ISA_VERSION
	.align		4
.L_820:
        /*00c8*/ 	.byte	0x03, 0x5f
        /*00ca*/ 	.short	0x0000


	//----- nvinfo : EIATTR_EXIT_INSTR_OFFSETS
	.align		4
        /*00cc*/ 	.byte	0x04, 0x1c
        /*00ce*/ 	.short	(.L_822 - .L_821)


	//   ....[0]....
.L_821:
        /*00d0*/ 	.word	0x000000a0


	//   ....[1]....
        /*00d4*/ 	.word	0x0000c980


	//----- nvinfo : EIATTR_CTAIDZ_USED
	.align		4
.L_822:
        /*00d8*/ 	.byte	0x01, 0x04
	.zero		2


	//----- nvinfo : EIATTR_CRS_STACK_SIZE
	.align		4
        /*00dc*/ 	.byte	0x04, 0x1e
        /*00de*/ 	.short	(.L_824 - .L_823)
.L_823:
        /*00e0*/ 	.word	0x00000000
.L_824:


//--------------------- .nv.info._ZN5flash44flash_bwd_dq_dk_dv_loop_seqk_parallel_kernelI23Flash_bwd_kernel_traitsILi128ELi64ELi128ELi8ELi2ELi4ELi2ELb0ELb0EN7cutlass10bfloat16_tE19Flash_kernel_traitsILi128ELi64ELi128ELi8ES3_EELb0ELb0ELb1ELb1ELb0ELb0ELb1EEEvNS_16Flash_bwd_paramsE --------------------------
	.section	.nv.info._ZN5flash44flash_bwd_dq_dk_dv_loop_seqk_parallel_kernelI23Flash_bwd_kernel_traitsILi128ELi64ELi128ELi8ELi2ELi4ELi2ELb0ELb0EN7cutlass10bfloat16_tE19Flash_kernel_traitsILi128ELi64ELi128ELi8ES3_EELb0ELb0ELb1ELb1ELb0ELb0ELb1EEEvNS_16Flash_bwd_paramsE,"",@"SHT_CUDA_INFO"
	.sectionflags	@""
	.align	4


	//----- nvinfo : EIATTR_CUDA_API_VERSION
	.align		4
        /*0000*/ 	.byte	0x04, 0x37
        /*0002*/ 	.short	(.L_826 - .L_825)
.L_825:
        /*0004*/ 	.word	0x00000082


	//----- nvinfo : EIATTR_SW2861232_WAR
	.align		4
.L_826:
        /*0008*/ 	.byte	0x01, 0x35
	.zero		2


	//----- nvinfo : EIATTR_PARAM_CBANK
	.align		4
        /*000c*/ 	.byte	0x04, 0x0a
        /*000e*/ 	.short	(.L_828 - .L_827)
	.align		4
.L_827:
        /*0010*/ 	.word	index@(.nv.constant0._ZN5flash44flash_bwd_dq_dk_dv_loop_seqk_parallel_kernelI23Flash_bwd_kernel_traitsILi128ELi64ELi128ELi8ELi2ELi4ELi2ELb0ELb0EN7cutlass10bfloat16_tE19Flash_kernel_traitsILi128ELi64ELi128ELi8ES3_EELb0ELb0ELb1ELb1ELb0ELb0ELb1EEEvNS_16Flash_bwd_paramsE)
        /*0014*/ 	.short	0x0160
        /*0016*/ 	.short	0x0280


	//----- nvinfo : EIATTR_CBANK_PARAM_SIZE
	.align		4
.L_828:
        /*0018*/ 	.byte	0x03, 0x19
        /*001a*/ 	.short	0x0280


	//----- nvinfo : EIATTR_KPARAM_INFO
	.align		4
        /*001c*/ 	.byte	0x04, 0x17
        /*001e*/ 	.short	(.L_830 - .L_829)
.L_829:
        /*0020*/ 	.word	0x00000000
        /*0024*/ 	.short	0x0000
        /*0026*/ 	.short	0x0000
        /*0028*/ 	.byte	0x00, 0xf0, 0x01, 0x0a


	//----- nvinfo : EIATTR_MAXREG_COUNT
	.align		4
.L_830:
        /*002c*/ 	.byte	0x03, 0x1b
        /*002e*/ 	.short	0x00ff


	//----- nvinfo : EIATTR_NUM_BARRIERS
	.align		4
        /*0030*/ 	.byte	0x02, 0x4c
        /*0032*/ 	.byte	0x01
	.zero		1


	//----- nvinfo : EIATTR_ANNOTATIONS
	.align		4
        /*0034*/ 	.byte	0x04, 0x55
        /*0036*/ 	.short	(.L_832 - .L_831)


	//   ....[0]....
.L_831:
        /* <DEDUP_REMOVED lines=57> */


	//----- nvinfo : EIATTR_MERCURY_ISA_VERSION
	.align		4
.L_832:
        /*03b0*/ 	.byte	0x03, 0x5f
        /*03b2*/ 	.short	0x0000


	//----- nvinfo : EIATTR_EXIT_INSTR_OFFSETS
	.align		4
        /*03b4*/ 	.byte	0x04, 0x1c
        /*03b6*/ 	.short	(.L_834 - .L_833)


	//   ....[0]....
.L_833:
        /*03b8*/ 	.word	0x000000a0


	//   ....[1]....
        /*03bc*/ 	.word	0x0000c5c0


	//----- nvinfo : EIATTR_CTAIDZ_USED
	.align		4
.L_834:
        /*03c0*/ 	.byte	0x01, 0x04
	.zero		2


	//----- nvinfo : EIATTR_CRS_STACK_SIZE
	.align		4
        /*03c4*/ 	.byte	0x04, 0x1e
        /*03c6*/ 	.short	(.L_836 - .L_835)
.L_835:
        /*03c8*/ 	.word	0x00000000
.L_836:


//--------------------- .nv.info._ZN5flash25flash_bwd_dot_do_o_kernelILb0E23Flash_bwd_kernel_traitsILi128ELi64ELi128ELi8ELi2ELi4ELi2ELb0ELb0EN7cutlass10bfloat16_tE19Flash_kernel_traitsILi128ELi64ELi128ELi8ES3_EEEEvNS_16Flash_bwd_paramsE --------------------------
	.section	.nv.info._ZN5flash25flash_bwd_dot_do_o_kernelILb0E23Flash_bwd_kernel_traitsILi128ELi64ELi128ELi8ELi2ELi4ELi2ELb0ELb0EN7cutlass10bfloat16_tE19Flash_kernel_traitsILi128ELi64ELi128ELi8ES3_EEEEvNS_16Flash_bwd_paramsE,"",@"SHT_CUDA_INFO"
	.sectionflags	@""
	.align	4


	//----- nvinfo : EIATTR_CUDA_API_VERSION
	.align		4
        /*0000*/ 	.byte	0x04, 0x37
        /*0002*/ 	.short	(.L_838 - .L_837)
.L_837:
        /*0004*/ 	.word	0x00000082


	//----- nvinfo : EIATTR_SW2861232_WAR
	.align		4
.L_838:
        /*0008*/ 	.byte	0x01, 0x35
	.zero		2


	//----- nvinfo : EIATTR_PARAM_CBANK
	.align		4
        /*000c*/ 	.byte	0x04, 0x0a
        /*000e*/ 	.short	(.L_840 - .L_839)
	.align		4
.L_839:
        /*0010*/ 	.word	index@(.nv.constant0._ZN5flash25flash_bwd_dot_do_o_kernelILb0E23Flash_bwd_kernel_traitsILi128ELi64ELi128ELi8ELi2ELi4ELi2ELb0ELb0EN7cutlass10bfloat16_tE19Flash_kernel_traitsILi128ELi64ELi128ELi8ES3_EEEEvNS_16Flash_bwd_paramsE)
        /*0014*/ 	.short	0x0160
        /*0016*/ 	.short	0x0280


	//----- nvinfo : EIATTR_CBANK_PARAM_SIZE
	.align		4
.L_840:
        /*0018*/ 	.byte	0x03, 0x19
        /*001a*/ 	.short	0x0280


	//----- nvinfo : EIATTR_KPARAM_INFO
	.align		4
        /*001c*/ 	.byte	0x04, 0x17
        /*001e*/ 	.short	(.L_842 - .L_841)
.L_841:
        /*0020*/ 	.word	0x00000000
        /*0024*/ 	.short	0x0000
        /*0026*/ 	.short	0x0000
        /*0028*/ 	.byte	0x00, 0xf0, 0x01, 0x0a


	//----- nvinfo : EIATTR_MAXREG_COUNT
	.align		4
.L_842:
        /*002c*/ 	.byte	0x03, 0x1b
        /*002e*/ 	.short	0x00ff


	//----- nvinfo : EIATTR_MERCURY_ISA_VERSION
	.align		4
        /*0030*/ 	.byte	0x03, 0x5f
        /*0032*/ 	.short	0x0000


	//----- nvinfo : EIATTR_COOP_GROUP_MASK_REGIDS
	.align		4
        /*0034*/ 	.byte	0x04, 0x29
        /*0036*/ 	.short	(.L_844 - .L_843)


	//   ....[0]....
.L_843:
        /*0038*/ 	.word	0xffffffff


	//   ....[1]....
        /*003c*/ 	.word	0xffffffff


	//   ....[2]....
        /*0040*/ 	.word	0xffffffff


	//   ....[3]....
        /*0044*/ 	.word	0xffffffff


	//   ....[4]....
        /*0048*/ 	.word	0xffffffff


	//   ....[5]....
        /*004c*/ 	.word	0xffffffff


	//----- nvinfo : EIATTR_COOP_GROUP_INSTR_OFFSETS
	.align		4
.L_844:
        /*0050*/ 	.byte	0x04, 0x28
        /*0052*/ 	.short	(.L_846 - .L_845)


	//   ....[0]....
.L_845:
        /*0054*/ 	.word	0x00001030


	//   ....[1]....
        /*0058*/ 	.word	0x00001050


	//   ....[2]....
        /*005c*/ 	.word	0x00001070


	//   ....[3]....
        /*0060*/ 	.word	0x00001090


	//   ....[4]....
        /*0064*/ 	.word	0x000010d0


	//   ....[5]....
        /*0068*/ 	.word	0x00001110


	//----- nvinfo : EIATTR_EXIT_INSTR_OFFSETS
	.align		4
.L_846:
        /*006c*/ 	.byte	0x04, 0x1c
        /*006e*/ 	.short	(.L_848 - .L_847)


	//   ....[0]....
.L_847:
        /*0070*/ 	.word	0x00000120


	//   ....[1]....
        /*0074*/ 	.word	0x00001170


	//   ....[2]....
        /*0078*/ 	.word	0x000011a0


	//----- nvinfo : EIATTR_CTAIDZ_USED
	.align		4
.L_848:
        /*007c*/ 	.byte	0x01, 0x04
	.zero		2


	//----- nvinfo : EIATTR_CRS_STACK_SIZE
	.align		4
        /*0080*/ 	.byte	0x04, 0x1e
        /*0082*/ 	.short	(.L_850 - .L_849)
.L_849:
        /*0084*/ 	.word	0x00000000
.L_850:


//--------------------- .nv.info._ZN5flash25flash_bwd_dot_do_o_kernelILb1E23Flash_bwd_kernel_traitsILi128ELi64ELi128ELi8ELi2ELi4ELi2ELb0ELb0EN7cutlass10bfloat16_tE19Flash_kernel_traitsILi128ELi64ELi128ELi8ES3_EEEEvNS_16Flash_bwd_paramsE --------------------------
	.section	.nv.info._ZN5flash25flash_bwd_dot_do_o_kernelILb1E23Flash_bwd_kernel_traitsILi128ELi64ELi128ELi8ELi2ELi4ELi2ELb0ELb0EN7cutlass10bfloat16_tE19Flash_kernel_traitsILi128ELi64ELi128ELi8ES3_EEEEvNS_16Flash_bwd_paramsE,"",@"SHT_CUDA_INFO"
	.sectionflags	@""
	.align	4


	//----- nvinfo : EIATTR_CUDA_API_VERSION
	.align		4
        /*0000*/ 	.byte	0x04, 0x37
        /*0002*/ 	.short	(.L_852 - .L_851)
.L_851:
        /*0004*/ 	.word	0x00000082


	//----- nvinfo : EIATTR_SW2861232_WAR
	.align		4
.L_852:
        /*0008*/ 	.byte	0x01, 0x35
	.zero		2


	//----- nvinfo : EIATTR_PARAM_CBANK
	.align		4
        /*000c*/ 	.byte	0x04, 0x0a
        /*000e*/ 	.short	(.L_854 - .L_853)
	.align		4
.L_853:
        /*0010*/ 	.word	index@(.nv.constant0._ZN5flash25flash_bwd_dot_do_o_kernelILb1E23Flash_bwd_kernel_traitsILi128ELi64ELi128ELi8ELi2ELi4ELi2ELb0ELb0EN7cutlass10bfloat16_tE19Flash_kernel_traitsILi128ELi64ELi128ELi8ES3_EEEEvNS_16Flash_bwd_paramsE)
        /*0014*/ 	.short	0x0160
        /*0016*/ 	.short	0x0280


	//----- nvinfo : EIATTR_CBANK_PARAM_SIZE
	.align		4
.L_854:
        /*0018*/ 	.byte	0x03, 0x19
        /*001a*/ 	.short	0x0280


	//----- nvinfo : EIATTR_KPARAM_INFO
	.align		4
        /*001c*/ 	.byte	0x04, 0x17
        /*001e*/ 	.short	(.L_856 - .L_855)
.L_855:
        /*0020*/ 	.word	0x00000000
        /*0024*/ 	.short	0x0000
        /*0026*/ 	.short	0x0000
        /*0028*/ 	.byte	0x00, 0xf0, 0x01, 0x0a


	//----- nvinfo : EIATTR_MAXREG_COUNT
	.align		4
.L_856:
        /*002c*/ 	.byte	0x03, 0x1b
        /*002e*/ 	.short	0x00ff


	//----- nvinfo : EIATTR_MERCURY_ISA_VERSION
	.align		4
        /*0030*/ 	.byte	0x03, 0x5f
        /*0032*/ 	.short	0x0000


	//----- nvinfo : EIATTR_COOP_GROUP_MASK_REGIDS
	.align		4
        /*0034*/ 	.byte	0x04, 0x29
        /*0036*/ 	.short	(.L_858 - .L_857)


	//   ....[0]....
.L_857:
        /*0038*/ 	.word	0xffffffff


	//   ....[1]....
        /*003c*/ 	.word	0xffffffff


	//   ....[2]....
        /*0040*/ 	.word	0xffffffff


	//   ....[3]....
        /*0044*/ 	.word	0xffffffff


	//   ....[4]....
        /*0048*/ 	.word	0xffffffff


	//   ....[5]....
        /*004c*/ 	.word	0xffffffff


	//----- nvinfo : EIATTR_COOP_GROUP_INSTR_OFFSETS
	.align		4
.L_858:
        /*0050*/ 	.byte	0x04, 0x28
        /*0052*/ 	.short	(.L_860 - .L_859)


	//   ....[0]....
.L_859:
        /*0054*/ 	.word	0x00001350


	//   ....[1]....
        /*0058*/ 	.word	0x00001360


	//   ....[2]....
        /*005c*/ 	.word	0x00001390


	//   ....[3]....
        /*0060*/ 	.word	0x000013a0


	//   ....[4]....
        /*0064*/ 	.word	0x000013e0


	//   ....[5]....
        /*0068*/ 	.word	0x00001420


	//----- nvinfo : EIATTR_EXIT_INSTR_OFFSETS
	.align		4
.L_860:
        /*006c*/ 	.byte	0x04, 0x1c
        /*006e*/ 	.short	(.L_862 - .L_861)


	//   ....[0]....
.L_861:
        /*0070*/ 	.word	0x00000120


	//   ....[1]....
        /*0074*/ 	.word	0x00001580


	//----- nvinfo : EIATTR_CTAIDZ_USED
	.align		4
.L_862:
        /*0078*/ 	.byte	0x01, 0x04
	.zero		2


	//----- nvinfo : EIATTR_CRS_STACK_SIZE
	.align		4
        /*007c*/ 	.byte	0x04, 0x1e
        /*007e*/ 	.short	(.L_864 - .L_863)
.L_863:
        /*0080*/ 	.word	0x00000000
.L_864:


//--------------------- .nv.callgraph             --------------------------
	.section	.nv.callgraph,"",@"SHT_CUDA_CALLGRAPH"
	.align	4
	.sectionentsize	8
	.align		4
        /*0000*/ 	.word	0x00000000
	.align		4
        /*0004*/ 	.word	0xffffffff
	.align		4
        /*0008*/ 	.word	0x00000000
	.align		4
        /*000c*/ 	.word	0xfffffffe
	.align		4
        /*0010*/ 	.word	0x00000000
	.align		4
        /*0014*/ 	.word	0xfffffffd
	.align		4
        /*0018*/ 	.word	0x00000000
	.align		4
        /*001c*/ 	.word	0xfffffffc


//--------------------- .nv.rel.action            --------------------------
	.section	.nv.rel.action,"",@"SHT_CUDA_RELOCINFO"
	.align	8
	.sectionentsize	8
        /*0000*/ 	.byte	0x73, 0x00, 0x00, 0x00, 0x00, 0x00, 0x00, 0x00, 0x00, 0x00, 0x00, 0x11, 0x25, 0x00, 0x05, 0x36


//--------------------- .nv.constant4             --------------------------
	.section	.nv.constant4,"a",@progbits
	.align	8
	.align		8
.nv.constant4:
        /*0000*/ 	.dword	_ZN66_INTERNAL_f4811781_30_flash_bwd_hdim128_bf16_sm80_cu_9afb97bd_33034cuda3std3__45__cpo5beginE
	.align		8
        /*0008*/ 	.dword	_ZN66_INTERNAL_f4811781_30_flash_bwd_hdim128_bf16_sm80_cu_9afb97bd_33034cuda3std3__45__cpo3endE
	.align		8
        /*0010*/ 	.dword	_ZN66_INTERNAL_f4811781_30_flash_bwd_hdim128_bf16_sm80_cu_9afb97bd_33034cuda3std3__45__cpo6cbeginE
	.align		8
        /*0018*/ 	.dword	_ZN66_INTERNAL_f4811781_30_flash_bwd_hdim128_bf16_sm80_cu_9afb97bd_33034cuda3std3__45__cpo4cendE
	.align		8
        /*0020*/ 	.dword	_ZN66_INTERNAL_f4811781_30_flash_bwd_hdim128_bf16_sm80_cu_9afb97bd_33034cuda3std3__468_GLOBAL__N__f4811781_30_flash_bwd_hdim128_bf16_sm80_cu_9afb97bd_33036ignoreE
	.align		8
        /*0028*/ 	.dword	_ZN66_INTERNAL_f4811781_30_flash_bwd_hdim128_bf16_sm80_cu_9afb97bd_33034cuda3std3__419piecewise_constructE
	.align		8
        /*0030*/ 	.dword	_ZN66_INTERNAL_f4811781_30_flash_bwd_hdim128_bf16_sm80_cu_9afb97bd_33034cuda3std3__48in_placeE
	.align		8
        /*0038*/ 	.dword	_ZN66_INTERNAL_f4811781_30_flash_bwd_hdim128_bf16_sm80_cu_9afb97bd_33034cuda3std6ranges3__45__cpo4swapE
	.align		8
        /*0040*/ 	.dword	_ZN66_INTERNAL_f4811781_30_flash_bwd_hdim128_bf16_sm80_cu_9afb97bd_33034cuda3std6ranges3__45__cpo9iter_moveE
	.align		8
        /*0048*/ 	.dword	_ZN66_INTERNAL_f4811781_30_flash_bwd_hdim128_bf16_sm80_cu_9afb97bd_33034cute7productE
	.align		8
        /*0050*/ 	.dword	_ZN66_INTERNAL_f4811781_30_flash_bwd_hdim128_bf16_sm80_cu_9afb97bd_33034cute1_E


//--------------------- .nv.constant0._ZN5flash44flash_bwd_dq_dk_dv_loop_seqk_parallel_kernelI23Flash_bwd_kernel_traitsILi128ELi64ELi64ELi8ELi4ELi2ELi2ELb1ELb0EN7cutlass10bfloat16_tE19Flash_kernel_traitsILi128ELi64ELi64ELi8ES3_EELb0ELb0ELb0ELb0ELb0ELb1ELb0EEEvNS_16Flash_bwd_paramsE --------------------------
	.section	.nv.constant0._ZN5flash44flash_bwd_dq_dk_dv_loop_seqk_parallel_kernelI23Flash_bwd_kernel_traitsILi128ELi64ELi64ELi8ELi4ELi2ELi2ELb1ELb0EN7cutlass10bfloat16_tE19Flash_kernel_traitsILi128ELi64ELi64ELi8ES3_EELb0ELb0ELb0ELb0ELb0ELb1ELb0EEEvNS_16Flash_bwd_paramsE,"a",@progbits
	.sectionflags	@""
	.align	4
.nv.constant0._ZN5flash44flash_bwd_dq_dk_dv_loop_seqk_parallel_kernelI23Flash_bwd_kernel_traitsILi128ELi64ELi64ELi8ELi4ELi2ELi2ELb1ELb0EN7cutlass10bfloat16_tE19Flash_kernel_traitsILi128ELi64ELi64ELi8ES3_EELb0ELb0ELb0ELb0ELb0ELb1ELb0EEEvNS_16Flash_bwd_paramsE:
	.zero		992


//--------------------- .nv.constant0._ZN5flash44flash_bwd_dq_dk_dv_loop_seqk_parallel_kernelI23Flash_bwd_kernel_traitsILi128ELi64ELi64ELi8ELi4ELi2ELi2ELb1ELb0EN7cutlass10bfloat16_tE19Flash_kernel_traitsILi128ELi64ELi64ELi8ES3_EELb0ELb0ELb0ELb0ELb0ELb0ELb0EEEvNS_16Flash_bwd_paramsE --------------------------
	.section	.nv.constant0._ZN5flash44flash_bwd_dq_dk_dv_loop_seqk_parallel_kernelI23Flash_bwd_kernel_traitsILi128ELi64ELi64ELi8ELi4ELi2ELi2ELb1ELb0EN7cutlass10bfloat16_tE19Flash_kernel_traitsILi128ELi64ELi64ELi8ES3_EELb0ELb0ELb0ELb0ELb0ELb0ELb0EEEvNS_16Flash_bwd_paramsE,"a",@progbits
	.sectionflags	@""
	.align	4
.nv.constant0._ZN5flash44flash_bwd_dq_dk_dv_loop_seqk_parallel_kernelI23Flash_bwd_kernel_traitsILi128ELi64ELi64ELi8ELi4ELi2ELi2ELb1ELb0EN7cutlass10bfloat16_tE19Flash_kernel_traitsILi128ELi64ELi64ELi8ES3_EELb0ELb0ELb0ELb0ELb0ELb0ELb0EEEvNS_16Flash_bwd_paramsE:
	.zero		992


//--------------------- .nv.constant0._ZN5flash44flash_bwd_dq_dk_dv_loop_seqk_parallel_kernelI23Flash_bwd_kernel_traitsILi128ELi64ELi64ELi8ELi4ELi2ELi2ELb1ELb0EN7cutlass10bfloat16_tE19Flash_kernel_traitsILi128ELi64ELi64ELi8ES3_EELb0ELb0ELb1ELb0ELb0ELb0ELb0EEEvNS_16Flash_bwd_paramsE --------------------------
	.section	.nv.constant0._ZN5flash44flash_bwd_dq_dk_dv_loop_seqk_parallel_kernelI23Flash_bwd_kernel_traitsILi128ELi64ELi64ELi8ELi4ELi2ELi2ELb1ELb0EN7cutlass10bfloat16_tE19Flash_kernel_traitsILi128ELi64ELi64ELi8ES3_EELb0ELb0ELb1ELb0ELb0ELb0ELb0EEEvNS_16Flash_bwd_paramsE,"a",@progbits
	.sectionflags	@""
	.align	4
.nv.constant0._ZN5flash44flash_bwd_dq_dk_dv_loop_seqk_parallel_kernelI23Flash_bwd_kernel_traitsILi128ELi64ELi64ELi8ELi4ELi2ELi2ELb1ELb0EN7cutlass10bfloat16_tE19Flash_kernel_traitsILi128ELi64ELi64ELi8ES3_EELb0ELb0ELb1ELb0ELb0ELb0ELb0EEEvNS_16Flash_bwd_paramsE:
	.zero		992


//--------------------- .nv.constant0._ZN5flash44flash_bwd_dq_dk_dv_loop_seqk_parallel_kernelI23Flash_bwd_kernel_traitsILi128ELi64ELi64ELi8ELi4ELi2ELi2ELb1ELb0EN7cutlass10bfloat16_tE19Flash_kernel_traitsILi128ELi64ELi64ELi8ES3_EELb0ELb0ELb0ELb0ELb1ELb1ELb0EEEvNS_16Flash_bwd_paramsE --------------------------
	.section	.nv.constant0._ZN5flash44flash_bwd_dq_dk_dv_loop_seqk_parallel_kernelI23Flash_bwd_kernel_traitsILi128ELi64ELi64ELi8ELi4ELi2ELi2ELb1ELb0EN7cutlass10bfloat16_tE19Flash_kernel_traitsILi128ELi64ELi64ELi8ES3_EELb0ELb0ELb0ELb0ELb1ELb1ELb0EEEvNS_16Flash_bwd_paramsE,"a",@progbits
	.sectionflags	@""
	.align	4
.nv.constant0._ZN5flash44flash_bwd_dq_dk_dv_loop_seqk_parallel_kernelI23Flash_bwd_kernel_traitsILi128ELi64ELi64ELi8ELi4ELi2ELi2ELb1ELb0EN7cutlass10bfloat16_tE19Flash_kernel_traitsILi128ELi64ELi64ELi8ES3_EELb0ELb0ELb0ELb0ELb1ELb1ELb0EEEvNS_16Flash_bwd_paramsE:
	.zero		992


//--------------------- .nv.constant0._ZN5flash44flash_bwd_dq_dk_dv_loop_seqk_parallel_kernelI23Flash_bwd_kernel_traitsILi128ELi64ELi64ELi8ELi4ELi2ELi2ELb1ELb0EN7cutlass10bfloat16_tE19Flash_kernel_traitsILi128ELi64ELi64ELi8ES3_EELb0ELb0ELb0ELb1ELb0ELb0ELb0EEEvNS_16Flash_bwd_paramsE --------------------------
	.section	.nv.constant0._ZN5flash44flash_bwd_dq_dk_dv_loop_seqk_parallel_kernelI23Flash_bwd_kernel_traitsILi128ELi64ELi64ELi8ELi4ELi2ELi2ELb1ELb0EN7cutlass10bfloat16_tE19Flash_kernel_traitsILi128ELi64ELi64ELi8ES3_EELb0ELb0ELb0ELb1ELb0ELb0ELb0EEEvNS_16Flash_bwd_paramsE,"a",@progbits
	.sectionflags	@""
	.align	4
.nv.constant0._ZN5flash44flash_bwd_dq_dk_dv_loop_seqk_parallel_kernelI23Flash_bwd_kernel_traitsILi128ELi64ELi64ELi8ELi4ELi2ELi2ELb1ELb0EN7cutlass10bfloat16_tE19Flash_kernel_traitsILi128ELi64ELi64ELi8ES3_EELb0ELb0ELb0ELb1ELb0ELb0ELb0EEEvNS_16Flash_bwd_paramsE:
	.zero		992


//--------------------- .nv.constant0._ZN5flash44flash_bwd_dq_dk_dv_loop_seqk_parallel_kernelI23Flash_bwd_kernel_traitsILi128ELi64ELi64ELi8ELi4ELi2ELi2ELb1ELb0EN7cutlass10bfloat16_tE19Flash_kernel_traitsILi128ELi64ELi64ELi8ES3_EELb0ELb0ELb1ELb0ELb0ELb1ELb0EEEvNS_16Flash_bwd_paramsE --------------------------
	.section	.nv.constant0._ZN5flash44flash_bwd_dq_dk_dv_loop_seqk_parallel_kernelI23Flash_bwd_kernel_traitsILi128ELi64ELi64ELi8ELi4ELi2ELi2ELb1ELb0EN7cutlass10bfloat16_tE19Flash_kernel_traitsILi128ELi64ELi64ELi8ES3_EELb0ELb0ELb1ELb0ELb0ELb1ELb0EEEvNS_16Flash_bwd_paramsE,"a",@progbits
	.sectionflags	@""
	.align	4
.nv.constant0._ZN5flash44flash_bwd_dq_dk_dv_loop_seqk_parallel_kernelI23Flash_bwd_kernel_traitsILi128ELi64ELi64ELi8ELi4ELi2ELi2ELb1ELb0EN7cutlass10bfloat16_tE19Flash_kernel_traitsILi128ELi64ELi64ELi8ES3_EELb0ELb0ELb1ELb0ELb0ELb1ELb0EEEvNS_16Flash_bwd_paramsE:
	.zero		992


//--------------------- .nv.constant0._ZN5flash44flash_bwd_dq_dk_dv_loop_seqk_parallel_kernelI23Flash_bwd_kernel_traitsILi128ELi64ELi64ELi8ELi4ELi2ELi2ELb1ELb0EN7cutlass10bfloat16_tE19Flash_kernel_traitsILi128ELi64ELi64ELi8ES3_EELb0ELb0ELb1ELb1ELb0ELb0ELb0EEEvNS_16Flash_bwd_paramsE --------------------------
	.section	.nv.constant0._ZN5flash44flash_bwd_dq_dk_dv_loop_seqk_parallel_kernelI23Flash_bwd_kernel_traitsILi128ELi64ELi64ELi8ELi4ELi2ELi2ELb1ELb0EN7cutlass10bfloat16_tE19Flash_kernel_traitsILi128ELi64ELi64ELi8ES3_EELb0ELb0ELb1ELb1ELb0ELb0ELb0EEEvNS_16Flash_bwd_paramsE,"a",@progbits
	.sectionflags	@""
	.align	4
.nv.constant0._ZN5flash44flash_bwd_dq_dk_dv_loop_seqk_parallel_kernelI23Flash_bwd_kernel_traitsILi128ELi64ELi64ELi8ELi4ELi2ELi2ELb1ELb0EN7cutlass10bfloat16_tE19Flash_kernel_traitsILi128ELi64ELi64ELi8ES3_EELb0ELb0ELb1ELb1ELb0ELb0ELb0EEEvNS_16Flash_bwd_paramsE:
	.zero		992


//--------------------- .nv.constant0._ZN5flash44flash_bwd_dq_dk_dv_loop_seqk_parallel_kernelI23Flash_bwd_kernel_traitsILi128ELi64ELi128ELi8ELi2ELi4ELi2ELb0ELb0EN7cutlass10bfloat16_tE19Flash_kernel_traitsILi128ELi64ELi128ELi8ES3_EELb0ELb0ELb0ELb0ELb0ELb1ELb0EEEvNS_16Flash_bwd_paramsE --------------------------
	.section	.nv.constant0._ZN5flash44flash_bwd_dq_dk_dv_loop_seqk_parallel_kernelI23Flash_bwd_kernel_traitsILi128ELi64ELi128ELi8ELi2ELi4ELi2ELb0ELb0EN7cutlass10bfloat16_tE19Flash_kernel_traitsILi128ELi64ELi128ELi8ES3_EELb0ELb0ELb0ELb0ELb0ELb1ELb0EEEvNS_16Flash_bwd_paramsE,"a",@progbits
	.sectionflags	@""
	.align	4
.nv.constant0._ZN5flash44flash_bwd_dq_dk_dv_loop_seqk_parallel_kernelI23Flash_bwd_kernel_traitsILi128ELi64ELi128ELi8ELi2ELi4ELi2ELb0ELb0EN7cutlass10bfloat16_tE19Flash_kernel_traitsILi128ELi64ELi128ELi8ES3_EELb0ELb0ELb0ELb0ELb0ELb1ELb0EEEvNS_16Flash_bwd_paramsE:
	.zero		992


//--------------------- .nv.constant0._ZN5flash44flash_bwd_dq_dk_dv_loop_seqk_parallel_kernelI23Flash_bwd_kernel_traitsILi128ELi64ELi128ELi8ELi2ELi4ELi2ELb0ELb0EN7cutlass10bfloat16_tE19Flash_kernel_traitsILi128ELi64ELi128ELi8ES3_EELb0ELb0ELb0ELb0ELb0ELb0ELb0EEEvNS_16Flash_bwd_paramsE --------------------------
	.section	.nv.constant0._ZN5flash44flash_bwd_dq_dk_dv_loop_seqk_parallel_kernelI23Flash_bwd_kernel_traitsILi128ELi64ELi128ELi8ELi2ELi4ELi2ELb0ELb0EN7cutlass10bfloat16_tE19Flash_kernel_traitsILi128ELi64ELi128ELi8ES3_EELb0ELb0ELb0ELb0ELb0ELb0ELb0EEEvNS_16Flash_bwd_paramsE,"a",@progbits
	.sectionflags	@""
	.align	4
.nv.constant0._ZN5flash44flash_bwd_dq_dk_dv_loop_seqk_parallel_kernelI23Flash_bwd_kernel_traitsILi128ELi64ELi128ELi8ELi2ELi4ELi2ELb0ELb0EN7cutlass10bfloat16_tE19Flash_kernel_traitsILi128ELi64ELi128ELi8ES3_EELb0ELb0ELb0ELb0ELb0ELb0ELb0EEEvNS_16Flash_bwd_paramsE:
	.zero		992


//--------------------- .nv.constant0._ZN5flash44flash_bwd_dq_dk_dv_loop_seqk_parallel_kernelI23Flash_bwd_kernel_traitsILi128ELi64ELi128ELi8ELi2ELi4ELi2ELb0ELb0EN7cutlass10bfloat16_tE19Flash_kernel_traitsILi128ELi64ELi128ELi8ES3_EELb0ELb0ELb1ELb0ELb0ELb0ELb0EEEvNS_16Flash_bwd_paramsE --------------------------
	.section	.nv.constant0._ZN5flash44flash_bwd_dq_dk_dv_loop_seqk_parallel_kernelI23Flash_bwd_kernel_traitsILi128ELi64ELi128ELi8ELi2ELi4ELi2ELb0ELb0EN7cutlass10bfloat16_tE19Flash_kernel_traitsILi128ELi64ELi128ELi8ES3_EELb0ELb0ELb1ELb0ELb0ELb0ELb0EEEvNS_16Flash_bwd_paramsE,"a",@progbits
	.sectionflags	@""
	.align	4
.nv.constant0._ZN5flash44flash_bwd_dq_dk_dv_loop_seqk_parallel_kernelI23Flash_bwd_kernel_traitsILi128ELi64ELi128ELi8ELi2ELi4ELi2ELb0ELb0EN7cutlass10bfloat16_tE19Flash_kernel_traitsILi128ELi64ELi128ELi8ES3_EELb0ELb0ELb1ELb0ELb0ELb0ELb0EEEvNS_16Flash_bwd_paramsE:
	.zero		992


//--------------------- .nv.constant0._ZN5flash44flash_bwd_dq_dk_dv_loop_seqk_parallel_kernelI23Flash_bwd_kernel_traitsILi128ELi64ELi128ELi8ELi2ELi4ELi2ELb0ELb0EN7cutlass10bfloat16_tE19Flash_kernel_traitsILi128ELi64ELi128ELi8ES3_EELb0ELb0ELb0ELb0ELb1ELb1ELb0EEEvNS_16Flash_bwd_paramsE --------------------------
	.section	.nv.constant0._ZN5flash44flash_bwd_dq_dk_dv_loop_seqk_parallel_kernelI23Flash_bwd_kernel_traitsILi128ELi64ELi128ELi8ELi2ELi4ELi2ELb0ELb0EN7cutlass10bfloat16_tE19Flash_kernel_traitsILi128ELi64ELi128ELi8ES3_EELb0ELb0ELb0ELb0ELb1ELb1ELb0EEEvNS_16Flash_bwd_paramsE,"a",@progbits
	.sectionflags	@""
	.align	4
.nv.constant0._ZN5flash44flash_bwd_dq_dk_dv_loop_seqk_parallel_kernelI23Flash_bwd_kernel_traitsILi128ELi64ELi128ELi8ELi2ELi4ELi2ELb0ELb0EN7cutlass10bfloat16_tE19Flash_kernel_traitsILi128ELi64ELi128ELi8ES3_EELb0ELb0ELb0ELb0ELb1ELb1ELb0EEEvNS_16Flash_bwd_paramsE:
	.zero		992


//--------------------- .nv.constant0._ZN5flash44flash_bwd_dq_dk_dv_loop_seqk_parallel_kernelI23Flash_bwd_kernel_traitsILi128ELi64ELi128ELi8ELi2ELi4ELi2ELb0ELb0EN7cutlass10bfloat16_tE19Flash_kernel_traitsILi128ELi64ELi128ELi8ES3_EELb0ELb0ELb0ELb1ELb0ELb0ELb0EEEvNS_16Flash_bwd_paramsE --------------------------
	.section	.nv.constant0._ZN5flash44flash_bwd_dq_dk_dv_loop_seqk_parallel_kernelI23Flash_bwd_kernel_traitsILi128ELi64ELi128ELi8ELi2ELi4ELi2ELb0ELb0EN7cutlass10bfloat16_tE19Flash_kernel_traitsILi128ELi64ELi128ELi8ES3_EELb0ELb0ELb0ELb1ELb0ELb0ELb0EEEvNS_16Flash_bwd_paramsE,"a",@progbits
	.sectionflags	@""
	.align	4
.nv.constant0._ZN5flash44flash_bwd_dq_dk_dv_loop_seqk_parallel_kernelI23Flash_bwd_kernel_traitsILi128ELi64ELi128ELi8ELi2ELi4ELi2ELb0ELb0EN7cutlass10bfloat16_tE19Flash_kernel_traitsILi128ELi64ELi128ELi8ES3_EELb0ELb0ELb0ELb1ELb0ELb0ELb0EEEvNS_16Flash_bwd_paramsE:
	.zero		992


//--------------------- .nv.constant0._ZN5flash44flash_bwd_dq_dk_dv_loop_seqk_parallel_kernelI23Flash_bwd_kernel_traitsILi128ELi64ELi128ELi8ELi2ELi4ELi2ELb0ELb0EN7cutlass10bfloat16_tE19Flash_kernel_traitsILi128ELi64ELi128ELi8ES3_EELb0ELb0ELb1ELb0ELb0ELb1ELb0EEEvNS_16Flash_bwd_paramsE --------------------------
	.section	.nv.constant0._ZN5flash44flash_bwd_dq_dk_dv_loop_seqk_parallel_kernelI23Flash_bwd_kernel_traitsILi128ELi64ELi128ELi8ELi2ELi4ELi2ELb0ELb0EN7cutlass10bfloat16_tE19Flash_kernel_traitsILi128ELi64ELi128ELi8ES3_EELb0ELb0ELb1ELb0ELb0ELb1ELb0EEEvNS_16Flash_bwd_paramsE,"a",@progbits
	.sectionflags	@""
	.align	4
.nv.constant0._ZN5flash44flash_bwd_dq_dk_dv_loop_seqk_parallel_kernelI23Flash_bwd_kernel_traitsILi128ELi64ELi128ELi8ELi2ELi4ELi2ELb0ELb0EN7cutlass10bfloat16_tE19Flash_kernel_traitsILi128ELi64ELi128ELi8ES3_EELb0ELb0ELb1ELb0ELb0ELb1ELb0EEEvNS_16Flash_bwd_paramsE:
	.zero		992


//--------------------- .nv.constant0._ZN5flash44flash_bwd_dq_dk_dv_loop_seqk_parallel_kernelI23Flash_bwd_kernel_traitsILi128ELi64ELi128ELi8ELi2ELi4ELi2ELb0ELb0EN7cutlass10bfloat16_tE19Flash_kernel_traitsILi128ELi64ELi128ELi8ES3_EELb0ELb0ELb1ELb1ELb0ELb0ELb0EEEvNS_16Flash_bwd_paramsE --------------------------
	.section	.nv.constant0._ZN5flash44flash_bwd_dq_dk_dv_loop_seqk_parallel_kernelI23Flash_bwd_kernel_traitsILi128ELi64ELi128ELi8ELi2ELi4ELi2ELb0ELb0EN7cutlass10bfloat16_tE19Flash_kernel_traitsILi128ELi64ELi128ELi8ES3_EELb0ELb0ELb1ELb1ELb0ELb0ELb0EEEvNS_16Flash_bwd_paramsE,"a",@progbits
	.sectionflags	@""
	.align	4
.nv.constant0._ZN5flash44flash_bwd_dq_dk_dv_loop_seqk_parallel_kernelI23Flash_bwd_kernel_traitsILi128ELi64ELi128ELi8ELi2ELi4ELi2ELb0ELb0EN7cutlass10bfloat16_tE19Flash_kernel_traitsILi128ELi64ELi128ELi8ES3_EELb0ELb0ELb1ELb1ELb0ELb0ELb0EEEvNS_16Flash_bwd_paramsE:
	.zero		992


//--------------------- .nv.constant0._ZN5flash27flash_bwd_convert_dq_kernelI23Flash_bwd_kernel_traitsILi128ELi64ELi64ELi8ELi4ELi2ELi2ELb1ELb0EN7cutlass10bfloat16_tE19Flash_kernel_traitsILi128ELi64ELi64ELi8ES3_EEEEvNS_16Flash_bwd_paramsEi --------------------------
	.section	.nv.constant0._ZN5flash27flash_bwd_convert_dq_kernelI23Flash_bwd_kernel_traitsILi128ELi64ELi64ELi8ELi4ELi2ELi2ELb1ELb0EN7cutlass10bfloat16_tE19Flash_kernel_traitsILi128ELi64ELi64ELi8ES3_EEEEvNS_16Flash_bwd_paramsEi,"a",@progbits
	.sectionflags	@""
	.align	4
.nv.constant0._ZN5flash27flash_bwd_convert_dq_kernelI23Flash_bwd_kernel_traitsILi128ELi64ELi64ELi8ELi4ELi2ELi2ELb1ELb0EN7cutlass10bfloat16_tE19Flash_kernel_traitsILi128ELi64ELi64ELi8ES3_EEEEvNS_16Flash_bwd_paramsEi:
	.zero		996


//--------------------- .nv.constant0._ZN5flash44flash_bwd_dq_dk_dv_loop_seqk_parallel_kernelI23Flash_bwd_kernel_traitsILi128ELi64ELi64ELi8ELi4ELi2ELi2ELb1ELb0EN7cutlass10bfloat16_tE19Flash_kernel_traitsILi128ELi64ELi64ELi8ES3_EELb1ELb0ELb0ELb0ELb0ELb1ELb0EEEvNS_16Flash_bwd_paramsE --------------------------
	.section	.nv.constant0._ZN5flash44flash_bwd_dq_dk_dv_loop_seqk_parallel_kernelI23Flash_bwd_kernel_traitsILi128ELi64ELi64ELi8ELi4ELi2ELi2ELb1ELb0EN7cutlass10bfloat16_tE19Flash_kernel_traitsILi128ELi64ELi64ELi8ES3_EELb1ELb0ELb0ELb0ELb0ELb1ELb0EEEvNS_16Flash_bwd_paramsE,"a",@progbits
	.sectionflags	@""
	.align	4
.nv.constant0._ZN5flash44flash_bwd_dq_dk_dv_loop_seqk_parallel_kernelI23Flash_bwd_kernel_traitsILi128ELi64ELi64ELi8ELi4ELi2ELi2ELb1ELb0EN7cutlass10bfloat16_tE19Flash_kernel_traitsILi128ELi64ELi64ELi8ES3_EELb1ELb0ELb0ELb0ELb0ELb1ELb0EEEvNS_16Flash_bwd_paramsE:
	.zero		992


//--------------------- .nv.constant0._ZN5flash44flash_bwd_dq_dk_dv_loop_seqk_parallel_kernelI23Flash_bwd_kernel_traitsILi128ELi64ELi64ELi8ELi4ELi2ELi2ELb1ELb0EN7cutlass10bfloat16_tE19Flash_kernel_traitsILi128ELi64ELi64ELi8ES3_EELb0ELb0ELb0ELb0ELb0ELb1ELb1EEEvNS_16Flash_bwd_paramsE --------------------------
	.section	.nv.constant0._ZN5flash44flash_bwd_dq_dk_dv_loop_seqk_parallel_kernelI23Flash_bwd_kernel_traitsILi128ELi64ELi64ELi8ELi4ELi2ELi2ELb1ELb0EN7cutlass10bfloat16_tE19Flash_kernel_traitsILi128ELi64ELi64ELi8ES3_EELb0ELb0ELb0ELb0ELb0ELb1ELb1EEEvNS_16Flash_bwd_paramsE,"a",@progbits
	.sectionflags	@""
	.align	4
.nv.constant0._ZN5flash44flash_bwd_dq_dk_dv_loop_seqk_parallel_kernelI23Flash_bwd_kernel_traitsILi128ELi64ELi64ELi8ELi4ELi2ELi2ELb1ELb0EN7cutlass10bfloat16_tE19Flash_kernel_traitsILi128ELi64ELi64ELi8ES3_EELb0ELb0ELb0ELb0ELb0ELb1ELb1EEEvNS_16Flash_bwd_paramsE:
	.zero		992


//--------------------- .nv.constant0._ZN5flash44flash_bwd_dq_dk_dv_loop_seqk_parallel_kernelI23Flash_bwd_kernel_traitsILi128ELi64ELi64ELi8ELi4ELi2ELi2ELb1ELb0EN7cutlass10bfloat16_tE19Flash_kernel_traitsILi128ELi64ELi64ELi8ES3_EELb1ELb0ELb0ELb0ELb0ELb0ELb0EEEvNS_16Flash_bwd_paramsE --------------------------
	.section	.nv.constant0._ZN5flash44flash_bwd_dq_dk_dv_loop_seqk_parallel_kernelI23Flash_bwd_kernel_traitsILi128ELi64ELi64ELi8ELi4ELi2ELi2ELb1ELb0EN7cutlass10bfloat16_tE19Flash_kernel_traitsILi128ELi64ELi64ELi8ES3_EELb1ELb0ELb0ELb0ELb0ELb0ELb0EEEvNS_16Flash_bwd_paramsE,"a",@progbits
	.sectionflags	@""
	.align	4
.nv.constant0._ZN5flash44flash_bwd_dq_dk_dv_loop_seqk_parallel_kernelI23Flash_bwd_kernel_traitsILi128ELi64ELi64ELi8ELi4ELi2ELi2ELb1ELb0EN7cutlass10bfloat16_tE19Flash_kernel_traitsILi128ELi64ELi64ELi8ES3_EELb1ELb0ELb0ELb0ELb0ELb0ELb0EEEvNS_16Flash_bwd_paramsE:
	.zero		992


//--------------------- .nv.constant0._ZN5flash44flash_bwd_dq_dk_dv_loop_seqk_parallel_kernelI23Flash_bwd_kernel_traitsILi128ELi64ELi64ELi8ELi4ELi2ELi2ELb1ELb0EN7cutlass10bfloat16_tE19Flash_kernel_traitsILi128ELi64ELi64ELi8ES3_EELb0ELb0ELb0ELb0ELb0ELb0ELb1EEEvNS_16Flash_bwd_paramsE --------------------------
	.section	.nv.constant0._ZN5flash44flash_bwd_dq_dk_dv_loop_seqk_parallel_kernelI23Flash_bwd_kernel_traitsILi128ELi64ELi64ELi8ELi4ELi2ELi2ELb1ELb0EN7cutlass10bfloat16_tE19Flash_kernel_traitsILi128ELi64ELi64ELi8ES3_EELb0ELb0ELb0ELb0ELb0ELb0ELb1EEEvNS_16Flash_bwd_paramsE,"a",@progbits
	.sectionflags	@""
	.align	4
.nv.constant0._ZN5flash44flash_bwd_dq_dk_dv_loop_seqk_parallel_kernelI23Flash_bwd_kernel_traitsILi128ELi64ELi64ELi8ELi4ELi2ELi2ELb1ELb0EN7cutlass10bfloat16_tE19Flash_kernel_traitsILi128ELi64ELi64ELi8ES3_EELb0ELb0ELb0ELb0ELb0ELb0ELb1EEEvNS_16Flash_bwd_paramsE:
	.zero		992


//--------------------- .nv.constant0._ZN5flash44flash_bwd_dq_dk_dv_loop_seqk_parallel_kernelI23Flash_bwd_kernel_traitsILi128ELi64ELi64ELi8ELi4ELi2ELi2ELb1ELb0EN7cutlass10bfloat16_tE19Flash_kernel_traitsILi128ELi64ELi64ELi8ES3_EELb1ELb0ELb1ELb0ELb0ELb0ELb0EEEvNS_16Flash_bwd_paramsE --------------------------
	.section	.nv.constant0._ZN5flash44flash_bwd_dq_dk_dv_loop_seqk_parallel_kernelI23Flash_bwd_kernel_traitsILi128ELi64ELi64ELi8ELi4ELi2ELi2ELb1ELb0EN7cutlass10bfloat16_tE19Flash_kernel_traitsILi128ELi64ELi64ELi8ES3_EELb1ELb0ELb1ELb0ELb0ELb0ELb0EEEvNS_16Flash_bwd_paramsE,"a",@progbits
	.sectionflags	@""
	.align	4
.nv.constant0._ZN5flash44flash_bwd_dq_dk_dv_loop_seqk_parallel_kernelI23Flash_bwd_kernel_traitsILi128ELi64ELi64ELi8ELi4ELi2ELi2ELb1ELb0EN7cutlass10bfloat16_tE19Flash_kernel_traitsILi128ELi64ELi64ELi8ES3_EELb1ELb0ELb1ELb0ELb0ELb0ELb0EEEvNS_16Flash_bwd_paramsE:
	.zero		992


//--------------------- .nv.constant0._ZN5flash44flash_bwd_dq_dk_dv_loop_seqk_parallel_kernelI23Flash_bwd_kernel_traitsILi128ELi64ELi64ELi8ELi4ELi2ELi2ELb1ELb0EN7cutlass10bfloat16_tE19Flash_kernel_traitsILi128ELi64ELi64ELi8ES3_EELb0ELb0ELb1ELb0ELb0ELb0ELb1EEEvNS_16Flash_bwd_paramsE --------------------------
	.section	.nv.constant0._ZN5flash44flash_bwd_dq_dk_dv_loop_seqk_parallel_kernelI23Flash_bwd_kernel_traitsILi128ELi64ELi64ELi8ELi4ELi2ELi2ELb1ELb0EN7cutlass10bfloat16_tE19Flash_kernel_traitsILi128ELi64ELi64ELi8ES3_EELb0ELb0ELb1ELb0ELb0ELb0ELb1EEEvNS_16Flash_bwd_paramsE,"a",@progbits
	.sectionflags	@""
	.align	4
.nv.constant0._ZN5flash44flash_bwd_dq_dk_dv_loop_seqk_parallel_kernelI23Flash_bwd_kernel_traitsILi128ELi64ELi64ELi8ELi4ELi2ELi2ELb1ELb0EN7cutlass10bfloat16_tE19Flash_kernel_traitsILi128ELi64ELi64ELi8ES3_EELb0ELb0ELb1ELb0ELb0ELb0ELb1EEEvNS_16Flash_bwd_paramsE:
	.zero		992


//--------------------- .nv.constant0._ZN5flash44flash_bwd_dq_dk_dv_loop_seqk_parallel_kernelI23Flash_bwd_kernel_traitsILi128ELi64ELi64ELi8ELi4ELi2ELi2ELb1ELb0EN7cutlass10bfloat16_tE19Flash_kernel_traitsILi128ELi64ELi64ELi8ES3_EELb1ELb0ELb0ELb0ELb1ELb1ELb0EEEvNS_16Flash_bwd_paramsE --------------------------
	.section	.nv.constant0._ZN5flash44flash_bwd_dq_dk_dv_loop_seqk_parallel_kernelI23Flash_bwd_kernel_traitsILi128ELi64ELi64ELi8ELi4ELi2ELi2ELb1ELb0EN7cutlass10bfloat16_tE19Flash_kernel_traitsILi128ELi64ELi64ELi8ES3_EELb1ELb0ELb0ELb0ELb1ELb1ELb0EEEvNS_16Flash_bwd_paramsE,"a",@progbits
	.sectionflags	@""
	.align	4
.nv.constant0._ZN5flash44flash_bwd_dq_dk_dv_loop_seqk_parallel_kernelI23Flash_bwd_kernel_traitsILi128ELi64ELi64ELi8ELi4ELi2ELi2ELb1ELb0EN7cutlass10bfloat16_tE19Flash_kernel_traitsILi128ELi64ELi64ELi8ES3_EELb1ELb0ELb0ELb0ELb1ELb1ELb0EEEvNS_16Flash_bwd_paramsE:
	.zero		992


//--------------------- .nv.constant0._ZN5flash44flash_bwd_dq_dk_dv_loop_seqk_parallel_kernelI23Flash_bwd_kernel_traitsILi128ELi64ELi64ELi8ELi4ELi2ELi2ELb1ELb0EN7cutlass10bfloat16_tE19Flash_kernel_traitsILi128ELi64ELi64ELi8ES3_EELb0ELb0ELb0ELb0ELb1ELb1ELb1EEEvNS_16Flash_bwd_paramsE --------------------------
	.section	.nv.constant0._ZN5flash44flash_bwd_dq_dk_dv_loop_seqk_parallel_kernelI23Flash_bwd_kernel_traitsILi128ELi64ELi64ELi8ELi4ELi2ELi2ELb1ELb0EN7cutlass10bfloat16_tE19Flash_kernel_traitsILi128ELi64ELi64ELi8ES3_EELb0ELb0ELb0ELb0ELb1ELb1ELb1EEEvNS_16Flash_bwd_paramsE,"a",@progbits
	.sectionflags	@""
	.align	4
.nv.constant0._ZN5flash44flash_bwd_dq_dk_dv_loop_seqk_parallel_kernelI23Flash_bwd_kernel_traitsILi128ELi64ELi64ELi8ELi4ELi2ELi2ELb1ELb0EN7cutlass10bfloat16_tE19Flash_kernel_traitsILi128ELi64ELi64ELi8ES3_EELb0ELb0ELb0ELb0ELb1ELb1ELb1EEEvNS_16Flash_bwd_paramsE:
	.zero		992


//--------------------- .nv.constant0._ZN5flash44flash_bwd_dq_dk_dv_loop_seqk_parallel_kernelI23Flash_bwd_kernel_traitsILi128ELi64ELi64ELi8ELi4ELi2ELi2ELb1ELb0EN7cutlass10bfloat16_tE19Flash_kernel_traitsILi128ELi64ELi64ELi8ES3_EELb1ELb0ELb0ELb1ELb0ELb0ELb0EEEvNS_16Flash_bwd_paramsE --------------------------
	.section	.nv.constant0._ZN5flash44flash_bwd_dq_dk_dv_loop_seqk_parallel_kernelI23Flash_bwd_kernel_traitsILi128ELi64ELi64ELi8ELi4ELi2ELi2ELb1ELb0EN7cutlass10bfloat16_tE19Flash_kernel_traitsILi128ELi64ELi64ELi8ES3_EELb1ELb0ELb0ELb1ELb0ELb0ELb0EEEvNS_16Flash_bwd_paramsE,"a",@progbits
	.sectionflags	@""
	.align	4
.nv.constant0._ZN5flash44flash_bwd_dq_dk_dv_loop_seqk_parallel_kernelI23Flash_bwd_kernel_traitsILi128ELi64ELi64ELi8ELi4ELi2ELi2ELb1ELb0EN7cutlass10bfloat16_tE19Flash_kernel_traitsILi128ELi64ELi64ELi8ES3_EELb1ELb0ELb0ELb1ELb0ELb0ELb0EEEvNS_16Flash_bwd_paramsE:
	.zero		992


//--------------------- .nv.constant0._ZN5flash44flash_bwd_dq_dk_dv_loop_seqk_parallel_kernelI23Flash_bwd_kernel_traitsILi128ELi64ELi64ELi8ELi4ELi2ELi2ELb1ELb0EN7cutlass10bfloat16_tE19Flash_kernel_traitsILi128ELi64ELi64ELi8ES3_EELb0ELb0ELb0ELb1ELb0ELb0ELb1EEEvNS_16Flash_bwd_paramsE --------------------------
	.section	.nv.constant0._ZN5flash44flash_bwd_dq_dk_dv_loop_seqk_parallel_kernelI23Flash_bwd_kernel_traitsILi128ELi64ELi64ELi8ELi4ELi2ELi2ELb1ELb0EN7cutlass10bfloat16_tE19Flash_kernel_traitsILi128ELi64ELi64ELi8ES3_EELb0ELb0ELb0ELb1ELb0ELb0ELb1EEEvNS_16Flash_bwd_paramsE,"a",@progbits
	.sectionflags	@""
	.align	4
.nv.constant0._ZN5flash44flash_bwd_dq_dk_dv_loop_seqk_parallel_kernelI23Flash_bwd_kernel_traitsILi128ELi64ELi64ELi8ELi4ELi2ELi2ELb1ELb0EN7cutlass10bfloat16_tE19Flash_kernel_traitsILi128ELi64ELi64ELi8ES3_EELb0ELb0ELb0ELb1ELb0ELb0ELb1EEEvNS_16Flash_bwd_paramsE:
	.zero		992


//--------------------- .nv.constant0._ZN5flash44flash_bwd_dq_dk_dv_loop_seqk_parallel_kernelI23Flash_bwd_kernel_traitsILi128ELi64ELi64ELi8ELi4ELi2ELi2ELb1ELb0EN7cutlass10bfloat16_tE19Flash_kernel_traitsILi128ELi64ELi64ELi8ES3_EELb1ELb0ELb1ELb0ELb0ELb1ELb0EEEvNS_16Flash_bwd_paramsE --------------------------
	.section	.nv.constant0._ZN5flash44flash_bwd_dq_dk_dv_loop_seqk_parallel_kernelI23Flash_bwd_kernel_traitsILi128ELi64ELi64ELi8ELi4ELi2ELi2ELb1ELb0EN7cutlass10bfloat16_tE19Flash_kernel_traitsILi128ELi64ELi64ELi8ES3_EELb1ELb0ELb1ELb0ELb0ELb1ELb0EEEvNS_16Flash_bwd_paramsE,"a",@progbits
	.sectionflags	@""
	.align	4
.nv.constant0._ZN5flash44flash_bwd_dq_dk_dv_loop_seqk_parallel_kernelI23Flash_bwd_kernel_traitsILi128ELi64ELi64ELi8ELi4ELi2ELi2ELb1ELb0EN7cutlass10bfloat16_tE19Flash_kernel_traitsILi128ELi64ELi64ELi8ES3_EELb1ELb0ELb1ELb0ELb0ELb1ELb0EEEvNS_16Flash_bwd_paramsE:
	.zero		992


//--------------------- .nv.constant0._ZN5flash44flash_bwd_dq_dk_dv_loop_seqk_parallel_kernelI23Flash_bwd_kernel_traitsILi128ELi64ELi64ELi8ELi4ELi2ELi2ELb1ELb0EN7cutlass10bfloat16_tE19Flash_kernel_traitsILi128ELi64ELi64ELi8ES3_EELb0ELb0ELb1ELb0ELb0ELb1ELb1EEEvNS_16Flash_bwd_paramsE --------------------------
	.section	.nv.constant0._ZN5flash44flash_bwd_dq_dk_dv_loop_seqk_parallel_kernelI23Flash_bwd_kernel_traitsILi128ELi64ELi64ELi8ELi4ELi2ELi2ELb1ELb0EN7cutlass10bfloat16_tE19Flash_kernel_traitsILi128ELi64ELi64ELi8ES3_EELb0ELb0ELb1ELb0ELb0ELb1ELb1EEEvNS_16Flash_bwd_paramsE,"a",@progbits
	.sectionflags	@""
	.align	4
.nv.constant0._ZN5flash44flash_bwd_dq_dk_dv_loop_seqk_parallel_kernelI23Flash_bwd_kernel_traitsILi128ELi64ELi64ELi8ELi4ELi2ELi2ELb1ELb0EN7cutlass10bfloat16_tE19Flash_kernel_traitsILi128ELi64ELi64ELi8ES3_EELb0ELb0ELb1ELb0ELb0ELb1ELb1EEEvNS_16Flash_bwd_paramsE:
	.zero		992


//--------------------- .nv.constant0._ZN5flash44flash_bwd_dq_dk_dv_loop_seqk_parallel_kernelI23Flash_bwd_kernel_traitsILi128ELi64ELi64ELi8ELi4ELi2ELi2ELb1ELb0EN7cutlass10bfloat16_tE19Flash_kernel_traitsILi128ELi64ELi64ELi8ES3_EELb1ELb0ELb1ELb1ELb0ELb0ELb0EEEvNS_16Flash_bwd_paramsE --------------------------
	.section	.nv.constant0._ZN5flash44flash_bwd_dq_dk_dv_loop_seqk_parallel_kernelI23Flash_bwd_kernel_traitsILi128ELi64ELi64ELi8ELi4ELi2ELi2ELb1ELb0EN7cutlass10bfloat16_tE19Flash_kernel_traitsILi128ELi64ELi64ELi8ES3_EELb1ELb0ELb1ELb1ELb0ELb0ELb0EEEvNS_16Flash_bwd_paramsE,"a",@progbits
	.sectionflags	@""
	.align	4
.nv.constant0._ZN5flash44flash_bwd_dq_dk_dv_loop_seqk_parallel_kernelI23Flash_bwd_kernel_traitsILi128ELi64ELi64ELi8ELi4ELi2ELi2ELb1ELb0EN7cutlass10bfloat16_tE19Flash_kernel_traitsILi128ELi64ELi64ELi8ES3_EELb1ELb0ELb1ELb1ELb0ELb0ELb0EEEvNS_16Flash_bwd_paramsE:
	.zero		992


//--------------------- .nv.constant0._ZN5flash44flash_bwd_dq_dk_dv_loop_seqk_parallel_kernelI23Flash_bwd_kernel_traitsILi128ELi64ELi64ELi8ELi4ELi2ELi2ELb1ELb0EN7cutlass10bfloat16_tE19Flash_kernel_traitsILi128ELi64ELi64ELi8ES3_EELb0ELb0ELb1ELb1ELb0ELb0ELb1EEEvNS_16Flash_bwd_paramsE --------------------------
	.section	.nv.constant0._ZN5flash44flash_bwd_dq_dk_dv_loop_seqk_parallel_kernelI23Flash_bwd_kernel_traitsILi128ELi64ELi64ELi8ELi4ELi2ELi2ELb1ELb0EN7cutlass10bfloat16_tE19Flash_kernel_traitsILi128ELi64ELi64ELi8ES3_EELb0ELb0ELb1ELb1ELb0ELb0ELb1EEEvNS_16Flash_bwd_paramsE,"a",@progbits
	.sectionflags	@""
	.align	4
.nv.constant0._ZN5flash44flash_bwd_dq_dk_dv_loop_seqk_parallel_kernelI23Flash_bwd_kernel_traitsILi128ELi64ELi64ELi8ELi4ELi2ELi2ELb1ELb0EN7cutlass10bfloat16_tE19Flash_kernel_traitsILi128ELi64ELi64ELi8ES3_EELb0ELb0ELb1ELb1ELb0ELb0ELb1EEEvNS_16Flash_bwd_paramsE:
	.zero		992


//--------------------- .nv.constant0._ZN5flash25flash_bwd_dot_do_o_kernelILb0E23Flash_bwd_kernel_traitsILi128ELi64ELi64ELi8ELi4ELi2ELi2ELb1ELb0EN7cutlass10bfloat16_tE19Flash_kernel_traitsILi128ELi64ELi64ELi8ES3_EEEEvNS_16Flash_bwd_paramsE --------------------------
	.section	.nv.constant0._ZN5flash25flash_bwd_dot_do_o_kernelILb0E23Flash_bwd_kernel_traitsILi128ELi64ELi64ELi8ELi4ELi2ELi2ELb1ELb0EN7cutlass10bfloat16_tE19Flash_kernel_traitsILi128ELi64ELi64ELi8ES3_EEEEvNS_16Flash_bwd_paramsE,"a",@progbits
	.sectionflags	@""
	.align	4
.nv.constant0._ZN5flash25flash_bwd_dot_do_o_kernelILb0E23Flash_bwd_kernel_traitsILi128ELi64ELi64ELi8ELi4ELi2ELi2ELb1ELb0EN7cutlass10bfloat16_tE19Flash_kernel_traitsILi128ELi64ELi64ELi8ES3_EEEEvNS_16Flash_bwd_paramsE:
	.zero		992


//--------------------- .nv.constant0._ZN5flash25flash_bwd_dot_do_o_kernelILb1E23Flash_bwd_kernel_traitsILi128ELi64ELi64ELi8ELi4ELi2ELi2ELb1ELb0EN7cutlass10bfloat16_tE19Flash_kernel_traitsILi128ELi64ELi64ELi8ES3_EEEEvNS_16Flash_bwd_paramsE --------------------------
	.section	.nv.constant0._ZN5flash25flash_bwd_dot_do_o_kernelILb1E23Flash_bwd_kernel_traitsILi128ELi64ELi64ELi8ELi4ELi2ELi2ELb1ELb0EN7cutlass10bfloat16_tE19Flash_kernel_traitsILi128ELi64ELi64ELi8ES3_EEEEvNS_16Flash_bwd_paramsE,"a",@progbits
	.sectionflags	@""
	.align	4
.nv.constant0._ZN5flash25flash_bwd_dot_do_o_kernelILb1E23Flash_bwd_kernel_traitsILi128ELi64ELi64ELi8ELi4ELi2ELi2ELb1ELb0EN7cutlass10bfloat16_tE19Flash_kernel_traitsILi128ELi64ELi64ELi8ES3_EEEEvNS_16Flash_bwd_paramsE:
	.zero		992


//--------------------- .nv.constant0._ZN5flash27flash_bwd_convert_dq_kernelI23Flash_bwd_kernel_traitsILi128ELi64ELi128ELi8ELi2ELi4ELi2ELb0ELb0EN7cutlass10bfloat16_tE19Flash_kernel_traitsILi128ELi64ELi128ELi8ES3_EEEEvNS_16Flash_bwd_paramsEi --------------------------
	.section	.nv.constant0._ZN5flash27flash_bwd_convert_dq_kernelI23Flash_bwd_kernel_traitsILi128ELi64ELi128ELi8ELi2ELi4ELi2ELb0ELb0EN7cutlass10bfloat16_tE19Flash_kernel_traitsILi128ELi64ELi128ELi8ES3_EEEEvNS_16Flash_bwd_paramsEi,"a",@progbits
	.sectionflags	@""
	.align	4
.nv.constant0._ZN5flash27flash_bwd_convert_dq_kernelI23Flash_bwd_kernel_traitsILi128ELi64ELi128ELi8ELi2ELi4ELi2ELb0ELb0EN7cutlass10bfloat16_tE19Flash_kernel_traitsILi128ELi64ELi128ELi8ES3_EEEEvNS_16Flash_bwd_paramsEi:
	.zero		996


//--------------------- .nv.constant0._ZN5flash44flash_bwd_dq_dk_dv_loop_seqk_parallel_kernelI23Flash_bwd_kernel_traitsILi128ELi64ELi128ELi8ELi2ELi4ELi2ELb0ELb0EN7cutlass10bfloat16_tE19Flash_kernel_traitsILi128ELi64ELi128ELi8ES3_EELb1ELb0ELb0ELb0ELb0ELb1ELb0EEEvNS_16Flash_bwd_paramsE --------------------------
	.section	.nv.constant0._ZN5flash44flash_bwd_dq_dk_dv_loop_seqk_parallel_kernelI23Flash_bwd_kernel_traitsILi128ELi64ELi128ELi8ELi2ELi4ELi2ELb0ELb0EN7cutlass10bfloat16_tE19Flash_kernel_traitsILi128ELi64ELi128ELi8ES3_EELb1ELb0ELb0ELb0ELb0ELb1ELb0EEEvNS_16Flash_bwd_paramsE,"a",@progbits
	.sectionflags	@""
	.align	4
.nv.constant0._ZN5flash44flash_bwd_dq_dk_dv_loop_seqk_parallel_kernelI23Flash_bwd_kernel_traitsILi128ELi64ELi128ELi8ELi2ELi4ELi2ELb0ELb0EN7cutlass10bfloat16_tE19Flash_kernel_traitsILi128ELi64ELi128ELi8ES3_EELb1ELb0ELb0ELb0ELb0ELb1ELb0EEEvNS_16Flash_bwd_paramsE:
	.zero		992


//--------------------- .nv.constant0._ZN5flash44flash_bwd_dq_dk_dv_loop_seqk_parallel_kernelI23Flash_bwd_kernel_traitsILi128ELi64ELi128ELi8ELi2ELi4ELi2ELb0ELb0EN7cutlass10bfloat16_tE19Flash_kernel_traitsILi128ELi64ELi128ELi8ES3_EELb0ELb0ELb0ELb0ELb0ELb1ELb1EEEvNS_16Flash_bwd_paramsE --------------------------
	.section	.nv.constant0._ZN5flash44flash_bwd_dq_dk_dv_loop_seqk_parallel_kernelI23Flash_bwd_kernel_traitsILi128ELi64ELi128ELi8ELi2ELi4ELi2ELb0ELb0EN7cutlass10bfloat16_tE19Flash_kernel_traitsILi128ELi64ELi128ELi8ES3_EELb0ELb0ELb0ELb0ELb0ELb1ELb1EEEvNS_16Flash_bwd_paramsE,"a",@progbits
	.sectionflags	@""
	.align	4
.nv.constant0._ZN5flash44flash_bwd_dq_dk_dv_loop_seqk_parallel_kernelI23Flash_bwd_kernel_traitsILi128ELi64ELi128ELi8ELi2ELi4ELi2ELb0ELb0EN7cutlass10bfloat16_tE19Flash_kernel_traitsILi128ELi64ELi128ELi8ES3_EELb0ELb0ELb0ELb0ELb0ELb1ELb1EEEvNS_16Flash_bwd_paramsE:
	.zero		992


//--------------------- .nv.constant0._ZN5flash44flash_bwd_dq_dk_dv_loop_seqk_parallel_kernelI23Flash_bwd_kernel_traitsILi128ELi64ELi128ELi8ELi2ELi4ELi2ELb0ELb0EN7cutlass10bfloat16_tE19Flash_kernel_traitsILi128ELi64ELi128ELi8ES3_EELb1ELb0ELb0ELb0ELb0ELb0ELb0EEEvNS_16Flash_bwd_paramsE --------------------------
	.section	.nv.constant0._ZN5flash44flash_bwd_dq_dk_dv_loop_seqk_parallel_kernelI23Flash_bwd_kernel_traitsILi128ELi64ELi128ELi8ELi2ELi4ELi2ELb0ELb0EN7cutlass10bfloat16_tE19Flash_kernel_traitsILi128ELi64ELi128ELi8ES3_EELb1ELb0ELb0ELb0ELb0ELb0ELb0EEEvNS_16Flash_bwd_paramsE,"a",@progbits
	.sectionflags	@""
	.align	4
.nv.constant0._ZN5flash44flash_bwd_dq_dk_dv_loop_seqk_parallel_kernelI23Flash_bwd_kernel_traitsILi128ELi64ELi128ELi8ELi2ELi4ELi2ELb0ELb0EN7cutlass10bfloat16_tE19Flash_kernel_traitsILi128ELi64ELi128ELi8ES3_EELb1ELb0ELb0ELb0ELb0ELb0ELb0EEEvNS_16Flash_bwd_paramsE:
	.zero		992


//--------------------- .nv.constant0._ZN5flash44flash_bwd_dq_dk_dv_loop_seqk_parallel_kernelI23Flash_bwd_kernel_traitsILi128ELi64ELi128ELi8ELi2ELi4ELi2ELb0ELb0EN7cutlass10bfloat16_tE19Flash_kernel_traitsILi128ELi64ELi128ELi8ES3_EELb0ELb0ELb0ELb0ELb0ELb0ELb1EEEvNS_16Flash_bwd_paramsE --------------------------
	.section	.nv.constant0._ZN5flash44flash_bwd_dq_dk_dv_loop_seqk_parallel_kernelI23Flash_bwd_kernel_traitsILi128ELi64ELi128ELi8ELi2ELi4ELi2ELb0ELb0EN7cutlass10bfloat16_tE19Flash_kernel_traitsILi128ELi64ELi128ELi8ES3_EELb0ELb0ELb0ELb0ELb0ELb0ELb1EEEvNS_16Flash_bwd_paramsE,"a",@progbits
	.sectionflags	@""
	.align	4
.nv.constant0._ZN5flash44flash_bwd_dq_dk_dv_loop_seqk_parallel_kernelI23Flash_bwd_kernel_traitsILi128ELi64ELi128ELi8ELi2ELi4ELi2ELb0ELb0EN7cutlass10bfloat16_tE19Flash_kernel_traitsILi128ELi64ELi128ELi8ES3_EELb0ELb0ELb0ELb0ELb0ELb0ELb1EEEvNS_16Flash_bwd_paramsE:
	.zero		992


//--------------------- .nv.constant0._ZN5flash44flash_bwd_dq_dk_dv_loop_seqk_parallel_kernelI23Flash_bwd_kernel_traitsILi128ELi64ELi128ELi8ELi2ELi4ELi2ELb0ELb0EN7cutlass10bfloat16_tE19Flash_kernel_traitsILi128ELi64ELi128ELi8ES3_EELb1ELb0ELb1ELb0ELb0ELb0ELb0EEEvNS_16Flash_bwd_paramsE --------------------------
	.section	.nv.constant0._ZN5flash44flash_bwd_dq_dk_dv_loop_seqk_parallel_kernelI23Flash_bwd_kernel_traitsILi128ELi64ELi128ELi8ELi2ELi4ELi2ELb0ELb0EN7cutlass10bfloat16_tE19Flash_kernel_traitsILi128ELi64ELi128ELi8ES3_EELb1ELb0ELb1ELb0ELb0ELb0ELb0EEEvNS_16Flash_bwd_paramsE,"a",@progbits
	.sectionflags	@""
	.align	4
.nv.constant0._ZN5flash44flash_bwd_dq_dk_dv_loop_seqk_parallel_kernelI23Flash_bwd_kernel_traitsILi128ELi64ELi128ELi8ELi2ELi4ELi2ELb0ELb0EN7cutlass10bfloat16_tE19Flash_kernel_traitsILi128ELi64ELi128ELi8ES3_EELb1ELb0ELb1ELb0ELb0ELb0ELb0EEEvNS_16Flash_bwd_paramsE:
	.zero		992


//--------------------- .nv.constant0._ZN5flash44flash_bwd_dq_dk_dv_loop_seqk_parallel_kernelI23Flash_bwd_kernel_traitsILi128ELi64ELi128ELi8ELi2ELi4ELi2ELb0ELb0EN7cutlass10bfloat16_tE19Flash_kernel_traitsILi128ELi64ELi128ELi8ES3_EELb0ELb0ELb1ELb0ELb0ELb0ELb1EEEvNS_16Flash_bwd_paramsE --------------------------
	.section	.nv.constant0._ZN5flash44flash_bwd_dq_dk_dv_loop_seqk_parallel_kernelI23Flash_bwd_kernel_traitsILi128ELi64ELi128ELi8ELi2ELi4ELi2ELb0ELb0EN7cutlass10bfloat16_tE19Flash_kernel_traitsILi128ELi64ELi128ELi8ES3_EELb0ELb0ELb1ELb0ELb0ELb0ELb1EEEvNS_16Flash_bwd_paramsE,"a",@progbits
	.sectionflags	@""
	.align	4
.nv.constant0._ZN5flash44flash_bwd_dq_dk_dv_loop_seqk_parallel_kernelI23Flash_bwd_kernel_traitsILi128ELi64ELi128ELi8ELi2ELi4ELi2ELb0ELb0EN7cutlass10bfloat16_tE19Flash_kernel_traitsILi128ELi64ELi128ELi8ES3_EELb0ELb0ELb1ELb0ELb0ELb0ELb1EEEvNS_16Flash_bwd_paramsE:
	.zero		992


//--------------------- .nv.constant0._ZN5flash44flash_bwd_dq_dk_dv_loop_seqk_parallel_kernelI23Flash_bwd_kernel_traitsILi128ELi64ELi128ELi8ELi2ELi4ELi2ELb0ELb0EN7cutlass10bfloat16_tE19Flash_kernel_traitsILi128ELi64ELi128ELi8ES3_EELb1ELb0ELb0ELb0ELb1ELb1ELb0EEEvNS_16Flash_bwd_paramsE --------------------------
	.section	.nv.constant0._ZN5flash44flash_bwd_dq_dk_dv_loop_seqk_parallel_kernelI23Flash_bwd_kernel_traitsILi128ELi64ELi128ELi8ELi2ELi4ELi2ELb0ELb0EN7cutlass10bfloat16_tE19Flash_kernel_traitsILi128ELi64ELi128ELi8ES3_EELb1ELb0ELb0ELb0ELb1ELb1ELb0EEEvNS_16Flash_bwd_paramsE,"a",@progbits
	.sectionflags	@""
	.align	4
.nv.constant0._ZN5flash44flash_bwd_dq_dk_dv_loop_seqk_parallel_kernelI23Flash_bwd_kernel_traitsILi128ELi64ELi128ELi8ELi2ELi4ELi2ELb0ELb0EN7cutlass10bfloat16_tE19Flash_kernel_traitsILi128ELi64ELi128ELi8ES3_EELb1ELb0ELb0ELb0ELb1ELb1ELb0EEEvNS_16Flash_bwd_paramsE:
	.zero		992


//--------------------- .nv.constant0._ZN5flash44flash_bwd_dq_dk_dv_loop_seqk_parallel_kernelI23Flash_bwd_kernel_traitsILi128ELi64ELi128ELi8ELi2ELi4ELi2ELb0ELb0EN7cutlass10bfloat16_tE19Flash_kernel_traitsILi128ELi64ELi128ELi8ES3_EELb0ELb0ELb0ELb0ELb1ELb1ELb1EEEvNS_16Flash_bwd_paramsE --------------------------
	.section	.nv.constant0._ZN5flash44flash_bwd_dq_dk_dv_loop_seqk_parallel_kernelI23Flash_bwd_kernel_traitsILi128ELi64ELi128ELi8ELi2ELi4ELi2ELb0ELb0EN7cutlass10bfloat16_tE19Flash_kernel_traitsILi128ELi64ELi128ELi8ES3_EELb0ELb0ELb0ELb0ELb1ELb1ELb1EEEvNS_16Flash_bwd_paramsE,"a",@progbits
	.sectionflags	@""
	.align	4
.nv.constant0._ZN5flash44flash_bwd_dq_dk_dv_loop_seqk_parallel_kernelI23Flash_bwd_kernel_traitsILi128ELi64ELi128ELi8ELi2ELi4ELi2ELb0ELb0EN7cutlass10bfloat16_tE19Flash_kernel_traitsILi128ELi64ELi128ELi8ES3_EELb0ELb0ELb0ELb0ELb1ELb1ELb1EEEvNS_16Flash_bwd_paramsE:
	.zero		992


//--------------------- .nv.constant0._ZN5flash44flash_bwd_dq_dk_dv_loop_seqk_parallel_kernelI23Flash_bwd_kernel_traitsILi128ELi64ELi128ELi8ELi2ELi4ELi2ELb0ELb0EN7cutlass10bfloat16_tE19Flash_kernel_traitsILi128ELi64ELi128ELi8ES3_EELb1ELb0ELb0ELb1ELb0ELb0ELb0EEEvNS_16Flash_bwd_paramsE --------------------------
	.section	.nv.constant0._ZN5flash44flash_bwd_dq_dk_dv_loop_seqk_parallel_kernelI23Flash_bwd_kernel_traitsILi128ELi64ELi128ELi8ELi2ELi4ELi2ELb0ELb0EN7cutlass10bfloat16_tE19Flash_kernel_traitsILi128ELi64ELi128ELi8ES3_EELb1ELb0ELb0ELb1ELb0ELb0ELb0EEEvNS_16Flash_bwd_paramsE,"a",@progbits
	.sectionflags	@""
	.align	4
.nv.constant0._ZN5flash44flash_bwd_dq_dk_dv_loop_seqk_parallel_kernelI23Flash_bwd_kernel_traitsILi128ELi64ELi128ELi8ELi2ELi4ELi2ELb0ELb0EN7cutlass10bfloat16_tE19Flash_kernel_traitsILi128ELi64ELi128ELi8ES3_EELb1ELb0ELb0ELb1ELb0ELb0ELb0EEEvNS_16Flash_bwd_paramsE:
	.zero		992


//--------------------- .nv.constant0._ZN5flash44flash_bwd_dq_dk_dv_loop_seqk_parallel_kernelI23Flash_bwd_kernel_traitsILi128ELi64ELi128ELi8ELi2ELi4ELi2ELb0ELb0EN7cutlass10bfloat16_tE19Flash_kernel_traitsILi128ELi64ELi128ELi8ES3_EELb0ELb0ELb0ELb1ELb0ELb0ELb1EEEvNS_16Flash_bwd_paramsE --------------------------
	.section	.nv.constant0._ZN5flash44flash_bwd_dq_dk_dv_loop_seqk_parallel_kernelI23Flash_bwd_kernel_traitsILi128ELi64ELi128ELi8ELi2ELi4ELi2ELb0ELb0EN7cutlass10bfloat16_tE19Flash_kernel_traitsILi128ELi64ELi128ELi8ES3_EELb0ELb0ELb0ELb1ELb0ELb0ELb1EEEvNS_16Flash_bwd_paramsE,"a",@progbits
	.sectionflags	@""
	.align	4
.nv.constant0._ZN5flash44flash_bwd_dq_dk_dv_loop_seqk_parallel_kernelI23Flash_bwd_kernel_traitsILi128ELi64ELi128ELi8ELi2ELi4ELi2ELb0ELb0EN7cutlass10bfloat16_tE19Flash_kernel_traitsILi128ELi64ELi128ELi8ES3_EELb0ELb0ELb0ELb1ELb0ELb0ELb1EEEvNS_16Flash_bwd_paramsE:
	.zero		992


//--------------------- .nv.constant0._ZN5flash44flash_bwd_dq_dk_dv_loop_seqk_parallel_kernelI23Flash_bwd_kernel_traitsILi128ELi64ELi128ELi8ELi2ELi4ELi2ELb0ELb0EN7cutlass10bfloat16_tE19Flash_kernel_traitsILi128ELi64ELi128ELi8ES3_EELb1ELb0ELb1ELb0ELb0ELb1ELb0EEEvNS_16Flash_bwd_paramsE --------------------------
	.section	.nv.constant0._ZN5flash44flash_bwd_dq_dk_dv_loop_seqk_parallel_kernelI23Flash_bwd_kernel_traitsILi128ELi64ELi128ELi8ELi2ELi4ELi2ELb0ELb0EN7cutlass10bfloat16_tE19Flash_kernel_traitsILi128ELi64ELi128ELi8ES3_EELb1ELb0ELb1ELb0ELb0ELb1ELb0EEEvNS_16Flash_bwd_paramsE,"a",@progbits
	.sectionflags	@""
	.align	4
.nv.constant0._ZN5flash44flash_bwd_dq_dk_dv_loop_seqk_parallel_kernelI23Flash_bwd_kernel_traitsILi128ELi64ELi128ELi8ELi2ELi4ELi2ELb0ELb0EN7cutlass10bfloat16_tE19Flash_kernel_traitsILi128ELi64ELi128ELi8ES3_EELb1ELb0ELb1ELb0ELb0ELb1ELb0EEEvNS_16Flash_bwd_paramsE:
	.zero		992


//--------------------- .nv.constant0._ZN5flash44flash_bwd_dq_dk_dv_loop_seqk_parallel_kernelI23Flash_bwd_kernel_traitsILi128ELi64ELi128ELi8ELi2ELi4ELi2ELb0ELb0EN7cutlass10bfloat16_tE19Flash_kernel_traitsILi128ELi64ELi128ELi8ES3_EELb0ELb0ELb1ELb0ELb0ELb1ELb1EEEvNS_16Flash_bwd_paramsE --------------------------
	.section	.nv.constant0._ZN5flash44flash_bwd_dq_dk_dv_loop_seqk_parallel_kernelI23Flash_bwd_kernel_traitsILi128ELi64ELi128ELi8ELi2ELi4ELi2ELb0ELb0EN7cutlass10bfloat16_tE19Flash_kernel_traitsILi128ELi64ELi128ELi8ES3_EELb0ELb0ELb1ELb0ELb0ELb1ELb1EEEvNS_16Flash_bwd_paramsE,"a",@progbits
	.sectionflags	@""
	.align	4
.nv.constant0._ZN5flash44flash_bwd_dq_dk_dv_loop_seqk_parallel_kernelI23Flash_bwd_kernel_traitsILi128ELi64ELi128ELi8ELi2ELi4ELi2ELb0ELb0EN7cutlass10bfloat16_tE19Flash_kernel_traitsILi128ELi64ELi128ELi8ES3_EELb0ELb0ELb1ELb0ELb0ELb1ELb1EEEvNS_16Flash_bwd_paramsE:
	.zero		992


//--------------------- .nv.constant0._ZN5flash44flash_bwd_dq_dk_dv_loop_seqk_parallel_kernelI23Flash_bwd_kernel_traitsILi128ELi64ELi128ELi8ELi2ELi4ELi2ELb0ELb0EN7cutlass10bfloat16_tE19Flash_kernel_traitsILi128ELi64ELi128ELi8ES3_EELb1ELb0ELb1ELb1ELb0ELb0ELb0EEEvNS_16Flash_bwd_paramsE --------------------------
	.section	.nv.constant0._ZN5flash44flash_bwd_dq_dk_dv_loop_seqk_parallel_kernelI23Flash_bwd_kernel_traitsILi128ELi64ELi128ELi8ELi2ELi4ELi2ELb0ELb0EN7cutlass10bfloat16_tE19Flash_kernel_traitsILi128ELi64ELi128ELi8ES3_EELb1ELb0ELb1ELb1ELb0ELb0ELb0EEEvNS_16Flash_bwd_paramsE,"a",@progbits
	.sectionflags	@""
	.align	4
.nv.constant0._ZN5flash44flash_bwd_dq_dk_dv_loop_seqk_parallel_kernelI23Flash_bwd_kernel_traitsILi128ELi64ELi128ELi8ELi2ELi4ELi2ELb0ELb0EN7cutlass10bfloat16_tE19Flash_kernel_traitsILi128ELi64ELi128ELi8ES3_EELb1ELb0ELb1ELb1ELb0ELb0ELb0EEEvNS_16Flash_bwd_paramsE:
	.zero		992


//--------------------- .nv.constant0._ZN5flash44flash_bwd_dq_dk_dv_loop_seqk_parallel_kernelI23Flash_bwd_kernel_traitsILi128ELi64ELi128ELi8ELi2ELi4ELi2ELb0ELb0EN7cutlass10bfloat16_tE19Flash_kernel_traitsILi128ELi64ELi128ELi8ES3_EELb0ELb0ELb1ELb1ELb0ELb0ELb1EEEvNS_16Flash_bwd_paramsE --------------------------
	.section	.nv.constant0._ZN5flash44flash_bwd_dq_dk_dv_loop_seqk_parallel_kernelI23Flash_bwd_kernel_traitsILi128ELi64ELi128ELi8ELi2ELi4ELi2ELb0ELb0EN7cutlass10bfloat16_tE19Flash_kernel_traitsILi128ELi64ELi128ELi8ES3_EELb0ELb0ELb1ELb1ELb0ELb0ELb1EEEvNS_16Flash_bwd_paramsE,"a",@progbits
	.sectionflags	@""
	.align	4
.nv.constant0._ZN5flash44flash_bwd_dq_dk_dv_loop_seqk_parallel_kernelI23Flash_bwd_kernel_traitsILi128ELi64ELi128ELi8ELi2ELi4ELi2ELb0ELb0EN7cutlass10bfloat16_tE19Flash_kernel_traitsILi128ELi64ELi128ELi8ES3_EELb0ELb0ELb1ELb1ELb0ELb0ELb1EEEvNS_16Flash_bwd_paramsE:
	.zero		992


//--------------------- .nv.constant0._ZN5flash25flash_bwd_dot_do_o_kernelILb0E23Flash_bwd_kernel_traitsILi128ELi64ELi128ELi8ELi2ELi4ELi2ELb0ELb0EN7cutlass10bfloat16_tE19Flash_kernel_traitsILi128ELi64ELi128ELi8ES3_EEEEvNS_16Flash_bwd_paramsE --------------------------
	.section	.nv.constant0._ZN5flash25flash_bwd_dot_do_o_kernelILb0E23Flash_bwd_kernel_traitsILi128ELi64ELi128ELi8ELi2ELi4ELi2ELb0ELb0EN7cutlass10bfloat16_tE19Flash_kernel_traitsILi128ELi64ELi128ELi8ES3_EEEEvNS_16Flash_bwd_paramsE,"a",@progbits
	.sectionflags	@""
	.align	4
.nv.constant0._ZN5flash25flash_bwd_dot_do_o_kernelILb0E23Flash_bwd_kernel_traitsILi128ELi64ELi128ELi8ELi2ELi4ELi2ELb0ELb0EN7cutlass10bfloat16_tE19Flash_kernel_traitsILi128ELi64ELi128ELi8ES3_EEEEvNS_16Flash_bwd_paramsE:
	.zero		992


//--------------------- .nv.constant0._ZN5flash25flash_bwd_dot_do_o_kernelILb1E23Flash_bwd_kernel_traitsILi128ELi64ELi128ELi8ELi2ELi4ELi2ELb0ELb0EN7cutlass10bfloat16_tE19Flash_kernel_traitsILi128ELi64ELi128ELi8ES3_EEEEvNS_16Flash_bwd_paramsE --------------------------
	.section	.nv.constant0._ZN5flash25flash_bwd_dot_do_o_kernelILb1E23Flash_bwd_kernel_traitsILi128ELi64ELi128ELi8ELi2ELi4ELi2ELb0ELb0EN7cutlass10bfloat16_tE19Flash_kernel_traitsILi128ELi64ELi128ELi8ES3_EEEEvNS_16Flash_bwd_paramsE,"a",@progbits
	.sectionflags	@""
	.align	4
.nv.constant0._ZN5flash25flash_bwd_dot_do_o_kernelILb1E23Flash_bwd_kernel_traitsILi128ELi64ELi128ELi8ELi2ELi4ELi2ELb0ELb0EN7cutlass10bfloat16_tE19Flash_kernel_traitsILi128ELi64ELi128ELi8ES3_EEEEvNS_16Flash_bwd_paramsE:
	.zero		992


//--------------------- .text._ZN5flash44flash_bwd_dq_dk_dv_loop_seqk_parallel_kernelI23Flash_bwd_kernel_traitsILi128ELi64ELi64ELi8ELi4ELi2ELi2ELb1ELb0EN7cutlass10bfloat16_tE19Flash_kernel_traitsILi128ELi64ELi64ELi8ES3_EELb0ELb0ELb0ELb0ELb0ELb1ELb0EEEvNS_16Flash_bwd_paramsE --------------------------
	.section	.text._ZN5flash44flash_bwd_dq_dk_dv_loop_seqk_parallel_kernelI23Flash_bwd_kernel_traitsILi128ELi64ELi64ELi8ELi4ELi2ELi2ELb1ELb0EN7cutlass10bfloat16_tE19Flash_kernel_traitsILi128ELi64ELi64ELi8ES3_EELb0ELb0ELb0ELb0ELb0ELb1ELb0EEEvNS_16Flash_bwd_paramsE,"ax",@progbits
	.sectioninfo	@"SHI_REGISTERS=255"
	.align	128
        .global         _ZN5flash44flash_bwd_dq_dk_dv_loop_seqk_parallel_kernelI23Flash_bwd_kernel_traitsILi128ELi64ELi64ELi8ELi4ELi2ELi2ELb1ELb0EN7cutlass10bfloat16_tE19Flash_kernel_traitsILi128ELi64ELi64ELi8ES3_EELb0ELb0ELb0ELb0ELb0ELb1ELb0EEEvNS_16Flash_bwd_paramsE
        .type           _ZN5flash44flash_bwd_dq_dk_dv_loop_seqk_parallel_kernelI23Flash_bwd_kernel_traitsILi128ELi64ELi64ELi8ELi4ELi2ELi2ELb1ELb0EN7cutlass10bfloat16_tE19Flash_kernel_traitsILi128ELi64ELi64ELi8ES3_EELb0ELb0ELb0ELb0ELb0ELb1ELb0EEEvNS_16Flash_bwd_paramsE,@function
        .size           _ZN5flash44flash_bwd_dq_dk_dv_loop_seqk_parallel_kernelI23Flash_bwd_kernel_traitsILi128ELi64ELi64ELi8ELi4ELi2ELi2ELb1ELb0EN7cutlass10bfloat16_tE19Flash_kernel_traitsILi128ELi64ELi64ELi8ES3_EELb0ELb0ELb0ELb0ELb0ELb1ELb0EEEvNS_16Flash_bwd_paramsE,(.L_x_2046 - _ZN5flash44flash_bwd_dq_dk_dv_loop_seqk_parallel_kernelI23Flash_bwd_kernel_traitsILi128ELi64ELi64ELi8ELi4ELi2ELi2ELb1ELb0EN7cutlass10bfloat16_tE19Flash_kernel_traitsILi128ELi64ELi64ELi8ES3_EELb0ELb0ELb0ELb0ELb0ELb1ELb0EEEvNS_16Flash_bwd_paramsE)
        .other          _ZN5flash44flash_bwd_dq_dk_dv_loop_seqk_parallel_kernelI23Flash_bwd_kernel_traitsILi128ELi64ELi64ELi8ELi4ELi2ELi2ELb1ELb0EN7cutlass10bfloat16_tE19Flash_kernel_traitsILi128ELi64ELi64ELi8ES3_EELb0ELb0ELb0ELb0ELb0ELb1ELb0EEEvNS_16Flash_bwd_paramsE,@"STO_CUDA_ENTRY STV_DEFAULT"
_ZN5flash44flash_bwd_dq_dk_dv_loop_seqk_parallel_kernelI23Flash_bwd_kernel_traitsILi128ELi64ELi64ELi8ELi4ELi2ELi2ELb1ELb0EN7cutlass10bfloat16_tE19Flash_kernel_traitsILi128ELi64ELi64ELi8ES3_EELb0ELb0ELb0ELb0ELb0ELb1ELb0EEEvNS_16Flash_bwd_paramsE:
.text._ZN5flash44flash_bwd_dq_dk_dv_loop_seqk_parallel_kernelI23Flash_bwd_kernel_traitsILi128ELi64ELi64ELi8ELi4ELi2ELi2ELb1ELb0EN7cutlass10bfloat16_tE19Flash_kernel_traitsILi128ELi64ELi64ELi8ES3_EELb0ELb0ELb0ELb0ELb0ELb1ELb0EEEvNS_16Flash_bwd_paramsE:
[----:B------:R-:W-:Y:S02]  /*0000*/  MOV R1, c[0x0][0x28] ;  /* 0x00000a0000017a02 */ /* 0x000fe40000000f00 */
[----:B------:R-:W1:Y:S01]  /*0010*/  S2R R239, SR_CTAID.X ;  /* 0x0000000000ef7919 */ /* 0x000e620000002500 */
[----:B------:R-:W-:Y:S01]  /*0020*/  ULDC UR5, c[0x0][0x218] ;  /* 0x0000860000057ab9 */ /* 0x000fe20000000800 */
[----:B------:R-:W-:Y:S01]  /*0030*/  IADD3 R1, R1, -0x18, RZ ;  /* 0xffffffe801017810 */ /* 0x000fe20007ffe0ff */
[----:B------:R-:W-:-:S04]  /*0040*/  UIADD3 UR5, UR5, 0x3f, URZ ;  /* 0x0000003f05057890 */ /* 0x000fc8000fffe03f */
[----:B------:R-:W-:-:S04]  /*0050*/  USHF.R.S32.HI UR4, URZ, 0x1f, UR5 ;  /* 0x0000001f3f047899 */ /* 0x000fc80008011405 */
[----:B------:R-:W-:-:S04]  /*0060*/  ULEA.HI UR4, UR4, UR5, URZ, 0x6 ;  /* 0x0000000504047291 */ /* 0x000fc8000f8f303f */
[----:B------:R-:W-:-:S06]  /*0070*/  USHF.R.S32.HI UR4, URZ, 0x6, UR4 ;  /* 0x000000063f047899 */ /* 0x000fcc0008011404 */
[----:B-1----:R-:W-:-:S13]  /*0080*/  ISETP.GE.AND P0, PT, R239, UR4, PT ;  /* 0x00000004ef007c0c */ /* 0x002fda000bf06270 */
[----:B------:R-:W-:Y:S05]  /*0090*/  @P0 EXIT ;  /* 0x000000000000094d */ /* 0x000fea0003800000 */
[----:B------:R-:W1:Y:S01]  /*00a0*/  S2R R12, SR_TID.X ;  /* 0x00000000000c7919 */ /* 0x000e620000002100 */
[----:B------:R-:W-:Y:S01]  /*00b0*/  IMAD.MOV.U32 R222, RZ, RZ, -0x10 ;  /* 0xfffffff0ffde7424 */ /* 0x000fe200078e00ff */
[----:B------:R-:W-:Y:S01]  /*00c0*/  ULDC.64 UR6, c[0x0][0x118] ;  /* 0x0000460000067ab9 */ /* 0x000fe20000000a00 */
[----:B-1----:R-:W-:Y:S01]  /*00d0*/  SHF.R.S32.HI R13, RZ, 0x1f, R12 ;  /* 0x0000001fff0d7819 */ /* 0x002fe2000001140c */
[----:B------:R-:W-:-:S03]  /*00e0*/  IMAD.SHL.U32 R249, R12, 0x2, RZ ;  /* 0x000000020cf97824 */ /* 0x000fc600078e00ff */
[CC--:B------:R-:W-:Y:S02]  /*00f0*/  LEA.HI R6, R13.reuse, R12.reuse, RZ, 0x4 ;  /* 0x0000000c0d067211 */ /* 0x0c0fe400078f20ff */
[C---:B------:R-:W-:Y:S02]  /*0100*/  LEA.HI R16, R13.reuse, R12, RZ, 0x3 ;  /* 0x0000000c0d107211 */ /* 0x040fe400078f18ff */
[----:B------:R-:W-:Y:S02]  /*0110*/  SHF.R.S32.HI R2, RZ, 0x4, R6 ;  /* 0x00000004ff027819 */ /* 0x000fe40000011406 */
[----:B------:R-:W-:Y:S02]  /*0120*/  SHF.R.S32.HI R238, RZ, 0x3, R16 ;  /* 0x00000003ffee7819 */ /* 0x000fe40000011410 */
[----:B------:R-:W-:Y:S02]  /*0130*/  LEA.HI R0, R6, R2, RZ, 0x1 ;  /* 0x0000000206007211 */ /* 0x000fe400078f08ff */
[----:B------:R-:W-:-:S02]  /*0140*/  LEA.HI R15, R13, R12, RZ, 0x2 ;  /* 0x0000000c0d0f7211 */ /* 0x000fc400078f10ff */
[----:B------:R-:W-:Y:S02]  /*0150*/  LOP3.LUT R0, R0, 0xfffffffe, RZ, 0xc0, !PT ;  /* 0xfffffffe00007812 */ /* 0x000fe400078ec0ff */
[--C-:B------:R-:W-:Y:S02]  /*0160*/  SHF.R.S32.HI R8, RZ, 0x2, R15.reuse ;  /* 0x00000002ff087819 */ /* 0x100fe4000001140f */
[----:B------:R-:W-:Y:S01]  /*0170*/  SHF.R.S32.HI R3, RZ, 0x1f, R15 ;  /* 0x0000001fff037819 */ /* 0x000fe2000001140f */
[----:B------:R-:W-:Y:S01]  /*0180*/  IMAD.IADD R10, R2, 0x1, -R0 ;  /* 0x00000001020a7824 */ /* 0x000fe200078e0a00 */
[----:B------:R-:W-:Y:S01]  /*0190*/  LOP3.LUT R0, R16, 0xfffffff8, RZ, 0xc0, !PT ;  /* 0xfffffff810007812 */ /* 0x000fe200078ec0ff */
[----:B------:R-:W-:Y:S01]  /*01a0*/  IMAD.SHL.U32 R2, R238, 0x40, RZ ;  /* 0x00000040ee027824 */ /* 0x000fe200078e00ff */
[----:B------:R-:W-:Y:S01]  /*01b0*/  LEA.HI R14, R13, R12, RZ, 0x5 ;  /* 0x0000000c0d0e7211 */ /* 0x000fe200078f28ff */
[----:B------:R-:W-:Y:S01]  /*01c0*/  IMAD.SHL.U32 R186, R10, 0x200, RZ ;  /* 0x000002000aba7824 */ /* 0x000fe200078e00ff */
[----:B------:R-:W-:Y:S01]  /*01d0*/  LEA.HI R3, R3, R8, RZ, 0x3 ;  /* 0x0000000803037211 */ /* 0x000fe200078f18ff */
[----:B------:R-:W-:Y:S01]  /*01e0*/  IMAD.IADD R0, R12, 0x1, -R0 ;  /* 0x000000010c007824 */ /* 0x000fe200078e0a00 */
[----:B------:R-:W-:-:S02]  /*01f0*/  LOP3.LUT R2, R2, 0x1c0, RZ, 0xc0, !PT ;  /* 0x000001c002027812 */ /* 0x000fc400078ec0ff */
[----:B------:R-:W-:Y:S01]  /*0200*/  SHF.R.S32.HI R20, RZ, 0x5, R14 ;  /* 0x00000005ff147819 */ /* 0x000fe2000001140e */
[----:B------:R-:W-:Y:S01]  /*0210*/  IMAD.SHL.U32 R18, R0, 0x8, RZ ;  /* 0x0000000800127824 */ /* 0x000fe200078e00ff */
[----:B------:R-:W-:Y:S02]  /*0220*/  LOP3.LUT R4, R3, 0xfffffff8, RZ, 0xc0, !PT ;  /* 0xfffffff803047812 */ /* 0x000fe400078ec0ff */
[----:B------:R-:W-:Y:S02]  /*0230*/  SHF.R.U32.HI R5, RZ, 0x3, R2 ;  /* 0x00000003ff057819 */ /* 0x000fe40000011602 */
[----:B------:R-:W-:Y:S01]  /*0240*/  LOP3.LUT R3, R2, 0x38, R18, 0xf8, !PT ;  /* 0x0000003802037812 */ /* 0x000fe200078ef812 */
[----:B------:R-:W-:Y:S01]  /*0250*/  IMAD.IADD R8, R8, 0x1, -R4 ;  /* 0x0000000108087824 */ /* 0x000fe200078e0a04 */
[----:B------:R-:W-:Y:S01]  /*0260*/  LOP3.LUT R2, R6, 0xfffffff0, RZ, 0xc0, !PT ;  /* 0xfffffff006027812 */ /* 0x000fe200078ec0ff */
[----:B------:R1:W-:Y:S01]  /*0270*/  STL [R1], R18 ;  /* 0x0000001201007387 */ /* 0x0003e20000100800 */
[----:B------:R-:W-:-:S02]  /*0280*/  LEA.HI R6, R14, R20, RZ, 0x1 ;  /* 0x000000140e067211 */ /* 0x000fc400078f08ff */
[----:B------:R-:W-:Y:S01]  /*0290*/  LOP3.LUT R9, R3, R5, RZ, 0x3c, !PT ;  /* 0x0000000503097212 */ /* 0x000fe200078e3cff */
[----:B------:R-:W-:Y:S01]  /*02a0*/  IMAD.IADD R3, R12, 0x1, -R2 ;  /* 0x000000010c037824 */ /* 0x000fe200078e0a02 */
[----:B------:R-:W-:Y:S02]  /*02b0*/  LOP3.LUT R2, R6, 0xfffffffe, RZ, 0xc0, !PT ;  /* 0xfffffffe06027812 */ /* 0x000fe400078ec0ff */
[C---:B------:R-:W-:Y:S02]  /*02c0*/  LOP3.LUT P4, RZ, R0.reuse, 0x2, RZ, 0xc0, !PT ;  /* 0x0000000200ff7812 */ /* 0x040fe4000788c0ff */
[C---:B------:R-:W-:Y:S01]  /*02d0*/  LOP3.LUT P3, RZ, R0.reuse, 0x4, RZ, 0xc0, !PT ;  /* 0x0000000400ff7812 */ /* 0x040fe2000786c0ff */
[----:B------:R-:W-:Y:S01]  /*02e0*/  IMAD.SHL.U32 R0, R0, 0x40, RZ ;  /* 0x0000004000007824 */ /* 0x000fe200078e00ff */
[----:B------:R-:W-:Y:S01]  /*02f0*/  LEA.HI R4, R13, R12, RZ, 0x7 ;  /* 0x0000000c0d047211 */ /* 0x000fe200078f38ff */
[----:B------:R-:W-:Y:S01]  /*0300*/  IMAD.IADD R194, R20, 0x1, -R2 ;  /* 0x0000000114c27824 */ /* 0x000fe200078e0a02 */
[----:B------:R-:W-:-:S02]  /*0310*/  SHF.R.S32.HI R5, RZ, 0x1f, R3 ;  /* 0x0000001fff057819 */ /* 0x000fc40000011403 */
[----:B------:R-:W-:Y:S01]  /*0320*/  LOP3.LUT R0, R0, 0x1c0, RZ, 0xc0, !PT ;  /* 0x000001c000007812 */ /* 0x000fe200078ec0ff */
[----:B------:R-:W-:Y:S01]  /*0330*/  IMAD.SHL.U32 R2, R194, 0x10, RZ ;  /* 0x00000010c2027824 */ /* 0x000fe200078e00ff */
[----:B------:R-:W-:Y:S02]  /*0340*/  SHF.R.S32.HI R7, RZ, 0x7, R4 ;  /* 0x00000007ff077819 */ /* 0x000fe40000011404 */
[C---:B------:R-:W-:Y:S02]  /*0350*/  LOP3.LUT R188, R0.reuse, 0x8, R16, 0xf8, !PT ;  /* 0x0000000800bc7812 */ /* 0x040fe400078ef810 */
[----:B------:R-:W-:Y:S01]  /*0360*/  LOP3.LUT R4, R0, 0x10, R2, 0xf8, !PT ;  /* 0x0000001000047812 */ /* 0x000fe200078ef802 */
[----:B------:R-:W-:Y:S01]  /*0370*/  IMAD R2, R7, 0x800, R186 ;  /* 0x0000080007027824 */ /* 0x000fe200078e02ba */
[----:B------:R-:W-:Y:S02]  /*0380*/  SHF.R.U32.HI R0, RZ, 0x3, R0 ;  /* 0x00000003ff007819 */ /* 0x000fe40000011600 */
[----:B------:R-:W-:-:S02]  /*0390*/  LEA.HI R11, R5, R3, RZ, 0x3 ;  /* 0x00000003050b7211 */ /* 0x000fc400078f18ff */
[----:B------:R-:W-:Y:S02]  /*03a0*/  LOP3.LUT R4, R4, 0x8, R16, 0xf8, !PT ;  /* 0x0000000804047812 */ /* 0x000fe400078ef810 */
[----:B------:R-:W-:Y:S02]  /*03b0*/  LOP3.LUT R188, R188, R0, RZ, 0x3c, !PT ;  /* 0x00000000bcbc7212 */ /* 0x000fe400078e3cff */
[----:B------:R-:W-:Y:S02]  /*03c0*/  LOP3.LUT R6, R11, 0xfffffff8, RZ, 0xc0, !PT ;  /* 0xfffffff80b067812 */ /* 0x000fe400078ec0ff */
[----:B------:R-:W-:Y:S01]  /*03d0*/  LOP3.LUT R186, R186, R4, R0, 0xf6, !PT ;  /* 0x00000004baba7212 */ /* 0x000fe200078ef600 */
[----:B------:R-:W-:Y:S01]  /*03e0*/  IMAD.IADD R188, R2, 0x1, R188 ;  /* 0x0000000102bc7824 */ /* 0x000fe200078e02bc */
[----:B------:R-:W-:Y:S01]  /*03f0*/  LEA.HI R0, R13, R12, RZ, 0x6 ;  /* 0x0000000c0d007211 */ /* 0x000fe200078f30ff */
[----:B------:R-:W-:Y:S01]  /*0400*/  IMAD.IADD R19, R3, 0x1, -R6 ;  /* 0x0000000103137824 */ /* 0x000fe200078e0a06 */
[----:B------:R-:W-:Y:S01]  /*0410*/  LOP3.LUT R5, R8, 0x1, RZ, 0xc0, !PT ;  /* 0x0000000108057812 */ /* 0x000fe200078ec0ff */
[----:B------:R-:W-:Y:S01]  /*0420*/  IMAD.SHL.U32 R188, R188, 0x2, RZ ;  /* 0x00000002bcbc7824 */ /* 0x000fe200078e00ff */
[----:B------:R-:W-:Y:S01]  /*0430*/  LOP3.LUT R4, R14, 0xffffffe0, RZ, 0xc0, !PT ;  /* 0xffffffe00e047812 */ /* 0x000fe200078ec0ff */
[----:B------:R-:W-:Y:S01]  /*0440*/  IMAD.SHL.U32 R6, R19, 0x40, RZ ;  /* 0x0000004013067824 */ /* 0x000fe200078e00ff */
[----:B------:R-:W-:Y:S01]  /*0450*/  LOP3.LUT R2, R15, 0x7ffffffc, RZ, 0xc0, !PT ;  /* 0x7ffffffc0f027812 */ /* 0x000fe200078ec0ff */
[----:B------:R2:W-:Y:S01]  /*0460*/  STL [R1+0x10], R19 ;  /* 0x0000101301007387 */ /* 0x0005e20000100800 */
[----:B------:R-:W-:Y:S01]  /*0470*/  SHF.R.S32.HI R0, RZ, 0x6, R0 ;  /* 0x00000006ff007819 */ /* 0x000fe20000011400 */
[----:B-1----:R-:W-:Y:S01]  /*0480*/  IMAD.IADD R18, R12, 0x1, -R4 ;  /* 0x000000010c127824 */ /* 0x002fe200078e0a04 */
[----:B------:R-:W-:-:S02]  /*0490*/  SHF.R.S32.HI R3, RZ, 0x1f, R14 ;  /* 0x0000001fff037819 */ /* 0x000fc4000001140e */
[----:B------:R-:W-:Y:S01]  /*04a0*/  ISETP.NE.U32.AND P0, PT, R5, 0x1, PT ;  /* 0x000000010500780c */ /* 0x000fe20003f05070 */
[----:B------:R-:W-:Y:S01]  /*04b0*/  IMAD.IADD R5, R12, 0x1, -R2 ;  /* 0x000000010c057824 */ /* 0x000fe200078e0a02 */
[----:B------:R-:W-:Y:S01]  /*04c0*/  LEA.HI R4, R3, R20, RZ, 0x2 ;  /* 0x0000001403047211 */ /* 0x000fe200078f10ff */
[----:B------:R-:W-:Y:S01]  /*04d0*/  IMAD R17, R0, 0x200, R9 ;  /* 0x0000020000117824 */ /* 0x000fe200078e0209 */
[----:B------:R-:W-:Y:S01]  /*04e0*/  R2P PR, R8, 0x6 ;  /* 0x0000000608007804 */ /* 0x000fe20000000000 */
[----:B------:R-:W-:Y:S01]  /*04f0*/  IMAD.SHL.U32 R2, R0, 0x8, RZ ;  /* 0x0000000800027824 */ /* 0x000fe200078e00ff */
[----:B------:R-:W-:Y:S01]  /*0500*/  LOP3.LUT R4, R4, 0xfffffffc, RZ, 0xc0, !PT ;  /* 0xfffffffc04047812 */ /* 0x000fe200078ec0ff */
[----:B------:R-:W-:Y:S01]  /*0510*/  IMAD.SHL.U32 R0, R8, 0x40, RZ ;  /* 0x0000004008007824 */ /* 0x000fe200078e00ff */
[----:B------:R2:W-:Y:S01]  /*0520*/  STL [R1+0xc], R18 ;  /* 0x00000c1201007387 */ /* 0x0005e20000100800 */
[----:B------:R-:W-:Y:S01]  /*0530*/  IMAD.SHL.U32 R3, R7, 0x20, RZ ;  /* 0x0000002007037824 */ /* 0x000fe200078e00ff */
[----:B------:R-:W-:Y:S01]  /*0540*/  LOP3.LUT R2, R2, 0x18, RZ, 0xc0, !PT ;  /* 0x0000001802027812 */ /* 0x000fe200078ec0ff */
[----:B------:R-:W-:Y:S01]  /*0550*/  IMAD.SHL.U32 R8, R5, 0x2, RZ ;  /* 0x0000000205087824 */ /* 0x000fe200078e00ff */
[----:B------:R-:W-:Y:S01]  /*0560*/  LOP3.LUT R0, R0, 0x1c0, RZ, 0xc0, !PT ;  /* 0x000001c000007812 */ /* 0x000fe200078ec0ff */
[----:B------:R-:W-:Y:S01]  /*0570*/  IMAD.IADD R204, R20, 0x1, -R4 ;  /* 0x0000000114cc7824 */ /* 0x000fe200078e0a04 */
[----:B------:R-:W-:Y:S01]  /*0580*/  LOP3.LUT R249, R3, 0x6, R249, 0xf8, !PT ;  /* 0x0000000603f97812 */ /* 0x000fe200078ef8f9 */
[----:B------:R-:W-:Y:S01]  /*0590*/  IMAD.SHL.U32 R5, R10, 0x20, RZ ;  /* 0x000000200a057824 */ /* 0x000fe200078e00ff */
[----:B------:R-:W-:Y:S01]  /*05a0*/  LOP3.LUT R4, R0, 0x20, R3, 0xf8, !PT ;  /* 0x0000002000047812 */ /* 0x000fe200078ef803 */
[----:B------:R-:W-:Y:S01]  /*05b0*/  IMAD R7, R204, 0x400, R8 ;  /* 0x00000400cc077824 */ /* 0x000fe200078e0208 */
[----:B------:R-:W-:Y:S01]  /*05c0*/  SHF.R.U32.HI R3, RZ, 0x3, R0 ;  /* 0x00000003ff037819 */ /* 0x000fe20000011600 */
[----:B------:R2:W-:Y:S01]  /*05d0*/  STL [R1+0x8], R17 ;  /* 0x0000081101007387 */ /* 0x0005e20000100800 */
[----:B------:R-:W-:Y:S01]  /*05e0*/  LOP3.LUT R5, R2, 0x20, R5, 0xf8, !PT ;  /* 0x0000002002057812 */ /* 0x000fe200078ef805 */
[----:B------:R-:W-:Y:S01]  /*05f0*/  IMAD.SHL.U32 R214, R17, 0x2, RZ ;  /* 0x0000000211d67824 */ /* 0x000fe200078e00ff */
[----:B------:R-:W-:-:S02]  /*0600*/  LOP3.LUT R4, R4, R3, RZ, 0x3c, !PT ;  /* 0x0000000304047212 */ /* 0x000fc400078e3cff */
[----:B------:R-:W-:Y:S01]  /*0610*/  LOP3.LUT R9, R3, R0, R2, 0x1e, !PT ;  /* 0x0000000003097212 */ /* 0x000fe200078e1e02 */
[----:B------:R-:W-:Y:S01]  /*0620*/  IMAD.SHL.U32 R0, R10, 0x8, RZ ;  /* 0x000000080a007824 */ /* 0x000fe200078e00ff */
[----:B------:R-:W-:Y:S01]  /*0630*/  LOP3.LUT R2, R6, 0x1c0, RZ, 0xc0, !PT ;  /* 0x000001c006027812 */ /* 0x000fe200078ec0ff */
[----:B------:R-:W-:Y:S01]  /*0640*/  IMAD.IADD R221, R7, 0x1, R4 ;  /* 0x0000000107dd7824 */ /* 0x000fe200078e0204 */
[----:B------:R-:W-:Y:S02]  /*0650*/  SHF.R.S32.HI R6, RZ, 0x1f, R18 ;  /* 0x0000001fff067819 */ /* 0x000fe40000011412 */
[----:B------:R-:W-:Y:S01]  /*0660*/  SHF.R.U32.HI R3, RZ, 0x3, R2 ;  /* 0x00000003ff037819 */ /* 0x000fe20000011602 */
[----:B------:R-:W-:Y:S01]  /*0670*/  IMAD.SHL.U32 R221, R221, 0x2, RZ ;  /* 0x00000002dddd7824 */ /* 0x000fe200078e00ff */
[----:B------:R-:W-:Y:S01]  /*0680*/  LEA.HI R4, R6, R18, RZ, 0x2 ;  /* 0x0000001206047211 */ /* 0x000fe200078f10ff */
[----:B------:R-:W-:Y:S01]  /*0690*/  IMAD.SHL.U32 R6, R11, 0x40, RZ ;  /* 0x000000400b067824 */ /* 0x000fe200078e00ff */
[----:B------:R-:W-:-:S02]  /*06a0*/  LOP3.LUT R7, R2, 0x8, R0, 0xf8, !PT ;  /* 0x0000000802077812 */ /* 0x000fc400078ef800 */
[----:B------:R-:W-:Y:S02]  /*06b0*/  LOP3.LUT R2, R3, R5, R2, 0x1e, !PT ;  /* 0x0000000503027212 */ /* 0x000fe400078e1e02 */
[----:B------:R-:W-:Y:S01]  /*06c0*/  SHF.R.S32.HI R5, RZ, 0x2, R4 ;  /* 0x00000002ff057819 */ /* 0x000fe20000011404 */
[----:B------:R-:W-:Y:S01]  /*06d0*/  IMAD R4, R194, 0x400, R8 ;  /* 0x00000400c2047824 */ /* 0x000fe200078e0208 */
[----:B------:R-:W-:Y:S02]  /*06e0*/  LOP3.LUT R0, R6, 0xfffffe00, RZ, 0xc0, !PT ;  /* 0xfffffe0006007812 */ /* 0x000fe400078ec0ff */
[----:B------:R-:W-:Y:S01]  /*06f0*/  LOP3.LUT R3, R7, R3, RZ, 0x3c, !PT ;  /* 0x0000000307037212 */ /* 0x000fe200078e3cff */
[----:B------:R-:W-:Y:S01]  /*0700*/  IMAD R251, R204, 0x10, R5 ;  /* 0x00000010ccfb7824 */ /* 0x000fe200078e0205 */
[----:B------:R-:W-:Y:S01]  /*0710*/  LOP3.LUT R202, R2, R0, RZ, 0xfc, !PT ;  /* 0x0000000002ca7212 */ /* 0x000fe200078efcff */
[--C-:B------:R-:W-:Y:S01]  /*0720*/  IMAD R204, R204, 0x400, R0.reuse ;  /* 0x00000400cccc7824 */ /* 0x100fe200078e0200 */
[----:B------:R-:W-:Y:S01]  /*0730*/  SEL R222, R222, 0x10, !P0 ;  /* 0x00000010dede7807 */ /* 0x000fe20004000000 */
[----:B------:R-:W-:Y:S01]  /*0740*/  IMAD R194, R194, 0x400, R0 ;  /* 0x00000400c2c27824 */ /* 0x000fe200078e0200 */
[C---:B------:R-:W-:Y:S01]  /*0750*/  IADD3 R220, R221.reuse, 0x20, RZ ;  /* 0x00000020dddc7810 */ /* 0x040fe20007ffe0ff */
[----:B------:R-:W-:Y:S01]  /*0760*/  IMAD.MOV.U32 R0, RZ, RZ, 0x40 ;  /* 0x00000040ff007424 */ /* 0x000fe200078e00ff */
[----:B------:R-:W-:Y:S01]  /*0770*/  @P1 IADD3 R220, R221, -0x20, RZ ;  /* 0xffffffe0dddc1810 */ /* 0x000fe20007ffe0ff */
[----:B------:R-:W-:-:S02]  /*0780*/  IMAD.IADD R4, R4, 0x1, R9 ;  /* 0x0000000104047824 */ /* 0x000fc400078e0209 */
[----:B------:R-:W-:Y:S01]  /*0790*/  IMAD.MOV.U32 R2, RZ, RZ, 0x20 ;  /* 0x00000020ff027424 */ /* 0x000fe200078e00ff */
[----:B------:R-:W-:Y:S01]  /*07a0*/  SEL R0, R0, 0xffffffc0, !P3 ;  /* 0xffffffc000007807 */ /* 0x000fe20005800000 */
[----:B------:R-:W-:Y:S01]  /*07b0*/  IMAD.IADD R194, R3, 0x1, R194 ;  /* 0x0000000103c27824 */ /* 0x000fe200078e02c2 */
[----:B------:R-:W-:Y:S01]  /*07c0*/  LEA R247, R4, 0xc000, 0x1 ;  /* 0x0000c00004f77811 */ /* 0x000fe200078e08ff */
[----:B------:R-:W-:Y:S01]  /*07d0*/  IMAD.IADD R204, R204, 0x1, R3 ;  /* 0x00000001cccc7824 */ /* 0x000fe200078e0203 */
[----:B------:R-:W-:Y:S01]  /*07e0*/  SEL R2, R2, 0xffffffe0, !P4 ;  /* 0xffffffe002027807 */ /* 0x000fe20006000000 */
[--C-:B------:R-:W-:Y:S01]  /*07f0*/  IMAD.IADD R190, R188, 0x1, R0.reuse ;  /* 0x00000001bcbe7824 */ /* 0x100fe200078e0200 */
[----:B------:R-:W-:Y:S01]  /*0800*/  IADD3 R248, R247, 0x40, RZ ;  /* 0x00000040f7f87810 */ /* 0x000fe20007ffe0ff */
[----:B------:R-:W-:Y:S01]  /*0810*/  IMAD R185, R186, 0x2, R0 ;  /* 0x00000002bab97824 */ /* 0x000fe200078e0200 */
[----:B------:R-:W-:Y:S01]  /*0820*/  SHF.R.S32.HI R3, RZ, 0x1f, R238 ;  /* 0x0000001fff037819 */ /* 0x000fe200000114ee */
[----:B------:R-:W-:Y:S01]  /*0830*/  IMAD.IADD R224, R221, 0x1, R222 ;  /* 0x00000001dde07824 */ /* 0x000fe200078e02de */
[--C-:B------:R-:W-:Y:S01]  /*0840*/  IADD3 R191, R0, R188, R2.reuse ;  /* 0x000000bc00bf7210 */ /* 0x100fe20007ffe002 */
[----:B------:R-:W-:Y:S01]  /*0850*/  IMAD.SHL.U32 R186, R186, 0x2, RZ ;  /* 0x00000002baba7824 */ /* 0x000fe200078e00ff */
[----:B------:R-:W-:Y:S01]  /*0860*/  LEA R194, R194, 0x10000, 0x1 ;  /* 0x00010000c2c27811 */ /* 0x000fe200078e08ff */
[----:B------:R-:W-:Y:S01]  /*0870*/  IMAD.IADD R189, R188, 0x1, R2 ;  /* 0x00000001bcbd7824 */ /* 0x000fe200078e0202 */
[----:B------:R-:W-:Y:S01]  /*0880*/  @P2 IADD3 R248, R247, -0x40, RZ ;  /* 0xffffffc0f7f82810 */ /* 0x000fe20007ffe0ff */
[----:B------:R-:W-:-:S02]  /*0890*/  IMAD.IADD R203, R2, 0x1, R190 ;  /* 0x0000000102cb7824 */ /* 0x000fc400078e02be */
[----:B--2---:R-:W-:Y:S02]  /*08a0*/  IMAD.IADD R222, R222, 0x1, R220 ;  /* 0x00000001dede7824 */ /* 0x004fe400078e02dc */
.L_x_28:
[----:B-1----:R-:W1:Y:S01]  /*08b0*/  S2R R35, SR_CTAID.Y ;  /* 0x0000000000237919 */ /* 0x002e620000002600 */
[----:B------:R-:W2:Y:S01]  /*08c0*/  LDC.U8 R0, c[0x0][0x312] ;  /* 0x0000c480ff007b82 */ /* 0x000ea20000000000 */
[----:B------:R-:W-:Y:S02]  /*08d0*/  ISETP.NE.U32.AND P2, PT, RZ, c[0x0][0x240], PT ;  /* 0x00009000ff007a0c */ /* 0x000fe40003f45070 */
[----:B------:R-:W-:Y:S02]  /*08e0*/  ISETP.EQ.U32.AND P5, PT, RZ, c[0x0][0x248], PT ;  /* 0x00009200ff007a0c */ /* 0x000fe40003fa2070 */
[----:B------:R-:W-:Y:S02]  /*08f0*/  ISETP.NE.AND.EX P2, PT, RZ, c[0x0][0x244], PT, P2 ;  /* 0x00009100ff007a0c */ /* 0x000fe40003f45320 */
[----:B------:R-:W-:Y:S01]  /*0900*/  ISETP.NE.U32.AND P3, PT, RZ, c[0x0][0x250], PT ;  /* 0x00009400ff007a0c */ /* 0x000fe20003f65070 */
[----:B------:R-:W-:-:S03]  /*0910*/  IMAD.MOV.U32 R250, RZ, RZ, -0x1 ;  /* 0xfffffffffffa7424 */ /* 0x000fc600078e00ff */
[----:B------:R-:W-:Y:S01]  /*0920*/  ISETP.NE.AND.EX P3, PT, RZ, c[0x0][0x254], PT, P3 ;  /* 0x00009500ff007a0c */ /* 0x000fe20003f65330 */
[C---:B-1----:R-:W-:Y:S01]  /*0930*/  IMAD.SHL.U32 R8, R35.reuse, 0x4, RZ ;  /* 0x0000000423087824 */ /* 0x042fe200078e00ff */
[----:B------:R-:W-:Y:S02]  /*0940*/  SHF.R.S32.HI R15, RZ, 0x1f, R35 ;  /* 0x0000001fff0f7819 */ /* 0x000fe40000011423 */
[----:B--2---:R-:W-:Y:S01]  /*0950*/  ISETP.NE.AND P4, PT, R0, RZ, PT ;  /* 0x000000ff0000720c */ /* 0x004fe20003f85270 */
[----:B------:R-:W-:Y:S01]  /*0960*/  IMAD.MOV.U32 R0, RZ, RZ, -0x1 ;  /* 0xffffffffff007424 */ /* 0x000fe200078e00ff */
[----:B------:R-:W-:Y:S02]  /*0970*/  SHF.L.U64.HI R7, R35, 0x2, R15 ;  /* 0x0000000223077819 */ /* 0x000fe4000001020f */
[----:B------:R-:W-:Y:S02]  /*0980*/  IADD3 R2, P0, R8, c[0x0][0x240], RZ ;  /* 0x0000900008027a10 */ /* 0x000fe40007f1e0ff */
[----:B------:R-:W-:-:S02]  /*0990*/  ISETP.EQ.OR.EX P5, PT, RZ, c[0x0][0x24c], !P4, P5 ;  /* 0x00009300ff007a0c */ /* 0x000fc400067a2750 */
[----:B------:R-:W-:Y:S02]  /*09a0*/  IADD3.X R3, R7, c[0x0][0x244], RZ, P0, !PT ;  /* 0x0000910007037a10 */ /* 0x000fe400007fe4ff */
[----:B------:R-:W-:-:S03]  /*09b0*/  @P3 IADD3 R4, P0, R8, c[0x0][0x250], RZ ;  /* 0x0000940008043a10 */ /* 0x000fc60007f1e0ff */
[----:B------:R1:W2:Y:S04]  /*09c0*/  @P2 LDG.E R0, [R2.64] ;  /* 0x0000000602002981 */ /* 0x0002a8000c1e1900 */
[----:B------:R1:W2:Y:S01]  /*09d0*/  @P2 LDG.E R6, [R2.64+0x4] ;  /* 0x0000040602062981 */ /* 0x0002a2000c1e1900 */
[----:B------:R-:W-:Y:S01]  /*09e0*/  @P3 IADD3.X R5, R7, c[0x0][0x254], RZ, P0, !PT ;  /* 0x0000950007053a10 */ /* 0x000fe200007fe4ff */
[----:B------:R-:W-:Y:S01]  /*09f0*/  IMAD.MOV.U32 R237, RZ, RZ, RZ ;  /* 0x000000ffffed7224 */ /* 0x000fe200078e00ff */
[----:B-1----:R-:W-:-:S05]  /*0a00*/  IADD3 R2, P1, R8, c[0x0][0x248], RZ ;  /* 0x0000920008027a10 */ /* 0x002fca0007f3e0ff */
[----:B-----5:R1:W5:Y:S01]  /*0a10*/  @P3 LDG.E R237, [R4.64] ;  /* 0x0000000604ed3981 */ /* 0x020362000c1e1900 */
[----:B------:R-:W-:-:S05]  /*0a20*/  IADD3.X R3, R7, c[0x0][0x24c], RZ, P1, !PT ;  /* 0x0000930007037a10 */ /* 0x000fca0000ffe4ff */
[----:B------:R3:W5:Y:S01]  /*0a30*/  @!P5 LDG.E R250, [R2.64] ;  /* 0x0000000602fad981 */ /* 0x000762000c1e1900 */
[----:B------:R-:W-:-:S04]  /*0a40*/  ISETP.NE.U32.AND P0, PT, RZ, c[0x0][0x248], PT ;  /* 0x00009200ff007a0c */ /* 0x000fc80003f05070 */
[----:B------:R-:W-:Y:S01]  /*0a50*/  ISETP.NE.AND.EX P0, PT, RZ, c[0x0][0x24c], PT, P0 ;  /* 0x00009300ff007a0c */ /* 0x000fe20003f05300 */
[----:B-1----:R-:W-:Y:S02]  /*0a60*/  IMAD.MOV.U32 R4, RZ, RZ, c[0x0][0x218] ;  /* 0x00008600ff047624 */ /* 0x002fe400078e00ff */
[----:B--2---:R-:W-:Y:S02]  /*0a70*/  @P2 IMAD.IADD R19, R6, 0x1, -R0 ;  /* 0x0000000106132824 */ /* 0x004fe400078e0a00 */
[----:B------:R-:W-:-:S08]  /*0a80*/  @!P2 IMAD.MOV.U32 R19, RZ, RZ, c[0x0][0x214] ;  /* 0x00008500ff13a624 */ /* 0x000fd000078e00ff */
[----:B------:R-:W-:Y:S05]  /*0a90*/  @!P0 BRA `(.L_x_0) ;  /* 0x0000003000008947 */ /* 0x000fea0003800000 */
[----:B---3--:R-:W2:Y:S02]  /*0aa0*/  @P4 LDG.E R4, [R2.64+0x4] ;  /* 0x0000040602044981 */ /* 0x008ea4000c1e1900 */
[----:B--2--5:R-:W-:-:S06]  /*0ab0*/  @P4 IADD3 R4, R4, -R250, RZ ;  /* 0x800000fa04044210 */ /* 0x024fcc0007ffe0ff */
[----:B------:R1:W5:Y:S02]  /*0ac0*/  @!P4 LDG.E R4, [R2.64] ;  /* 0x000000060204c981 */ /* 0x000364000c1e1900 */
.L_x_0:
[----:B---3--:R-:W-:-:S04]  /*0ad0*/  ISETP.NE.U32.AND P1, PT, RZ, c[0x0][0x258], PT ;  /* 0x00009600ff007a0c */ /* 0x008fc80003f25070 */
[----:B------:R-:W-:-:S13]  /*0ae0*/  ISETP.NE.AND.EX P1, PT, RZ, c[0x0][0x25c], PT, P1 ;  /* 0x00009700ff007a0c */ /* 0x000fda0003f25310 */
[----:B-1----:R-:W-:-:S04]  /*0af0*/  @P1 IADD3 R2, P0, R8, c[0x0][0x258], RZ ;  /* 0x0000960008021a10 */ /* 0x002fc80007f1e0ff */
[----:B------:R-:W-:-:S06]  /*0b00*/  @P1 IADD3.X R3, R7, c[0x0][0x25c], RZ, P0, !PT ;  /* 0x0000970007031a10 */ /* 0x000fcc00007fe4ff */
[----:B------:R-:W2:Y:S01]  /*0b10*/  @P1 LDG.E R3, [R2.64] ;  /* 0x0000000602031981 */ /* 0x000ea2000c1e1900 */
[----:B------:R-:W-:Y:S01]  /*0b20*/  @!P1 ISETP.NE.U32.AND P0, PT, RZ, c[0x0][0x268], PT ;  /* 0x00009a00ff009a0c */ /* 0x000fe20003f05070 */
[----:B------:R-:W-:-:S03]  /*0b30*/  IMAD.SHL.U32 R20, R239, 0x40, RZ ;  /* 0x00000040ef147824 */ /* 0x000fc600078e00ff */
[----:B------:R-:W-:-:S04]  /*0b40*/  @!P1 ISETP.NE.AND.EX P0, PT, RZ, c[0x0][0x26c], PT, P0 ;  /* 0x00009b00ff009a0c */ /* 0x000fc80003f05300 */
[----:B------:R-:W-:Y:S01]  /*0b50*/  @!P1 SEL R2, RZ, c[0x0][0x21c], !P0 ;  /* 0x00008700ff029a07 */ /* 0x000fe20004000000 */
[----:B--2--5:R-:W-:-:S03]  /*0b60*/  @P1 IMAD.IADD R212, R3, 0x1, -R237 ;  /* 0x0000000103d41824 */ /* 0x024fc600078e0aed */
[----:B------:R-:W-:-:S04]  /*0b70*/  @!P1 IADD3 R212, R2, R4, -R237 ;  /* 0x0000000402d49210 */ /* 0x000fc80007ffe8ed */
[----:B------:R-:W-:-:S13]  /*0b80*/  ISETP.GT.AND P0, PT, R212, R20, PT ;  /* 0x00000014d400720c */ /* 0x000fda0003f04270 */
[----:B------:R-:W-:Y:S05]  /*0b90*/  @!P0 BRA `(.L_x_1) ;  /* 0x0000540000008947 */ /* 0x000fea0003800000 */
[----:B------:R-:W-:Y:S01]  /*0ba0*/  ISETP.NE.AND P1, PT, R250, -0x1, PT ;  /* 0xfffffffffa00780c */ /* 0x000fe20003f25270 */
[----:B------:R-:W-:Y:S01]  /*0bb0*/  IMAD R4, R15, c[0x0][0x178], RZ ;  /* 0x00005e000f047a24 */ /* 0x000fe200078e02ff */
[----:B------:R-:W-:Y:S01]  /*0bc0*/  IADD3 R2, R19, 0x3f, RZ ;  /* 0x0000003f13027810 */ /* 0x000fe20007ffe0ff */
[----:B------:R-:W-:Y:S01]  /*0bd0*/  IMAD.WIDE.U32 R10, R35, c[0x0][0x178], RZ ;  /* 0x00005e00230a7a25 */ /* 0x000fe200078e00ff */
[C---:B------:R-:W-:Y:S02]  /*0be0*/  ISETP.NE.AND P0, PT, R0.reuse, -0x1, PT ;  /* 0xffffffff0000780c */ /* 0x040fe40003f05270 */
[----:B------:R-:W-:Y:S01]  /*0bf0*/  SHF.R.S32.HI R3, RZ, 0x1f, R2 ;  /* 0x0000001fff037819 */ /* 0x000fe20000011402 */
[----:B------:R-:W-:-:S03]  /*0c00*/  IMAD R7, R0, c[0x0][0x194], RZ ;  /* 0x0000650000077a24 */ /* 0x000fc600078e02ff */
[----:B------:R-:W-:Y:S01]  /*0c10*/  LEA.HI R25, R3, R2, RZ, 0x6 ;  /* 0x0000000203197211 */ /* 0x000fe200078f30ff */
[----:B------:R-:W-:Y:S02]  /*0c20*/  IMAD R2, R35, c[0x0][0x17c], R4 ;  /* 0x00005f0023027a24 */ /* 0x000fe400078e0204 */
[----:B------:R-:W-:Y:S01]  /*0c30*/  IMAD.WIDE.U32 R4, R0, c[0x0][0x190], RZ ;  /* 0x0000640000047a25 */ /* 0x000fe200078e00ff */
[----:B------:R-:W-:-:S03]  /*0c40*/  LOP3.LUT R8, R25, 0xffffffc0, RZ, 0xc0, !PT ;  /* 0xffffffc019087812 */ /* 0x000fc600078ec0ff */
[----:B------:R-:W-:Y:S01]  /*0c50*/  @P1 IMAD.IADD R6, R237, 0x1, R250 ;  /* 0x00000001ed061824 */ /* 0x000fe200078e02fa */
[----:B------:R-:W-:Y:S01]  /*0c60*/  SEL R29, R10, R4, !P0 ;  /* 0x000000040a1d7207 */ /* 0x000fe20004000000 */
[----:B------:R-:W-:Y:S01]  /*0c70*/  IMAD.IADD R22, R11, 0x1, R2 ;  /* 0x000000010b167824 */ /* 0x000fe200078e0202 */
[----:B------:R-:W-:Y:S01]  /*0c80*/  IADD3 R10, R8, -0x40, RZ ;  /* 0xffffffc0080a7810 */ /* 0x000fe20007ffe0ff */
[C---:B------:R-:W-:Y:S01]  /*0c90*/  @P1 IMAD.WIDE.U32 R2, R6.reuse, c[0x0][0x198], RZ ;  /* 0x0000660006021a25 */ /* 0x040fe200078e00ff */
[----:B------:R-:W-:Y:S02]  /*0ca0*/  @P0 IADD3 R22, R5, R7, RZ ;  /* 0x0000000705160210 */ /* 0x000fe40007ffe0ff */
[----:B------:R-:W-:Y:S01]  /*0cb0*/  SHF.R.S32.HI R14, RZ, 0x1f, R10 ;  /* 0x0000001fff0e7819 */ /* 0x000fe2000001140a */
[----:B------:R-:W-:Y:S02]  /*0cc0*/  @P1 IMAD R28, R6, c[0x0][0x19c], R3 ;  /* 0x00006700061c1a24 */ /* 0x000fe400078e0203 */
[----:B------:R-:W-:Y:S01]  /*0cd0*/  @P1 IMAD.MOV.U32 R27, RZ, RZ, R2 ;  /* 0x000000ffff1b1224 */ /* 0x000fe200078e0002 */
[----:B------:R-:W-:Y:S05]  /*0ce0*/  @P1 BRA `(.L_x_2) ;  /* 0x000000a000001947 */ /* 0x000fea0003800000 */
[----:B------:R-:W-:Y:S01]  /*0cf0*/  SHF.R.S32.HI R2, RZ, 0x1f, R237 ;  /* 0x0000001fff027819 */ /* 0x000fe200000114ed */
[----:B------:R-:W-:-:S04]  /*0d00*/  IMAD R5, R15, c[0x0][0x180], RZ ;  /* 0x000060000f057a24 */ /* 0x000fc800078e02ff */
[----:B------:R-:W-:Y:S02]  /*0d10*/  IMAD R4, R2, c[0x0][0x198], RZ ;  /* 0x0000660002047a24 */ /* 0x000fe400078e02ff */
[----:B------:R-:W-:-:S04]  /*0d20*/  IMAD.WIDE.U32 R2, R237, c[0x0][0x198], RZ ;  /* 0x00006600ed027a25 */ /* 0x000fc800078e00ff */
[----:B------:R-:W-:-:S05]  /*0d30*/  IMAD R4, R237, c[0x0][0x19c], R4 ;  /* 0x00006700ed047a24 */ /* 0x000fca00078e0204 */
[----:B------:R-:W-:Y:S01]  /*0d40*/  IADD3 R3, R3, R4, RZ ;  /* 0x0000000403037210 */ /* 0x000fe20007ffe0ff */
[----:B------:R-:W-:-:S04]  /*0d50*/  IMAD R4, R35, c[0x0][0x184], R5 ;  /* 0x0000610023047a24 */ /* 0x000fc800078e0205 */
[----:B------:R-:W-:-:S05]  /*0d60*/  IMAD.WIDE.U32 R2, R35, c[0x0][0x180], R2 ;  /* 0x0000600023027a25 */ /* 0x000fca00078e0002 */
[----:B------:R-:W-:Y:S02]  /*0d70*/  IADD3 R28, R3, R4, RZ ;  /* 0x00000004031c7210 */ /* 0x000fe40007ffe0ff */
[----:B------:R-:W-:Y:S02]  /*0d80*/  MOV R27, R2 ;  /* 0x00000002001b7202 */ /* 0x000fe40000000f00 */
.L_x_2:
[----:B------:R-:W-:-:S05]  /*0d90*/  @P1 IADD3 R4, R237, R250, RZ ;  /* 0x000000faed041210 */ /* 0x000fca0007ffe0ff */
[----:B------:R-:W-:-:S04]  /*0da0*/  @P1 IMAD.WIDE.U32 R2, R4, c[0x0][0x1a0], RZ ;  /* 0x0000680004021a25 */ /* 0x000fc800078e00ff */
[----:B------:R-:W-:Y:S01]  /*0db0*/  @P1 IMAD R24, R4, c[0x0][0x1a4], R3 ;  /* 0x0000690004181a24 */ /* 0x000fe200078e0203 */
[----:B------:R-:W-:Y:S01]  /*0dc0*/  @P1 MOV R23, R2 ;  /* 0x0000000200171202 */ /* 0x000fe20000000f00 */
        /* <DEDUP_REMOVED lines=11> */
.L_x_3:
[----:B------:R-:W-:Y:S01]  /*0e80*/  IABS R18, c[0x0][0x1c8] ;  /* 0x0000720000127a13 */ /* 0x000fe20000000000 */
[----:B------:R-:W1:Y:S01]  /*0e90*/  S2R R38, SR_CTAID.Z ;  /* 0x0000000000267919 */ /* 0x000e620000002700 */
[----:B------:R-:W2:Y:S01]  /*0ea0*/  LDC.U8 R26, c[0x0][0x328] ;  /* 0x0000ca00ff1a7b82 */ /* 0x000ea20000000000 */
[----:B------:R-:W-:Y:S01]  /*0eb0*/  IMAD.MOV.U32 R12, RZ, RZ, c[0x0][0x224] ;  /* 0x00008900ff0c7624 */ /* 0x000fe200078e00ff */
[----:B------:R-:W3:Y:S01]  /*0ec0*/  I2F.RP R2, R18 ;  /* 0x0000001200027306 */ /* 0x000ee20000209400 */
[C---:B------:R-:W-:Y:S01]  /*0ed0*/  @P0 IMAD.WIDE.U32 R4, R0.reuse, c[0x0][0x370], RZ ;  /* 0x0000dc0000040a25 */ /* 0x040fe200078e00ff */
[----:B------:R-:W4:Y:S02]  /*0ee0*/  S2R R21, SR_CTAID.X ;  /* 0x0000000000157919 */ /* 0x000f240000002500 */
[----:B------:R-:W-:Y:S01]  /*0ef0*/  SHF.R.S32.HI R12, RZ, 0x1f, R12 ;  /* 0x0000001fff0c7819 */ /* 0x000fe2000001140c */
[----:B------:R-:W-:Y:S01]  /*0f00*/  @P0 IMAD R11, R0, c[0x0][0x374], R5 ;  /* 0x0000dd00000b0a24 */ /* 0x000fe200078e0205 */
[----:B------:R-:W-:Y:S01]  /*0f10*/  @P0 MOV R9, R4 ;  /* 0x0000000400090202 */ /* 0x000fe20000000f00 */
[----:B------:R-:W-:Y:S01]  /*0f20*/  @!P0 IMAD.WIDE.U32 R4, R35, c[0x0][0x368], RZ ;  /* 0x0000da0023048a25 */ /* 0x000fe200078e00ff */
[----:B------:R-:W5:Y:S03]  /*0f30*/  LDC.U8 R32, c[0x0][0x3d0] ;  /* 0x0000f400ff207b82 */ /* 0x000f660000000000 */
[----:B------:R-:W-:-:S02]  /*0f40*/  IMAD.MOV.U32 R34, RZ, RZ, c[0x0][0x22c] ;  /* 0x00008b00ff227624 */ /* 0x000fc400078e00ff */
[----:B------:R-:W-:Y:S02]  /*0f50*/  @!P0 IMAD.MOV.U32 R9, RZ, RZ, R4 ;  /* 0x000000ffff098224 */ /* 0x000fe400078e0004 */
[----:B------:R-:W-:Y:S01]  /*0f60*/  IMAD.WIDE R16, R34, c[0x0][0x1c0], RZ ;  /* 0x0000700022107a25 */ /* 0x000fe200078e02ff */
[----:B---3--:R-:W3:Y:S01]  /*0f70*/  MUFU.RCP R2, R2 ;  /* 0x0000000200027308 */ /* 0x008ee20000001000 */
[----:B-1----:R-:W-:Y:S02]  /*0f80*/  IABS R7, R38 ;  /* 0x0000002600077213 */ /* 0x002fe40000000000 */
[----:B------:R-:W-:Y:S02]  /*0f90*/  LOP3.LUT R8, R38, c[0x0][0x1c8], RZ, 0x3c, !PT ;  /* 0x0000720026087a12 */ /* 0x000fe400078e3cff */
[----:B--2---:R-:W-:Y:S01]  /*0fa0*/  ISETP.NE.AND P1, PT, R26, RZ, PT ;  /* 0x000000ff1a00720c */ /* 0x004fe20003f25270 */
[----:B----4-:R-:W-:Y:S01]  /*0fb0*/  IMAD.WIDE.U32 R30, R21, c[0x0][0x3d8], RZ ;  /* 0x0000f600151e7a25 */ /* 0x010fe200078e00ff */
[----:B------:R-:W-:-:S02]  /*0fc0*/  ISETP.GE.AND P3, PT, R8, RZ, PT ;  /* 0x000000ff0800720c */ /* 0x000fc40003f66270 */
[----:B------:R-:W-:Y:S02]  /*0fd0*/  SHF.L.U64.HI R8, R35, 0x7, R15 ;  /* 0x0000000723087819 */ /* 0x000fe4000001020f */
[----:B---3--:R-:W-:Y:S02]  /*0fe0*/  IADD3 R2, R2, 0xffffffe, RZ ;  /* 0x0ffffffe02027810 */ /* 0x008fe40007ffe0ff */
[----:B------:R-:W-:Y:S02]  /*0ff0*/  SEL R8, R8, RZ, P2 ;  /* 0x000000ff08087207 */ /* 0x000fe40001000000 */
[----:B------:R-:W1:Y:S02]  /*1000*/  F2I.FTZ.U32.TRUNC.NTZ R3, R2 ;  /* 0x0000000200037305 */ /* 0x000e64000021f000 */
[----:B-1----:R-:W-:-:S05]  /*1010*/  IADD3 R2, RZ, -R3, RZ ;  /* 0x80000003ff027210 */ /* 0x002fca0007ffe0ff */
[----:B------:R-:W-:Y:S02]  /*1020*/  IMAD R6, R2, R18, RZ ;  /* 0x0000001202067224 */ /* 0x000fe400078e02ff */
[----:B------:R-:W-:-:S04]  /*1030*/  IMAD.MOV.U32 R2, RZ, RZ, RZ ;  /* 0x000000ffff027224 */ /* 0x000fc800078e00ff */
[----:B------:R-:W-:-:S04]  /*1040*/  IMAD.HI.U32 R2, R3, R6, R2 ;  /* 0x0000000603027227 */ /* 0x000fc800078e0002 */
[----:B------:R-:W-:Y:S02]  /*1050*/  @!P0 IMAD R6, R15, c[0x0][0x368], RZ ;  /* 0x0000da000f068a24 */ /* 0x000fe400078e02ff */
[----:B------:R-:W-:-:S04]  /*1060*/  IMAD.HI.U32 R2, R2, R7, RZ ;  /* 0x0000000702027227 */ /* 0x000fc800078e00ff */
[----:B------:R-:W-:Y:S01]  /*1070*/  @!P0 IMAD R6, R35, c[0x0][0x36c], R6 ;  /* 0x0000db0023068a24 */ /* 0x000fe200078e0206 */
[----:B------:R-:W-:-:S04]  /*1080*/  IADD3 R3, -R2, RZ, RZ ;  /* 0x000000ff02037210 */ /* 0x000fc80007ffe1ff */
[----:B------:R-:W-:Y:S01]  /*1090*/  @!P0 IADD3 R11, R5, R6, RZ ;  /* 0x00000006050b8210 */ /* 0x000fe20007ffe0ff */
[----:B------:R-:W-:Y:S02]  /*10a0*/  IMAD R3, R18, R3, R7 ;  /* 0x0000000312037224 */ /* 0x000fe400078e0207 */
[----:B------:R-:W-:Y:S02]  /*10b0*/  IMAD R7, R12, R35, RZ ;  /* 0x000000230c077224 */ /* 0x000fe400078e02ff */
[----:B------:R-:W-:Y:S01]  /*10c0*/  IMAD.WIDE.U32 R12, R35, c[0x0][0x224], RZ ;  /* 0x00008900230c7a25 */ /* 0x000fe200078e00ff */
[----:B------:R-:W-:-:S03]  /*10d0*/  ISETP.GT.U32.AND P4, PT, R18, R3, PT ;  /* 0x000000031200720c */ /* 0x000fc60003f84070 */
[----:B------:R-:W-:Y:S02]  /*10e0*/  IMAD R5, R15, c[0x0][0x224], R7 ;  /* 0x000089000f057a24 */ /* 0x000fe400078e0207 */
[----:B------:R-:W-:Y:S02]  /*10f0*/  IMAD.SHL.U32 R6, R35, 0x80, RZ ;  /* 0x0000008023067824 */ /* 0x000fe400078e00ff */
[-C--:B------:R-:W-:Y:S01]  /*1100*/  IMAD R7, R17, R12.reuse, RZ ;  /* 0x0000000c11077224 */ /* 0x080fe200078e02ff */
[----:B------:R-:W-:Y:S01]  /*1110*/  IADD3 R4, R13, R5, RZ ;  /* 0x000000050d047210 */ /* 0x000fe20007ffe0ff */
[----:B------:R-:W-:Y:S01]  /*1120*/  IMAD.WIDE.U32 R12, R16, R12, RZ ;  /* 0x0000000c100c7225 */ /* 0x000fe200078e00ff */
[----:B------:R-:W-:-:S03]  /*1130*/  SEL R6, R6, RZ, P2 ;  /* 0x000000ff06067207 */ /* 0x000fc60001000000 */
[----:B------:R-:W-:Y:S01]  /*1140*/  @!P4 IADD3 R3, R3, -R18, RZ ;  /* 0x800000120303c210 */ /* 0x000fe20007ffe0ff */
[----:B------:R-:W-:Y:S01]  /*1150*/  IMAD R7, R16, R4, R7 ;  /* 0x0000000410077224 */ /* 0x000fe200078e0207 */
[----:B------:R-:W-:Y:S01]  /*1160*/  IADD3 R6, P2, R10, R6, RZ ;  /* 0x000000060a067210 */ /* 0x000fe20007f5e0ff */
[----:B------:R-:W-:Y:S01]  /*1170*/  IMAD.WIDE.U32 R4, R16, R0, RZ ;  /* 0x0000000010047225 */ /* 0x000fe200078e00ff */
[----:B------:R-:W-:Y:S02]  /*1180*/  ISETP.GE.U32.AND P5, PT, R3, R18, PT ;  /* 0x000000120300720c */ /* 0x000fe40003fa6070 */
[----:B------:R-:W-:Y:S01]  /*1190*/  @!P4 IADD3 R2, R2, 0x1, RZ ;  /* 0x000000010202c810 */ /* 0x000fe20007ffe0ff */
[C---:B------:R-:W-:Y:S01]  /*11a0*/  IMAD R3, R17.reuse, R0, RZ ;  /* 0x0000000011037224 */ /* 0x040fe200078e02ff */
[----:B------:R-:W-:Y:S01]  /*11b0*/  ISETP.NE.AND P4, PT, RZ, c[0x0][0x1c8], PT ;  /* 0x00007200ff007a0c */ /* 0x000fe20003f85270 */
[----:B------:R-:W-:Y:S01]  /*11c0*/  IMAD R15, R17, R6, RZ ;  /* 0x00000006110f7224 */ /* 0x000fe200078e02ff */
[----:B------:R-:W-:Y:S01]  /*11d0*/  SEL R17, R12, R4, !P0 ;  /* 0x000000040c117207 */ /* 0x000fe20004000000 */
[----:B------:R-:W-:Y:S01]  /*11e0*/  IMAD.X R8, R14, 0x1, R8, P2 ;  /* 0x000000010e087824 */ /* 0x000fe200010e0608 */
[----:B-----5:R-:W-:Y:S01]  /*11f0*/  ISETP.NE.AND P2, PT, R32, RZ, PT ;  /* 0x000000ff2000720c */ /* 0x020fe20003f45270 */
[----:B------:R-:W-:Y:S01]  /*1200*/  @P1 IMAD R4, R35, c[0x0][0x214], RZ ;  /* 0x0000850023041a24 */ /* 0x000fe200078e02ff */
[----:B------:R-:W-:Y:S01]  /*1210*/  IADD3 R13, R13, R7, RZ ;  /* 0x000000070d0d7210 */ /* 0x000fe20007ffe0ff */
[----:B------:R-:W-:Y:S01]  /*1220*/  @P0 IMAD.IADD R13, R5, 0x1, R3 ;  /* 0x00000001050d0824 */ /* 0x000fe200078e0203 */
[----:B------:R-:W-:Y:S01]  /*1230*/  SEL R26, R30, RZ, P2 ;  /* 0x000000ff1e1a7207 */ /* 0x000fe20001000000 */
[----:B------:R-:W-:Y:S01]  /*1240*/  IMAD.WIDE.U32 R6, R16, R6, RZ ;  /* 0x0000000610067225 */ /* 0x000fe200078e00ff */
[----:B------:R-:W-:-:S02]  /*1250*/  @P5 IADD3 R2, R2, 0x1, RZ ;  /* 0x0000000102025810 */ /* 0x000fc40007ffe0ff */
[----:B------:R-:W-:Y:S01]  /*1260*/  @P1 SEL R4, R4, R0, !P0 ;  /* 0x0000000004041207 */ /* 0x000fe20004000000 */
[----:B------:R-:W-:Y:S01]  /*1270*/  IMAD R8, R16, R8, R15 ;  /* 0x0000000810087224 */ /* 0x000fe200078e020f */
[----:B------:R-:W-:Y:S01]  /*1280*/  @!P3 IADD3 R2, -R2, RZ, RZ ;  /* 0x000000ff0202b210 */ /* 0x000fe20007ffe1ff */
[----:B------:R-:W-:Y:S01]  /*1290*/  IMAD R3, R21, c[0x0][0x3dc], R31 ;  /* 0x0000f70015037a24 */ /* 0x000fe200078e021f */
[----:B------:R-:W-:Y:S01]  /*12a0*/  @!P4 LOP3.LUT R2, RZ, c[0x0][0x1c8], RZ, 0x33, !PT ;  /* 0x00007200ff02ca12 */ /* 0x000fe200078e33ff */
[C---:B------:R-:W-:Y:S01]  /*12b0*/  IMAD R30, R38.reuse, c[0x0][0x22c], RZ ;  /* 0x00008b00261e7a24 */ /* 0x040fe200078e02ff */
[----:B------:R-:W-:Y:S01]  /*12c0*/  SHF.R.S32.HI R18, RZ, 0x1f, R20 ;  /* 0x0000001fff127819 */ /* 0x000fe20000011414 */
[--C-:B------:R-:W-:Y:S01]  /*12d0*/  @!P1 IMAD R5, R35, c[0x0][0x1c0], R38.reuse ;  /* 0x0000700023059a24 */ /* 0x100fe200078e0226 */
[----:B------:R-:W-:Y:S01]  /*12e0*/  SHF.R.S32.HI R32, RZ, 0x1f, R38 ;  /* 0x0000001fff207819 */ /* 0x000fe20000011426 */
[----:B------:R-:W-:Y:S01]  /*12f0*/  @P1 IMAD R15, R38, c[0x0][0x234], R4 ;  /* 0x00008d00260f1a24 */ /* 0x000fe200078e0204 */
[----:B------:R-:W-:Y:S01]  /*1300*/  SHF.R.S32.HI R33, RZ, 0x1f, R30 ;  /* 0x0000001fff217819 */ /* 0x000fe2000001141e */
[----:B------:R-:W-:Y:S01]  /*1310*/  @!P1 IMAD R15, R5, c[0x0][0x214], RZ ;  /* 0x00008500050f9a24 */ /* 0x000fe200078e02ff */
[----:B------:R-:W-:-:S02]  /*1320*/  SEL R16, R3, RZ, P2 ;  /* 0x000000ff03107207 */ /* 0x000fc40001000000 */
[----:B------:R-:W-:Y:S02]  /*1330*/  IADD3 R8, R7, R8, RZ ;  /* 0x0000000807087210 */ /* 0x000fe40007ffe0ff */
[----:B------:R-:W-:Y:S01]  /*1340*/  SHF.R.S32.HI R21, RZ, 0x1f, R2 ;  /* 0x0000001fff157819 */ /* 0x000fe20000011402 */
[----:B------:R-:W-:Y:S05]  /*1350*/  @!P1 BRA `(.L_x_4) ;  /* 0x0000007000009947 */ /* 0x000fea0003800000 */
[C---:B------:R-:W-:Y:S01]  /*1360*/  @!P0 IMAD R0, R35.reuse, c[0x0][0x224], RZ ;  /* 0x0000890023008a24 */ /* 0x040fe200078e02ff */
[----:B------:R-:W-:Y:S02]  /*1370*/  MOV R3, 0x80 ;  /* 0x0000008000037802 */ /* 0x000fe40000000f00 */
[----:B------:R-:W-:Y:S02]  /*1380*/  MOV R12, c[0x0][0x210] ;  /* 0x00008400000c7a02 */ /* 0x000fe40000000f00 */
[----:B------:R-:W-:-:S03]  /*1390*/  LEA R0, R35, R0, 0x7 ;  /* 0x0000000023007211 */ /* 0x000fc600078e38ff */
[----:B------:R-:W-:-:S04]  /*13a0*/  IMAD R12, R3, R12, c[0x0][0x234] ;  /* 0x00008d00030c7624 */ /* 0x000fc800078e020c */
[----:B------:R-:W-:Y:S01]  /*13b0*/  IMAD R12, R12, R38, R0 ;  /* 0x000000260c0c7224 */ /* 0x000fe200078e0200 */
[----:B------:R-:W-:Y:S05]  /*13c0*/  BRA `(.L_x_5) ;  /* 0x0000002000007947 */ /* 0x000fea0003800000 */
.L_x_4:
[----:B------:R-:W-:-:S04]  /*13d0*/  IMAD R12, R35, c[0x0][0x1c0], R38 ;  /* 0x00007000230c7a24 */ /* 0x000fc800078e0226 */
[----:B------:R-:W-:Y:S02]  /*13e0*/  IMAD R12, R12, c[0x0][0x224], RZ ;  /* 0x000089000c0c7a24 */ /* 0x000fe400078e02ff */
.L_x_5:
[----:B------:R-:W2:Y:S04]  /*13f0*/  LDL.64 R4, [R1] ;  /* 0x0000000001047983 */ /* 0x000ea80000100a00 */
[----:B------:R1:W2:Y:S04]  /*1400*/  LDL.64 R36, [R1] ;  /* 0x0000000001247983 */ /* 0x0002a80000100a00 */
[----:B------:R-:W3:Y:S04]  /*1410*/  LDL R41, [R1+0xc] ;  /* 0x00000c0001297983 */ /* 0x000ee80000100800 */
[----:B------:R-:W4:Y:S04]  /*1420*/  S2R R39, SR_TID.X ;  /* 0x0000000000277919 */ /* 0x000f280000002100 */
[----:B------:R-:W5:Y:S01]  /*1430*/  S2R R40, SR_TID.X ;  /* 0x0000000000287919 */ /* 0x000f620000002100 */
[----:B------:R-:W-:-:S02]  /*1440*/  IMAD R31, R34, c[0x0][0x1c0], RZ ;  /* 0x00007000221f7a24 */ /* 0x000fc400078e02ff */
[----:B------:R-:W-:-:S03]  /*1450*/  IMAD R0, R14, c[0x0][0x370], RZ ;  /* 0x0000dc000e007a24 */ /* 0x000fc600078e02ff */
[----:B------:R-:W-:Y:S01]  /*1460*/  SHF.L.U32 R3, R31, 0x6, RZ ;  /* 0x000000061f037819 */ /* 0x000fe200000006ff */
[----:B------:R-:W-:Y:S01]  /*1470*/  IMAD R7, R10, c[0x0][0x374], R0 ;  /* 0x0000dd000a077a24 */ /* 0x000fe200078e0200 */
[----:B------:R-:W-:Y:S02]  /*1480*/  IADD3 R0, P3, R238, R10, RZ ;  /* 0x0000000aee007210 */ /* 0x000fe40007f7e0ff */
[----:B------:R-:W-:Y:S02]  /*1490*/  SHF.R.S32.HI R35, RZ, 0x1f, R238 ;  /* 0x0000001fff237819 */ /* 0x000fe400000114ee */
[----:B----4-:R-:W-:-:S04]  /*14a0*/  SHF.R.S32.HI R39, RZ, 0x1f, R39 ;  /* 0x0000001fff277819 */ /* 0x010fc80000011427 */
[----:B-----5:R-:W-:-:S04]  /*14b0*/  LEA.HI R39, R39, R40, RZ, 0x5 ;  /* 0x0000002827277211 */ /* 0x020fc800078f28ff */
[----:B------:R-:W-:Y:S01]  /*14c0*/  SHF.R.S32.HI R39, RZ, 0x5, R39 ;  /* 0x00000005ff277819 */ /* 0x000fe20000011427 */
[----:B------:R-:W-:Y:S01]  /*14d0*/  BSSY B1, `(.L_x_1) ;  /* 0x00004ac000017945 */ /* 0x000fe20003800000 */
[----:B--2---:R-:W-:-:S05]  /*14e0*/  IMAD.MOV.U32 R36, RZ, RZ, R4 ;  /* 0x000000ffff247224 */ /* 0x004fca00078e0004 */
[----:B------:R-:W-:Y:S02]  /*14f0*/  IADD3 R4, P0, R36, R9, RZ ;  /* 0x0000000924047210 */ /* 0x000fe40007f1e0ff */
[----:B------:R-:W-:-:S05]  /*1500*/  SHF.R.S32.HI R37, RZ, 0x1f, R36 ;  /* 0x0000001fff257819 */ /* 0x000fca0000011424 */
[----:B------:R-:W-:Y:S01]  /*1510*/  IMAD.X R5, R37, 0x1, R11, P0 ;  /* 0x0000000125057824 */ /* 0x000fe200000e060b */
[----:B------:R-:W-:Y:S02]  /*1520*/  IADD3 R6, P1, P0, R6, R3, R30 ;  /* 0x0000000306067210 */ /* 0x000fe4000783e01e */
[----:B------:R-:W-:Y:S01]  /*1530*/  SHF.R.S32.HI R3, RZ, 0x1f, R3 ;  /* 0x0000001fff037819 */ /* 0x000fe20000011403 */
[----:B------:R-:W-:-:S03]  /*1540*/  IMAD.WIDE.U32 R4, R10, c[0x0][0x370], R4 ;  /* 0x0000dc000a047a25 */ /* 0x000fc600078e0004 */
[----:B------:R-:W-:Y:S01]  /*1550*/  IADD3.X R8, R8, R3, R33, P1, P0 ;  /* 0x0000000308087210 */ /* 0x000fe20000fe0421 */
[----:B------:R-:W-:Y:S01]  /*1560*/  IMAD.X R3, R35, 0x1, R14, P3 ;  /* 0x0000000123037824 */ /* 0x000fe200018e060e */
[----:B------:R-:W-:Y:S01]  /*1570*/  IADD3 R11, P1, P0, R26, R6, R17 ;  /* 0x000000061a0b7210 */ /* 0x000fe2000783e011 */
[----:B------:R-:W-:Y:S02]  /*1580*/  IMAD.IADD R5, R5, 0x1, R7 ;  /* 0x0000000105057824 */ /* 0x000fe400078e0207 */
[----:B------:R-:W-:Y:S02]  /*1590*/  IMAD R9, R32, c[0x0][0x378], RZ ;  /* 0x0000de0020097a24 */ /* 0x000fe400078e02ff */
[----:B------:R-:W-:Y:S02]  /*15a0*/  IMAD R14, R3, c[0x0][0x190], RZ ;  /* 0x00006400030e7a24 */ /* 0x000fe400078e02ff */
[----:B------:R-:W-:-:S04]  /*15b0*/  IMAD.WIDE.U32 R6, R0, c[0x0][0x190], R36 ;  /* 0x0000640000067a25 */ /* 0x000fc800078e0024 */
[----:B---3--:R-:W-:Y:S01]  /*15c0*/  IMAD R3, R39, R31, R41 ;  /* 0x0000001f27037224 */ /* 0x008fe200078e0229 */
[----:B------:R-:W-:Y:S01]  /*15d0*/  IADD3.X R8, R16, R8, R13, P1, P0 ;  /* 0x0000000810087210 */ /* 0x000fe20000fe040d */
[C---:B------:R-:W-:Y:S02]  /*15e0*/  IMAD R9, R38.reuse, c[0x0][0x37c], R9 ;  /* 0x0000df0026097a24 */ /* 0x040fe400078e0209 */
[----:B------:R-:W-:Y:S01]  /*15f0*/  IMAD.WIDE.U32 R4, R38, c[0x0][0x378], R4 ;  /* 0x0000de0026047a25 */ /* 0x000fe200078e0004 */
[----:B------:R-:W-:Y:S01]  /*1600*/  IADD3 R6, P1, R29, R6, RZ ;  /* 0x000000061d067210 */ /* 0x000fe20007f3e0ff */
[----:B------:R1:W-:Y:S02]  /*1610*/  STL [R1+0x4], R37 ;  /* 0x0000042501007387 */ /* 0x0003e40000100800 */
[----:B------:R-:W-:Y:S01]  /*1620*/  IMAD R14, R0, c[0x0][0x194], R14 ;  /* 0x00006500000e7a24 */ /* 0x000fe200078e020e */
[----:B------:R-:W-:Y:S02]  /*1630*/  IADD3 R0, P0, R3, R11, RZ ;  /* 0x0000000b03007210 */ /* 0x000fe40007f1e0ff */
[----:B------:R-:W-:-:S02]  /*1640*/  IADD3 R5, R5, R9, RZ ;  /* 0x0000000905057210 */ /* 0x000fc40007ffe0ff */
[----:B------:R-:W-:Y:S02]  /*1650*/  IADD3.X R7, R22, R7, R14, P1, !PT ;  /* 0x0000000716077210 */ /* 0x000fe40000ffe40e */
[----:B------:R-:W-:Y:S01]  /*1660*/  LEA.HI.X.SX32 R9, R3, R8, 0x1, P0 ;  /* 0x0000000803097211 */ /* 0x000fe200000f0eff */
[----:B------:R-:W-:Y:S01]  /*1670*/  IMAD R8, R32, c[0x0][0x1a8], RZ ;  /* 0x00006a0020087a24 */ /* 0x000fe200078e02ff */
[----:B------:R-:W-:Y:S01]  /*1680*/  ISETP.GE.AND P3, PT, R19, 0x1, PT ;  /* 0x000000011300780c */ /* 0x000fe20003f66270 */
[----:B------:R-:W-:Y:S01]  /*1690*/  IMAD R3, R35, c[0x0][0x370], RZ ;  /* 0x0000dc0023037a24 */ /* 0x000fe200078e02ff */
[----:B------:R-:W-:Y:S01]  /*16a0*/  LEA R206, P0, R0, c[0x0][0x350], 0x2 ;  /* 0x0000d40000ce7a11 */ /* 0x000fe200078010ff */
[C---:B------:R-:W-:Y:S02]  /*16b0*/  IMAD R8, R38.reuse, c[0x0][0x1ac], R8 ;  /* 0x00006b0026087a24 */ /* 0x040fe400078e0208 */
[----:B------:R-:W-:Y:S01]  /*16c0*/  IMAD.WIDE.U32 R6, R38, c[0x0][0x1a8], R6 ;  /* 0x00006a0026067a25 */ /* 0x000fe200078e0006 */
[----:B------:R-:W-:-:S03]  /*16d0*/  LEA.HI.X R207, R0, c[0x0][0x354], R9, 0x2, P0 ;  /* 0x0000d50000cf7a11 */ /* 0x000fc600000f1409 */
[C---:B------:R-:W-:Y:S02]  /*16e0*/  IMAD R3, R238.reuse, c[0x0][0x374], R3 ;  /* 0x0000dd00ee037a24 */ /* 0x040fe400078e0203 */
[----:B------:R-:W-:Y:S01]  /*16f0*/  IMAD.WIDE.U32 R4, R238, c[0x0][0x370], R4 ;  /* 0x0000dc00ee047a25 */ /* 0x000fe200078e0004 */
[----:B------:R-:W-:Y:S02]  /*1700*/  IADD3 R7, R7, R8, RZ ;  /* 0x0000000807077210 */ /* 0x000fe40007ffe0ff */
[----:B------:R-:W-:Y:S01]  /*1710*/  MOV R30, 0x4 ;  /* 0x00000004001e7802 */ /* 0x000fe20000000f00 */
[----:B------:R-:W-:Y:S01]  /*1720*/  IMAD.IADD R0, R5, 0x1, R3 ;  /* 0x0000000105007824 */ /* 0x000fe200078e0203 */
[----:B------:R-:W-:Y:S01]  /*1730*/  LEA R8, P0, R4, c[0x0][0x330], 0x1 ;  /* 0x0000cc0004087a11 */ /* 0x000fe200078008ff */
[----:B------:R-:W-:Y:S01]  /*1740*/  IMAD.IADD R11, R10, 0x1, R12 ;  /* 0x000000010a0b7824 */ /* 0x000fe200078e020c */
[----:B------:R-:W-:Y:S01]  /*1750*/  LEA R12, P1, R6, c[0x0][0x160], 0x1 ;  /* 0x00005800060c7a11 */ /* 0x000fe200078208ff */
[----:B------:R-:W-:Y:S01]  /*1760*/  IMAD.IADD R10, R10, 0x1, R15 ;  /* 0x000000010a0a7824 */ /* 0x000fe200078e020f */
[----:B------:R-:W-:-:S02]  /*1770*/  LEA.HI.X R9, R4, c[0x0][0x334], R0, 0x1, P0 ;  /* 0x0000cd0004097a11 */ /* 0x000fc400000f0c00 */
[----:B------:R-:W-:Y:S01]  /*1780*/  LEA.HI.X R13, R6, c[0x0][0x164], R7, 0x1, P1 ;  /* 0x00005900060d7a11 */ /* 0x000fe200008f0c07 */
[----:B------:R-:W-:Y:S01]  /*1790*/  IMAD.WIDE R4, R10, R30, c[0x0][0x200] ;  /* 0x000080000a047625 */ /* 0x000fe200078e021e */
[----:B------:R-:W-:-:S03]  /*17a0*/  LEA.HI.SX32 R0, R25, 0xffffffff, 0x1a ;  /* 0xffffffff19007811 */ /* 0x000fc600078fd2ff */
[----:B------:R-:W-:Y:S01]  /*17b0*/  IMAD.WIDE R30, R11, R30, c[0x0][0x3c8] ;  /* 0x0000f2000b1e7625 */ /* 0x000fe200078e021e */
[----:B------:R-:W-:Y:S05]  /*17c0*/  @!P3 BRA `(.L_x_6) ;  /* 0x000040a00000b947 */ /* 0x000fea0003800000 */
[----:B-1----:R-:W2:Y:S01]  /*17d0*/  LDL R22, [R1+0x8] ;  /* 0x0000080001167983 */ /* 0x002ea20000100800 */
[----:B------:R-:W-:Y:S01]  /*17e0*/  IMAD.MOV.U32 R213, RZ, RZ, R0 ;  /* 0x000000ffffd57224 */ /* 0x000fe200078e0000 */
[----:B------:R-:W-:Y:S01]  /*17f0*/  IADD3 R11, R238, 0x20, RZ ;  /* 0x00000020ee0b7810 */ /* 0x000fe20007ffe0ff */
[----:B------:R-:W-:Y:S01]  /*1800*/  IMAD R0, R239, -0x40, R212 ;  /* 0xffffffc0ef007824 */ /* 0x000fe200078e02d4 */
[----:B------:R-:W-:Y:S01]  /*1810*/  MOV R223, R5 ;  /* 0x0000000500df7202 */ /* 0x000fe20000000f00 */
[----:B------:R-:W-:Y:S02]  /*1820*/  IMAD R19, R213, -0x40, R19 ;  /* 0xffffffc0d5137824 */ /* 0x000fe400078e0213 */
[----:B------:R-:W-:Y:S02]  /*1830*/  IMAD.MOV.U32 R225, RZ, RZ, R4 ;  /* 0x000000ffffe17224 */ /* 0x000fe400078e0004 */
[----:B------:R-:W-:Y:S01]  /*1840*/  IMAD.WIDE.U32 R6, R20, c[0x0][0x1a0], R36 ;  /* 0x0000680014067a25 */ /* 0x000fe200078e0024 */
[----:B------:R-:W-:Y:S01]  /*1850*/  ISETP.GE.AND P3, PT, R11, R0, PT ;  /* 0x000000000b00720c */ /* 0x000fe20003f66270 */
[----:B------:R-:W-:Y:S02]  /*1860*/  @P2 BAR.SYNC.DEFER_BLOCKING 0x0 ;  /* 0x0000000000002b1d */ /* 0x000fe40000010000 */
[----:B------:R-:W-:-:S02]  /*1870*/  IMAD R3, R18, c[0x0][0x1a0], RZ ;  /* 0x0000680012037a24 */ /* 0x000fc400078e02ff */
[----:B------:R-:W-:Y:S01]  /*1880*/  IMAD.WIDE.U32 R4, R20, c[0x0][0x198], R36 ;  /* 0x0000660014047a25 */ /* 0x000fe200078e0024 */
[----:B------:R-:W-:-:S03]  /*1890*/  ISETP.GE.AND P1, PT, R11, R19, PT ;  /* 0x000000130b00720c */ /* 0x000fc60003f26270 */
[----:B------:R-:W-:Y:S01]  /*18a0*/  IMAD R10, R18, c[0x0][0x198], RZ ;  /* 0x00006600120a7a24 */ /* 0x000fe200078e02ff */
[----:B------:R-:W-:Y:S01]  /*18b0*/  IADD3 R6, P5, R23, R6, RZ ;  /* 0x0000000617067210 */ /* 0x000fe20007fbe0ff */
[C---:B------:R-:W-:Y:S02]  /*18c0*/  IMAD R11, R20.reuse, c[0x0][0x1a4], R3 ;  /* 0x00006900140b7a24 */ /* 0x040fe400078e0203 */
[----:B------:R-:W-:Y:S01]  /*18d0*/  IMAD R3, R20, c[0x0][0x19c], R10 ;  /* 0x0000670014037a24 */ /* 0x000fe200078e020a */
[----:B------:R-:W-:Y:S01]  /*18e0*/  IADD3 R10, P0, R27, R4, RZ ;  /* 0x000000041b0a7210 */ /* 0x000fe20007f1e0ff */
[----:B------:R-:W-:Y:S01]  /*18f0*/  IMAD.MOV.U32 R192, RZ, RZ, 0x40 ;  /* 0x00000040ffc07424 */ /* 0x000fe200078e00ff */
[----:B------:R-:W-:Y:S01]  /*1900*/  IADD3.X R7, R24, R7, R11, P5, !PT ;  /* 0x0000000718077210 */ /* 0x000fe20002ffe40b */
[----:B------:R-:W-:Y:S01]  /*1910*/  IMAD.MOV.U32 R210, RZ, RZ, R8 ;  /* 0x000000ffffd27224 */ /* 0x000fe200078e0008 */
[----:B------:R-:W-:Y:S01]  /*1920*/  IADD3.X R11, R28, R5, R3, P0, !PT ;  /* 0x000000051c0b7210 */ /* 0x000fe200007fe403 */
[----:B------:R-:W-:Y:S01]  /*1930*/  IMAD.WIDE.U32 R4, R192, c[0x0][0x370], RZ ;  /* 0x0000dc00c0047a25 */ /* 0x000fe200078e00ff */
[----:B------:R-:W-:-:S03]  /*1940*/  MOV R211, R9 ;  /* 0x0000000900d37202 */ /* 0x000fc60000000f00 */
[----:B------:R-:W-:Y:S01]  /*1950*/  IMAD.WIDE.U32 R8, R192, c[0x0][0x190], RZ ;  /* 0x00006400c0087a25 */ /* 0x000fe200078e00ff */
[----:B------:R-:W-:-:S03]  /*1960*/  ISETP.GE.AND P4, PT, R238, R0, PT ;  /* 0x00000000ee00720c */ /* 0x000fc60003f86270 */
[----:B------:R-:W-:Y:S02]  /*1970*/  IMAD.MOV.U32 R208, RZ, RZ, R12 ;  /* 0x000000ffffd07224 */ /* 0x000fe400078e000c */
[----:B------:R-:W-:Y:S01]  /*1980*/  IMAD.MOV.U32 R209, RZ, RZ, R13 ;  /* 0x000000ffffd17224 */ /* 0x000fe200078e000d */
[----:B------:R-:W-:Y:S01]  /*1990*/  @!P1 IADD3 R12, P5, R210, R4, RZ ;  /* 0x00000004d20c9210 */ /* 0x000fe20007fbe0ff */
[----:B------:R-:W-:Y:S01]  /*19a0*/  IMAD R13, R192, c[0x0][0x374], RZ ;  /* 0x0000dd00c00d7a24 */ /* 0x000fe200078e02ff */
[----:B------:R-:W-:Y:S01]  /*19b0*/  @!P1 IADD3 R14, P0, R208, R8, RZ ;  /* 0x00000008d00e9210 */ /* 0x000fe20007f1e0ff */
[----:B------:R-:W-:Y:S02]  /*19c0*/  IMAD R15, R192, c[0x0][0x194], RZ ;  /* 0x00006500c00f7a24 */ /* 0x000fe400078e02ff */
[C---:B------:R-:W-:Y:S02]  /*19d0*/  IMAD R0, R21.reuse, c[0x0][0x1b0], RZ ;  /* 0x00006c0015007a24 */ /* 0x040fe400078e02ff */
[----:B------:R-:W-:Y:S01]  /*19e0*/  IMAD R3, R21, c[0x0][0x1b8], RZ ;  /* 0x00006e0015037a24 */ /* 0x000fe200078e02ff */
[----:B------:R-:W-:Y:S01]  /*19f0*/  @!P1 IADD3.X R13, R211, R5, R13, P5, !PT ;  /* 0x00000005d30d9210 */ /* 0x000fe20002ffe40d */
[C---:B------:R-:W-:Y:S01]  /*1a00*/  IMAD R21, R2.reuse, c[0x0][0x1b4], R0 ;  /* 0x00006d0002157a24 */ /* 0x040fe200078e0200 */
[----:B------:R-:W-:Y:S01]  /*1a10*/  @!P1 IADD3.X R15, R209, R9, R15, P0, !PT ;  /* 0x00000009d10f9210 */ /* 0x000fe200007fe40f */
[----:B------:R-:W-:Y:S01]  /*1a20*/  IMAD R3, R2, c[0x0][0x1bc], R3 ;  /* 0x00006f0002037a24 */ /* 0x000fe200078e0203 */
[----:B------:R-:W-:Y:S01]  /*1a30*/  @!P3 IADD3 R0, P0, R238, 0x20, RZ ;  /* 0x00000020ee00b810 */ /* 0x000fe20007f1e0ff */
[----:B------:R-:W-:-:S04]  /*1a40*/  IMAD.WIDE.U32 R4, R2, c[0x0][0x1b8], R6 ;  /* 0x00006e0002047a25 */ /* 0x000fc800078e0006 */
[----:B------:R-:W-:Y:S01]  /*1a50*/  IMAD.WIDE.U32 R10, R2, c[0x0][0x1b0], R10 ;  /* 0x00006c00020a7a25 */ /* 0x000fe200078e000a */
[----:B------:R-:W-:Y:S02]  /*1a60*/  LEA.HI R2, R213, R213, RZ, 0x1 ;  /* 0x000000d5d5027211 */ /* 0x000fe400078f08ff */
[----:B------:R-:W-:Y:S01]  /*1a70*/  @!P3 IADD3.X R7, RZ, R35, RZ, P0, !PT ;  /* 0x00000023ff07b210 */ /* 0x000fe200007fe4ff */
[----:B------:R-:W-:Y:S01]  /*1a80*/  @!P4 IMAD R6, R35, c[0x0][0x1a0], RZ ;  /* 0x000068002306ca24 */ /* 0x000fe200078e02ff */
[----:B------:R-:W-:Y:S01]  /*1a90*/  LOP3.LUT R17, R2, 0xfffffffe, RZ, 0xc0, !PT ;  /* 0xfffffffe02117812 */ /* 0x000fe200078ec0ff */
[----:B------:R-:W-:Y:S02]  /*1aa0*/  IMAD.IADD R3, R5, 0x1, R3 ;  /* 0x0000000105037824 */ /* 0x000fe400078e0203 */
[----:B------:R-:W-:Y:S02]  /*1ab0*/  @!P4 IMAD.MOV.U32 R2, RZ, RZ, R4 ;  /* 0x000000ffff02c224 */ /* 0x000fe400078e0004 */
[----:B------:R-:W-:-:S02]  /*1ac0*/  @!P4 IMAD R9, R238, c[0x0][0x1a4], R6 ;  /* 0x00006900ee09ca24 */ /* 0x000fc400078e0206 */
[----:B------:R-:W-:Y:S02]  /*1ad0*/  @!P3 IMAD R8, R7, c[0x0][0x1a0], RZ ;  /* 0x000068000708ba24 */ /* 0x000fe400078e02ff */
[----:B------:R-:W-:-:S04]  /*1ae0*/  @!P4 IMAD.WIDE.U32 R6, R238, c[0x0][0x1a0], R2 ;  /* 0x00006800ee06ca25 */ /* 0x000fc800078e0002 */
[----:B------:R-:W-:Y:S01]  /*1af0*/  IMAD.IADD R18, R213, 0x1, -R17 ;  /* 0x00000001d5127824 */ /* 0x000fe200078e0a11 */
[----:B------:R-:W-:Y:S01]  /*1b00*/  @!P4 IADD3 R9, R7, R9, RZ ;  /* 0x000000090709c210 */ /* 0x000fe20007ffe0ff */
[----:B------:R-:W-:Y:S01]  /*1b10*/  @!P3 IMAD R17, R0, c[0x0][0x1a4], R8 ;  /* 0x000069000011ba24 */ /* 0x000fe200078e0208 */
[----:B------:R-:W-:-:S04]  /*1b20*/  @!P4 LEA R8, P5, R6, c[0x0][0x170], 0x1 ;  /* 0x00005c000608ca11 */ /* 0x000fc800078a08ff */
[----:B------:R-:W-:Y:S01]  /*1b30*/  @!P4 LEA.HI.X R9, R6, c[0x0][0x174], R9, 0x1, P5 ;  /* 0x00005d000609ca11 */ /* 0x000fe200028f0c09 */
[----:B------:R1:W-:Y:S04]  /*1b40*/  @P4 STS.128 [R214+0x10000], RZ ;  /* 0x010000ffd6004388 */ /* 0x0003e80000000c00 */
[----:B------:R1:W-:Y:S04]  /*1b50*/  @P4 STS.128 [R214+0x12000], RZ ;  /* 0x012000ffd6004388 */ /* 0x0003e80000000c00 */
[----:B------:R-:W-:Y:S01]  /*1b60*/  @!PT LDS RZ, [RZ] ;  /* 0x00000000fffff984 */ /* 0x000fe20000000800 */
[----:B------:R-:W-:Y:S01]  /*1b70*/  @!PT LDS RZ, [RZ] ;  /* 0x00000000fffff984 */ /* 0x000fe20000000800 */
[----:B------:R-:W-:Y:S01]  /*1b80*/  @!PT LDS RZ, [RZ] ;  /* 0x00000000fffff984 */ /* 0x000fe20000000800 */
[----:B------:R3:W-:Y:S04]  /*1b90*/  @!P4 LDGSTS.E.BYPASS.LTC128B.128 [R214+0x10000], [R8.64] ;  /* 0x1000000008d6cfae */ /* 0x0007e8000b901d46 */
[----:B------:R3:W-:Y:S04]  /*1ba0*/  @!P4 LDGSTS.E.BYPASS.LTC128B.128 [R214+0x12000], [R8.64+0x80] ;  /* 0x1200008008d6cfae */ /* 0x0007e8000b901d46 */
[----:B---3--:R-:W3:Y:S01]  /*1bb0*/  LDL R8, [R1+0x10] ;  /* 0x0000100001087983 */ /* 0x008ee20000100800 */
[----:B------:R-:W-:-:S02]  /*1bc0*/  @!P3 IADD3 R16, P0, R238, 0x20, RZ ;  /* 0x00000020ee10b810 */ /* 0x000fc40007f1e0ff */
[----:B------:R-:W-:-:S03]  /*1bd0*/  @!P3 MOV R5, R3 ;  /* 0x000000030005b202 */ /* 0x000fc60000000f00 */
[----:B------:R-:W-:Y:S02]  /*1be0*/  @!P3 IMAD.X R2, RZ, RZ, R35, P0 ;  /* 0x000000ffff02b224 */ /* 0x000fe400000e0623 */
[----:B------:R-:W-:Y:S01]  /*1bf0*/  @!P3 IMAD.WIDE.U32 R4, R0, c[0x0][0x1a0], R4 ;  /* 0x000068000004ba25 */ /* 0x000fe200078e0004 */
[----:B------:R-:W-:-:S03]  /*1c00*/  ISETP.GE.AND P2, PT, R238, R19, PT ;  /* 0x00000013ee00720c */ /* 0x000fc60003f46270 */
[----:B------:R-:W-:Y:S01]  /*1c10*/  @!P3 IMAD R0, R2, c[0x0][0x198], RZ ;  /* 0x000066000200ba24 */ /* 0x000fe200078e02ff */
[----:B------:R-:W-:Y:S02]  /*1c20*/  @!P3 IADD3 R5, R5, R17, RZ ;  /* 0x000000110505b210 */ /* 0x000fe40007ffe0ff */
[----:B------:R-:W-:Y:S01]  /*1c30*/  @!P3 LEA R6, P5, R4, c[0x0][0x170], 0x1 ;  /* 0x00005c000406ba11 */ /* 0x000fe200078a08ff */
[----:B------:R-:W-:Y:S01]  /*1c40*/  @!P3 IMAD R17, R16, c[0x0][0x19c], R0 ;  /* 0x000067001011ba24 */ /* 0x000fe200078e0200 */
[----:B------:R-:W-:Y:S02]  /*1c50*/  ISETP.NE.AND P0, PT, R18, 0x1, PT ;  /* 0x000000011200780c */ /* 0x000fe40003f05270 */
[----:B------:R-:W-:Y:S01]  /*1c60*/  @!P3 LEA.HI.X R7, R4, c[0x0][0x174], R5, 0x1, P5 ;  /* 0x00005d000407ba11 */ /* 0x000fe200028f0c05 */
[----:B------:R-:W-:Y:S01]  /*1c70*/  IMAD.IADD R3, R11, 0x1, R21 ;  /* 0x000000010b037824 */ /* 0x000fe200078e0215 */
[----:B------:R1:W-:Y:S01]  /*1c80*/  @P3 STS.128 [R214+0x11000], RZ ;  /* 0x011000ffd6003388 */ /* 0x0003e20000000c00 */
[----:B------:R-:W-:-:S02]  /*1c90*/  @!P4 IMAD.MOV.U32 R2, RZ, RZ, R10 ;  /* 0x000000ffff02c224 */ /* 0x000fc400078e000a */
[----:B------:R-:W-:Y:S01]  /*1ca0*/  @!P4 IMAD R4, R35, c[0x0][0x198], RZ ;  /* 0x000066002304ca24 */ /* 0x000fe200078e02ff */
[----:B------:R1:W-:Y:S01]  /*1cb0*/  @P3 STS.128 [R214+0x13000], RZ ;  /* 0x013000ffd6003388 */ /* 0x0003e20000000c00 */
[----:B------:R-:W-:-:S03]  /*1cc0*/  @!P3 IMAD.MOV.U32 R11, RZ, RZ, R3 ;  /* 0x000000ffff0bb224 */ /* 0x000fc600078e0003 */
[----:B------:R-:W-:Y:S01]  /*1cd0*/  @!PT LDS RZ, [RZ] ;  /* 0x00000000fffff984 */ /* 0x000fe20000000800 */
[----:B------:R-:W-:Y:S01]  /*1ce0*/  @!PT LDS RZ, [RZ] ;  /* 0x00000000fffff984 */ /* 0x000fe20000000800 */
[----:B------:R-:W-:Y:S01]  /*1cf0*/  @!PT LDS RZ, [RZ] ;  /* 0x00000000fffff984 */ /* 0x000fe20000000800 */
[----:B------:R4:W-:Y:S01]  /*1d00*/  @!P3 LDGSTS.E.BYPASS.LTC128B.128 [R214+0x11000], [R6.64] ;  /* 0x1100000006d6bfae */ /* 0x0009e2000b901d46 */
[C---:B------:R-:W-:Y:S02]  /*1d10*/  @!P4 IMAD R4, R238.reuse, c[0x0][0x19c], R4 ;  /* 0x00006700ee04ca24 */ /* 0x040fe400078e0204 */
[----:B------:R-:W-:Y:S01]  /*1d20*/  @!P4 IMAD.WIDE.U32 R2, R238, c[0x0][0x198], R2 ;  /* 0x00006600ee02ca25 */ /* 0x000fe200078e0002 */
[----:B------:R4:W-:Y:S04]  /*1d30*/  @!P3 LDGSTS.E.BYPASS.LTC128B.128 [R214+0x13000], [R6.64+0x80] ;  /* 0x1300008006d6bfae */ /* 0x0009e8000b901d46 */
[----:B------:R-:W0:Y:S01]  /*1d40*/  LDGDEPBAR ;  /* 0x00000000000079af */ /* 0x000e220000000000 */
[----:B------:R-:W-:-:S03]  /*1d50*/  @!P3 IMAD.WIDE.U32 R10, R16, c[0x0][0x198], R10 ;  /* 0x00006600100aba25 */ /* 0x000fc600078e000a */
[----:B------:R1:W-:Y:S04]  /*1d60*/  @P2 STS.128 [R214+0x8000], RZ ;  /* 0x008000ffd6002388 */ /* 0x0003e80000000c00 */
[----:B------:R1:W-:Y:S04]  /*1d70*/  @P2 STS.128 [R214+0xa000], RZ ;  /* 0x00a000ffd6002388 */ /* 0x0003e80000000c00 */
[----:B------:R-:W-:Y:S01]  /*1d80*/  @!PT LDS RZ, [RZ] ;  /* 0x00000000fffff984 */ /* 0x000fe20000000800 */
[----:B------:R-:W-:Y:S01]  /*1d90*/  @!PT LDS RZ, [RZ] ;  /* 0x00000000fffff984 */ /* 0x000fe20000000800 */
[----:B------:R-:W-:Y:S01]  /*1da0*/  @!PT LDS RZ, [RZ] ;  /* 0x00000000fffff984 */ /* 0x000fe20000000800 */
[----:B------:R1:W-:Y:S04]  /*1db0*/  @!P2 LDGSTS.E.BYPASS.LTC128B.128 [R214+0x8000], [R210.64] ;  /* 0x08000000d2d6afae */ /* 0x0003e8000b901d46 */
[----:B------:R1:W-:Y:S01]  /*1dc0*/  @!P2 LDGSTS.E.BYPASS.LTC128B.128 [R214+0xa000], [R210.64+0x80] ;  /* 0x0a000080d2d6afae */ /* 0x0003e2000b901d46 */
[----:B------:R-:W-:-:S03]  /*1dd0*/  IADD3 R5, R251, 0x8, RZ ;  /* 0x00000008fb057810 */ /* 0x000fc60007ffe0ff */
[----:B------:R1:W-:Y:S01]  /*1de0*/  @P1 STS.128 [R214+0x9000], RZ ;  /* 0x009000ffd6001388 */ /* 0x0003e20000000c00 */
[----:B----4-:R-:W-:-:S03]  /*1df0*/  @!P4 LEA R6, P6, R2, c[0x0][0x168], 0x1 ;  /* 0x00005a000206ca11 */ /* 0x010fc600078c08ff */
[----:B------:R1:W-:Y:S04]  /*1e00*/  @P1 STS.128 [R214+0xb000], RZ ;  /* 0x00b000ffd6001388 */ /* 0x0003e80000000c00 */
[----:B------:R-:W-:Y:S01]  /*1e10*/  @!PT LDS RZ, [RZ] ;  /* 0x00000000fffff984 */ /* 0x000fe20000000800 */
[----:B------:R-:W-:Y:S01]  /*1e20*/  @!PT LDS RZ, [RZ] ;  /* 0x00000000fffff984 */ /* 0x000fe20000000800 */
[----:B------:R-:W-:Y:S01]  /*1e30*/  @!PT LDS RZ, [RZ] ;  /* 0x00000000fffff984 */ /* 0x000fe20000000800 */
[----:B------:R1:W-:Y:S04]  /*1e40*/  @!P1 LDGSTS.E.BYPASS.LTC128B.128 [R214+0x9000], [R12.64] ;  /* 0x090000000cd69fae */ /* 0x0003e8000b901d46 */
[----:B------:R1:W-:Y:S01]  /*1e50*/  @!P1 LDGSTS.E.BYPASS.LTC128B.128 [R214+0xb000], [R12.64+0x80] ;  /* 0x0b0000800cd69fae */ /* 0x0003e2000b901d46 */
[----:B------:R-:W-:Y:S01]  /*1e60*/  IMAD.SHL.U32 R233, R251, 0x4, RZ ;  /* 0x00000004fbe97824 */ /* 0x000fe200078e00ff */
[----:B------:R-:W-:Y:S01]  /*1e70*/  MOV R216, 0x7f800000 ;  /* 0x7f80000000d87802 */ /* 0x000fe20000000f00 */
[----:B------:R-:W-:-:S02]  /*1e80*/  IMAD.MOV.U32 R217, RZ, RZ, 0x7f800000 ;  /* 0x7f800000ffd97424 */ /* 0x000fc400078e00ff */
[----:B------:R-:W-:Y:S01]  /*1e90*/  IMAD.MOV.U32 R201, RZ, RZ, 0x20 ;  /* 0x00000020ffc97424 */ /* 0x000fe200078e00ff */
[----:B------:R-:W-:Y:S02]  /*1ea0*/  SHF.L.U32 R193, R204, 0x1, RZ ;  /* 0x00000001ccc17819 */ /* 0x000fe400000006ff */
[----:B--2---:R-:W-:-:S04]  /*1eb0*/  IADD3 R0, R22, 0x2000, RZ ;  /* 0x0000200016007810 */ /* 0x004fc80007ffe0ff */
[----:B------:R-:W-:-:S05]  /*1ec0*/  SEL R0, R0, R22, !P0 ;  /* 0x0000001600007207 */ /* 0x000fca0004000000 */
[----:B------:R-:W-:Y:S01]  /*1ed0*/  IMAD.SHL.U32 R205, R0, 0x2, RZ ;  /* 0x0000000200cd7824 */ /* 0x000fe200078e00ff */
[----:B------:R-:W-:Y:S01]  /*1ee0*/  @!P4 IADD3 R0, R3, R4, RZ ;  /* 0x000000040300c210 */ /* 0x000fe20007ffe0ff */
[----:B------:R-:W-:Y:S01]  /*1ef0*/  @!P3 IMAD.IADD R3, R11, 0x1, R17 ;  /* 0x000000010b03b824 */ /* 0x000fe200078e0211 */
[----:B------:R-:W-:Y:S02]  /*1f00*/  @!P3 LEA R4, P5, R10, c[0x0][0x168], 0x1 ;  /* 0x00005a000a04ba11 */ /* 0x000fe400078a08ff */
[----:B------:R1:W-:Y:S01]  /*1f10*/  @P2 STS [R205], RZ ;  /* 0x000000ffcd002388 */ /* 0x0003e20000000800 */
[----:B------:R-:W-:-:S03]  /*1f20*/  @!P4 LEA.HI.X R7, R2, c[0x0][0x16c], R0, 0x1, P6 ;  /* 0x00005b000207ca11 */ /* 0x000fc600030f0c00 */
[----:B------:R1:W-:Y:S04]  /*1f30*/  @P2 STS [R205+0x4], RZ ;  /* 0x000004ffcd002388 */ /* 0x0003e80000000800 */
[----:B------:R1:W-:Y:S04]  /*1f40*/  @P2 STS [R205+0x8], RZ ;  /* 0x000008ffcd002388 */ /* 0x0003e80000000800 */
[----:B------:R1:W-:Y:S04]  /*1f50*/  @P2 STS [R205+0xc], RZ ;  /* 0x00000cffcd002388 */ /* 0x0003e80000000800 */
[----:B------:R1:W-:Y:S04]  /*1f60*/  @P2 STS [R205+0x2000], RZ ;  /* 0x002000ffcd002388 */ /* 0x0003e80000000800 */
[----:B------:R1:W-:Y:S04]  /*1f70*/  @P2 STS [R205+0x2004], RZ ;  /* 0x002004ffcd002388 */ /* 0x0003e80000000800 */
[----:B------:R1:W-:Y:S04]  /*1f80*/  @P2 STS [R205+0x2008], RZ ;  /* 0x002008ffcd002388 */ /* 0x0003e80000000800 */
[----:B------:R1:W-:Y:S04]  /*1f90*/  @P2 STS [R205+0x200c], RZ ;  /* 0x00200cffcd002388 */ /* 0x0003e80000000800 */
[----:B------:R-:W-:Y:S01]  /*1fa0*/  @!PT LDS RZ, [RZ] ;  /* 0x00000000fffff984 */ /* 0x000fe20000000800 */
[----:B------:R-:W-:Y:S01]  /*1fb0*/  @!PT LDS RZ, [RZ] ;  /* 0x00000000fffff984 */ /* 0x000fe20000000800 */
[----:B------:R-:W-:Y:S01]  /*1fc0*/  @!PT LDS RZ, [RZ] ;  /* 0x00000000fffff984 */ /* 0x000fe20000000800 */
[----:B------:R1:W-:Y:S04]  /*1fd0*/  @!P2 LDGSTS.E.BYPASS.LTC128B.128 [R205], [R208.64] ;  /* 0x00000000d0cdafae */ /* 0x0003e8000b901d46 */
[----:B------:R1:W-:Y:S01]  /*1fe0*/  @!P2 LDGSTS.E.BYPASS.LTC128B.128 [R205+0x2000], [R208.64+0x80] ;  /* 0x02000080d0cdafae */ /* 0x0003e2000b901d46 */
[----:B------:R-:W-:-:S03]  /*1ff0*/  ISETP.GE.AND P2, PT, R5, R19, PT ;  /* 0x000000130500720c */ /* 0x000fc60003f46270 */
[----:B------:R1:W-:Y:S01]  /*2000*/  @P1 STS [R205+0x1000], RZ ;  /* 0x001000ffcd001388 */ /* 0x0003e20000000800 */
        /* <DEDUP_REMOVED lines=11> */
[----:B------:R1:W-:Y:S04]  /*20c0*/  @!P1 LDGSTS.E.BYPASS.LTC128B.128 [R205+0x1000], [R14.64] ;  /* 0x010000000ecd9fae */ /* 0x0003e8000b901d46 */
[----:B------:R1:W-:Y:S04]  /*20d0*/  @!P1 LDGSTS.E.BYPASS.LTC128B.128 [R205+0x3000], [R14.64+0x80] ;  /* 0x030000800ecd9fae */ /* 0x0003e8000b901d46 */
[----:B------:R1:W-:Y:S04]  /*20e0*/  @P4 STS.128 [R214+0xc000], RZ ;  /* 0x00c000ffd6004388 */ /* 0x0003e80000000c00 */
[----:B------:R1:W-:Y:S04]  /*20f0*/  @P4 STS.128 [R214+0xe000], RZ ;  /* 0x00e000ffd6004388 */ /* 0x0003e80000000c00 */
        /* <DEDUP_REMOVED lines=12> */
[----:B------:R-:W0:Y:S01]  /*21c0*/  LDGDEPBAR ;  /* 0x00000000000079af */ /* 0x000e220000000000 */
[----:B------:R-:W-:-:S02]  /*21d0*/  SHF.R.S32.HI R0, RZ, 0x1f, R251 ;  /* 0x0000001fff007819 */ /* 0x000fc400000114fb */
[C---:B------:R-:W-:Y:S02]  /*21e0*/  ISETP.GE.AND P6, PT, R251.reuse, R19, PT ;  /* 0x00000013fb00720c */ /* 0x040fe40003fc6270 */
[----:B------:R-:W-:Y:S02]  /*21f0*/  SHF.L.U64.HI R232, R251, 0x2, R0 ;  /* 0x00000002fbe87819 */ /* 0x000fe40000010200 */
[----:B------:R-:W-:-:S05]  /*2200*/  IADD3 R2, P1, R233, R225, RZ ;  /* 0x000000e1e9027210 */ /* 0x000fca0007f3e0ff */
[----:B------:R-:W-:-:S05]  /*2210*/  IMAD.X R3, R232, 0x1, R223, P1 ;  /* 0x00000001e8037824 */ /* 0x000fca00008e06df */
[----:B------:R4:W5:Y:S04]  /*2220*/  @!P6 LDG.E R216, [R2.64] ;  /* 0x0000000602d8e981 */ /* 0x000968000c1e1900 */
[----:B------:R4:W5:Y:S01]  /*2230*/  @!P2 LDG.E R217, [R2.64+0x20] ;  /* 0x0000200602d9a981 */ /* 0x000962000c1e1900 */
[----:B------:R-:W-:-:S04]  /*2240*/  DEPBAR.LE SB0, 0x1 ;  /* 0x000080400000791a */ /* 0x000fc80000000000 */
[----:B------:R-:W-:Y:S01]  /*2250*/  BAR.SYNC.DEFER_BLOCKING 0x0 ;  /* 0x0000000000007b1d */ /* 0x000fe20000010000 */
[----:B------:R-:W-:-:S04]  /*2260*/  IADD3 R0, R20, 0x40, RZ ;  /* 0x0000004014007810 */ /* 0x000fc80007ffe0ff */
[----:B------:R-:W-:Y:S02]  /*2270*/  ISETP.GE.AND P3, PT, R0, R212, PT ;  /* 0x000000d40000720c */ /* 0x000fe40003f66270 */
[----:B------:R-:W-:-:S04]  /*2280*/  IADD3 R0, R202, 0x2000, RZ ;  /* 0x00002000ca007810 */ /* 0x000fc80007ffe0ff */
[----:B------:R-:W-:-:S05]  /*2290*/  SEL R0, R0, R202, !P0 ;  /* 0x000000ca00007207 */ /* 0x000fca0004000000 */
[----:B------:R-:W-:Y:S02]  /*22a0*/  IMAD.SHL.U32 R184, R0, 0x2, RZ ;  /* 0x0000000200b87824 */ /* 0x000fe400078e00ff */
[----:B------:R-:W-:Y:S01]  /*22b0*/  IMAD.MOV.U32 R0, RZ, RZ, c[0x0][0x22c] ;  /* 0x00008b00ff007624 */ /* 0x000fe200078e00ff */
[----:B------:R1:W1:Y:S03]  /*22c0*/  LDSM.16.M88.4 R104, [R188+0x10000] ;  /* 0x01000000bc68783b */ /* 0x0002660000000200 */
[----:B------:R-:W-:Y:S01]  /*22d0*/  IMAD R0, R0, c[0x0][0x1c0], RZ ;  /* 0x0000700000007a24 */ /* 0x000fe200078e02ff */
[----:B------:R1:W1:Y:S04]  /*22e0*/  LDSM.16.M88.4 R108, [R188+0x10800] ;  /* 0x01080000bc6c783b */ /* 0x0002680000000200 */
        /* <DEDUP_REMOVED lines=13> */
[----:B------:R1:W1:Y:S01]  /*23c0*/  LDSM.16.M88.4 R164, [R203+0x12800] ;  /* 0x01280000cba4783b */ /* 0x0002620000000200 */
[C---:B------:R-:W-:Y:S01]  /*23d0*/  IMAD.SHL.U32 R240, R0.reuse, 0x10, RZ ;  /* 0x0000001000f07824 */ /* 0x040fe200078e00ff */
[----:B------:R-:W-:-:S02]  /*23e0*/  SHF.L.U32 R215, R0, 0x3, RZ ;  /* 0x0000000300d77819 */ /* 0x000fc400000006ff */
[----:B----4-:R-:W-:Y:S02]  /*23f0*/  IADD3 R2, R204, 0x2000, RZ ;  /* 0x00002000cc027810 */ /* 0x010fe40007ffe0ff */
[C---:B------:R-:W-:Y:S02]  /*2400*/  IADD3 R246, R240.reuse, 0x20, RZ ;  /* 0x00000020f0f67810 */ /* 0x040fe40007ffe0ff */
[C---:B------:R-:W-:Y:S02]  /*2410*/  IADD3 R244, R240.reuse, 0x60, RZ ;  /* 0x00000060f0f47810 */ /* 0x040fe40007ffe0ff */
[----:B------:R-:W-:Y:S01]  /*2420*/  IADD3 R245, R240, 0x40, RZ ;  /* 0x00000040f0f57810 */ /* 0x000fe20007ffe0ff */
[C---:B------:R-:W-:Y:S01]  /*2430*/  IMAD.IADD R243, R215.reuse, 0x1, R246 ;  /* 0x00000001d7f37824 */ /* 0x040fe200078e02f6 */
[----:B------:R-:W-:Y:S01]  /*2440*/  SEL R2, R2, R204, !P0 ;  /* 0x000000cc02027207 */ /* 0x000fe20004000000 */
[C---:B------:R-:W-:Y:S01]  /*2450*/  IMAD.IADD R241, R215.reuse, 0x1, R244 ;  /* 0x00000001d7f17824 */ /* 0x040fe200078e02f4 */
[----:B------:R-:W-:-:S02]  /*2460*/  IADD3 R242, R215, R245, RZ ;  /* 0x000000f5d7f27210 */ /* 0x000fc40007ffe0ff */
[----:B---3--:R-:W-:Y:S02]  /*2470*/  R2P PR, R8, 0x6 ;  /* 0x0000000608007804 */ /* 0x008fe40000000000 */
[----:B------:R-:W-:Y:S01]  /*2480*/  SHF.L.U32 R187, R2, 0x1, RZ ;  /* 0x0000000102bb7819 */ /* 0x000fe200000006ff */
[C---:B------:R-:W-:Y:S01]  /*2490*/  IMAD.IADD R3, R215.reuse, 0x1, R242 ;  /* 0x00000001d7037824 */ /* 0x040fe200078e02f2 */
[C---:B--2---:R-:W-:Y:S02]  /*24a0*/  IADD3 R4, R215.reuse, R243, RZ ;  /* 0x000000f3d7047210 */ /* 0x044fe40007ffe0ff */
[----:B------:R-:W-:Y:S02]  /*24b0*/  IADD3 R2, R215, R241, RZ ;  /* 0x000000f1d7027210 */ /* 0x000fe40007ffe0ff */
[----:B------:R-:W-:Y:S01]  /*24c0*/  SEL R201, R201, 0xffffffe0, !P1 ;  /* 0xffffffe0c9c97807 */ /* 0x000fe20004800000 */
[C---:B------:R-:W-:Y:S01]  /*24d0*/  IMAD.IADD R231, R215.reuse, 0x1, R4 ;  /* 0x00000001d7e77824 */ /* 0x040fe200078e0204 */
[C---:B------:R-:W-:Y:S01]  /*24e0*/  IADD3 R229, R215.reuse, R3, RZ ;  /* 0x00000003d7e57210 */ /* 0x040fe20007ffe0ff */
[----:B------:R-:W-:Y:S01]  /*24f0*/  IMAD.IADD R227, R215, 0x1, R2 ;  /* 0x00000001d7e37824 */ /* 0x000fe200078e0202 */
[----:B------:R-:W-:Y:S01]  /*2500*/  SEL R192, R192, 0xffffffc0, !P2 ;  /* 0xffffffc0c0c07807 */ /* 0x000fe20005000000 */
[----:B------:R-:W-:Y:S01]  /*2510*/  IMAD.IADD R196, R194, 0x1, R201 ;  /* 0x00000001c2c47824 */ /* 0x000fe200078e02c9 */
[----:B------:R-:W-:Y:S01]  /*2520*/  IADD3 R195, R201, R193, RZ ;  /* 0x000000c1c9c37210 */ /* 0x000fe20007ffe0ff */
[C---:B------:R-:W-:Y:S01]  /*2530*/  IMAD.IADD R228, R215.reuse, 0x1, R229 ;  /* 0x00000001d7e47824 */ /* 0x040fe200078e02e5 */
[----:B------:R-:W-:-:S02]  /*2540*/  IADD3 R230, R215, R231, RZ ;  /* 0x000000e7d7e67210 */ /* 0x000fc40007ffe0ff */
[C---:B------:R-:W-:Y:S01]  /*2550*/  IADD3 R226, R215.reuse, R227, RZ ;  /* 0x000000e3d7e27210 */ /* 0x040fe20007ffe0ff */
[----:B------:R-:W-:Y:S01]  /*2560*/  IMAD.MOV.U32 R218, RZ, RZ, R31 ;  /* 0x000000ffffda7224 */ /* 0x000fe200078e001f */
[----:B------:R-:W-:Y:S01]  /*2570*/  MOV R219, R30 ;  /* 0x0000001e00db7202 */ /* 0x000fe20000000f00 */
[----:B------:R-:W-:Y:S01]  /*2580*/  CS2R R94, SRZ ;  /* 0x00000000005e7805 */ /* 0x000fe2000001ff00 */
        /* <DEDUP_REMOVED lines=31> */
[----:B------:R-:W-:Y:S01]  /*2780*/  IMAD.IADD R199, R194, 0x1, R192 ;  /* 0x00000001c2c77824 */ /* 0x000fe200078e02c0 */
[C---:B------:R-:W-:Y:S01]  /*2790*/  IADD3 R200, R192.reuse, R196, RZ ;  /* 0x000000c4c0c87210 */ /* 0x040fe20007ffe0ff */
[----:B------:R-:W-:Y:S01]  /*27a0*/  IMAD.IADD R198, R192, 0x1, R193 ;  /* 0x00000001c0c67824 */ /* 0x000fe200078e02c1 */
[C---:B------:R-:W-:Y:S01]  /*27b0*/  IADD3 R236, R215.reuse, R230, RZ ;  /* 0x000000e6d7ec7210 */ /* 0x040fe20007ffe0ff */
[----:B------:R-:W-:Y:S01]  /*27c0*/  IMAD R252, R0, 0x38, RZ ;  /* 0x0000003800fc7824 */ /* 0x000fe200078e02ff */
[----:B------:R-:W-:Y:S01]  /*27d0*/  IADD3 R234, R215, R226, RZ ;  /* 0x000000e2d7ea7210 */ /* 0x000fe20007ffe0ff */
[----:B------:R-:W-:-:S02]  /*27e0*/  IMAD.IADD R197, R192, 0x1, R195 ;  /* 0x00000001c0c57824 */ /* 0x000fc400078e02c3 */
[----:B-1----:R-:W-:Y:S02]  /*27f0*/  IMAD.IADD R235, R215, 0x1, R228 ;  /* 0x00000001d7eb7824 */ /* 0x002fe400078e02e4 */
.L_x_9:
[----:B------:R-:W0:Y:S01]  /*2800*/  LDGDEPBAR ;  /* 0x00000000000079af */ /* 0x000e220000000000 */
[C---:B------:R-:W-:Y:S02]  /*2810*/  IADD3 R0, R187.reuse, R201, RZ ;  /* 0x000000c9bb007210 */ /* 0x040fe40007ffe0ff */
[-C--:B------:R-:W-:Y:S02]  /*2820*/  IADD3 R3, R187, R192.reuse, RZ ;  /* 0x000000c0bb037210 */ /* 0x080fe40007ffe0ff */
[----:B------:R-:W-:Y:S02]  /*2830*/  IADD3 R2, R0, R192, RZ ;  /* 0x000000c000027210 */ /* 0x000fe40007ffe0ff */
[----:B-----5:R-:W-:Y:S02]  /*2840*/  FSETP.NEU.FTZ.AND P0, PT, R216, -INF , PT ;  /* 0xff800000d800780b */ /* 0x020fe40003f1d000 */
[----:B------:R-:W-:Y:S02]  /*2850*/  MOV R170, c[0x0][0x22c] ;  /* 0x00008b0000aa7a02 */ /* 0x000fe40000000f00 */
[----:B------:R-:W-:Y:S03]  /*2860*/  ISETP.GE.AND P5, PT, R213, 0x1, PT ;  /* 0x00000001d500780c */ /* 0x000fe60003fa6270 */
[----:B------:R-:W-:Y:S05]  /*2870*/  IMAD R170, R170, c[0x0][0x1c0], RZ ;  /* 0x00007000aaaa7a24 */ /* 0x000fea00078e02ff */
[----:B------:R-:W-:Y:S01]  /*2880*/  LEA R170, -R170, RZ, 0x6 ;  /* 0x000000ffaaaa7211 */ /* 0x000fe200078e31ff */
[----:B------:R-:W-:Y:S04]  /*2890*/  DEPBAR.LE SB0, 0x0 ;  /* 0x000080000000791a */ /* 0x000fe80000000000 */
[----:B------:R-:W-:Y:S08]  /*28a0*/  BAR.SYNC.DEFER_BLOCKING 0x0 ;  /* 0x0000000000007b1d */ /* 0x000ff00000010000 */
[----:B------:R-:W-:Y:S08]  /*28b0*/  LDSM.16.M88.4 R16, [R187] ;  /* 0x00000000bb10783b */ /* 0x000ff00000000200 */
[----:B------:R-:W1:Y:S08]  /*28c0*/  LDSM.16.M88.4 R8, [R188+0xc000] ;  /* 0x00c00000bc08783b */ /* 0x000e700000000200 */
[----:B------:R-:W2:Y:S08]  /*28d0*/  LDSM.16.M88.4 R52, [R188+0xc800] ;  /* 0x00c80000bc34783b */ /* 0x000eb00000000200 */
[----:B------:R-:W-:Y:S08]  /*28e0*/  LDSM.16.M88.4 R56, [R0] ;  /* 0x000000000038783b */ /* 0x000ff00000000200 */
[----:B------:R-:W3:Y:S08]  /*28f0*/  LDSM.16.M88.4 R60, [R189+0xc000] ;  /* 0x00c00000bd3c783b */ /* 0x000ef00000000200 */
[----:B------:R-:W4:Y:S01]  /*2900*/  LDSM.16.M88.4 R64, [R189+0xc800] ;  /* 0x00c80000bd40783b */ /* 0x000f220000000200 */
[C---:B-1----:R-:W-:Y:S07]  /*2910*/  HMMA.16816.F32.BF16 R4, R16.reuse, R8, RZ ;  /* 0x000000081004723c */ /* 0x042fee00000418ff */
[----:B------:R-:W-:Y:S01]  /*2920*/  LDSM.16.M88.4 R100, [R190+0xc000] ;  /* 0x00c00000be64783b */ /* 0x000fe20000000200 */
[C---:B------:R-:W-:Y:S08]  /*2930*/  HMMA.16816.F32.BF16 R8, R16.reuse, R10, RZ ;  /* 0x0000000a1008723c */ /* 0x040ff000000418ff */
[C---:B--2---:R-:W-:Y:S08]  /*2940*/  HMMA.16816.F32.BF16 R12, R16.reuse, R52, RZ ;  /* 0x00000034100c723c */ /* 0x044ff000000418ff */
[----:B------:R-:W-:Y:S01]  /*2950*/  HMMA.16816.F32.BF16 R16, R16, R54, RZ ;  /* 0x000000361010723c */ /* 0x000fe200000418ff */
[----:B------:R-:W1:Y:S07]  /*2960*/  LDSM.16.M88.4 R52, [R3] ;  /* 0x000000000334783b */ /* 0x000e6e0000000200 */
[C---:B---3--:R-:W-:Y:S08]  /*2970*/  HMMA.16816.F32.BF16 R4, R56.reuse, R60, R4 ;  /* 0x0000003c3804723c */ /* 0x048ff00000041804 */
[C---:B------:R-:W-:Y:S01]  /*2980*/  HMMA.16816.F32.BF16 R8, R56.reuse, R62, R8 ;  /* 0x0000003e3808723c */ /* 0x040fe20000041808 */
[----:B------:R-:W2:Y:S07]  /*2990*/  LDSM.16.M88.4 R60, [R190+0xc800] ;  /* 0x00c80000be3c783b */ /* 0x000eae0000000200 */
[C---:B----4-:R-:W-:Y:S08]  /*29a0*/  HMMA.16816.F32.BF16 R12, R56.reuse, R64, R12 ;  /* 0x00000040380c723c */ /* 0x050ff0000004180c */
[----:B------:R-:W-:Y:S01]  /*29b0*/  HMMA.16816.F32.BF16 R16, R56, R66, R16 ;  /* 0x000000423810723c */ /* 0x000fe20000041810 */
[----:B------:R-:W-:Y:S07]  /*29c0*/  LDSM.16.M88.4 R56, [R2] ;  /* 0x000000000238783b */ /* 0x000fee0000000200 */
[C---:B-1----:R-:W-:Y:S01]  /*29d0*/  HMMA.16816.F32.BF16 R4, R52.reuse, R100, R4 ;  /* 0x000000643404723c */ /* 0x042fe20000041804 */
[----:B------:R-:W1:Y:S07]  /*29e0*/  LDSM.16.M88.4 R64, [R191+0xc000] ;  /* 0x00c00000bf40783b */ /* 0x000e6e0000000200 */
[C---:B------:R-:W-:Y:S01]  /*29f0*/  HMMA.16816.F32.BF16 R8, R52.reuse, R102, R8 ;  /* 0x000000663408723c */ /* 0x040fe20000041808 */
[----:B------:R-:W3:Y:S07]  /*2a00*/  LDSM.16.M88.4 R100, [R191+0xc800] ;  /* 0x00c80000bf64783b */ /* 0x000eee0000000200 */
[C---:B--2---:R-:W-:Y:S08]  /*2a10*/  HMMA.16816.F32.BF16 R12, R52.reuse, R60, R12 ;  /* 0x0000003c340c723c */ /* 0x044ff0000004180c */
[----:B------:R-:W-:Y:S01]  /*2a20*/  HMMA.16816.F32.BF16 R16, R52, R62, R16 ;  /* 0x0000003e3410723c */ /* 0x000fe20000041810 */
[----:B------:R-:W-:Y:S08]  /*2a30*/  LDSM.16.M88.4 R52, [R187+0x2000] ;  /* 0x00200000bb34783b */ /* 0x000ff00000000200 */
[----:B------:R-:W2:Y:S01]  /*2a40*/  LDSM.16.M88.4 R60, [R188+0xe000] ;  /* 0x00e00000bc3c783b */ /* 0x000ea20000000200 */
[C---:B-1----:R-:W-:Y:S08]  /*2a50*/  HMMA.16816.F32.BF16 R4, R56.reuse, R64, R4 ;  /* 0x000000403804723c */ /* 0x042ff00000041804 */
[C---:B------:R-:W-:Y:S01]  /*2a60*/  HMMA.16816.F32.BF16 R8, R56.reuse, R66, R8 ;  /* 0x000000423808723c */ /* 0x040fe20000041808 */
[----:B------:R-:W1:Y:S07]  /*2a70*/  LDSM.16.M88.4 R64, [R188+0xe800] ;  /* 0x00e80000bc40783b */ /* 0x000e6e0000000200 */
[C---:B---3--:R-:W-:Y:S08]  /*2a80*/  HMMA.16816.F32.BF16 R12, R56.reuse, R100, R12 ;  /* 0x00000064380c723c */ /* 0x048ff0000004180c */
[----:B------:R-:W-:Y:S01]  /*2a90*/  HMMA.16816.F32.BF16 R16, R56, R102, R16 ;  /* 0x000000663810723c */ /* 0x000fe20000041810 */
[----:B------:R-:W-:Y:S07]  /*2aa0*/  LDSM.16.M88.4 R56, [R0+0x2000] ;  /* 0x002000000038783b */ /* 0x000fee0000000200 */
[C---:B--2---:R-:W-:Y:S01]  /*2ab0*/  HMMA.16816.F32.BF16 R4, R52.reuse, R60, R4 ;  /* 0x0000003c3404723c */ /* 0x044fe20000041804 */
[----:B------:R-:W-:Y:S07]  /*2ac0*/  LDSM.16.M88.4 R100, [R189+0xe800] ;  /* 0x00e80000bd64783b */ /* 0x000fee0000000200 */
[C---:B------:R-:W-:Y:S01]  /*2ad0*/  HMMA.16816.F32.BF16 R8, R52.reuse, R62, R8 ;  /* 0x0000003e3408723c */ /* 0x040fe20000041808 */
[----:B------:R-:W2:Y:S07]  /*2ae0*/  LDSM.16.M88.4 R60, [R189+0xe000] ;  /* 0x00e00000bd3c783b */ /* 0x000eae0000000200 */
[C---:B-1----:R-:W-:Y:S08]  /*2af0*/  HMMA.16816.F32.BF16 R12, R52.reuse, R64, R12 ;  /* 0x00000040340c723c */ /* 0x042ff0000004180c */
[----:B------:R-:W-:Y:S01]  /*2b00*/  HMMA.16816.F32.BF16 R16, R52, R66, R16 ;  /* 0x000000423410723c */ /* 0x000fe20000041810 */
[----:B------:R1:W-:Y:S08]  /*2b10*/  LDSM.16.M88.4 R52, [R3+0x2000] ;  /* 0x002000000334783b */ /* 0x0003f00000000200 */
[----:B------:R-:W3:Y:S01]  /*2b20*/  LDSM.16.M88.4 R64, [R190+0xe000] ;  /* 0x00e00000be40783b */ /* 0x000ee20000000200 */
[C---:B--2---:R-:W-:Y:S05]  /*2b30*/  HMMA.16816.F32.BF16 R4, R56.reuse, R60, R4 ;  /* 0x0000003c3804723c */ /* 0x044fea0000041804 */
[----:B-1----:R-:W-:Y:S03]  /*2b40*/  @P3 LEA R3, R239, R249, 0x6 ;  /* 0x000000f9ef033211 */ /* 0x002fe600078e30ff */
[C---:B------:R-:W-:Y:S01]  /*2b50*/  HMMA.16816.F32.BF16 R8, R56.reuse, R62, R8 ;  /* 0x0000003e3808723c */ /* 0x040fe20000041808 */
[----:B------:R1:W-:Y:S02]  /*2b60*/  LDSM.16.M88.4 R60, [R2+0x2000] ;  /* 0x00200000023c783b */ /* 0x0003e40000000200 */
[CC--:B------:R-:W-:Y:S02]  /*2b70*/  @P3 ISETP.GE.AND P1, PT, R3.reuse, R212.reuse, PT ;  /* 0x000000d40300320c */ /* 0x0c0fe40003f26270 */
[----:B------:R-:W-:Y:S03]  /*2b80*/  @P3 IADD3 R0, R3, 0x1, RZ ;  /* 0x0000000103003810 */ /* 0x000fe60007ffe0ff */
[C---:B------:R-:W-:Y:S03]  /*2b90*/  HMMA.16816.F32.BF16 R12, R56.reuse, R100, R12 ;  /* 0x00000064380c723c */ /* 0x040fe6000004180c */
[-C--:B------:R-:W-:Y:S01]  /*2ba0*/  @P3 ISETP.GE.AND P2, PT, R0, R212.reuse, PT ;  /* 0x000000d40000320c */ /* 0x080fe20003f46270 */
[C---:B------:R-:W-:Y:S04]  /*2bb0*/  FMUL.FTZ R0, R217.reuse, 1.4426950216293334961 ;  /* 0x3fb8aa3bd9007820 */ /* 0x040fe80000410000 */
[----:B------:R-:W-:Y:S01]  /*2bc0*/  HMMA.16816.F32.BF16 R16, R56, R102, R16 ;  /* 0x000000663810723c */ /* 0x000fe20000041810 */
[----:B------:R-:W2:Y:S07]  /*2bd0*/  LDSM.16.M88.4 R56, [R190+0xe800] ;  /* 0x00e80000be38783b */ /* 0x000eae0000000200 */
[C---:B---3--:R-:W-:Y:S01]  /*2be0*/  HMMA.16816.F32.BF16 R4, R52.reuse, R64, R4 ;  /* 0x000000403404723c */ /* 0x048fe20000041804 */
[----:B------:R-:W3:Y:S04]  /*2bf0*/  LDSM.16.M88.4 R100, [R191+0xe000] ;  /* 0x00e00000bf64783b */ /* 0x000ee80000000200 */
[----:B-1----:R-:W-:Y:S03]  /*2c00*/  FMUL.FTZ R2, R216, 1.4426950216293334961 ;  /* 0x3fb8aa3bd8027820 */ /* 0x002fe60000410000 */
[C---:B------:R-:W-:Y:S04]  /*2c10*/  HMMA.16816.F32.BF16 R8, R52.reuse, R66, R8 ;  /* 0x000000423408723c */ /* 0x040fe80000041808 */
[----:B------:R-:W-:Y:S02]  /*2c20*/  FSEL R2, R2, RZ, P0 ;  /* 0x000000ff02027208 */ /* 0x000fe40000000000 */
[----:B------:R-:W-:Y:S06]  /*2c30*/  FSETP.NEU.FTZ.AND P0, PT, R217, -INF , PT ;  /* 0xff800000d900780b */ /* 0x000fec0003f1d000 */
[----:B------:R-:W-:Y:S01]  /*2c40*/  FSEL R0, R0, RZ, P0 ;  /* 0x000000ff00007208 */ /* 0x000fe20000000000 */
[C---:B--2---:R-:W-:Y:S08]  /*2c50*/  HMMA.16816.F32.BF16 R12, R52.reuse, R56, R12 ;  /* 0x00000038340c723c */ /* 0x044ff0000004180c */
[----:B------:R-:W-:Y:S01]  /*2c60*/  HMMA.16816.F32.BF16 R16, R52, R58, R16 ;  /* 0x0000003a3410723c */ /* 0x000fe20000041810 */
[----:B------:R-:W1:Y:S07]  /*2c70*/  LDSM.16.M88.4 R52, [R191+0xe800] ;  /* 0x00e80000bf34783b */ /* 0x000e6e0000000200 */
[C---:B---3--:R-:W-:Y:S08]  /*2c80*/  HMMA.16816.F32.BF16 R4, R60.reuse, R100, R4 ;  /* 0x000000643c04723c */ /* 0x048ff00000041804 */
[C---:B------:R-:W-:Y:S11]  /*2c90*/  HMMA.16816.F32.BF16 R8, R60.reuse, R102, R8 ;  /* 0x000000663c08723c */ /* 0x040ff60000041808 */
[----:B------:R-:W-:Y:S05]  /*2ca0*/  @!UPT UIADD3 URZ, URZ, URZ, URZ ;  /* 0x0000003f3f3ff290 */ /* 0x000fea000fffe03f */
[----:B------:R-:W-:Y:S02]  /*2cb0*/  @P3 FSEL R4, R4, -INF , !P1 ;  /* 0xff80000004043808 */ /* 0x000fe40004800000 */
[----:B------:R-:W-:Y:S02]  /*2cc0*/  @P3 FSEL R6, R6, -INF , !P1 ;  /* 0xff80000006063808 */ /* 0x000fe40004800000 */
[----:B------:R-:W-:Y:S01]  /*2cd0*/  @P3 FSEL R5, R5, -INF , !P2 ;  /* 0xff80000005053808 */ /* 0x000fe20005000000 */
[----:B------:R-:W-:Y:S01]  /*2ce0*/  FFMA.FTZ R4, R4, c[0x0][0x23c], -R2 ;  /* 0x00008f0004047a23 */ /* 0x000fe20000010802 */
[----:B------:R-:W-:Y:S01]  /*2cf0*/  @P3 FSEL R7, R7, -INF , !P2 ;  /* 0xff80000007073808 */ /* 0x000fe20005000000 */
[----:B------:R-:W-:Y:S01]  /*2d00*/  FFMA.FTZ R6, R6, c[0x0][0x23c], -R0 ;  /* 0x00008f0006067a23 */ /* 0x000fe20000010800 */
[C---:B-1----:R-:W-:Y:S01]  /*2d10*/  HMMA.16816.F32.BF16 R12, R60.reuse, R52, R12 ;  /* 0x000000343c0c723c */ /* 0x042fe2000004180c */
[----:B------:R1:W-:Y:S02]  /*2d20*/  MUFU.EX2 R168, R4 ;  /* 0x0000000400a87308 */ /* 0x0003e40000000800 */
[----:B------:R-:W-:Y:S02]  /*2d30*/  FFMA.FTZ R5, R5, c[0x0][0x23c], -R2 ;  /* 0x00008f0005057a23 */ /* 0x000fe40000010802 */
[----:B------:R-:W-:Y:S03]  /*2d40*/  FFMA.FTZ R7, R7, c[0x0][0x23c], -R0 ;  /* 0x00008f0007077a23 */ /* 0x000fe60000010800 */
[----:B------:R-:W-:Y:S03]  /*2d50*/  HMMA.16816.F32.BF16 R16, R60, R54, R16 ;  /* 0x000000363c10723c */ /* 0x000fe60000041810 */
[----:B------:R-:W-:Y:S10]  /*2d60*/  MUFU.EX2 R169, R6 ;  /* 0x0000000600a97308 */ /* 0x000ff40000000800 */
[----:B------:R-:W2:Y:S01]  /*2d70*/  MUFU.EX2 R102, R5 ;  /* 0x0000000500667308 */ /* 0x000ea20000000800 */
[C---:B-1----:R-:W-:Y:S04]  /*2d80*/  @P3 IADD3 R4, R3.reuse, 0x8, RZ ;  /* 0x0000000803043810 */ /* 0x042fe80007ffe0ff */
[-C--:B------:R-:W-:Y:S02]  /*2d90*/  @P3 ISETP.GE.AND P0, PT, R4, R212.reuse, PT ;  /* 0x000000d40400320c */ /* 0x080fe40003f06270 */
[C---:B------:R-:W-:Y:S03]  /*2da0*/  @P3 IADD3 R4, R3.reuse, 0x9, RZ ;  /* 0x0000000903043810 */ /* 0x040fe60007ffe0ff */
[----:B------:R-:W-:Y:S01]  /*2db0*/  MUFU.EX2 R103, R7 ;  /* 0x0000000700677308 */ /* 0x000fe20000000800 */
[----:B------:R-:W-:Y:S02]  /*2dc0*/  @P3 FSEL R8, R8, -INF , !P0 ;  /* 0xff80000008083808 */ /* 0x000fe40004000000 */
[-C--:B------:R-:W-:Y:S02]  /*2dd0*/  @P3 ISETP.GE.AND P1, PT, R4, R212.reuse, PT ;  /* 0x000000d40400320c */ /* 0x080fe40003f26270 */
[C---:B------:R-:W-:Y:S01]  /*2de0*/  @P3 IADD3 R4, R3.reuse, 0x10, RZ ;  /* 0x0000001003043810 */ /* 0x040fe20007ffe0ff */
[----:B------:R-:W-:Y:S01]  /*2df0*/  FFMA.FTZ R8, R8, c[0x0][0x23c], -R2 ;  /* 0x00008f0008087a23 */ /* 0x000fe20000010802 */
[----:B------:R-:W-:Y:S02]  /*2e00*/  @P3 FSEL R10, R10, -INF , !P0 ;  /* 0xff8000000a0a3808 */ /* 0x000fe40004000000 */
[-C--:B------:R-:W-:Y:S01]  /*2e10*/  @P3 ISETP.GE.AND P0, PT, R4, R212.reuse, PT ;  /* 0x000000d40400320c */ /* 0x080fe20003f06270 */
[----:B------:R-:W-:Y:S01]  /*2e20*/  MUFU.EX2 R67, R8 ;  /* 0x0000000800437308 */ /* 0x000fe20000000800 */
[----:B------:R-:W-:Y:S01]  /*2e30*/  @P3 IADD3 R4, R3, 0x11, RZ ;  /* 0x0000001103043810 */ /* 0x000fe20007ffe0ff */
[----:B------:R-:W-:Y:S01]  /*2e40*/  FFMA.FTZ R10, R10, c[0x0][0x23c], -R0 ;  /* 0x00008f000a0a7a23 */ /* 0x000fe20000010800 */
[----:B------:R-:W-:Y:S02]  /*2e50*/  @P3 FSEL R9, R9, -INF , !P1 ;  /* 0xff80000009093808 */ /* 0x000fe40004800000 */
[----:B------:R-:W-:Y:S02]  /*2e60*/  @P3 FSEL R11, R11, -INF , !P1 ;  /* 0xff8000000b0b3808 */ /* 0x000fe40004800000 */
[-C--:B------:R-:W-:Y:S01]  /*2e70*/  @P3 ISETP.GE.AND P1, PT, R4, R212.reuse, PT ;  /* 0x000000d40400320c */ /* 0x080fe20003f26270 */
[----:B------:R-:W-:Y:S01]  /*2e80*/  FFMA.FTZ R9, R9, c[0x0][0x23c], -R2 ;  /* 0x00008f0009097a23 */ /* 0x000fe20000010802 */
[----:B------:R-:W-:Y:S01]  /*2e90*/  @P3 IADD3 R4, R3, 0x18, RZ ;  /* 0x0000001803043810 */ /* 0x000fe20007ffe0ff */
[----:B------:R-:W-:Y:S01]  /*2ea0*/  FFMA.FTZ R11, R11, c[0x0][0x23c], -R0 ;  /* 0x00008f000b0b7a23 */ /* 0x000fe20000010800 */
[----:B------:R-:W-:Y:S01]  /*2eb0*/  @P3 IADD3 R3, R3, 0x19, RZ ;  /* 0x0000001903033810 */ /* 0x000fe20007ffe0ff */
[----:B------:R-:W-:Y:S01]  /*2ec0*/  MUFU.EX2 R66, R9 ;  /* 0x0000000900427308 */ /* 0x000fe20000000800 */
[----:B------:R-:W-:Y:S02]  /*2ed0*/  @P3 FSEL R12, R12, -INF , !P0 ;  /* 0xff8000000c0c3808 */ /* 0x000fe40004000000 */
[----:B------:R-:W-:Y:S02]  /*2ee0*/  @P3 FSEL R13, R13, -INF , !P1 ;  /* 0xff8000000d0d3808 */ /* 0x000fe40004800000 */
[----:B------:R-:W-:Y:S01]  /*2ef0*/  @P3 FSEL R14, R14, -INF , !P0 ;  /* 0xff8000000e0e3808 */ /* 0x000fe20004000000 */
[--C-:B------:R-:W-:Y:S01]  /*2f00*/  FFMA.FTZ R12, R12, c[0x0][0x23c], -R2.reuse ;  /* 0x00008f000c0c7a23 */ /* 0x100fe20000010802 */
[-C--:B------:R-:W-:Y:S01]  /*2f10*/  @P3 ISETP.GE.AND P0, PT, R4, R212.reuse, PT ;  /* 0x000000d40400320c */ /* 0x080fe20003f06270 */
[----:B------:R-:W-:Y:S01]  /*2f20*/  FFMA.FTZ R13, R13, c[0x0][0x23c], -R2 ;  /* 0x00008f000d0d7a23 */ /* 0x000fe20000010802 */
[----:B------:R-:W-:Y:S01]  /*2f30*/  @P3 FSEL R15, R15, -INF , !P1 ;  /* 0xff8000000f0f3808 */ /* 0x000fe20004800000 */
[--C-:B------:R-:W-:Y:S01]  /*2f40*/  FFMA.FTZ R14, R14, c[0x0][0x23c], -R0.reuse ;  /* 0x00008f000e0e7a23 */ /* 0x100fe20000010800 */
[----:B------:R-:W-:Y:S01]  /*2f50*/  @P3 ISETP.GE.AND P1, PT, R3, R212, PT ;  /* 0x000000d40300320c */ /* 0x000fe20003f26270 */
[----:B------:R-:W-:Y:S01]  /*2f60*/  MUFU.EX2 R101, R10 ;  /* 0x0000000a00657308 */ /* 0x000fe20000000800 */
[----:B------:R-:W-:Y:S01]  /*2f70*/  @P3 FSEL R16, R16, -INF , !P0 ;  /* 0xff80000010103808 */ /* 0x000fe20004000000 */
[----:B------:R-:W-:Y:S01]  /*2f80*/  FFMA.FTZ R15, R15, c[0x0][0x23c], -R0 ;  /* 0x00008f000f0f7a23 */ /* 0x000fe20000010800 */
[----:B------:R-:W-:Y:S02]  /*2f90*/  @P3 FSEL R17, R17, -INF , !P1 ;  /* 0xff80000011113808 */ /* 0x000fe40004800000 */
[----:B------:R-:W-:Y:S01]  /*2fa0*/  @P3 FSEL R19, R19, -INF , !P1 ;  /* 0xff80000013133808 */ /* 0x000fe20004800000 */
[--C-:B------:R-:W-:Y:S01]  /*2fb0*/  FFMA.FTZ R16, R16, c[0x0][0x23c], -R2.reuse ;  /* 0x00008f0010107a23 */ /* 0x100fe20000010802 */
[----:B------:R-:W-:Y:S01]  /*2fc0*/  @P3 FSEL R18, R18, -INF , !P0 ;  /* 0xff80000012123808 */ /* 0x000fe20004000000 */
[----:B------:R-:W-:Y:S01]  /*2fd0*/  FFMA.FTZ R2, R17, c[0x0][0x23c], -R2 ;  /* 0x00008f0011027a23 */ /* 0x000fe20000010802 */
[----:B--2---:R-:W-:Y:S01]  /*2fe0*/  F2FP.BF16.PACK_AB R3, R102, R168 ;  /* 0x000000a86603723e */ /* 0x004fe200000010ff */
[----:B------:R-:W1:Y:S01]  /*2ff0*/  MUFU.EX2 R100, R11 ;  /* 0x0000000b00647308 */ /* 0x000e620000000800 */
[----:B------:R-:W-:Y:S01]  /*3000*/  IADD3 R56, P0, R233, R219, RZ ;  /* 0x000000dbe9387210 */ /* 0x000fe20007f1e0ff */
[--C-:B------:R-:W-:Y:S02]  /*3010*/  FFMA.FTZ R18, R18, c[0x0][0x23c], -R0.reuse ;  /* 0x00008f0012127a23 */ /* 0x100fe40000010800 */
[----:B------:R-:W-:Y:S01]  /*3020*/  FFMA.FTZ R0, R19, c[0x0][0x23c], -R0 ;  /* 0x00008f0013007a23 */ /* 0x000fe20000010800 */
[----:B------:R2:W-:Y:S01]  /*3030*/  STS [R221+0x12000], R3 ;  /* 0x01200003dd007388 */ /* 0x0005e20000000800 */
[----:B------:R-:W-:Y:S02]  /*3040*/  IADD3.X R57, R232, R218, RZ, P0, !PT ;  /* 0x000000dae8397210 */ /* 0x000fe400007fe4ff */
[C---:B------:R-:W-:Y:S02]  /*3050*/  LEA R206, P0, R170.reuse, R206, 0x2 ;  /* 0x000000ceaace7211 */ /* 0x040fe400078010ff */
[----:B------:R3:W-:Y:S02]  /*3060*/  MUFU.EX2 R58, R2 ;  /* 0x00000002003a7308 */ /* 0x0007e40000000800 */
[----:B------:R-:W-:Y:S08]  /*3070*/  LEA.HI.X.SX32 R207, R170, R207, 0x2, P0 ;  /* 0x000000cfaacf7211 */ /* 0x000ff000000f16ff */
[----:B------:R4:W-:Y:S01]  /*3080*/  MUFU.EX2 R61, R0 ;  /* 0x00000000003d7308 */ /* 0x0009e20000000800 */
[----:B-1----:R-:W-:Y:S09]  /*3090*/  F2FP.BF16.PACK_AB R5, R100, R101 ;  /* 0x000000656405723e */ /* 0x002ff200000010ff */
[----:B------:R-:W-:Y:S01]  /*30a0*/  MUFU.EX2 R64, R12 ;  /* 0x0000000c00407308 */ /* 0x000fe20000000800 */
[----:B---3--:R-:W-:Y:S05]  /*30b0*/  F2FP.BF16.PACK_AB R2, R103, R169 ;  /* 0x000000a96702723e */ /* 0x008fea00000010ff */
[----:B------:R1:W-:Y:S04]  /*30c0*/  STS [R221+0x12400], R2 ;  /* 0x01240002dd007388 */ /* 0x0003e80000000800 */
[----:B------:R-:W3:Y:S01]  /*30d0*/  MUFU.EX2 R60, R13 ;  /* 0x0000000d003c7308 */ /* 0x000ee20000000800 */
[----:B------:R-:W-:Y:S01]  /*30e0*/  STS [R224+0x12400], R5 ;  /* 0x01240005e0007388 */ /* 0x000fe20000000800 */
[----:B----4-:R-:W-:Y:S05]  /*30f0*/  F2FP.BF16.PACK_AB R0, R66, R67 ;  /* 0x000000434200723e */ /* 0x010fea00000010ff */
[----:B------:R4:W-:Y:S03]  /*3100*/  STS [R224+0x12000], R0 ;  /* 0x01200000e0007388 */ /* 0x0009e60000000800 */
[----:B------:R-:W-:Y:S10]  /*3110*/  MUFU.EX2 R65, R14 ;  /* 0x0000000e00417308 */ /* 0x000ff40000000800 */
[----:B------:R-:W2:Y:S01]  /*3120*/  MUFU.EX2 R63, R15 ;  /* 0x0000000f003f7308 */ /* 0x000ea20000000800 */
[----:B---3--:R-:W-:Y:S05]  /*3130*/  F2FP.BF16.PACK_AB R4, R60, R64 ;  /* 0x000000403c04723e */ /* 0x008fea00000010ff */
[----:B------:R-:W-:Y:S04]  /*3140*/  STS [R220+0x12000], R4 ;  /* 0x01200004dc007388 */ /* 0x000fe80000000800 */
[----:B------:R-:W1:Y:S10]  /*3150*/  MUFU.EX2 R59, R16 ;  /* 0x00000010003b7308 */ /* 0x000e740000000800 */
[----:B------:R-:W4:Y:S01]  /*3160*/  MUFU.EX2 R62, R18 ;  /* 0x00000012003e7308 */ /* 0x000f220000000800 */
[----:B--2---:R-:W-:Y:S05]  /*3170*/  F2FP.BF16.PACK_AB R3, R63, R65 ;  /* 0x000000413f03723e */ /* 0x004fea00000010ff */
[----:B------:R-:W-:Y:S01]  /*3180*/  STS [R220+0x12400], R3 ;  /* 0x01240003dc007388 */ /* 0x000fe20000000800 */
[----:B-1----:R-:W-:Y:S05]  /*3190*/  F2FP.BF16.PACK_AB R2, R58, R59 ;  /* 0x0000003b3a02723e */ /* 0x002fea00000010ff */
[----:B------:R1:W-:Y:S01]  /*31a0*/  STS [R222+0x12000], R2 ;  /* 0x01200002de007388 */ /* 0x0003e20000000800 */
[----:B----4-:R-:W-:Y:S05]  /*31b0*/  F2FP.BF16.PACK_AB R0, R61, R62 ;  /* 0x0000003e3d00723e */ /* 0x010fea00000010ff */
[----:B------:R2:W-:Y:S04]  /*31c0*/  STS [R222+0x12400], R0 ;  /* 0x01240000de007388 */ /* 0x0005e80000000800 */
[----:B------:R-:W3:Y:S08]  /*31d0*/  LDSM.16.M88.4 R16, [R193+0x8000] ;  /* 0x00800000c110783b */ /* 0x000ef00000000200 */
[----:B------:R-:W3:Y:S08]  /*31e0*/  LDSM.16.M88.4 R52, [R195+0x8000] ;  /* 0x00800000c334783b */ /* 0x000ef00000000200 */
[----:B-1----:R-:W4:Y:S04]  /*31f0*/  LDG.E R2, [R56.64] ;  /* 0x0000000638027981 */ /* 0x002f28000c1e1900 */
[----:B--2---:R-:W2:Y:S01]  /*3200*/  LDG.E R0, [R56.64+0x20] ;  /* 0x0000200638007981 */ /* 0x004ea2000c1e1900 */
[C---:B---3--:R-:W-:Y:S08]  /*3210*/  HMMA.16816.F32.BF16 R4, R16.reuse, R104, RZ ;  /* 0x000000681004723c */ /* 0x048ff000000418ff */
[C---:B------:R-:W-:Y:S08]  /*3220*/  HMMA.16816.F32.BF16 R8, R16.reuse, R106, RZ ;  /* 0x0000006a1008723c */ /* 0x040ff000000418ff */
[C---:B------:R-:W-:Y:S08]  /*3230*/  HMMA.16816.F32.BF16 R12, R16.reuse, R108, RZ ;  /* 0x0000006c100c723c */ /* 0x040ff000000418ff */
[----:B------:R-:W-:Y:S08]  /*3240*/  HMMA.16816.F32.BF16 R16, R16, R110, RZ ;  /* 0x0000006e1010723c */ /* 0x000ff000000418ff */
[C---:B------:R-:W-:Y:S08]  /*3250*/  HMMA.16816.F32.BF16 R4, R52.reuse, R112, R4 ;  /* 0x000000703404723c */ /* 0x040ff00000041804 */
[C---:B------:R-:W-:Y:S08]  /*3260*/  HMMA.16816.F32.BF16 R8, R52.reuse, R114, R8 ;  /* 0x000000723408723c */ /* 0x040ff00000041808 */
[C---:B------:R-:W-:Y:S08]  /*3270*/  HMMA.16816.F32.BF16 R12, R52.reuse, R116, R12 ;  /* 0x00000074340c723c */ /* 0x040ff0000004180c */
[----:B------:R-:W-:Y:S01]  /*3280*/  HMMA.16816.F32.BF16 R16, R52, R118, R16 ;  /* 0x000000763410723c */ /* 0x000fe20000041810 */
[----:B------:R-:W1:Y:S07]  /*3290*/  LDSM.16.M88.4 R52, [R198+0x8000] ;  /* 0x00800000c634783b */ /* 0x000e6e0000000200 */
[C---:B-1----:R-:W-:Y:S08]  /*32a0*/  HMMA.16816.F32.BF16 R4, R52.reuse, R120, R4 ;  /* 0x000000783404723c */ /* 0x042ff00000041804 */
        /* <DEDUP_REMOVED lines=27> */
[C---:B----4-:R-:W-:Y:S01]  /*3460*/  FADD.FTZ R4, -R2.reuse, R4 ;  /* 0x0000000402047221 */ /* 0x050fe20000010100 */
[----:B------:R-:W-:Y:S03]  /*3470*/  HMMA.16816.F32.BF16 R16, R52, R166, R16 ;  /* 0x000000a63410723c */ /* 0x000fe60000041810 */
[C---:B------:R-:W-:Y:S04]  /*3480*/  FADD.FTZ R5, -R2.reuse, R5 ;  /* 0x0000000502057221 */ /* 0x040fe80000010100 */
[C---:B------:R-:W-:Y:S02]  /*3490*/  FADD.FTZ R8, -R2.reuse, R8 ;  /* 0x0000000802087221 */ /* 0x040fe40000010100 */
[----:B------:R-:W-:Y:S03]  /*34a0*/  FADD.FTZ R9, -R2, R9 ;  /* 0x0000000902097221 */ /* 0x000fe60000010100 */
[----:B--2---:R-:W-:Y:S02]  /*34b0*/  FADD.FTZ R10, -R0, R10 ;  /* 0x0000000a000a7221 */ /* 0x004fe40000010100 */
[----:B------:R-:W-:Y:S02]  /*34c0*/  FMUL.FTZ R53, R168, R4 ;  /* 0x00000004a8357220 */ /* 0x000fe40000410000 */
[----:B------:R-:W-:Y:S02]  /*34d0*/  FADD.FTZ R12, -R2, R12 ;  /* 0x0000000c020c7221 */ /* 0x000fe40000010100 */
[----:B------:R-:W-:Y:S02]  /*34e0*/  FMUL.FTZ R52, R102, R5 ;  /* 0x0000000566347220 */ /* 0x000fe40000410000 */
[----:B------:R-:W-:Y:S02]  /*34f0*/  FMUL.FTZ R56, R67, R8 ;  /* 0x0000000843387220 */ /* 0x000fe40000410000 */
[----:B------:R-:W-:Y:S02]  /*3500*/  FMUL.FTZ R55, R66, R9 ;  /* 0x0000000942377220 */ /* 0x000fe40000410000 */
[C---:B------:R-:W-:Y:S02]  /*3510*/  FADD.FTZ R13, -R2.reuse, R13 ;  /* 0x0000000d020d7221 */ /* 0x040fe40000010100 */
[C---:B------:R-:W-:Y:S02]  /*3520*/  FADD.FTZ R54, -R2.reuse, R16 ;  /* 0x0000001002367221 */ /* 0x040fe40000010100 */
[----:B------:R-:W-:Y:S02]  /*3530*/  FADD.FTZ R17, -R2, R17 ;  /* 0x0000001102117221 */ /* 0x000fe40000010100 */
[----:B------:R-:W-:Y:S02]  /*3540*/  FMUL.FTZ R16, R64, R12 ;  /* 0x0000000c40107220 */ /* 0x000fe40000410000 */
[C---:B------:R-:W-:Y:S02]  /*3550*/  FADD.FTZ R4, -R0.reuse, R6 ;  /* 0x0000000600047221 */ /* 0x040fe40000010100 */
[C---:B------:R-:W-:Y:S02]  /*3560*/  FADD.FTZ R5, -R0.reuse, R7 ;  /* 0x0000000700057221 */ /* 0x040fe40000010100 */
[C---:B------:R-:W-:Y:S02]  /*3570*/  FADD.FTZ R11, -R0.reuse, R11 ;  /* 0x0000000b000b7221 */ /* 0x040fe40000010100 */
[----:B------:R-:W-:Y:S02]  /*3580*/  FMUL.FTZ R12, R101, R10 ;  /* 0x0000000a650c7220 */ /* 0x000fe40000410000 */
[C---:B------:R-:W-:Y:S02]  /*3590*/  FADD.FTZ R8, -R0.reuse, R14 ;  /* 0x0000000e00087221 */ /* 0x040fe40000010100 */
[C---:B------:R-:W-:Y:S02]  /*35a0*/  FADD.FTZ R7, -R0.reuse, R15 ;  /* 0x0000000f00077221 */ /* 0x040fe40000010100 */
[C---:B------:R-:W-:Y:S02]  /*35b0*/  FADD.FTZ R10, -R0.reuse, R18 ;  /* 0x00000012000a7221 */ /* 0x040fe40000010100 */
[----:B------:R-:W-:Y:S02]  /*35c0*/  FADD.FTZ R9, -R0, R19 ;  /* 0x0000001300097221 */ /* 0x000fe40000010100 */
[----:B------:R-:W-:Y:S02]  /*35d0*/  FMUL.FTZ R13, R60, R13 ;  /* 0x0000000d3c0d7220 */ /* 0x000fe40000410000 */
        /* <DEDUP_REMOVED lines=8> */
[----:B------:R-:W-:Y:S01]  /*3660*/  FMUL.FTZ R9, R61, R9 ;  /* 0x000000093d097220 */ /* 0x000fe20000410000 */
[----:B------:R-:W-:-:S05]  /*3670*/  @!P5 BRA `(.L_x_7) ;  /* 0x000001700000d947 */ /* 0x000fca0003800000 */
[----:B------:R-:W-:Y:S01]  /*3680*/  IMAD.MOV.U32 R6, RZ, RZ, c[0x0][0x190] ;  /* 0x00006400ff067624 */ /* 0x000fe200078e00ff */
[----:B------:R-:W-:Y:S01]  /*3690*/  LOP3.LUT R0, R213, 0x1, RZ, 0xc0, !PT ;  /* 0x00000001d5007812 */ /* 0x000fe200078ec0ff */
[----:B------:R-:W-:Y:S02]  /*36a0*/  IMAD.MOV.U32 R14, RZ, RZ, -0x4000 ;  /* 0xffffc000ff0e7424 */ /* 0x000fe400078e00ff */
[----:B------:R-:W-:Y:S01]  /*36b0*/  IMAD.U32 R2, R6, -0x40, RZ ;  /* 0xffffffc006027824 */ /* 0x000fe200078e00ff */
[----:B------:R-:W-:Y:S01]  /*36c0*/  ISETP.NE.U32.AND P1, PT, R0, 0x1, PT ;  /* 0x000000010000780c */ /* 0x000fe20003f25070 */
[----:B------:R-:W-:Y:S03]  /*36d0*/  IMAD.MOV.U32 R15, RZ, RZ, c[0x0][0x194] ;  /* 0x00006500ff0f7624 */ /* 0x000fe600078e00ff */
[----:B------:R-:W-:Y:S02]  /*36e0*/  LEA R3, P0, R2, R208, 0x1 ;  /* 0x000000d002037211 */ /* 0x000fe400078008ff */
[----:B------:R-:W-:Y:S02]  /*36f0*/  SEL R0, R14, 0x4000, !P1 ;  /* 0x000040000e007807 */ /* 0x000fe40004800000 */
[----:B------:R-:W-:Y:S02]  /*3700*/  LEA.HI.X.SX32 R2, R2, R209, 0x1, P0 ;  /* 0x000000d102027211 */ /* 0x000fe400000f0eff */
[----:B------:R-:W-:Y:S01]  /*3710*/  MOV R208, R3 ;  /* 0x0000000300d07202 */ /* 0x000fe20000000f00 */
[----:B------:R-:W-:Y:S01]  /*3720*/  IMAD.IADD R205, R205, 0x1, R0 ;  /* 0x00000001cdcd7824 */ /* 0x000fe200078e0200 */
[----:B------:R-:W-:Y:S01]  /*3730*/  IADD3 R187, R187, R0, RZ ;  /* 0x00000000bbbb7210 */ /* 0x000fe20007ffe0ff */
[----:B------:R-:W-:Y:S01]  /*3740*/  IMAD.MOV.U32 R209, RZ, RZ, R2 ;  /* 0x000000ffffd17224 */ /* 0x000fe200078e0002 */
[C---:B------:R-:W-:Y:S04]  /*3750*/  LEA R2, P0, R6.reuse, R208, 0x6 ;  /* 0x000000d006027211 */ /* 0x040fe800078030ff */
[----:B------:R-:W-:Y:S01]  /*3760*/  @!PT LDS RZ, [RZ] ;  /* 0x00000000fffff984 */ /* 0x000fe20000000800 */
[----:B------:R-:W-:Y:S01]  /*3770*/  @!PT LDS RZ, [RZ] ;  /* 0x00000000fffff984 */ /* 0x000fe20000000800 */
[----:B------:R-:W-:Y:S01]  /*3780*/  @!PT LDS RZ, [RZ] ;  /* 0x00000000fffff984 */ /* 0x000fe20000000800 */
[----:B------:R1:W-:Y:S01]  /*3790*/  LDGSTS.E.BYPASS.LTC128B.128 [R205], [R208.64] ;  /* 0x00000000d0cd7fae */ /* 0x0003e2000b901d46 */
[----:B------:R-:W-:Y:S03]  /*37a0*/  LEA.HI.X R3, R6, R209, R15, 0x6, P0 ;  /* 0x000000d106037211 */ /* 0x000fe600000f340f */
[----:B------:R1:W-:Y:S04]  /*37b0*/  LDGSTS.E.BYPASS.LTC128B.128 [R205+0x2000], [R208.64+0x80] ;  /* 0x02000080d0cd7fae */ /* 0x0003e8000b901d46 */
[----:B------:R1:W-:Y:S04]  /*37c0*/  LDGSTS.E.BYPASS.LTC128B.128 [R205+0x1000], [R2.64] ;  /* 0x0100000002cd7fae */ /* 0x0003e8000b901d46 */
[----:B------:R1:W-:Y:S04]  /*37d0*/  LDGSTS.E.BYPASS.LTC128B.128 [R205+0x3000], [R2.64+0x80] ;  /* 0x0300008002cd7fae */ /* 0x0003e8000b901d46 */
[----:B------:R-:W0:Y:S02]  /*37e0*/  LDGDEPBAR ;  /* 0x00000000000079af */ /* 0x000e240000000000 */
.L_x_7:
[----:B------:R-:W-:Y:S02]  /*37f0*/  F2FP.BF16.PACK_AB R6, R52, R53 ;  /* 0x000000353406723e */ /* 0x000fe400000010ff */
[----:B------:R-:W-:Y:S02]  /*3800*/  F2FP.BF16.PACK_AB R5, R5, R4 ;  /* 0x000000040505723e */ /* 0x000fe400000010ff */
[----:B------:R-:W-:Y:S01]  /*3810*/  F2FP.BF16.PACK_AB R4, R55, R56 ;  /* 0x000000383704723e */ /* 0x000fe200000010ff */
[----:B------:R-:W-:Y:S01]  /*3820*/  STS [R221+0x10000], R6 ;  /* 0x01000006dd007388 */ /* 0x000fe20000000800 */
[----:B-1----:R-:W-:Y:S02]  /*3830*/  F2FP.BF16.PACK_AB R3, R11, R12 ;  /* 0x0000000c0b03723e */ /* 0x002fe400000010ff */
[----:B------:R-:W-:Y:S01]  /*3840*/  F2FP.BF16.PACK_AB R2, R13, R16 ;  /* 0x000000100d02723e */ /* 0x000fe200000010ff */
[----:B------:R-:W-:Y:S01]  /*3850*/  STS [R221+0x10400], R5 ;  /* 0x01040005dd007388 */ /* 0x000fe20000000800 */
[----:B------:R-:W-:Y:S02]  /*3860*/  F2FP.BF16.PACK_AB R0, R7, R8 ;  /* 0x000000080700723e */ /* 0x000fe400000010ff */
[----:B------:R-:W-:Y:S01]  /*3870*/  F2FP.BF16.PACK_AB R8, R17, R54 ;  /* 0x000000361108723e */ /* 0x000fe200000010ff */
[----:B------:R-:W-:Y:S01]  /*3880*/  STS [R224+0x10000], R4 ;  /* 0x01000004e0007388 */ /* 0x000fe20000000800 */
[----:B------:R-:W-:Y:S03]  /*3890*/  F2FP.BF16.PACK_AB R7, R9, R10 ;  /* 0x0000000a0907723e */ /* 0x000fe600000010ff */
[----:B------:R-:W-:Y:S04]  /*38a0*/  STS [R224+0x10400], R3 ;  /* 0x01040003e0007388 */ /* 0x000fe80000000800 */
[----:B------:R-:W-:Y:S04]  /*38b0*/  STS [R220+0x10000], R2 ;  /* 0x01000002dc007388 */ /* 0x000fe80000000800 */
[----:B------:R1:W-:Y:S04]  /*38c0*/  STS [R220+0x10400], R0 ;  /* 0x01040000dc007388 */ /* 0x0003e80000000800 */
[----:B------:R-:W-:Y:S04]  /*38d0*/  STS [R222+0x10000], R8 ;  /* 0x01000008de007388 */ /* 0x000fe80000000800 */
[----:B------:R-:W-:Y:S04]  /*38e0*/  STS [R222+0x10400], R7 ;  /* 0x01040007de007388 */ /* 0x000fe80000000800 */
[----:B------:R-:W-:Y:S01]  /*38f0*/  BAR.SYNC.DEFER_BLOCKING 0x0 ;  /* 0x0000000000007b1d */ /* 0x000fe20000010000 */
[----:B-1----:R-:W-:Y:S05]  /*3900*/  IMAD.SHL.U32 R0, R202, 0x2, RZ ;  /* 0x00000002ca007824 */ /* 0x002fea00078e00ff */
[----:B------:R-:W-:Y:S04]  /*3910*/  LDSM.16.MT88.4 R4, [R186+0x12000] ;  /* 0x01200000ba04783b */ /* 0x000fe80000004200 */
[----:B------:R-:W1:Y:S04]  /*3920*/  LDSM.16.MT88.4 R8, [R0+0x8000] ;  /* 0x008000000008783b */ /* 0x000e680000004200 */
[----:B------:R-:W2:Y:S04]  /*3930*/  LDSM.16.MT88.4 R12, [R185+0x12000] ;  /* 0x01200000b90c783b */ /* 0x000ea80000004200 */
[----:B------:R-:W3:Y:S04]  /*3940*/  LDSM.16.MT88.4 R16, [R0+0xa000] ;  /* 0x00a000000010783b */ /* 0x000ee80000004200 */
[----:B------:R-:W-:Y:S04]  /*3950*/  LDSM.16.MT88.4 R52, [R186+0x12800] ;  /* 0x01280000ba34783b */ /* 0x000fe80000004200 */
[----:B------:R-:W4:Y:S04]  /*3960*/  LDSM.16.MT88.4 R56, [R0+0x8800] ;  /* 0x008800000038783b */ /* 0x000f280000004200 */
[----:B------:R-:W5:Y:S04]  /*3970*/  LDSM.16.MT88.4 R60, [R185+0x12800] ;  /* 0x01280000b93c783b */ /* 0x000f680000004200 */
[----:B------:R-:W3:Y:S01]  /*3980*/  LDSM.16.MT88.4 R64, [R0+0xa800] ;  /* 0x00a800000040783b */ /* 0x000ee20000004200 */
[-C--:B-1----:R-:W-:Y:S08]  /*3990*/  HMMA.16816.F32.BF16 R20, R4, R8.reuse, R20 ;  /* 0x000000080414723c */ /* 0x082ff00000041814 */
[C---:B--2---:R-:W-:Y:S08]  /*39a0*/  HMMA.16816.F32.BF16 R24, R12.reuse, R8, R24 ;  /* 0x000000080c18723c */ /* 0x044ff00000041818 */
[-C--:B------:R-:W-:Y:S08]  /*39b0*/  HMMA.16816.F32.BF16 R28, R12, R10.reuse, R28 ;  /* 0x0000000a0c1c723c */ /* 0x080ff0000004181c */
[C---:B------:R-:W-:Y:S01]  /*39c0*/  HMMA.16816.F32.BF16 R32, R4.reuse, R10, R32 ;  /* 0x0000000a0420723c */ /* 0x040fe20000041820 */
[----:B------:R-:W-:Y:S07]  /*39d0*/  LDSM.16.MT88.4 R8, [R0+0x9000] ;  /* 0x009000000008783b */ /* 0x000fee0000004200 */
[-C--:B---3--:R-:W-:Y:S08]  /*39e0*/  HMMA.16816.F32.BF16 R36, R4, R16.reuse, R36 ;  /* 0x000000100424723c */ /* 0x088ff00000041824 */
[C---:B------:R-:W-:Y:S08]  /*39f0*/  HMMA.16816.F32.BF16 R40, R12.reuse, R16, R40 ;  /* 0x000000100c28723c */ /* 0x040ff00000041828 */
[-C--:B------:R-:W-:Y:S01]  /*3a00*/  HMMA.16816.F32.BF16 R44, R12, R18.reuse, R44 ;  /* 0x000000120c2c723c */ /* 0x080fe2000004182c */
[----:B------:R-:W-:Y:S07]  /*3a10*/  LDSM.16.MT88.4 R12, [R185+0x13000] ;  /* 0x01300000b90c783b */ /* 0x000fee0000004200 */
[----:B------:R-:W-:Y:S01]  /*3a20*/  HMMA.16816.F32.BF16 R48, R4, R18, R48 ;  /* 0x000000120430723c */ /* 0x000fe20000041830 */
[----:B------:R-:W1:Y:S04]  /*3a30*/  LDSM.16.MT88.4 R4, [R186+0x13000] ;  /* 0x01300000ba04783b */ /* 0x000e680000004200 */
[----:B------:R-:W2:Y:S03]  /*3a40*/  LDSM.16.MT88.4 R16, [R0+0xb000] ;  /* 0x00b000000010783b */ /* 0x000ea60000004200 */
[-C--:B----4-:R-:W-:Y:S08]  /*3a50*/  HMMA.16816.F32.BF16 R20, R52, R56.reuse, R20 ;  /* 0x000000383414723c */ /* 0x090ff00000041814 */
[C---:B-----5:R-:W-:Y:S08]  /*3a60*/  HMMA.16816.F32.BF16 R24, R60.reuse, R56, R24 ;  /* 0x000000383c18723c */ /* 0x060ff00000041818 */
[-C--:B------:R-:W-:Y:S08]  /*3a70*/  HMMA.16816.F32.BF16 R28, R60, R58.reuse, R28 ;  /* 0x0000003a3c1c723c */ /* 0x080ff0000004181c */
[C---:B------:R-:W-:Y:S01]  /*3a80*/  HMMA.16816.F32.BF16 R32, R52.reuse, R58, R32 ;  /* 0x0000003a3420723c */ /* 0x040fe20000041820 */
[----:B------:R-:W-:Y:S07]  /*3a90*/  LDSM.16.MT88.4 R56, [R0+0x9800] ;  /* 0x009800000038783b */ /* 0x000fee0000004200 */
[-C--:B------:R-:W-:Y:S08]  /*3aa0*/  HMMA.16816.F32.BF16 R36, R52, R64.reuse, R36 ;  /* 0x000000403424723c */ /* 0x080ff00000041824 */
[C---:B------:R-:W-:Y:S08]  /*3ab0*/  HMMA.16816.F32.BF16 R40, R60.reuse, R64, R40 ;  /* 0x000000403c28723c */ /* 0x040ff00000041828 */
[-C--:B------:R-:W-:Y:S01]  /*3ac0*/  HMMA.16816.F32.BF16 R44, R60, R66.reuse, R44 ;  /* 0x000000423c2c723c */ /* 0x080fe2000004182c */
[----:B------:R-:W-:Y:S07]  /*3ad0*/  LDSM.16.MT88.4 R60, [R185+0x13800] ;  /* 0x01380000b93c783b */ /* 0x000fee0000004200 */
[----:B------:R-:W-:Y:S01]  /*3ae0*/  HMMA.16816.F32.BF16 R48, R52, R66, R48 ;  /* 0x000000423430723c */ /* 0x000fe20000041830 */
[----:B------:R-:W3:Y:S04]  /*3af0*/  LDSM.16.MT88.4 R52, [R186+0x13800] ;  /* 0x01380000ba34783b */ /* 0x000ee80000004200 */
[----:B------:R-:W4:Y:S03]  /*3b00*/  LDSM.16.MT88.4 R64, [R0+0xb800] ;  /* 0x00b800000040783b */ /* 0x000f260000004200 */
[-C--:B-1----:R-:W-:Y:S01]  /*3b10*/  HMMA.16816.F32.BF16 R20, R4, R8.reuse, R20 ;  /* 0x000000080414723c */ /* 0x082fe20000041814 */
[----:B------:R-:W-:Y:S07]  /*3b20*/  BAR.SYNC.DEFER_BLOCKING 0x0 ;  /* 0x0000000000007b1d */ /* 0x000fee0000010000 */
[C---:B------:R-:W-:Y:S08]  /*3b30*/  HMMA.16816.F32.BF16 R24, R12.reuse, R8, R24 ;  /* 0x000000080c18723c */ /* 0x040ff00000041818 */
[-C--:B------:R-:W-:Y:S08]  /*3b40*/  HMMA.16816.F32.BF16 R28, R12, R10.reuse, R28 ;  /* 0x0000000a0c1c723c */ /* 0x080ff0000004181c */
[C---:B------:R-:W-:Y:S08]  /*3b50*/  HMMA.16816.F32.BF16 R32, R4.reuse, R10, R32 ;  /* 0x0000000a0420723c */ /* 0x040ff00000041820 */
[-C--:B--2---:R-:W-:Y:S08]  /*3b60*/  HMMA.16816.F32.BF16 R36, R4, R16.reuse, R36 ;  /* 0x000000100424723c */ /* 0x084ff00000041824 */
[C---:B------:R-:W-:Y:S08]  /*3b70*/  HMMA.16816.F32.BF16 R40, R12.reuse, R16, R40 ;  /* 0x000000100c28723c */ /* 0x040ff00000041828 */
[-C--:B------:R-:W-:Y:S08]  /*3b80*/  HMMA.16816.F32.BF16 R44, R12, R18.reuse, R44 ;  /* 0x000000120c2c723c */ /* 0x080ff0000004182c */
[----:B------:R-:W-:Y:S08]  /*3b90*/  HMMA.16816.F32.BF16 R48, R4, R18, R48 ;  /* 0x000000120430723c */ /* 0x000ff00000041830 */
[-C--:B---3--:R-:W-:Y:S08]  /*3ba0*/  HMMA.16816.F32.BF16 R20, R52, R56.reuse, R20 ;  /* 0x000000383414723c */ /* 0x088ff00000041814 */
[C---:B------:R-:W-:Y:S08]  /*3bb0*/  HMMA.16816.F32.BF16 R24, R60.reuse, R56, R24 ;  /* 0x000000383c18723c */ /* 0x040ff00000041818 */
[-C--:B------:R-:W-:Y:S08]  /*3bc0*/  HMMA.16816.F32.BF16 R28, R60, R58.reuse, R28 ;  /* 0x0000003a3c1c723c */ /* 0x080ff0000004181c */
[C---:B------:R-:W-:Y:S08]  /*3bd0*/  HMMA.16816.F32.BF16 R32, R52.reuse, R58, R32 ;  /* 0x0000003a3420723c */ /* 0x040ff00000041820 */
[-C--:B----4-:R-:W-:Y:S08]  /*3be0*/  HMMA.16816.F32.BF16 R36, R52, R64.reuse, R36 ;  /* 0x000000403424723c */ /* 0x090ff00000041824 */
[C---:B------:R-:W-:Y:S08]  /*3bf0*/  HMMA.16816.F32.BF16 R40, R60.reuse, R64, R40 ;  /* 0x000000403c28723c */ /* 0x040ff00000041828 */
[-C--:B------:R-:W-:Y:S08]  /*3c00*/  HMMA.16816.F32.BF16 R44, R60, R66.reuse, R44 ;  /* 0x000000423c2c723c */ /* 0x080ff0000004182c */
[----:B------:R-:W-:Y:S01]  /*3c10*/  HMMA.16816.F32.BF16 R48, R52, R66, R48 ;  /* 0x000000423430723c */ /* 0x000fe20000041830 */
[----:B------:R-:W-:-:S07]  /*3c20*/  @!P5 BRA `(.L_x_8) ;  /* 0x000001100000d947 */ /* 0x000fce0003800000 */
[----:B------:R-:W-:Y:S01]  /*3c30*/  IMAD.MOV.U32 R4, RZ, RZ, c[0x0][0x370] ;  /* 0x0000dc00ff047624 */ /* 0x000fe200078e00ff */
[----:B------:R-:W-:Y:S03]  /*3c40*/  MOV R5, c[0x0][0x374] ;  /* 0x0000dd0000057a02 */ /* 0x000fe60000000f00 */
[----:B------:R-:W-:Y:S05]  /*3c50*/  IMAD.U32 R2, R4, -0x40, RZ ;  /* 0xffffffc004027824 */ /* 0x000fea00078e00ff */
[C---:B------:R-:W-:Y:S04]  /*3c60*/  LEA R3, P0, R2.reuse, R210, 0x1 ;  /* 0x000000d202037211 */ /* 0x040fe800078008ff */
[----:B------:R-:W-:Y:S01]  /*3c70*/  LEA.HI.X.SX32 R2, R2, R211, 0x1, P0 ;  /* 0x000000d302027211 */ /* 0x000fe200000f0eff */
[----:B------:R-:W-:Y:S03]  /*3c80*/  IMAD.MOV.U32 R210, RZ, RZ, R3 ;  /* 0x000000ffffd27224 */ /* 0x000fe600078e0003 */
[----:B------:R-:W-:Y:S02]  /*3c90*/  MOV R211, R2 ;  /* 0x0000000200d37202 */ /* 0x000fe40000000f00 */
[C---:B------:R-:W-:Y:S03]  /*3ca0*/  LEA R2, P0, R4.reuse, R210, 0x6 ;  /* 0x000000d204027211 */ /* 0x040fe600078030ff */
[----:B------:R-:W-:Y:S01]  /*3cb0*/  @!PT LDS RZ, [RZ] ;  /* 0x00000000fffff984 */ /* 0x000fe20000000800 */
[----:B------:R-:W-:Y:S01]  /*3cc0*/  @!PT LDS RZ, [RZ] ;  /* 0x00000000fffff984 */ /* 0x000fe20000000800 */
[----:B------:R-:W-:Y:S01]  /*3cd0*/  @!PT LDS RZ, [RZ] ;  /* 0x00000000fffff984 */ /* 0x000fe20000000800 */
[----:B------:R1:W-:Y:S01]  /*3ce0*/  LDGSTS.E.BYPASS.LTC128B.128 [R214+0x8000], [R210.64] ;  /* 0x08000000d2d67fae */ /* 0x0003e2000b901d46 */
[----:B------:R-:W-:Y:S03]  /*3cf0*/  LEA.HI.X R3, R4, R211, R5, 0x6, P0 ;  /* 0x000000d304037211 */ /* 0x000fe600000f3405 */
[----:B------:R1:W-:Y:S04]  /*3d00*/  LDGSTS.E.BYPASS.LTC128B.128 [R214+0xa000], [R210.64+0x80] ;  /* 0x0a000080d2d67fae */ /* 0x0003e8000b901d46 */
[----:B------:R1:W-:Y:S04]  /*3d10*/  LDGSTS.E.BYPASS.LTC128B.128 [R214+0x9000], [R2.64] ;  /* 0x0900000002d67fae */ /* 0x0003e8000b901d46 */
[----:B------:R1:W-:Y:S04]  /*3d20*/  LDGSTS.E.BYPASS.LTC128B.128 [R214+0xb000], [R2.64+0x80] ;  /* 0x0b00008002d67fae */ /* 0x0003e8000b901d46 */
[----:B------:R-:W0:Y:S02]  /*3d30*/  LDGDEPBAR ;  /* 0x00000000000079af */ /* 0x000e240000000000 */
.L_x_8:
[----:B------:R-:W-:Y:S01]  /*3d40*/  LDSM.16.M88.4 R64, [R194] ;  /* 0x00000000c240783b */ /* 0x000fe20000000200 */
[CC--:B-1----:R-:W-:Y:S03]  /*3d50*/  LEA R2, P1, R215.reuse, R206.reuse, 0x2 ;  /* 0x000000ced7027211 */ /* 0x0c2fe600078210ff */
[----:B------:R-:W1:Y:S01]  /*3d60*/  LDSM.16.MT88.4 R16, [R0+0xc000] ;  /* 0x00c000000010783b */ /* 0x000e620000004200 */
[-C--:B------:R-:W-:Y:S03]  /*3d70*/  LEA.HI.X.SX32 R3, R215, R207.reuse, 0x2, P1 ;  /* 0x000000cfd7037211 */ /* 0x080fe600008f16ff */
[----:B------:R-:W2:Y:S04]  /*3d80*/  LDSM.16.M88.4 R60, [R194+0x1000] ;  /* 0x00100000c23c783b */ /* 0x000ea80000000200 */
[----:B------:R-:W3:Y:S04]  /*3d90*/  LDSM.16.MT88.4 R100, [R0+0xe000] ;  /* 0x00e000000064783b */ /* 0x000ee80000004200 */
[----:B------:R-:W-:Y:S04]  /*3da0*/  LDSM.16.M88.4 R168, [R196] ;  /* 0x00000000c4a8783b */ /* 0x000fe80000000200 */
[----:B------:R-:W4:Y:S04]  /*3db0*/  LDSM.16.MT88.4 R172, [R0+0xc800] ;  /* 0x00c8000000ac783b */ /* 0x000f280000004200 */
[----:B------:R-:W3:Y:S04]  /*3dc0*/  LDSM.16.M88.4 R176, [R196+0x1000] ;  /* 0x00100000c4b0783b */ /* 0x000ee80000000200 */
[----:B------:R-:W3:Y:S01]  /*3dd0*/  LDSM.16.MT88.4 R180, [R0+0xe800] ;  /* 0x00e8000000b4783b */ /* 0x000ee20000004200 */
[-C--:B-1----:R-:W-:Y:S08]  /*3de0*/  HMMA.16816.F32.BF16 R4, R64, R16.reuse, RZ ;  /* 0x000000104004723c */ /* 0x082ff000000418ff */
[C---:B--2---:R-:W-:Y:S08]  /*3df0*/  HMMA.16816.F32.BF16 R8, R60.reuse, R16, RZ ;  /* 0x000000103c08723c */ /* 0x044ff000000418ff */
[-C--:B------:R-:W-:Y:S08]  /*3e00*/  HMMA.16816.F32.BF16 R12, R60, R18.reuse, RZ ;  /* 0x000000123c0c723c */ /* 0x080ff000000418ff */
[C---:B------:R-:W-:Y:S08]  /*3e10*/  HMMA.16816.F32.BF16 R16, R64.reuse, R18, RZ ;  /* 0x000000124010723c */ /* 0x040ff000000418ff */
[-C--:B---3--:R-:W-:Y:S08]  /*3e20*/  HMMA.16816.F32.BF16 R52, R64, R100.reuse, RZ ;  /* 0x000000644034723c */ /* 0x088ff000000418ff */
[C---:B------:R-:W-:Y:S08]  /*3e30*/  HMMA.16816.F32.BF16 R56, R60.reuse, R100, RZ ;  /* 0x000000643c38723c */ /* 0x040ff000000418ff */
[-C--:B------:R-:W-:Y:S08]  /*3e40*/  HMMA.16816.F32.BF16 R60, R60, R102.reuse, RZ ;  /* 0x000000663c3c723c */ /* 0x080ff000000418ff */
[----:B------:R-:W-:Y:S01]  /*3e50*/  HMMA.16816.F32.BF16 R64, R64, R102, RZ ;  /* 0x000000664040723c */ /* 0x000fe200000418ff */
[----:B------:R-:W-:Y:S07]  /*3e60*/  LDSM.16.M88.4 R100, [R199] ;  /* 0x00000000c764783b */ /* 0x000fee0000000200 */
[-C--:B----4-:R-:W-:Y:S08]  /*3e70*/  HMMA.16816.F32.BF16 R4, R168, R172.reuse, R4 ;  /* 0x000000aca804723c */ /* 0x090ff00000041804 */
[C---:B------:R-:W-:Y:S08]  /*3e80*/  HMMA.16816.F32.BF16 R8, R176.reuse, R172, R8 ;  /* 0x000000acb008723c */ /* 0x040ff00000041808 */
[-C--:B------:R-:W-:Y:S08]  /*3e90*/  HMMA.16816.F32.BF16 R12, R176, R174.reuse, R12 ;  /* 0x000000aeb00c723c */ /* 0x080ff0000004180c */
[C---:B------:R-:W-:Y:S01]  /*3ea0*/  HMMA.16816.F32.BF16 R16, R168.reuse, R174, R16 ;  /* 0x000000aea810723c */ /* 0x040fe20000041810 */
[----:B------:R-:W1:Y:S07]  /*3eb0*/  LDSM.16.MT88.4 R172, [R0+0xd000] ;  /* 0x00d0000000ac783b */ /* 0x000e6e0000004200 */
[-C--:B------:R-:W-:Y:S08]  /*3ec0*/  HMMA.16816.F32.BF16 R52, R168, R180.reuse, R52 ;  /* 0x000000b4a834723c */ /* 0x080ff00000041834 */
[C---:B------:R-:W-:Y:S08]  /*3ed0*/  HMMA.16816.F32.BF16 R56, R176.reuse, R180, R56 ;  /* 0x000000b4b038723c */ /* 0x040ff00000041838 */
[-C--:B------:R-:W-:Y:S01]  /*3ee0*/  HMMA.16816.F32.BF16 R60, R176, R182.reuse, R60 ;  /* 0x000000b6b03c723c */ /* 0x080fe2000004183c */
[----:B------:R-:W2:Y:S07]  /*3ef0*/  LDSM.16.M88.4 R176, [R199+0x1000] ;  /* 0x00100000c7b0783b */ /* 0x000eae0000000200 */
[----:B------:R-:W-:Y:S01]  /*3f00*/  HMMA.16816.F32.BF16 R64, R168, R182, R64 ;  /* 0x000000b6a840723c */ /* 0x000fe20000041840 */
[----:B------:R-:W3:Y:S04]  /*3f10*/  LDSM.16.MT88.4 R168, [R0+0xf000] ;  /* 0x00f0000000a8783b */ /* 0x000ee80000004200 */
[----:B------:R-:W-:Y:S03]  /*3f20*/  LDSM.16.M88.4 R180, [R200+0x1000] ;  /* 0x00100000c8b4783b */ /* 0x000fe60000000200 */
[-C--:B-1----:R-:W-:Y:S08]  /*3f30*/  HMMA.16816.F32.BF16 R4, R100, R172.reuse, R4 ;  /* 0x000000ac6404723c */ /* 0x082ff00000041804 */
[C---:B--2---:R-:W-:Y:S08]  /*3f40*/  HMMA.16816.F32.BF16 R8, R176.reuse, R172, R8 ;  /* 0x000000acb008723c */ /* 0x044ff00000041808 */
[-C--:B------:R-:W-:Y:S08]  /*3f50*/  HMMA.16816.F32.BF16 R12, R176, R174.reuse, R12 ;  /* 0x000000aeb00c723c */ /* 0x080ff0000004180c */
[C---:B------:R-:W-:Y:S01]  /*3f60*/  HMMA.16816.F32.BF16 R16, R100.reuse, R174, R16 ;  /* 0x000000ae6410723c */ /* 0x040fe20000041810 */
[----:B------:R-:W-:Y:S07]  /*3f70*/  LDSM.16.M88.4 R172, [R200] ;  /* 0x00000000c8ac783b */ /* 0x000fee0000000200 */
[-C--:B---3--:R-:W-:Y:S08]  /*3f80*/  HMMA.16816.F32.BF16 R52, R100, R168.reuse, R52 ;  /* 0x000000a86434723c */ /* 0x088ff00000041834 */
[C---:B------:R-:W-:Y:S08]  /*3f90*/  HMMA.16816.F32.BF16 R56, R176.reuse, R168, R56 ;  /* 0x000000a8b038723c */ /* 0x040ff00000041838 */
[-C--:B------:R-:W-:Y:S01]  /*3fa0*/  HMMA.16816.F32.BF16 R60, R176, R170.reuse, R60 ;  /* 0x000000aab03c723c */ /* 0x080fe2000004183c */
[----:B------:R-:W1:Y:S07]  /*3fb0*/  LDSM.16.MT88.4 R176, [R0+0xd800] ;  /* 0x00d8000000b0783b */ /* 0x000e6e0000004200 */
[----:B------:R-:W-:Y:S01]  /*3fc0*/  HMMA.16816.F32.BF16 R64, R100, R170, R64 ;  /* 0x000000aa6440723c */ /* 0x000fe20000041840 */
[----:B------:R2:W3:Y:S06]  /*3fd0*/  LDSM.16.MT88.4 R100, [R0+0xf800] ;  /* 0x00f800000064783b */ /* 0x0004ec0000004200 */
[----:B------:R-:W-:Y:S02]  /*3fe0*/  IMAD.MOV.U32 R170, RZ, RZ, c[0x0][0x22c] ;  /* 0x00008b00ffaa7624 */ /* 0x000fe400078e00ff */
[----:B------:R-:W-:Y:S03]  /*3ff0*/  IMAD.MOV.U32 R171, RZ, RZ, c[0x0][0x22c] ;  /* 0x00008b00ffab7624 */ /* 0x000fe600078e00ff */
[----:B------:R-:W-:Y:S02]  /*4000*/  IMAD R170, R170, c[0x0][0x1c0], RZ ;  /* 0x00007000aaaa7a24 */ /* 0x000fe400078e02ff */
[----:B------:R-:W-:Y:S02]  /*4010*/  IMAD R171, R171, c[0x0][0x1c0], RZ ;  /* 0x00007000abab7a24 */ /* 0x000fe400078e02ff */
[----:B------:R-:W-:Y:S02]  /*4020*/  IMAD R170, R170, 0x28, RZ ;  /* 0x00000028aaaa7824 */ /* 0x000fe400078e02ff */
[----:B------:R-:W-:Y:S02]  /*4030*/  IMAD R171, R171, 0x30, RZ ;  /* 0x00000030abab7824 */ /* 0x000fe400078e02ff */
[----:B--2---:R-:W-:Y:S04]  /*4040*/  IMAD.MOV.U32 R0, RZ, RZ, c[0x0][0x22c] ;  /* 0x00008b00ff007624 */ /* 0x004fe800078e00ff */
[----:B------:R-:W-:Y:S04]  /*4050*/  IMAD R0, R0, c[0x0][0x1c0], RZ ;  /* 0x0000700000007a24 */ /* 0x000fe800078e02ff */
[----:B------:R-:W-:Y:S01]  /*4060*/  IMAD.SHL.U32 R0, R0, 0x20, RZ ;  /* 0x0000002000007824 */ /* 0x000fe200078e00ff */
[-C--:B-1----:R-:W-:Y:S08]  /*4070*/  HMMA.16816.F32.BF16 R4, R172, R176.reuse, R4 ;  /* 0x000000b0ac04723c */ /* 0x082ff00000041804 */
[C---:B------:R-:W-:Y:S07]  /*4080*/  HMMA.16816.F32.BF16 R8, R180.reuse, R176, R8 ;  /* 0x000000b0b408723c */ /* 0x040fee0000041808 */
[----:B------:R-:W-:Y:S01]  /*4090*/  IMAD.MOV.U32 R177, RZ, RZ, c[0x0][0x22c] ;  /* 0x00008b00ffb17624 */ /* 0x000fe200078e00ff */
[-C--:B------:R-:W-:Y:S04]  /*40a0*/  HMMA.16816.F32.BF16 R12, R180, R178.reuse, R12 ;  /* 0x000000b2b40c723c */ /* 0x080fe8000004180c */
[----:B------:R-:W-:Y:S04]  /*40b0*/  IMAD R177, R177, c[0x0][0x1c0], RZ ;  /* 0x00007000b1b17a24 */ /* 0x000fe800078e02ff */
[C---:B------:R-:W-:Y:S04]  /*40c0*/  HMMA.16816.F32.BF16 R16, R172.reuse, R178, R16 ;  /* 0x000000b2ac10723c */ /* 0x040fe80000041810 */
[----:B------:R-:W-:Y:S04]  /*40d0*/  IMAD R177, R177, 0x18, RZ ;  /* 0x00000018b1b17824 */ /* 0x000fe800078e02ff */
[-C--:B---3--:R-:W-:Y:S04]  /*40e0*/  HMMA.16816.F32.BF16 R52, R172, R100.reuse, R52 ;  /* 0x00000064ac34723c */ /* 0x088fe80000041834 */
[CC--:B------:R-:W-:Y:S04]  /*40f0*/  LEA R168, P1, R177.reuse, R206.reuse, 0x2 ;  /* 0x000000ceb1a87211 */ /* 0x0c0fe800078210ff */
[C---:B------:R-:W-:Y:S04]  /*4100*/  HMMA.16816.F32.BF16 R56, R180.reuse, R100, R56 ;  /* 0x00000064b438723c */ /* 0x040fe80000041838 */
[----:B------:R-:W-:Y:S03]  /*4110*/  LEA.HI.X.SX32 R169, R177, R207, 0x2, P1 ;  /* 0x000000cfb1a97211 */ /* 0x000fe600008f16ff */
[----:B------:R-:W-:Y:S01]  /*4120*/  @P5 IADD3 R100, P0, R233, R225, RZ ;  /* 0x000000e1e9645210 */ /* 0x000fe20007f1e0ff */
[-C--:B------:R-:W-:Y:S04]  /*4130*/  HMMA.16816.F32.BF16 R60, R180, R102.reuse, R60 ;  /* 0x00000066b43c723c */ /* 0x080fe8000004183c */
[----:B------:R-:W-:Y:S04]  /*4140*/  @P5 IMAD.X R101, R232, 0x1, R223, P0 ;  /* 0x00000001e8655824 */ /* 0x000fe800000e06df */
[----:B------:R-:W-:Y:S01]  /*4150*/  HMMA.16816.F32.BF16 R64, R172, R102, R64 ;  /* 0x00000066ac40723c */ /* 0x000fe20000041840 */
[----:B------:R1:W5:Y:S04]  /*4160*/  @P5 LDG.E R216, [R100.64+-0x100] ;  /* 0xffff000664d85981 */ /* 0x000368000c1e1900 */
[----:B------:R1:W5:Y:S04]  /*4170*/  @P5 LDG.E R217, [R100.64+-0xe0] ;  /* 0xffff200664d95981 */ /* 0x000368000c1e1900 */
[----:B------:R2:W-:Y:S04]  /*4180*/  RED.E.ADD.F32.FTZ.RN.STRONG.GPU [R206.64], R4 ;  /* 0x00000004ce00798e */ /* 0x0005e8000c10e786 */
[----:B------:R3:W-:Y:S01]  /*4190*/  RED.E.ADD.F32.FTZ.RN.STRONG.GPU [R2.64], R5 ;  /* 0x000000050200798e */ /* 0x0007e2000c10e786 */
[CC--:B-1----:R-:W-:Y:S04]  /*41a0*/  LEA R100, P0, R240.reuse, R206.reuse, 0x2 ;  /* 0x000000cef0647211 */ /* 0x0c2fe800078010ff */
[-C--:B------:R-:W-:Y:S02]  /*41b0*/  LEA.HI.X.SX32 R101, R240, R207.reuse, 0x2, P0 ;  /* 0x000000cff0657211 */ /* 0x080fe400000f16ff */
[CC--:B------:R-:W-:Y:S02]  /*41c0*/  LEA R102, P0, R0.reuse, R206.reuse, 0x2 ;  /* 0x000000ce00667211 */ /* 0x0c0fe400078010ff */
[-C--:B--2---:R-:W-:Y:S01]  /*41d0*/  LEA R4, P1, R171, R206.reuse, 0x2 ;  /* 0x000000ceab047211 */ /* 0x084fe200078210ff */
[----:B------:R1:W-:Y:S01]  /*41e0*/  RED.E.ADD.F32.FTZ.RN.STRONG.GPU [R100.64], R6 ;  /* 0x000000066400798e */ /* 0x0003e2000c10e786 */
[-C--:B------:R-:W-:Y:S01]  /*41f0*/  LEA.HI.X.SX32 R103, R0, R207.reuse, 0x2, P0 ;  /* 0x000000cf00677211 */ /* 0x080fe200000f16ff */
[----:B------:R-:W-:Y:S01]  /*4200*/  IMAD.IADD R0, R215, 0x1, R242 ;  /* 0x00000001d7007824 */ /* 0x000fe200078e02f2 */
[-C--:B---3--:R-:W-:Y:S01]  /*4210*/  LEA.HI.X.SX32 R5, R171, R207.reuse, 0x2, P1 ;  /* 0x000000cfab057211 */ /* 0x088fe200008f16ff */
[----:B------:R2:W-:Y:S01]  /*4220*/  RED.E.ADD.F32.FTZ.RN.STRONG.GPU [R168.64], R7 ;  /* 0x00000007a800798e */ /* 0x0005e2000c10e786 */
[----:B------:R-:W-:Y:S03]  /*4230*/  IMAD.IADD R171, R215, 0x1, R243 ;  /* 0x00000001d7ab7824 */ /* 0x000fe600078e02f3 */
[----:B------:R3:W-:Y:S01]  /*4240*/  RED.E.ADD.F32.FTZ.RN.STRONG.GPU [R102.64], R8 ;  /* 0x000000086600798e */ /* 0x0007e2000c10e786 */
[-C--:B-1----:R-:W-:Y:S02]  /*4250*/  LEA R100, P2, R170, R206.reuse, 0x2 ;  /* 0x000000ceaa647211 */ /* 0x082fe400078410ff */
[-C--:B------:R-:W-:Y:S02]  /*4260*/  LEA R6, P0, R252, R206.reuse, 0x2 ;  /* 0x000000cefc067211 */ /* 0x080fe400078010ff */
[-C--:B------:R-:W-:Y:S02]  /*4270*/  LEA.HI.X.SX32 R101, R170, R207.reuse, 0x2, P2 ;  /* 0x000000cfaa657211 */ /* 0x080fe400010f16ff */
[-C--:B--2---:R-:W-:Y:S02]  /*4280*/  LEA.HI.X.SX32 R7, R252, R207.reuse, 0x2, P0 ;  /* 0x000000cffc077211 */ /* 0x084fe400000f16ff */
[CC--:B---3--:R-:W-:Y:S01]  /*4290*/  LEA R8, P2, R231.reuse, R206.reuse, 0x2 ;  /* 0x000000cee7087211 */ /* 0x0c8fe200078410ff */
[----:B------:R1:W-:Y:S04]  /*42a0*/  RED.E.ADD.F32.FTZ.RN.STRONG.GPU [R100.64], R9 ;  /* 0x000000096400798e */ /* 0x0003e8000c10e786 */
[----:B------:R2:W-:Y:S04]  /*42b0*/  RED.E.ADD.F32.FTZ.RN.STRONG.GPU [R4.64], R10 ;  /* 0x0000000a0400798e */ /* 0x0005e8000c10e786 */
[----:B------:R3:W-:Y:S04]  /*42c0*/  RED.E.ADD.F32.FTZ.RN.STRONG.GPU [R6.64], R11 ;  /* 0x0000000b0600798e */ /* 0x0007e8000c10e786 */
[----:B------:R-:W-:Y:S04]  /*42d0*/  RED.E.ADD.F32.FTZ.RN.STRONG.GPU [R206.64+0x80], R16 ;  /* 0x00008010ce00798e */ /* 0x000fe8000c10e786 */
[----:B------:R-:W-:Y:S04]  /*42e0*/  RED.E.ADD.F32.FTZ.RN.STRONG.GPU [R2.64+0x80], R17 ;  /* 0x000080110200798e */ /* 0x000fe8000c10e786 */
[----:B------:R-:W-:Y:S01]  /*42f0*/  LDSM.16.MT88.4 R100, [R184+0x2800] ;  /* 0x00280000b864783b */ /* 0x000fe20000004200 */
[-C--:B-1----:R-:W-:Y:S02]  /*4300*/  LEA.HI.X.SX32 R9, R231, R207.reuse, 0x2, P2 ;  /* 0x000000cfe7097211 */ /* 0x082fe400010f16ff */
[CC--:B--2---:R-:W-:Y:S04]  /*4310*/  LEA R4, P0, R246.reuse, R206.reuse, 0x2 ;  /* 0x000000cef6047211 */ /* 0x0c4fe800078010ff */
[-C--:B------:R-:W-:Y:S02]  /*4320*/  LEA.HI.X.SX32 R5, R246, R207.reuse, 0x2, P0 ;  /* 0x000000cff6057211 */ /* 0x080fe400000f16ff */
[-C--:B---3--:R-:W-:Y:S02]  /*4330*/  LEA R6, P1, R243, R206.reuse, 0x2 ;  /* 0x000000cef3067211 */ /* 0x088fe400078210ff */
[-C--:B------:R-:W-:Y:S01]  /*4340*/  LEA R10, P0, R171, R206.reuse, 0x2 ;  /* 0x000000ceab0a7211 */ /* 0x080fe200078010ff */
[----:B------:R1:W-:Y:S01]  /*4350*/  RED.E.ADD.F32.FTZ.RN.STRONG.GPU [R4.64], R18 ;  /* 0x000000120400798e */ /* 0x0003e2000c10e786 */
[-C--:B------:R-:W-:Y:S02]  /*4360*/  LEA.HI.X.SX32 R7, R243, R207.reuse, 0x2, P1 ;  /* 0x000000cff3077211 */ /* 0x080fe400008f16ff */
[-C--:B------:R-:W-:Y:S03]  /*4370*/  LEA.HI.X.SX32 R11, R171, R207.reuse, 0x2, P0 ;  /* 0x000000cfab0b7211 */ /* 0x080fe600000f16ff */
[----:B------:R2:W-:Y:S04]  /*4380*/  RED.E.ADD.F32.FTZ.RN.STRONG.GPU [R6.64], R19 ;  /* 0x000000130600798e */ /* 0x0005e8000c10e786 */
[----:B------:R-:W-:Y:S04]  /*4390*/  RED.E.ADD.F32.FTZ.RN.STRONG.GPU [R10.64], R12 ;  /* 0x0000000c0a00798e */ /* 0x000fe8000c10e786 */
[----:B------:R3:W-:Y:S04]  /*43a0*/  RED.E.ADD.F32.FTZ.RN.STRONG.GPU [R8.64], R13 ;  /* 0x0000000d0800798e */ /* 0x0007e8000c10e786 */
[----:B------:R-:W-:Y:S01]  /*43b0*/  LDSM.16.MT88.4 R16, [R184+0x2000] ;  /* 0x00200000b810783b */ /* 0x000fe20000004200 */
[CC--:B-1----:R-:W-:Y:S04]  /*43c0*/  LEA R4, P1, R230.reuse, R206.reuse, 0x2 ;  /* 0x000000cee6047211 */ /* 0x0c2fe800078210ff */
[-C--:B------:R-:W-:Y:S02]  /*43d0*/  LEA.HI.X.SX32 R5, R230, R207.reuse, 0x2, P1 ;  /* 0x000000cfe6057211 */ /* 0x080fe400008f16ff */
[CC--:B--2---:R-:W-:Y:S03]  /*43e0*/  LEA R6, P0, R236.reuse, R206.reuse, 0x2 ;  /* 0x000000ceec067211 */ /* 0x0c4fe600078010ff */
[----:B------:R1:W-:Y:S01]  /*43f0*/  RED.E.ADD.F32.FTZ.RN.STRONG.GPU [R4.64], R14 ;  /* 0x0000000e0400798e */ /* 0x0003e2000c10e786 */
[-C--:B------:R-:W-:Y:S02]  /*4400*/  LEA.HI.X.SX32 R7, R236, R207.reuse, 0x2, P0 ;  /* 0x000000cfec077211 */ /* 0x080fe400000f16ff */
[CC--:B---3--:R-:W-:Y:S03]  /*4410*/  LEA R8, P2, R229.reuse, R206.reuse, 0x2 ;  /* 0x000000cee5087211 */ /* 0x0c8fe600078410ff */
[----:B------:R2:W-:Y:S01]  /*4420*/  RED.E.ADD.F32.FTZ.RN.STRONG.GPU [R6.64], R15 ;  /* 0x0000000f0600798e */ /* 0x0005e2000c10e786 */
[-C--:B------:R-:W-:Y:S03]  /*4430*/  LEA.HI.X.SX32 R9, R229, R207.reuse, 0x2, P2 ;  /* 0x000000cfe5097211 */ /* 0x080fe600010f16ff */
[----:B------:R-:W-:Y:S04]  /*4440*/  RED.E.ADD.F32.FTZ.RN.STRONG.GPU [R206.64+0x100], R52 ;  /* 0x00010034ce00798e */ /* 0x000fe8000c10e786 */
[----:B------:R-:W-:Y:S04]  /*4450*/  RED.E.ADD.F32.FTZ.RN.STRONG.GPU [R2.64+0x100], R53 ;  /* 0x000100350200798e */ /* 0x000fe8000c10e786 */
[----:B------:R-:W-:Y:S01]  /*4460*/  LDSM.16.MT88.4 R12, [R185+0x10000] ;  /* 0x01000000b90c783b */ /* 0x000fe20000004200 */
[CC--:B-1----:R-:W-:Y:S04]  /*4470*/  LEA R4, P0, R245.reuse, R206.reuse, 0x2 ;  /* 0x000000cef5047211 */ /* 0x0c2fe800078010ff */
[-C--:B------:R-:W-:Y:S02]  /*4480*/  LEA.HI.X.SX32 R5, R245, R207.reuse, 0x2, P0 ;  /* 0x000000cff5057211 */ /* 0x080fe400000f16ff */
[-C--:B--2---:R-:W-:Y:S02]  /*4490*/  LEA R6, P1, R242, R206.reuse, 0x2 ;  /* 0x000000cef2067211 */ /* 0x084fe400078210ff */
[-C--:B------:R-:W-:Y:S01]  /*44a0*/  LEA R10, P0, R0, R206.reuse, 0x2 ;  /* 0x000000ce000a7211 */ /* 0x080fe200078010ff */
[----:B------:R1:W-:Y:S01]  /*44b0*/  RED.E.ADD.F32.FTZ.RN.STRONG.GPU [R4.64], R54 ;  /* 0x000000360400798e */ /* 0x0003e2000c10e786 */
[-C--:B------:R-:W-:Y:S02]  /*44c0*/  LEA.HI.X.SX32 R7, R242, R207.reuse, 0x2, P1 ;  /* 0x000000cff2077211 */ /* 0x080fe400008f16ff */
[-C--:B------:R-:W-:Y:S01]  /*44d0*/  LEA.HI.X.SX32 R11, R0, R207.reuse, 0x2, P0 ;  /* 0x000000cf000b7211 */ /* 0x080fe200000f16ff */
[----:B------:R-:W-:Y:S02]  /*44e0*/  IMAD.IADD R0, R215, 0x1, R241 ;  /* 0x00000001d7007824 */ /* 0x000fe400078e02f1 */
[----:B------:R2:W-:Y:S04]  /*44f0*/  RED.E.ADD.F32.FTZ.RN.STRONG.GPU [R6.64], R55 ;  /* 0x000000370600798e */ /* 0x0005e8000c10e786 */
[----:B------:R3:W-:Y:S04]  /*4500*/  RED.E.ADD.F32.FTZ.RN.STRONG.GPU [R10.64], R56 ;  /* 0x000000380a00798e */ /* 0x0007e8000c10e786 */
[----:B------:R4:W-:Y:S04]  /*4510*/  RED.E.ADD.F32.FTZ.RN.STRONG.GPU [R8.64], R57 ;  /* 0x000000390800798e */ /* 0x0009e8000c10e786 */
[----:B------:R-:W-:Y:S01]  /*4520*/  LDSM.16.MT88.4 R52, [R186+0x10800] ;  /* 0x01080000ba34783b */ /* 0x000fe20000004200 */
[CC--:B-1----:R-:W-:Y:S04]  /*4530*/  LEA R4, P1, R228.reuse, R206.reuse, 0x2 ;  /* 0x000000cee4047211 */ /* 0x0c2fe800078210ff */
[-C--:B------:R-:W-:Y:S02]  /*4540*/  LEA.HI.X.SX32 R5, R228, R207.reuse, 0x2, P1 ;  /* 0x000000cfe4057211 */ /* 0x080fe400008f16ff */
[CC--:B--2---:R-:W-:Y:S03]  /*4550*/  LEA R6, P0, R235.reuse, R206.reuse, 0x2 ;  /* 0x000000ceeb067211 */ /* 0x0c4fe600078010ff */
[----:B------:R1:W-:Y:S01]  /*4560*/  RED.E.ADD.F32.FTZ.RN.STRONG.GPU [R4.64], R58 ;  /* 0x0000003a0400798e */ /* 0x0003e2000c10e786 */
[-C--:B------:R-:W-:Y:S02]  /*4570*/  LEA.HI.X.SX32 R7, R235, R207.reuse, 0x2, P0 ;  /* 0x000000cfeb077211 */ /* 0x080fe400000f16ff */
[CC--:B---3--:R-:W-:Y:S02]  /*4580*/  LEA R10, P0, R241.reuse, R206.reuse, 0x2 ;  /* 0x000000cef10a7211 */ /* 0x0c8fe400078010ff */
[CC--:B----4-:R-:W-:Y:S01]  /*4590*/  LEA R8, P4, R0.reuse, R206.reuse, 0x2 ;  /* 0x000000ce00087211 */ /* 0x0d0fe200078810ff */
[----:B------:R2:W-:Y:S01]  /*45a0*/  RED.E.ADD.F32.FTZ.RN.STRONG.GPU [R6.64], R59 ;  /* 0x0000003b0600798e */ /* 0x0005e2000c10e786 */
[-C--:B------:R-:W-:Y:S02]  /*45b0*/  LEA.HI.X.SX32 R11, R241, R207.reuse, 0x2, P0 ;  /* 0x000000cff10b7211 */ /* 0x080fe400000f16ff */
[-C--:B------:R-:W-:Y:S01]  /*45c0*/  LEA.HI.X.SX32 R9, R0, R207.reuse, 0x2, P4 ;  /* 0x000000cf00097211 */ /* 0x080fe200020f16ff */
[----:B------:R-:W-:Y:S01]  /*45d0*/  RED.E.ADD.F32.FTZ.RN.STRONG.GPU [R206.64+0x180], R64 ;  /* 0x00018040ce00798e */ /* 0x000fe2000c10e786 */
[----:B------:R-:W-:Y:S03]  /*45e0*/  LOP3.LUT R0, R213, 0x1, RZ, 0xc0, !PT ;  /* 0x00000001d5007812 */ /* 0x000fe600078ec0ff */
[----:B------:R3:W-:Y:S04]  /*45f0*/  RED.E.ADD.F32.FTZ.RN.STRONG.GPU [R2.64+0x180], R65 ;  /* 0x000180410200798e */ /* 0x0007e8000c10e786 */
[----:B------:R-:W-:Y:S01]  /*4600*/  LDSM.16.MT88.4 R56, [R184+0x800] ;  /* 0x00080000b838783b */ /* 0x000fe20000004200 */
[CC--:B-1----:R-:W-:Y:S04]  /*4610*/  LEA R4, P1, R244.reuse, R206.reuse, 0x2 ;  /* 0x000000cef4047211 */ /* 0x0c2fe800078210ff */
[-C--:B------:R-:W-:Y:S02]  /*4620*/  LEA.HI.X.SX32 R5, R244, R207.reuse, 0x2, P1 ;  /* 0x000000cff4057211 */ /* 0x080fe400008f16ff */
[CC--:B--2---:R-:W-:Y:S03]  /*4630*/  LEA R6, P2, R227.reuse, R206.reuse, 0x2 ;  /* 0x000000cee3067211 */ /* 0x0c4fe600078410ff */
[----:B------:R1:W-:Y:S01]  /*4640*/  RED.E.ADD.F32.FTZ.RN.STRONG.GPU [R4.64], R66 ;  /* 0x000000420400798e */ /* 0x0003e2000c10e786 */
[-C--:B------:R-:W-:Y:S03]  /*4650*/  LEA.HI.X.SX32 R7, R227, R207.reuse, 0x2, P2 ;  /* 0x000000cfe3077211 */ /* 0x080fe600010f16ff */
[----:B------:R-:W-:Y:S01]  /*4660*/  RED.E.ADD.F32.FTZ.RN.STRONG.GPU [R10.64], R67 ;  /* 0x000000430a00798e */ /* 0x000fe2000c10e786 */
[CC--:B---3--:R-:W-:Y:S03]  /*4670*/  LEA R2, P0, R234.reuse, R206.reuse, 0x2 ;  /* 0x000000ceea027211 */ /* 0x0c8fe600078010ff */
[----:B------:R-:W-:Y:S01]  /*4680*/  RED.E.ADD.F32.FTZ.RN.STRONG.GPU [R8.64], R60 ;  /* 0x0000003c0800798e */ /* 0x000fe2000c10e786 */
[-C--:B------:R-:W-:Y:S02]  /*4690*/  LEA.HI.X.SX32 R3, R234, R207.reuse, 0x2, P0 ;  /* 0x000000cfea037211 */ /* 0x080fe400000f16ff */
[----:B------:R-:W-:Y:S01]  /*46a0*/  ISETP.NE.U32.AND P0, PT, R0, 0x1, PT ;  /* 0x000000010000780c */ /* 0x000fe20003f05070 */
[----:B------:R-:W-:Y:S01]  /*46b0*/  RED.E.ADD.F32.FTZ.RN.STRONG.GPU [R6.64], R61 ;  /* 0x0000003d0600798e */ /* 0x000fe2000c10e786 */
[----:B------:R-:W-:Y:S03]  /*46c0*/  @P5 IADD3 R0, P2, R225, -0x100, RZ ;  /* 0xffffff00e1005810 */ /* 0x000fe60007f5e0ff */
[----:B------:R-:W-:Y:S02]  /*46d0*/  LDSM.16.MT88.4 R8, [R184] ;  /* 0x00000000b808783b */ /* 0x000fe40000004200 */
[----:B------:R-:W-:Y:S01]  /*46e0*/  @P5 IMAD.MOV.U32 R225, RZ, RZ, R0 ;  /* 0x000000ffffe15224 */ /* 0x000fe200078e0000 */
[C---:B------:R-:W-:Y:S01]  /*46f0*/  IADD3 R0, R184.reuse, -0x4000, RZ ;  /* 0xffffc000b8007810 */ /* 0x040fe20007ffe0ff */
[----:B------:R-:W-:Y:S04]  /*4700*/  LDSM.16.MT88.4 R64, [R185+0x10800] ;  /* 0x01080000b940783b */ /* 0x000fe80000004200 */
[----:B------:R-:W-:Y:S02]  /*4710*/  @P0 IADD3 R0, R184, 0x4000, RZ ;  /* 0x00004000b8000810 */ /* 0x000fe40007ffe0ff */
[C---:B-1----:R-:W-:Y:S04]  /*4720*/  LEA R4, P1, R226.reuse, R206, 0x2 ;  /* 0x000000cee2047211 */ /* 0x042fe800078210ff */
[----:B------:R-:W-:Y:S02]  /*4730*/  LEA.HI.X.SX32 R5, R226, R207, 0x2, P1 ;  /* 0x000000cfe2057211 */ /* 0x000fe400008f16ff */
[----:B------:R-:W-:Y:S03]  /*4740*/  @P5 IADD3 R219, P1, R219, -0x100, RZ ;  /* 0xffffff00dbdb5810 */ /* 0x000fe60007f3e0ff */
[----:B------:R-:W-:Y:S01]  /*4750*/  RED.E.ADD.F32.FTZ.RN.STRONG.GPU [R4.64], R62 ;  /* 0x0000003e0400798e */ /* 0x000fe2000c10e786 */
[----:B------:R-:W-:Y:S03]  /*4760*/  @P5 IADD3.X R218, R218, -0x1, RZ, P1, !PT ;  /* 0xffffffffdada5810 */ /* 0x000fe60000ffe4ff */
[----:B------:R-:W1:Y:S04]  /*4770*/  LDSM.16.MT88.4 R4, [R186+0x10000] ;  /* 0x01000000ba04783b */ /* 0x000e680000004200 */
[----:B------:R2:W-:Y:S04]  /*4780*/  RED.E.ADD.F32.FTZ.RN.STRONG.GPU [R2.64], R63 ;  /* 0x0000003f0200798e */ /* 0x0005e8000c10e786 */
[----:B------:R-:W-:Y:S01]  /*4790*/  LDSM.16.MT88.4 R60, [R185+0x11000] ;  /* 0x01100000b93c783b */ /* 0x000fe20000004200 */
[----:B--2---:R-:W-:Y:S02]  /*47a0*/  @P5 IADD3.X R2, R223, -0x1, RZ, P2, !PT ;  /* 0xffffffffdf025810 */ /* 0x004fe400017fe4ff */
[C---:B------:R-:W-:Y:S02]  /*47b0*/  ISETP.GT.AND P2, PT, R213.reuse, RZ, PT ;  /* 0x000000ffd500720c */ /* 0x040fe40003f44270 */
[----:B------:R-:W-:Y:S01]  /*47c0*/  IADD3 R3, R213, -0x1, RZ ;  /* 0xffffffffd5037810 */ /* 0x000fe20007ffe0ff */
[----:B------:R-:W-:Y:S01]  /*47d0*/  @P5 IMAD.MOV.U32 R223, RZ, RZ, R2 ;  /* 0x000000ffffdf5224 */ /* 0x000fe200078e0002 */
[-C--:B-1----:R-:W-:Y:S05]  /*47e0*/  HMMA.16816.F32.BF16 R68, R4, R8.reuse, R68 ;  /* 0x000000080444723c */ /* 0x082fea0000041844 */
[----:B------:R-:W-:Y:S03]  /*47f0*/  IMAD.MOV.U32 R213, RZ, RZ, R3 ;  /* 0x000000ffffd57224 */ /* 0x000fe600078e0003 */
[C---:B------:R-:W-:Y:S08]  /*4800*/  HMMA.16816.F32.BF16 R72, R12.reuse, R8, R72 ;  /* 0x000000080c48723c */ /* 0x040ff00000041848 */
[-C--:B------:R-:W-:Y:S08]  /*4810*/  HMMA.16816.F32.BF16 R76, R12, R10.reuse, R76 ;  /* 0x0000000a0c4c723c */ /* 0x080ff0000004184c */
[C---:B------:R-:W-:Y:S01]  /*4820*/  HMMA.16816.F32.BF16 R80, R4.reuse, R10, R80 ;  /* 0x0000000a0450723c */ /* 0x040fe20000041850 */
[----:B------:R-:W-:Y:S07]  /*4830*/  LDSM.16.MT88.4 R8, [R186+0x11000] ;  /* 0x01100000ba08783b */ /* 0x000fee0000004200 */
[-C--:B------:R-:W-:Y:S08]  /*4840*/  HMMA.16816.F32.BF16 R84, R4, R16.reuse, R84 ;  /* 0x000000100454723c */ /* 0x080ff00000041854 */
[C---:B------:R-:W-:Y:S08]  /*4850*/  HMMA.16816.F32.BF16 R88, R12.reuse, R16, R88 ;  /* 0x000000100c58723c */ /* 0x040ff00000041858 */
[-C--:B------:R-:W-:Y:S01]  /*4860*/  HMMA.16816.F32.BF16 R92, R12, R18.reuse, R92 ;  /* 0x000000120c5c723c */ /* 0x080fe2000004185c */
[----:B------:R-:W1:Y:S07]  /*4870*/  LDSM.16.MT88.4 R12, [R184+0x1000] ;  /* 0x00100000b80c783b */ /* 0x000e6e0000004200 */
[----:B------:R-:W-:Y:S01]  /*4880*/  HMMA.16816.F32.BF16 R96, R4, R18, R96 ;  /* 0x000000120460723c */ /* 0x000fe20000041860 */
[----:B------:R-:W2:Y:S04]  /*4890*/  LDSM.16.MT88.4 R4, [R184+0x3000] ;  /* 0x00300000b804783b */ /* 0x000ea80000004200 */
[----:B------:R-:W-:Y:S03]  /*48a0*/  LDSM.16.MT88.4 R16, [R186+0x11800] ;  /* 0x01180000ba10783b */ /* 0x000fe60000004200 */
[-C--:B------:R-:W-:Y:S08]  /*48b0*/  HMMA.16816.F32.BF16 R68, R52, R56.reuse, R68 ;  /* 0x000000383444723c */ /* 0x080ff00000041844 */
[C---:B------:R-:W-:Y:S08]  /*48c0*/  HMMA.16816.F32.BF16 R72, R64.reuse, R56, R72 ;  /* 0x000000384048723c */ /* 0x040ff00000041848 */
[-C--:B------:R-:W-:Y:S08]  /*48d0*/  HMMA.16816.F32.BF16 R76, R64, R58.reuse, R76 ;  /* 0x0000003a404c723c */ /* 0x080ff0000004184c */
[C---:B------:R-:W-:Y:S01]  /*48e0*/  HMMA.16816.F32.BF16 R80, R52.reuse, R58, R80 ;  /* 0x0000003a3450723c */ /* 0x040fe20000041850 */
[----:B------:R-:W3:Y:S07]  /*48f0*/  LDSM.16.MT88.4 R56, [R184+0x1800] ;  /* 0x00180000b838783b */ /* 0x000eee0000004200 */
[-C--:B------:R-:W-:Y:S08]  /*4900*/  HMMA.16816.F32.BF16 R84, R52, R100.reuse, R84 ;  /* 0x000000643454723c */ /* 0x080ff00000041854 */
[C---:B------:R-:W-:Y:S08]  /*4910*/  HMMA.16816.F32.BF16 R88, R64.reuse, R100, R88 ;  /* 0x000000644058723c */ /* 0x040ff00000041858 */
[-C--:B------:R-:W-:Y:S01]  /*4920*/  HMMA.16816.F32.BF16 R92, R64, R102.reuse, R92 ;  /* 0x00000066405c723c */ /* 0x080fe2000004185c */
[----:B------:R-:W4:Y:S07]  /*4930*/  LDSM.16.MT88.4 R64, [R185+0x11800] ;  /* 0x01180000b940783b */ /* 0x000f2e0000004200 */
[----:B------:R-:W-:Y:S01]  /*4940*/  HMMA.16816.F32.BF16 R96, R52, R102, R96 ;  /* 0x000000663460723c */ /* 0x000fe20000041860 */
[----:B------:R2:W3:Y:S07]  /*4950*/  LDSM.16.MT88.4 R52, [R184+0x3800] ;  /* 0x00380000b834783b */ /* 0x0004ee0000004200 */
[-C--:B-1----:R-:W-:Y:S08]  /*4960*/  HMMA.16816.F32.BF16 R68, R8, R12.reuse, R68 ;  /* 0x0000000c0844723c */ /* 0x082ff00000041844 */
[C---:B------:R-:W-:Y:S08]  /*4970*/  HMMA.16816.F32.BF16 R72, R60.reuse, R12, R72 ;  /* 0x0000000c3c48723c */ /* 0x040ff00000041848 */
[-C--:B------:R-:W-:Y:S04]  /*4980*/  HMMA.16816.F32.BF16 R76, R60, R14.reuse, R76 ;  /* 0x0000000e3c4c723c */ /* 0x080fe8000004184c */
[----:B--2---:R-:W-:Y:S04]  /*4990*/  IMAD.MOV.U32 R184, RZ, RZ, R0 ;  /* 0x000000ffffb87224 */ /* 0x004fe800078e0000 */
[C---:B------:R-:W-:Y:S08]  /*49a0*/  HMMA.16816.F32.BF16 R80, R8.reuse, R14, R80 ;  /* 0x0000000e0850723c */ /* 0x040ff00000041850 */
[-C--:B------:R-:W-:Y:S08]  /*49b0*/  HMMA.16816.F32.BF16 R84, R8, R4.reuse, R84 ;  /* 0x000000040854723c */ /* 0x080ff00000041854 */
[C---:B------:R-:W-:Y:S08]  /*49c0*/  HMMA.16816.F32.BF16 R88, R60.reuse, R4, R88 ;  /* 0x000000043c58723c */ /* 0x040ff00000041858 */
[-C--:B------:R-:W-:Y:S08]  /*49d0*/  HMMA.16816.F32.BF16 R92, R60, R6.reuse, R92 ;  /* 0x000000063c5c723c */ /* 0x080ff0000004185c */
[----:B------:R-:W-:Y:S08]  /*49e0*/  HMMA.16816.F32.BF16 R96, R8, R6, R96 ;  /* 0x000000060860723c */ /* 0x000ff00000041860 */
[-C--:B---3--:R-:W-:Y:S08]  /*49f0*/  HMMA.16816.F32.BF16 R68, R16, R56.reuse, R68 ;  /* 0x000000381044723c */ /* 0x088ff00000041844 */
[C---:B----4-:R-:W-:Y:S08]  /*4a00*/  HMMA.16816.F32.BF16 R72, R64.reuse, R56, R72 ;  /* 0x000000384048723c */ /* 0x050ff00000041848 */
[-C--:B------:R-:W-:Y:S08]  /*4a10*/  HMMA.16816.F32.BF16 R76, R64, R58.reuse, R76 ;  /* 0x0000003a404c723c */ /* 0x080ff0000004184c */
[C---:B------:R-:W-:Y:S08]  /*4a20*/  HMMA.16816.F32.BF16 R80, R16.reuse, R58, R80 ;  /* 0x0000003a1050723c */ /* 0x040ff00000041850 */
[-C--:B------:R-:W-:Y:S08]  /*4a30*/  HMMA.16816.F32.BF16 R84, R16, R52.reuse, R84 ;  /* 0x000000341054723c */ /* 0x080ff00000041854 */
[C---:B------:R-:W-:Y:S08]  /*4a40*/  HMMA.16816.F32.BF16 R88, R64.reuse, R52, R88 ;  /* 0x000000344058723c */ /* 0x040ff00000041858 */
[-C--:B------:R-:W-:Y:S08]  /*4a50*/  HMMA.16816.F32.BF16 R92, R64, R54.reuse, R92 ;  /* 0x00000036405c723c */ /* 0x080ff0000004185c */
[----:B------:R-:W-:Y:S01]  /*4a60*/  HMMA.16816.F32.BF16 R96, R16, R54, R96 ;  /* 0x000000361060723c */ /* 0x000fe20000041860 */
[----:B------:R-:W-:-:S07]  /*4a70*/  @P2 BRA `(.L_x_9) ;  /* 0xffffdd8000002947 */ /* 0x000fce000383ffff */
[----:B------:R-:W-:Y:S01]  /*4a80*/  BAR.SYNC.DEFER_BLOCKING 0x0 ;  /* 0x0000000000007b1d */ /* 0x000fe20000010000 */
[----:B------:R-:W-:Y:S01]  /*4a90*/  FMUL.FTZ R68, R68, c[0x0][0x2e0] ;  /* 0x0000b80044447a20 */ /* 0x000fe20000410000 */
[----:B------:R-:W-:Y:S01]  /*4aa0*/  F2FP.BF16.PACK_AB R20, R21, R20 ;  /* 0x000000141514723e */ /* 0x000fe200000010ff */
        /* <DEDUP_REMOVED lines=23> */
[----:B------:R-:W-:Y:S01]  /*4c20*/  STS [R247], R16 ;  /* 0x00000010f7007388 */ /* 0x000fe20000000800 */
[----:B------:R-:W-:Y:S01]  /*4c30*/  FMUL.FTZ R10, R77, c[0x0][0x2e0] ;  /* 0x0000b8004d0a7a20 */ /* 0x000fe20000410000 */
[----:B------:R-:W-:Y:S01]  /*4c40*/  F2FP.BF16.PACK_AB R13, R13, R74 ;  /* 0x0000004a0d0d723e */ /* 0x000fe200000010ff */
[----:B------:R-:W-:Y:S01]  /*4c50*/  FMUL.FTZ R78, R78, c[0x0][0x2e0] ;  /* 0x0000b8004e4e7a20 */ /* 0x000fe20000410000 */
[----:B------:R-:W-:Y:S01]  /*4c60*/  STS [R247+0x400], R15 ;  /* 0x0004000ff7007388 */ /* 0x000fe20000000800 */
        /* <DEDUP_REMOVED lines=33> */
[----:B------:R-:W-:-:S02]  /*4e80*/  F2FP.BF16.PACK_AB R2, R2, R92 ;  /* 0x0000005c0202723e */ /* 0x000fc400000010ff */
[----:B------:R-:W-:Y:S01]  /*4e90*/  STS [R248+0x2000], R4 ;  /* 0x00200004f8007388 */ /* 0x000fe20000000800 */
[----:B------:R-:W-:Y:S02]  /*4ea0*/  F2FP.BF16.PACK_AB R30, R31, R30 ;  /* 0x0000001e1f1e723e */ /* 0x000fe400000010ff */
[----:B------:R-:W-:Y:S01]  /*4eb0*/  F2FP.BF16.PACK_AB R0, R0, R94 ;  /* 0x0000005e0000723e */ /* 0x000fe200000010ff */
[----:B------:R-:W-:Y:S01]  /*4ec0*/  STS [R248+0x2400], R3 ;  /* 0x00240003f8007388 */ /* 0x000fe20000000800 */
[----:B------:R-:W-:Y:S02]  /*4ed0*/  F2FP.BF16.PACK_AB R36, R37, R36 ;  /* 0x000000242524723e */ /* 0x000fe400000010ff */
[----:B------:R-:W-:Y:S01]  /*4ee0*/  F2FP.BF16.PACK_AB R38, R39, R38 ;  /* 0x000000262726723e */ /* 0x000fe200000010ff */
[----:B------:R-:W-:Y:S01]  /*4ef0*/  STS [R247+0x3000], R6 ;  /* 0x00300006f7007388 */ /* 0x000fe20000000800 */
[----:B------:R-:W-:Y:S02]  /*4f00*/  F2FP.BF16.PACK_AB R48, R49, R48 ;  /* 0x000000303130723e */ /* 0x000fe400000010ff */
[----:B------:R-:W-:Y:S01]  /*4f10*/  F2FP.BF16.PACK_AB R50, R51, R50 ;  /* 0x000000323332723e */ /* 0x000fe200000010ff */
[----:B------:R-:W-:Y:S01]  /*4f20*/  STS [R247+0x3400], R5 ;  /* 0x00340005f7007388 */ /* 0x000fe20000000800 */
[----:B------:R-:W-:-:S02]  /*4f30*/  F2FP.BF16.PACK_AB R40, R41, R40 ;  /* 0x000000282928723e */ /* 0x000fc400000010ff */
[----:B------:R-:W-:Y:S01]  /*4f40*/  F2FP.BF16.PACK_AB R42, R43, R42 ;  /* 0x0000002a2b2a723e */ /* 0x000fe200000010ff */
[----:B------:R-:W-:Y:S01]  /*4f50*/  STS [R248+0x3000], R2 ;  /* 0x00300002f8007388 */ /* 0x000fe20000000800 */
[----:B------:R-:W-:Y:S02]  /*4f60*/  F2FP.BF16.PACK_AB R44, R45, R44 ;  /* 0x0000002c2d2c723e */ /* 0x000fe400000010ff */
[----:B------:R-:W-:Y:S01]  /*4f70*/  F2FP.BF16.PACK_AB R46, R47, R46 ;  /* 0x0000002e2f2e723e */ /* 0x000fe200000010ff */
[----:B------:R1:W-:Y:S01]  /*4f80*/  STS [R248+0x3400], R0 ;  /* 0x00340000f8007388 */ /* 0x0003e20000000800 */
[----:B------:R-:W-:-:S03]  /*4f90*/  ISETP.NE.AND P0, PT, R250, -0x1, PT ;  /* 0xfffffffffa00780c */ /* 0x000fc60003f05270 */
[----:B------:R2:W-:Y:S04]  /*4fa0*/  STS [R247+0x4000], R20 ;  /* 0x00400014f7007388 */ /* 0x0005e80000000800 */
[----:B------:R2:W-:Y:S04]  /*4fb0*/  STS [R247+0x4400], R22 ;  /* 0x00440016f7007388 */ /* 0x0005e80000000800 */
[----:B------:R2:W-:Y:S04]  /*4fc0*/  STS [R248+0x4000], R32 ;  /* 0x00400020f8007388 */ /* 0x0005e80000000800 */
[----:B------:R2:W-:Y:S04]  /*4fd0*/  STS [R248+0x4400], R34 ;  /* 0x00440022f8007388 */ /* 0x0005e80000000800 */
[----:B------:R2:W-:Y:S04]  /*4fe0*/  STS [R247+0x5000], R24 ;  /* 0x00500018f7007388 */ /* 0x0005e80000000800 */
[----:B------:R2:W-:Y:S01]  /*4ff0*/  STS [R247+0x5400], R26 ;  /* 0x0054001af7007388 */ /* 0x0005e20000000800 */
[----:B-1----:R-:W-:-:S03]  /*5000*/  @P0 IADD3 R0, R237, R250, RZ ;  /* 0x000000faed000210 */ /* 0x002fc60007ffe0ff */
[----:B------:R2:W-:Y:S02]  /*5010*/  STS [R248+0x5000], R28 ;  /* 0x0050001cf8007388 */ /* 0x0005e40000000800 */
[C---:B------:R-:W-:Y:S02]  /*5020*/  @P0 IMAD.WIDE.U32 R2, R0.reuse, c[0x0][0x3a0], RZ ;  /* 0x0000e80000020a25 */ /* 0x040fe400078e00ff */
[----:B------:R2:W-:Y:S02]  /*5030*/  STS [R248+0x5400], R30 ;  /* 0x0054001ef8007388 */ /* 0x0005e40000000800 */
[----:B------:R-:W-:Y:S01]  /*5040*/  @P0 IMAD R8, R0, c[0x0][0x3a4], R3 ;  /* 0x0000e90000080a24 */ /* 0x000fe200078e0203 */
[----:B------:R-:W-:Y:S01]  /*5050*/  @P0 MOV R7, R2 ;  /* 0x0000000200070202 */ /* 0x000fe20000000f00 */
[----:B------:R-:W1:Y:S04]  /*5060*/  S2R R168, SR_CTAID.Y ;  /* 0x0000000000a87919 */ /* 0x000e680000002600 */
[----:B------:R2:W-:Y:S04]  /*5070*/  STS [R247+0x6000], R36 ;  /* 0x00600024f7007388 */ /* 0x0005e80000000800 */
[----:B------:R2:W-:Y:S04]  /*5080*/  STS [R247+0x6400], R38 ;  /* 0x00640026f7007388 */ /* 0x0005e80000000800 */
[----:B------:R2:W-:Y:S04]  /*5090*/  STS [R248+0x6000], R48 ;  /* 0x00600030f8007388 */ /* 0x0005e80000000800 */
[----:B------:R2:W-:Y:S04]  /*50a0*/  STS [R248+0x6400], R50 ;  /* 0x00640032f8007388 */ /* 0x0005e80000000800 */
[----:B------:R2:W-:Y:S04]  /*50b0*/  STS [R247+0x7000], R40 ;  /* 0x00700028f7007388 */ /* 0x0005e80000000800 */
[----:B------:R2:W-:Y:S01]  /*50c0*/  STS [R247+0x7400], R42 ;  /* 0x0074002af7007388 */ /* 0x0005e20000000800 */
[----:B-1----:R-:W-:-:S03]  /*50d0*/  SHF.R.S32.HI R5, RZ, 0x1f, R168 ;  /* 0x0000001fff057819 */ /* 0x002fc600000114a8 */
[----:B------:R2:W-:Y:S04]  /*50e0*/  STS [R248+0x7000], R44 ;  /* 0x0070002cf8007388 */ /* 0x0005e80000000800 */
[----:B------:R2:W-:Y:S01]  /*50f0*/  STS [R248+0x7400], R46 ;  /* 0x0074002ef8007388 */ /* 0x0005e20000000800 */
[----:B------:R-:W-:Y:S05]  /*5100*/  @P0 BRA `(.L_x_10) ;  /* 0x000000a000000947 */ /* 0x000fea0003800000 */
[----:B------:R-:W-:Y:S01]  /*5110*/  SHF.R.S32.HI R0, RZ, 0x1f, R237 ;  /* 0x0000001fff007819 */ /* 0x000fe200000114ed */
[----:B------:R-:W-:-:S04]  /*5120*/  IMAD.WIDE.U32 R2, R237, c[0x0][0x3a0], RZ ;  /* 0x0000e800ed027a25 */ /* 0x000fc800078e00ff */
[----:B------:R-:W-:Y:S02]  /*5130*/  IMAD R0, R0, c[0x0][0x3a0], RZ ;  /* 0x0000e80000007a24 */ /* 0x000fe400078e02ff */
[----:B------:R-:W-:Y:S02]  /*5140*/  IMAD R4, R5, c[0x0][0x388], RZ ;  /* 0x0000e20005047a24 */ /* 0x000fe400078e02ff */
[----:B------:R-:W-:-:S05]  /*5150*/  IMAD R0, R237, c[0x0][0x3a4], R0 ;  /* 0x0000e900ed007a24 */ /* 0x000fca00078e0200 */
[----:B------:R-:W-:Y:S01]  /*5160*/  IADD3 R3, R3, R0, RZ ;  /* 0x0000000003037210 */ /* 0x000fe20007ffe0ff */
[----:B------:R-:W-:-:S04]  /*5170*/  IMAD R0, R168, c[0x0][0x38c], R4 ;  /* 0x0000e300a8007a24 */ /* 0x000fc800078e0204 */
[----:B------:R-:W-:-:S05]  /*5180*/  IMAD.WIDE.U32 R2, R168, c[0x0][0x388], R2 ;  /* 0x0000e200a8027a25 */ /* 0x000fca00078e0002 */
[----:B------:R-:W-:Y:S02]  /*5190*/  IADD3 R8, R3, R0, RZ ;  /* 0x0000000003087210 */ /* 0x000fe40007ffe0ff */
[----:B------:R-:W-:Y:S02]  /*51a0*/  MOV R7, R2 ;  /* 0x0000000200077202 */ /* 0x000fe40000000f00 */
.L_x_10:
[----:B------:R-:W-:-:S05]  /*51b0*/  @P0 IADD3 R0, R237, R250, RZ ;  /* 0x000000faed000210 */ /* 0x000fca0007ffe0ff */
[----:B------:R-:W-:-:S04]  /*51c0*/  @P0 IMAD.WIDE.U32 R2, R0, c[0x0][0x3a8], RZ ;  /* 0x0000ea0000020a25 */ /* 0x000fc800078e00ff */
[----:B--2---:R-:W-:Y:S01]  /*51d0*/  @P0 IMAD R22, R0, c[0x0][0x3ac], R3 ;  /* 0x0000eb0000160a24 */ /* 0x004fe200078e0203 */
[----:B------:R-:W-:Y:S01]  /*51e0*/  @P0 MOV R21, R2 ;  /* 0x0000000200150202 */ /* 0x000fe20000000f00 */
        /* <DEDUP_REMOVED lines=11> */
.L_x_11:
[----:B------:R-:W2:Y:S01]  /*52a0*/  LDL.64 R4, [R1] ;  /* 0x0000000001047983 */ /* 0x000ea20000100a00 */
[C---:B------:R-:W-:Y:S01]  /*52b0*/  SHF.L.U32 R0, R239.reuse, 0x6, RZ ;  /* 0x00000006ef007819 */ /* 0x040fe200000006ff */
[----:B------:R-:W-:Y:S01]  /*52c0*/  IMAD R11, R239, -0x40, R212 ;  /* 0xffffffc0ef0b7824 */ /* 0x000fe200078e02d4 */
[----:B------:R-:W-:Y:S01]  /*52d0*/  BSSY B0, `(.L_x_12) ;  /* 0x0000025000007945 */ /* 0x000fe20003800000 */
[----:B------:R-:W-:Y:S01]  /*52e0*/  BAR.SYNC.DEFER_BLOCKING 0x0 ;  /* 0x0000000000007b1d */ /* 0x000fe20000010000 */
[----:B------:R-:W-:Y:S02]  /*52f0*/  SHF.R.S32.HI R20, RZ, 0x1f, R0 ;  /* 0x0000001fff147819 */ /* 0x000fe40000011400 */
[----:B------:R-:W-:Y:S02]  /*5300*/  ISETP.GE.AND P2, PT, R238, R11, PT ;  /* 0x0000000bee00720c */ /* 0x000fe40003f46270 */
[----:B------:R-:W-:Y:S01]  /*5310*/  SHF.R.S32.HI R48, RZ, 0x1f, R238 ;  /* 0x0000001fff307819 */ /* 0x000fe200000114ee */
[----:B------:R-:W1:Y:S01]  /*5320*/  S2R R49, SR_CTAID.Z ;  /* 0x0000000000317919 */ /* 0x000e620000002700 */
[----:B------:R-:W-:-:S04]  /*5330*/  IMAD R6, R20, c[0x0][0x3a0], RZ ;  /* 0x0000e80014067a24 */ /* 0x000fc800078e02ff */
[----:B------:R-:W-:Y:S01]  /*5340*/  IMAD R6, R0, c[0x0][0x3a4], R6 ;  /* 0x0000e90000067a24 */ /* 0x000fe200078e0206 */
[----:B------:R3:W4:Y:S04]  /*5350*/  LDS.128 R28, [R214+0xd000] ;  /* 0x00d00000d61c7984 */ /* 0x0007280000000c00 */
[----:B------:R3:W2:Y:S01]  /*5360*/  LDS.128 R24, [R214+0xf000] ;  /* 0x00f00000d6187984 */ /* 0x0006a20000000c00 */
[----:B-1----:R-:W-:-:S03]  /*5370*/  SHF.R.S32.HI R23, RZ, 0x1f, R49 ;  /* 0x0000001fff177819 */ /* 0x002fc60000011431 */
[----:B------:R3:W1:Y:S04]  /*5380*/  LDS.128 R36, [R214+0x10000] ;  /* 0x01000000d6247984 */ /* 0x0006680000000c00 */
[----:B------:R3:W1:Y:S04]  /*5390*/  LDS.128 R44, [R214+0x11000] ;  /* 0x01100000d62c7984 */ /* 0x0006680000000c00 */
[----:B------:R3:W1:Y:S04]  /*53a0*/  LDS.128 R32, [R214+0x12000] ;  /* 0x01200000d6207984 */ /* 0x0006680000000c00 */
[----:B------:R3:W1:Y:S01]  /*53b0*/  LDS.128 R40, [R214+0x13000] ;  /* 0x01300000d6287984 */ /* 0x0006620000000c00 */
[----:B--2---:R-:W-:-:S02]  /*53c0*/  SHF.R.S32.HI R3, RZ, 0x1f, R4 ;  /* 0x0000001fff037819 */ /* 0x004fc40000011404 */
[----:B------:R-:W-:-:S05]  /*53d0*/  MOV R2, R4 ;  /* 0x0000000400027202 */ /* 0x000fca0000000f00 */
[----:B------:R-:W-:-:S05]  /*53e0*/  IMAD.WIDE.U32 R4, R0, c[0x0][0x3a0], R2 ;  /* 0x0000e80000047a25 */ /* 0x000fca00078e0002 */
[----:B------:R-:W-:-:S04]  /*53f0*/  IADD3 R4, P0, R7, R4, RZ ;  /* 0x0000000407047210 */ /* 0x000fc80007f1e0ff */
[----:B------:R-:W-:Y:S01]  /*5400*/  IADD3.X R5, R8, R5, R6, P0, !PT ;  /* 0x0000000508057210 */ /* 0x000fe200007fe406 */
[----:B------:R-:W-:-:S04]  /*5410*/  IMAD R6, R23, c[0x0][0x3b8], RZ ;  /* 0x0000ee0017067a24 */ /* 0x000fc800078e02ff */
[C---:B------:R-:W-:Y:S02]  /*5420*/  IMAD R6, R49.reuse, c[0x0][0x3bc], R6 ;  /* 0x0000ef0031067a24 */ /* 0x040fe400078e0206 */
[----:B------:R-:W-:-:S05]  /*5430*/  IMAD.WIDE.U32 R4, R49, c[0x0][0x3b8], R4 ;  /* 0x0000ee0031047a25 */ /* 0x000fca00078e0004 */
[----:B------:R-:W-:Y:S01]  /*5440*/  IADD3 R10, R5, R6, RZ ;  /* 0x00000006050a7210 */ /* 0x000fe20007ffe0ff */
[----:B------:R-:W-:Y:S05]  /*5450*/  @P2 BRA `(.L_x_13) ;  /* 0x000000c000002947 */ /* 0x000fea0003800000 */
[----:B-1-34-:R-:W1:Y:S01]  /*5460*/  LDS.128 R12, [R214+0xc000] ;  /* 0x00c00000d60c7984 */ /* 0x01ae620000000c00 */
[----:B------:R-:W-:Y:S01]  /*5470*/  MOV R6, R4 ;  /* 0x0000000400067202 */ /* 0x000fe20000000f00 */
[----:B------:R-:W-:Y:S01]  /*5480*/  IMAD R8, R48, c[0x0][0x3a0], RZ ;  /* 0x0000e80030087a24 */ /* 0x000fe200078e02ff */
[----:B------:R-:W-:Y:S01]  /*5490*/  MOV R7, R10 ;  /* 0x0000000a00077202 */ /* 0x000fe20000000f00 */
[----:B------:R-:W2:Y:S02]  /*54a0*/  LDS.128 R16, [R214+0xe000] ;  /* 0x00e00000d6107984 */ /* 0x000ea40000000c00 */
[C---:B------:R-:W-:Y:S02]  /*54b0*/  IMAD R8, R238.reuse, c[0x0][0x3a4], R8 ;  /* 0x0000e900ee087a24 */ /* 0x040fe400078e0208 */
[----:B------:R-:W-:-:S05]  /*54c0*/  IMAD.WIDE.U32 R6, R238, c[0x0][0x3a0], R6 ;  /* 0x0000e800ee067a25 */ /* 0x000fca00078e0006 */
[----:B------:R-:W-:Y:S02]  /*54d0*/  IADD3 R7, R7, R8, RZ ;  /* 0x0000000807077210 */ /* 0x000fe40007ffe0ff */
[----:B------:R-:W-:-:S04]  /*54e0*/  LEA R8, P0, R6, c[0x0][0x340], 0x1 ;  /* 0x0000d00006087a11 */ /* 0x000fc800078008ff */
[----:B------:R-:W-:-:S05]  /*54f0*/  LEA.HI.X R9, R6, c[0x0][0x344], R7, 0x1, P0 ;  /* 0x0000d10006097a11 */ /* 0x000fca00000f0c07 */
[----:B-1----:R1:W-:Y:S04]  /*5500*/  STG.E.128 [R8.64], R12 ;  /* 0x0000000c08007986 */ /* 0x0023e8000c101d06 */
[----:B--2---:R1:W-:Y:S02]  /*5510*/  STG.E.128 [R8.64+0x80], R16 ;  /* 0x0000801008007986 */ /* 0x0043e4000c101d06 */
.L_x_13:
[----:B-1-34-:R-:W-:Y:S05]  /*5520*/  BSYNC B0 ;  /* 0x0000000000007941 */ /* 0x01afea0003800000 */
.L_x_12:
[----:B------:R-:W-:Y:S01]  /*5530*/  IADD3 R6, R238, 0x20, RZ ;  /* 0x00000020ee067810 */ /* 0x000fe20007ffe0ff */
[----:B------:R-:W-:Y:S03]  /*5540*/  BSSY B0, `(.L_x_14) ;  /* 0x000000f000007945 */ /* 0x000fe60003800000 */
[----:B------:R-:W-:-:S13]  /*5550*/  ISETP.GE.AND P1, PT, R6, R11, PT ;  /* 0x0000000b0600720c */ /* 0x000fda0003f26270 */
[----:B------:R-:W-:Y:S05]  /*5560*/  @P1 BRA `(.L_x_15) ;  /* 0x000000c000001947 */ /* 0x000fea0003800000 */
[----:B------:R-:W-:Y:S02]  /*5570*/  IADD3 R5, P0, R238, 0x20, RZ ;  /* 0x00000020ee057810 */ /* 0x000fe40007f1e0ff */
[----:B------:R-:W-:-:S03]  /*5580*/  MOV R7, R10 ;  /* 0x0000000a00077202 */ /* 0x000fc60000000f00 */
[----:B------:R-:W-:-:S04]  /*5590*/  IMAD.X R6, RZ, RZ, R48, P0 ;  /* 0x000000ffff067224 */ /* 0x000fc800000e0630 */
[----:B------:R-:W-:Y:S02]  /*55a0*/  IMAD R8, R6, c[0x0][0x3a0], RZ ;  /* 0x0000e80006087a24 */ /* 0x000fe400078e02ff */
[----:B------:R-:W-:-:S04]  /*55b0*/  IMAD.MOV.U32 R6, RZ, RZ, R4 ;  /* 0x000000ffff067224 */ /* 0x000fc800078e0004 */
[----:B------:R-:W-:-:S04]  /*55c0*/  IMAD.WIDE.U32 R6, R5, c[0x0][0x3a0], R6 ;  /* 0x0000e80005067a25 */ /* 0x000fc800078e0006 */
[----:B------:R-:W-:Y:S01]  /*55d0*/  IMAD R5, R5, c[0x0][0x3a4], R8 ;  /* 0x0000e90005057a24 */ /* 0x000fe200078e0208 */
[----:B------:R-:W-:-:S04]  /*55e0*/  LEA R4, P0, R6, c[0x0][0x340], 0x1 ;  /* 0x0000d00006047a11 */ /* 0x000fc800078008ff */
[----:B------:R-:W-:-:S04]  /*55f0*/  IADD3 R5, R7, R5, RZ ;  /* 0x0000000507057210 */ /* 0x000fc80007ffe0ff */
[----:B------:R-:W-:-:S05]  /*5600*/  LEA.HI.X R5, R6, c[0x0][0x344], R5, 0x1, P0 ;  /* 0x0000d10006057a11 */ /* 0x000fca00000f0c05 */
[----:B------:R1:W-:Y:S04]  /*5610*/  STG.E.128 [R4.64], R28 ;  /* 0x0000001c04007986 */ /* 0x0003e8000c101d06 */
[----:B------:R1:W-:Y:S02]  /*5620*/  STG.E.128 [R4.64+0x80], R24 ;  /* 0x0000801804007986 */ /* 0x0003e4000c101d06 */
.L_x_15:
[----:B------:R-:W-:Y:S05]  /*5630*/  BSYNC B0 ;  /* 0x0000000000007941 */ /* 0x000fea0003800000 */
.L_x_14:
[----:B------:R-:W-:Y:S01]  /*5640*/  IMAD.WIDE.U32 R2, R0, c[0x0][0x3a8], R2 ;  /* 0x0000ea0000027a25 */ /* 0x000fe200078e0002 */
[----:B------:R-:W-:Y:S03]  /*5650*/  BSSY B0, `(.L_x_16) ;  /* 0x0000014000007945 */ /* 0x000fe60003800000 */
[----:B-1----:R-:W-:Y:S01]  /*5660*/  IMAD R4, R20, c[0x0][0x3a8], RZ ;  /* 0x0000ea0014047a24 */ /* 0x002fe200078e02ff */
[----:B------:R-:W-:-:S03]  /*5670*/  IADD3 R2, P0, R21, R2, RZ ;  /* 0x0000000215027210 */ /* 0x000fc60007f1e0ff */
[----:B------:R-:W-:Y:S02]  /*5680*/  IMAD R0, R0, c[0x0][0x3ac], R4 ;  /* 0x0000eb0000007a24 */ /* 0x000fe400078e0204 */
[----:B------:R-:W-:-:S03]  /*5690*/  IMAD R4, R23, c[0x0][0x3c0], RZ ;  /* 0x0000f00017047a24 */ /* 0x000fc600078e02ff */
[----:B------:R-:W-:Y:S01]  /*56a0*/  IADD3.X R3, R22, R3, R0, P0, !PT ;  /* 0x0000000316037210 */ /* 0x000fe200007fe400 */
[----:B------:R-:W-:-:S04]  /*56b0*/  IMAD R0, R49, c[0x0][0x3c4], R4 ;  /* 0x0000f10031007a24 */ /* 0x000fc800078e0204 */
[----:B------:R-:W-:-:S05]  /*56c0*/  IMAD.WIDE.U32 R2, R49, c[0x0][0x3c0], R2 ;  /* 0x0000f00031027a25 */ /* 0x000fca00078e0002 */
[----:B------:R-:W-:Y:S01]  /*56d0*/  IADD3 R8, R3, R0, RZ ;  /* 0x0000000003087210 */ /* 0x000fe20007ffe0ff */
[----:B------:R-:W-:Y:S05]  /*56e0*/  @P2 BRA `(.L_x_17) ;  /* 0x000000a000002947 */ /* 0x000fea0003800000 */
[----:B------:R-:W-:Y:S01]  /*56f0*/  MOV R4, R2 ;  /* 0x0000000200047202 */ /* 0x000fe20000000f00 */
[----:B------:R-:W-:Y:S01]  /*5700*/  IMAD R0, R48, c[0x0][0x3a8], RZ ;  /* 0x0000ea0030007a24 */ /* 0x000fe200078e02ff */
[----:B------:R-:W-:-:S03]  /*5710*/  MOV R5, R8 ;  /* 0x0000000800057202 */ /* 0x000fc60000000f00 */
[C---:B------:R-:W-:Y:S02]  /*5720*/  IMAD R0, R238.reuse, c[0x0][0x3ac], R0 ;  /* 0x0000eb00ee007a24 */ /* 0x040fe400078e0200 */
[----:B------:R-:W-:-:S05]  /*5730*/  IMAD.WIDE.U32 R4, R238, c[0x0][0x3a8], R4 ;  /* 0x0000ea00ee047a25 */ /* 0x000fca00078e0004 */
[----:B------:R-:W-:Y:S02]  /*5740*/  IADD3 R0, R5, R0, RZ ;  /* 0x0000000005007210 */ /* 0x000fe40007ffe0ff */
[----:B------:R-:W-:-:S04]  /*5750*/  LEA R6, P0, R4, c[0x0][0x348], 0x1 ;  /* 0x0000d20004067a11 */ /* 0x000fc800078008ff */
[----:B------:R-:W-:-:S05]  /*5760*/  LEA.HI.X R7, R4, c[0x0][0x34c], R0, 0x1, P0 ;  /* 0x0000d30004077a11 */ /* 0x000fca00000f0c00 */
[----:B------:R1:W-:Y:S04]  /*5770*/  STG.E.128 [R6.64], R36 ;  /* 0x0000002406007986 */ /* 0x0003e8000c101d06 */
[----:B------:R1:W-:Y:S02]  /*5780*/  STG.E.128 [R6.64+0x80], R32 ;  /* 0x0000802006007986 */ /* 0x0003e4000c101d06 */
.L_x_17:
[----:B------:R-:W-:Y:S05]  /*5790*/  BSYNC B0 ;  /* 0x0000000000007941 */ /* 0x000fea0003800000 */
.L_x_16:
[----:B------:R-:W-:Y:S05]  /*57a0*/  @P1 BRA `(.L_x_18) ;  /* 0x000007e000001947 */ /* 0x000fea0003800000 */
[----:B------:R-:W-:-:S04]  /*57b0*/  IADD3 R0, P0, R238, 0x20, RZ ;  /* 0x00000020ee007810 */ /* 0x000fc80007f1e0ff */
[----:B------:R-:W-:-:S05]  /*57c0*/  IADD3.X R3, RZ, R48, RZ, P0, !PT ;  /* 0x00000030ff037210 */ /* 0x000fca00007fe4ff */
[----:B------:R-:W-:Y:S01]  /*57d0*/  IMAD R4, R3, c[0x0][0x3a8], RZ ;  /* 0x0000ea0003047a24 */ /* 0x000fe200078e02ff */
[----:B------:R-:W-:-:S05]  /*57e0*/  MOV R3, R8 ;  /* 0x0000000800037202 */ /* 0x000fca0000000f00 */
[----:B-1----:R-:W-:-:S04]  /*57f0*/  IMAD.WIDE.U32 R6, R0, c[0x0][0x3a8], R2 ;  /* 0x0000ea0000067a25 */ /* 0x002fc800078e0002 */
[----:B------:R-:W-:Y:S01]  /*5800*/  IMAD R0, R0, c[0x0][0x3ac], R4 ;  /* 0x0000eb0000007a24 */ /* 0x000fe200078e0204 */
[----:B------:R-:W-:-:S04]  /*5810*/  LEA R2, P0, R6, c[0x0][0x348], 0x1 ;  /* 0x0000d20006027a11 */ /* 0x000fc800078008ff */
[----:B------:R-:W-:-:S04]  /*5820*/  IADD3 R0, R7, R0, RZ ;  /* 0x0000000007007210 */ /* 0x000fc80007ffe0ff */
[----:B------:R-:W-:-:S05]  /*5830*/  LEA.HI.X R3, R6, c[0x0][0x34c], R0, 0x1, P0 ;  /* 0x0000d30006037a11 */ /* 0x000fca00000f0c00 */
[----:B------:R1:W-:Y:S04]  /*5840*/  STG.E.128 [R2.64], R44 ;  /* 0x0000002c02007986 */ /* 0x0003e8000c101d06 */
[----:B------:R1:W-:Y:S01]  /*5850*/  STG.E.128 [R2.64+0x80], R40 ;  /* 0x0000802802007986 */ /* 0x0003e2000c101d06 */
[----:B------:R-:W-:Y:S05]  /*5860*/  BRA `(.L_x_18) ;  /* 0x0000072000007947 */ /* 0x000fea0003800000 */
.L_x_6:
[----:B-1----:R-:W1:Y:S01]  /*5870*/  S2R R8, SR_CTAID.Y ;  /* 0x0000000000087919 */ /* 0x002e620000002600 */
[----:B------:R-:W-:-:S13]  /*5880*/  ISETP.NE.AND P0, PT, R250, -0x1, PT ;  /* 0xfffffffffa00780c */ /* 0x000fda0003f05270 */
[----:B------:R-:W-:-:S05]  /*5890*/  @P0 IADD3 R0, R237, R250, RZ ;  /* 0x000000faed000210 */ /* 0x000fca0007ffe0ff */
[----:B------:R-:W-:-:S04]  /*58a0*/  @P0 IMAD.WIDE.U32 R2, R0, c[0x0][0x3a0], RZ ;  /* 0x0000e80000020a25 */ /* 0x000fc800078e00ff */
[----:B------:R-:W-:Y:S01]  /*58b0*/  @P0 IMAD R6, R0, c[0x0][0x3a4], R3 ;  /* 0x0000e90000060a24 */ /* 0x000fe200078e0203 */
[----:B-1----:R-:W-:Y:S02]  /*58c0*/  SHF.R.S32.HI R7, RZ, 0x1f, R8 ;  /* 0x0000001fff077819 */ /* 0x002fe40000011408 */
        /* <DEDUP_REMOVED lines=12> */
.L_x_19:
[----:B------:R-:W-:-:S05]  /*5990*/  @P0 IADD3 R0, R237, R250, RZ ;  /* 0x000000faed000210 */ /* 0x000fca0007ffe0ff */
[----:B------:R-:W-:-:S04]  /*59a0*/  @P0 IMAD.WIDE.U32 R2, R0, c[0x0][0x3a8], RZ ;  /* 0x0000ea0000020a25 */ /* 0x000fc800078e00ff */
[----:B------:R-:W-:Y:S01]  /*59b0*/  @P0 IMAD R12, R0, c[0x0][0x3ac], R3 ;  /* 0x0000eb00000c0a24 */ /* 0x000fe200078e0203 */
        /* <DEDUP_REMOVED lines=12> */
.L_x_20:
[----:B------:R-:W2:Y:S01]  /*5a80*/  LDL.64 R16, [R1] ;  /* 0x0000000001107983 */ /* 0x000ea20000100a00 */
[C---:B------:R-:W-:Y:S01]  /*5a90*/  SHF.L.U32 R0, R239.reuse, 0x6, RZ ;  /* 0x00000006ef007819 */ /* 0x040fe200000006ff */
[----:B------:R-:W-:Y:S01]  /*5aa0*/  IMAD R9, R239, -0x40, R212 ;  /* 0xffffffc0ef097824 */ /* 0x000fe200078e02d4 */
[----:B------:R-:W-:Y:S01]  /*5ab0*/  BSSY B0, `(.L_x_21) ;  /* 0x000001a000007945 */ /* 0x000fe20003800000 */
[----:B------:R-:W1:Y:S01]  /*5ac0*/  S2R R15, SR_CTAID.Z ;  /* 0x00000000000f7919 */ /* 0x000e620000002700 */
[----:B------:R-:W-:Y:S02]  /*5ad0*/  SHF.R.S32.HI R10, RZ, 0x1f, R0 ;  /* 0x0000001fff0a7819 */ /* 0x000fe40000011400 */
[----:B------:R-:W-:Y:S02]  /*5ae0*/  ISETP.GE.AND P2, PT, R238, R9, PT ;  /* 0x00000009ee00720c */ /* 0x000fe40003f46270 */
[----:B------:R-:W-:Y:S01]  /*5af0*/  SHF.R.S32.HI R14, RZ, 0x1f, R238 ;  /* 0x0000001fff0e7819 */ /* 0x000fe200000114ee */
[----:B------:R-:W-:-:S04]  /*5b00*/  IMAD R4, R10, c[0x0][0x3a0], RZ ;  /* 0x0000e8000a047a24 */ /* 0x000fc800078e02ff */
[----:B------:R-:W-:Y:S01]  /*5b10*/  IMAD R4, R0, c[0x0][0x3a4], R4 ;  /* 0x0000e90000047a24 */ /* 0x000fe200078e0204 */
[----:B-1----:R-:W-:-:S05]  /*5b20*/  SHF.R.S32.HI R13, RZ, 0x1f, R15 ;  /* 0x0000001fff0d7819 */ /* 0x002fca000001140f */
[----:B------:R-:W-:-:S04]  /*5b30*/  IMAD R8, R13, c[0x0][0x3b8], RZ ;  /* 0x0000ee000d087a24 */ /* 0x000fc800078e02ff */
[----:B------:R-:W-:Y:S02]  /*5b40*/  IMAD R8, R15, c[0x0][0x3bc], R8 ;  /* 0x0000ef000f087a24 */ /* 0x000fe400078e0208 */
[----:B--2---:R-:W-:-:S05]  /*5b50*/  IMAD.WIDE.U32 R2, R0, c[0x0][0x3a0], R16 ;  /* 0x0000e80000027a25 */ /* 0x004fca00078e0010 */
[----:B------:R-:W-:-:S04]  /*5b60*/  IADD3 R2, P0, R5, R2, RZ ;  /* 0x0000000205027210 */ /* 0x000fc80007f1e0ff */
[----:B------:R-:W-:-:S05]  /*5b70*/  IADD3.X R3, R6, R3, R4, P0, !PT ;  /* 0x0000000306037210 */ /* 0x000fca00007fe404 */
        /* <DEDUP_REMOVED lines=11> */
[----:B------:R1:W-:Y:S04]  /*5c30*/  STG.E.128 [R6.64], RZ ;  /* 0x000000ff06007986 */ /* 0x0003e8000c101d06 */
[----:B------:R1:W-:Y:S02]  /*5c40*/  STG.E.128 [R6.64+0x80], RZ ;  /* 0x000080ff06007986 */ /* 0x0003e4000c101d06 */
.L_x_22:
[----:B------:R-:W-:Y:S05]  /*5c50*/  BSYNC B0 ;  /* 0x0000000000007941 */ /* 0x000fea0003800000 */
.L_x_21:
[----:B------:R-:W-:Y:S01]  /*5c60*/  IADD3 R4, R238, 0x20, RZ ;  /* 0x00000020ee047810 */ /* 0x000fe20007ffe0ff */
[----:B------:R-:W-:Y:S03]  /*5c70*/  BSSY B0, `(.L_x_23) ;  /* 0x000000f000007945 */ /* 0x000fe60003800000 */
[----:B------:R-:W-:-:S13]  /*5c80*/  ISETP.GE.AND P1, PT, R4, R9, PT ;  /* 0x000000090400720c */ /* 0x000fda0003f26270 */
[----:B------:R-:W-:Y:S05]  /*5c90*/  @P1 BRA `(.L_x_24) ;  /* 0x000000c000001947 */ /* 0x000fea0003800000 */
[----:B------:R-:W-:Y:S01]  /*5ca0*/  IADD3 R3, P0, R238, 0x20, RZ ;  /* 0x00000020ee037810 */ /* 0x000fe20007f1e0ff */
[----:B------:R-:W-:Y:S01]  /*5cb0*/  IMAD.MOV.U32 R9, RZ, RZ, R8 ;  /* 0x000000ffff097224 */ /* 0x000fe200078e0008 */
[----:B------:R-:W-:-:S03]  /*5cc0*/  MOV R8, R2 ;  /* 0x0000000200087202 */ /* 0x000fc60000000f00 */
[----:B------:R-:W-:Y:S02]  /*5cd0*/  IMAD.X R4, RZ, RZ, R14, P0 ;  /* 0x000000ffff047224 */ /* 0x000fe400000e060e */
[----:B------:R-:W-:-:S04]  /*5ce0*/  IMAD.WIDE.U32 R8, R3, c[0x0][0x3a0], R8 ;  /* 0x0000e80003087a25 */ /* 0x000fc800078e0008 */
[----:B------:R-:W-:Y:S01]  /*5cf0*/  IMAD R4, R4, c[0x0][0x3a0], RZ ;  /* 0x0000e80004047a24 */ /* 0x000fe200078e02ff */
[----:B------:R-:W-:-:S03]  /*5d00*/  LEA R2, P0, R8, c[0x0][0x340], 0x1 ;  /* 0x0000d00008027a11 */ /* 0x000fc600078008ff */
[----:B------:R-:W-:-:S05]  /*5d10*/  IMAD R3, R3, c[0x0][0x3a4], R4 ;  /* 0x0000e90003037a24 */ /* 0x000fca00078e0204 */
[----:B------:R-:W-:-:S04]  /*5d20*/  IADD3 R3, R3, R9, RZ ;  /* 0x0000000903037210 */ /* 0x000fc80007ffe0ff */
[----:B------:R-:W-:-:S05]  /*5d30*/  LEA.HI.X R3, R8, c[0x0][0x344], R3, 0x1, P0 ;  /* 0x0000d10008037a11 */ /* 0x000fca00000f0c03 */
[----:B------:R2:W-:Y:S04]  /*5d40*/  STG.E.128 [R2.64], RZ ;  /* 0x000000ff02007986 */ /* 0x0005e8000c101d06 */
[----:B------:R2:W-:Y:S02]  /*5d50*/  STG.E.128 [R2.64+0x80], RZ ;  /* 0x000080ff02007986 */ /* 0x0005e4000c101d06 */
.L_x_24:
[----:B------:R-:W-:Y:S05]  /*5d60*/  BSYNC B0 ;  /* 0x0000000000007941 */ /* 0x000fea0003800000 */
.L_x_23:
[----:B--2---:R-:W-:Y:S01]  /*5d70*/  IMAD.WIDE.U32 R2, R0, c[0x0][0x3a8], R16 ;  /* 0x0000ea0000027a25 */ /* 0x004fe200078e0010 */
[----:B------:R-:W-:Y:S03]  /*5d80*/  BSSY B0, `(.L_x_25) ;  /* 0x0000014000007945 */ /* 0x000fe60003800000 */
[----:B------:R-:W-:Y:S01]  /*5d90*/  IMAD R4, R10, c[0x0][0x3a8], RZ ;  /* 0x0000ea000a047a24 */ /* 0x000fe200078e02ff */
[----:B------:R-:W-:Y:S01]  /*5da0*/  IADD3 R2, P0, R11, R2, RZ ;  /* 0x000000020b027210 */ /* 0x000fe20007f1e0ff */
[----:B------:R-:W-:-:S02]  /*5db0*/  IMAD R8, R13, c[0x0][0x3c0], RZ ;  /* 0x0000f0000d087a24 */ /* 0x000fc400078e02ff */
[----:B------:R-:W-:Y:S02]  /*5dc0*/  IMAD R4, R0, c[0x0][0x3ac], R4 ;  /* 0x0000eb0000047a24 */ /* 0x000fe400078e0204 */
[----:B------:R-:W-:-:S03]  /*5dd0*/  IMAD R8, R15, c[0x0][0x3c4], R8 ;  /* 0x0000f1000f087a24 */ /* 0x000fc600078e0208 */
        /* <DEDUP_REMOVED lines=10> */
[----:B-1----:R-:W-:-:S04]  /*5e80*/  LEA R6, P0, R4, c[0x0][0x348], 0x1 ;  /* 0x0000d20004067a11 */ /* 0x002fc800078008ff */
[----:B------:R-:W-:-:S05]  /*5e90*/  LEA.HI.X R7, R4, c[0x0][0x34c], R0, 0x1, P0 ;  /* 0x0000d30004077a11 */ /* 0x000fca00000f0c00 */
[----:B------:R1:W-:Y:S04]  /*5ea0*/  STG.E.128 [R6.64], RZ ;  /* 0x000000ff06007986 */ /* 0x0003e8000c101d06 */
[----:B------:R1:W-:Y:S02]  /*5eb0*/  STG.E.128 [R6.64+0x80], RZ ;  /* 0x000080ff06007986 */ /* 0x0003e4000c101d06 */
.L_x_26:
[----:B------:R-:W-:Y:S05]  /*5ec0*/  BSYNC B0 ;  /* 0x0000000000007941 */ /* 0x000fea0003800000 */
.L_x_25:
        /* <DEDUP_REMOVED lines=10> */
[----:B------:R1:W-:Y:S04]  /*5f70*/  STG.E.128 [R2.64], RZ ;  /* 0x000000ff02007986 */ /* 0x0003e8000c101d06 */
[----:B------:R1:W-:Y:S02]  /*5f80*/  STG.E.128 [R2.64+0x80], RZ ;  /* 0x000080ff02007986 */ /* 0x0003e4000c101d06 */
.L_x_18:
[----:B------:R-:W-:Y:S05]  /*5f90*/  BSYNC B1 ;  /* 0x0000000000017941 */ /* 0x000fea0003800000 */
.L_x_1:
[----:B------:R-:W-:-:S04]  /*5fa0*/  IADD3 R239, R239, c[0x0][0xc], RZ ;  /* 0x00000300efef7a10 */ /* 0x000fc80007ffe0ff */
[----:B------:R-:W-:-:S13]  /*5fb0*/  ISETP.GE.AND P0, PT, R239, UR4, PT ;  /* 0x00000004ef007c0c */ /* 0x000fda000bf06270 */
[----:B------:R-:W-:Y:S01]  /*5fc0*/  @P0 CALL.REL.NOINC `(.L_x_27) ;  /* 0x0000001000000944 */ /* 0x000fe20003c00000 */
[----:B------:R-:W-:Y:S05]  /*5fd0*/  BRA `(.L_x_28) ;  /* 0xffffa8d000007947 */ /* 0x000fea000383ffff */
.L_x_27:
[----:B------:R-:W-:Y:S05]  /*5fe0*/  EXIT ;  /* 0x000000000000794d */ /* 0x000fea0003800000 */
.L_x_29:
[----:B------:R-:W-:-:S00]  /*5ff0*/  BRA `(.L_x_29) ;  /* 0xfffffff000007947 */ /* 0x000fc0000383ffff */
[----:B------:R-:W-:-:S00]  /*6000*/  NOP ;  /* 0x0000000000007918 */ /* 0x000fc00000000000 */
[----:B------:R-:W-:-:S00]  /*6010*/  NOP ;  /* 0x0000000000007918 */ /* 0x000fc00000000000 */
[----:B------:R-:W-:-:S00]  /*6020*/  NOP ;  /* 0x0000000000007918 */ /* 0x000fc00000000000 */
[----:B------:R-:W-:-:S00]  /*6030*/  NOP ;  /* 0x0000000000007918 */ /* 0x000fc00000000000 */
[----:B------:R-:W-:-:S00]  /*6040*/  NOP ;  /* 0x0000000000007918 */ /* 0x000fc00000000000 */
[----:B------:R-:W-:-:S00]  /*6050*/  NOP ;  /* 0x0000000000007918 */ /* 0x000fc00000000000 */
[----:B------:R-:W-:-:S00]  /*6060*/  NOP ;  /* 0x0000000000007918 */ /* 0x000fc00000000000 */
[----:B------:R-:W-:-:S00]  /*6070*/  NOP ;  /* 0x0000000000007918 */ /* 0x000fc00000000000 */
.L_x_2046:


//--------------------- .text._ZN5flash44flash_bwd_dq_dk_dv_loop_seqk_parallel_kernelI23Flash_bwd_kernel_traitsILi128ELi64ELi64ELi8ELi4ELi2ELi2ELb1ELb0EN7cutlass10bfloat16_tE19Flash_kernel_traitsILi128ELi64ELi64ELi8ES3_EELb0ELb0ELb0ELb0ELb0ELb0ELb0EEEvNS_16Flash_bwd_paramsE --------------------------
	.section	.text._ZN5flash44flash_bwd_dq_dk_dv_loop_seqk_parallel_kernelI23Flash_bwd_kernel_traitsILi128ELi64ELi64ELi8ELi4ELi2ELi2ELb1ELb0EN7cutlass10bfloat16_tE19Flash_kernel_traitsILi128ELi64ELi64ELi8ES3_EELb0ELb0ELb0ELb0ELb0ELb0ELb0EEEvNS_16Flash_bwd_paramsE,"ax",@progbits
	.sectioninfo	@"SHI_REGISTERS=255"
	.align	128
        .global         _ZN5flash44flash_bwd_dq_dk_dv_loop_seqk_parallel_kernelI23Flash_bwd_kernel_traitsILi128ELi64ELi64ELi8ELi4ELi2ELi2ELb1ELb0EN7cutlass10bfloat16_tE19Flash_kernel_traitsILi128ELi64ELi64ELi8ES3_EELb0ELb0ELb0ELb0ELb0ELb0ELb0EEEvNS_16Flash_bwd_paramsE
        .type           _ZN5flash44flash_bwd_dq_dk_dv_loop_seqk_parallel_kernelI23Flash_bwd_kernel_traitsILi128ELi64ELi64ELi8ELi4ELi2ELi2ELb1ELb0EN7cutlass10bfloat16_tE19Flash_kernel_traitsILi128ELi64ELi64ELi8ES3_EELb0ELb0ELb0ELb0ELb0ELb0ELb0EEEvNS_16Flash_bwd_paramsE,@function
        .size           _ZN5flash44flash_bwd_dq_dk_dv_loop_seqk_parallel_kernelI23Flash_bwd_kernel_traitsILi128ELi64ELi64ELi8ELi4ELi2ELi2ELb1ELb0EN7cutlass10bfloat16_tE19Flash_kernel_traitsILi128ELi64ELi64ELi8ES3_EELb0ELb0ELb0ELb0ELb0ELb0ELb0EEEvNS_16Flash_bwd_paramsE,(.L_x_2047 - _ZN5flash44flash_bwd_dq_dk_dv_loop_seqk_parallel_kernelI23Flash_bwd_kernel_traitsILi128ELi64ELi64ELi8ELi4ELi2ELi2ELb1ELb0EN7cutlass10bfloat16_tE19Flash_kernel_traitsILi128ELi64ELi64ELi8ES3_EELb0ELb0ELb0ELb0ELb0ELb0ELb0EEEvNS_16Flash_bwd_paramsE)
        .other          _ZN5flash44flash_bwd_dq_dk_dv_loop_seqk_parallel_kernelI23Flash_bwd_kernel_traitsILi128ELi64ELi64ELi8ELi4ELi2ELi2ELb1ELb0EN7cutlass10bfloat16_tE19Flash_kernel_traitsILi128ELi64ELi64ELi8ES3_EELb0ELb0ELb0ELb0ELb0ELb0ELb0EEEvNS_16Flash_bwd_paramsE,@"STO_CUDA_ENTRY STV_DEFAULT"
_ZN5flash44flash_bwd_dq_dk_dv_loop_seqk_parallel_kernelI23Flash_bwd_kernel_traitsILi128ELi64ELi64ELi8ELi4ELi2ELi2ELb1ELb0EN7cutlass10bfloat16_tE19Flash_kernel_traitsILi128ELi64ELi64ELi8ES3_EELb0ELb0ELb0ELb0ELb0ELb0ELb0EEEvNS_16Flash_bwd_paramsE:
.text._ZN5flash44flash_bwd_dq_dk_dv_loop_seqk_parallel_kernelI23Flash_bwd_kernel_traitsILi128ELi64ELi64ELi8ELi4ELi2ELi2ELb1ELb0EN7cutlass10bfloat16_tE19Flash_kernel_traitsILi128ELi64ELi64ELi8ES3_EELb0ELb0ELb0ELb0ELb0ELb0ELb0EEEvNS_16Flash_bwd_paramsE:
        /* <DEDUP_REMOVED lines=13> */
[----:B-1----:R-:W-:-:S04]  /*00d0*/  SHF.R.S32.HI R13, RZ, 0x1f, R10 ;  /* 0x0000001fff0d7819 */ /* 0x002fc8000001140a */
[CC--:B------:R-:W-:Y:S02]  /*00e0*/  LEA.HI R6, R13.reuse, R10.reuse, RZ, 0x4 ;  /* 0x0000000a0d067211 */ /* 0x0c0fe400078f20ff */
[CC--:B------:R-:W-:Y:S02]  /*00f0*/  LEA.HI R16, R13.reuse, R10.reuse, RZ, 0x3 ;  /* 0x0000000a0d107211 */ /* 0x0c0fe400078f18ff */
[----:B------:R-:W-:Y:S02]  /*0100*/  SHF.R.S32.HI R5, RZ, 0x4, R6 ;  /* 0x00000004ff057819 */ /* 0x000fe40000011406 */
[----:B------:R-:W-:Y:S02]  /*0110*/  LOP3.LUT R0, R16, 0xfffffff8, RZ, 0xc0, !PT ;  /* 0xfffffff810007812 */ /* 0x000fe400078ec0ff */
[----:B------:R-:W-:Y:S02]  /*0120*/  SHF.R.S32.HI R241, RZ, 0x3, R16 ;  /* 0x00000003fff17819 */ /* 0x000fe40000011410 */
[----:B------:R-:W-:Y:S01]  /*0130*/  LEA.HI R15, R13, R10, RZ, 0x2 ;  /* 0x0000000a0d0f7211 */ /* 0x000fe200078f10ff */
[----:B------:R-:W-:Y:S01]  /*0140*/  IMAD.IADD R0, R10, 0x1, -R0 ;  /* 0x000000010a007824 */ /* 0x000fe200078e0a00 */
[----:B------:R-:W-:Y:S01]  /*0150*/  LEA.HI R4, R6, R5, RZ, 0x1 ;  /* 0x0000000506047211 */ /* 0x000fe200078f08ff */
[----:B------:R-:W-:Y:S01]  /*0160*/  IMAD.SHL.U32 R2, R241, 0x40, RZ ;  /* 0x00000040f1027824 */ /* 0x000fe200078e00ff */
[--C-:B------:R-:W-:Y:S01]  /*0170*/  SHF.R.S32.HI R7, RZ, 0x2, R15.reuse ;  /* 0x00000002ff077819 */ /* 0x100fe2000001140f */
[----:B------:R-:W-:Y:S01]  /*0180*/  IMAD.SHL.U32 R218, R0, 0x8, RZ ;  /* 0x0000000800da7824 */ /* 0x000fe200078e00ff */
[----:B------:R-:W-:-:S02]  /*0190*/  SHF.R.S32.HI R3, RZ, 0x1f, R15 ;  /* 0x0000001fff037819 */ /* 0x000fc4000001140f */
[----:B------:R-:W-:Y:S02]  /*01a0*/  LOP3.LUT R4, R4, 0xfffffffe, RZ, 0xc0, !PT ;  /* 0xfffffffe04047812 */ /* 0x000fe400078ec0ff */
[----:B------:R-:W-:Y:S02]  /*01b0*/  LEA.HI R14, R13, R10, RZ, 0x5 ;  /* 0x0000000a0d0e7211 */ /* 0x000fe400078f28ff */
[----:B------:R-:W-:Y:S01]  /*01c0*/  LEA.HI R3, R3, R7, RZ, 0x3 ;  /* 0x0000000703037211 */ /* 0x000fe200078f18ff */
[----:B------:R-:W-:Y:S01]  /*01d0*/  IMAD.IADD R11, R5, 0x1, -R4 ;  /* 0x00000001050b7824 */ /* 0x000fe200078e0a04 */
[----:B------:R-:W-:Y:S02]  /*01e0*/  LOP3.LUT R2, R2, 0x1c0, RZ, 0xc0, !PT ;  /* 0x000001c002027812 */ /* 0x000fe400078ec0ff */
[----:B------:R-:W-:Y:S01]  /*01f0*/  SHF.R.S32.HI R20, RZ, 0x5, R14 ;  /* 0x00000005ff147819 */ /* 0x000fe2000001140e */
[----:B------:R-:W-:Y:S01]  /*0200*/  IMAD.SHL.U32 R186, R11, 0x200, RZ ;  /* 0x000002000bba7824 */ /* 0x000fe200078e00ff */
[----:B------:R-:W-:-:S02]  /*0210*/  LOP3.LUT R4, R3, 0xfffffff8, RZ, 0xc0, !PT ;  /* 0xfffffff803047812 */ /* 0x000fc400078ec0ff */
[----:B------:R-:W-:Y:S02]  /*0220*/  LOP3.LUT R5, R2, 0x38, R218, 0xf8, !PT ;  /* 0x0000003802057812 */ /* 0x000fe400078ef8da */
[----:B------:R-:W-:Y:S01]  /*0230*/  SHF.R.U32.HI R3, RZ, 0x3, R2 ;  /* 0x00000003ff037819 */ /* 0x000fe20000011602 */
[----:B------:R-:W-:Y:S01]  /*0240*/  IMAD.IADD R7, R7, 0x1, -R4 ;  /* 0x0000000107077824 */ /* 0x000fe200078e0a04 */
[----:B------:R-:W-:Y:S02]  /*0250*/  LOP3.LUT R2, R6, 0xfffffff0, RZ, 0xc0, !PT ;  /* 0xfffffff006027812 */ /* 0x000fe400078ec0ff */
[----:B------:R-:W-:Y:S02]  /*0260*/  LEA.HI R6, R14, R20, RZ, 0x1 ;  /* 0x000000140e067211 */ /* 0x000fe400078f08ff */
[----:B------:R-:W-:Y:S01]  /*0270*/  LOP3.LUT R9, R5, R3, RZ, 0x3c, !PT ;  /* 0x0000000305097212 */ /* 0x000fe200078e3cff */
[----:B------:R-:W-:Y:S01]  /*0280*/  IMAD.IADD R2, R10, 0x1, -R2 ;  /* 0x000000010a027824 */ /* 0x000fe200078e0a02 */
[----:B------:R-:W-:-:S02]  /*0290*/  LOP3.LUT R3, R6, 0xfffffffe, RZ, 0xc0, !PT ;  /* 0xfffffffe06037812 */ /* 0x000fc400078ec0ff */
[C---:B------:R-:W-:Y:S02]  /*02a0*/  LOP3.LUT P4, RZ, R0.reuse, 0x2, RZ, 0xc0, !PT ;  /* 0x0000000200ff7812 */ /* 0x040fe4000788c0ff */
[C---:B------:R-:W-:Y:S01]  /*02b0*/  LOP3.LUT P3, RZ, R0.reuse, 0x4, RZ, 0xc0, !PT ;  /* 0x0000000400ff7812 */ /* 0x040fe2000786c0ff */
[----:B------:R-:W-:Y:S01]  /*02c0*/  IMAD.SHL.U32 R0, R0, 0x40, RZ ;  /* 0x0000004000007824 */ /* 0x000fe200078e00ff */
[----:B------:R-:W-:Y:S01]  /*02d0*/  SHF.R.S32.HI R4, RZ, 0x1f, R2 ;  /* 0x0000001fff047819 */ /* 0x000fe20000011402 */
[----:B------:R-:W-:Y:S01]  /*02e0*/  IMAD.IADD R194, R20, 0x1, -R3 ;  /* 0x0000000114c27824 */ /* 0x000fe200078e0a03 */
[----:B------:R-:W-:Y:S02]  /*02f0*/  LEA.HI R8, R13, R10, RZ, 0x7 ;  /* 0x0000000a0d087211 */ /* 0x000fe400078f38ff */
[----:B------:R-:W-:Y:S01]  /*0300*/  LOP3.LUT R0, R0, 0x1c0, RZ, 0xc0, !PT ;  /* 0x000001c000007812 */ /* 0x000fe200078ec0ff */
[----:B------:R-:W-:Y:S01]  /*0310*/  IMAD.SHL.U32 R3, R194, 0x10, RZ ;  /* 0x00000010c2037824 */ /* 0x000fe200078e00ff */
[----:B------:R-:W-:-:S02]  /*0320*/  LEA.HI R12, R4, R2, RZ, 0x3 ;  /* 0x00000002040c7211 */ /* 0x000fc400078f18ff */
[C---:B------:R-:W-:Y:S02]  /*0330*/  LOP3.LUT R188, R0.reuse, 0x8, R16, 0xf8, !PT ;  /* 0x0000000800bc7812 */ /* 0x040fe400078ef810 */
[----:B------:R-:W-:Y:S02]  /*0340*/  LOP3.LUT R4, R0, 0x10, R3, 0xf8, !PT ;  /* 0x0000001000047812 */ /* 0x000fe400078ef803 */
[----:B------:R-:W-:Y:S02]  /*0350*/  SHF.R.S32.HI R8, RZ, 0x7, R8 ;  /* 0x00000007ff087819 */ /* 0x000fe40000011408 */
[----:B------:R-:W-:Y:S02]  /*0360*/  SHF.R.U32.HI R0, RZ, 0x3, R0 ;  /* 0x00000003ff007819 */ /* 0x000fe40000011600 */
[----:B------:R-:W-:Y:S01]  /*0370*/  LOP3.LUT R4, R4, 0x8, R16, 0xf8, !PT ;  /* 0x0000000804047812 */ /* 0x000fe200078ef810 */
[----:B------:R-:W-:Y:S01]  /*0380*/  IMAD R3, R8, 0x800, R186 ;  /* 0x0000080008037824 */ /* 0x000fe200078e02ba */
[----:B------:R-:W-:-:S02]  /*0390*/  LOP3.LUT R6, R12, 0xfffffff8, RZ, 0xc0, !PT ;  /* 0xfffffff80c067812 */ /* 0x000fc400078ec0ff */
[----:B------:R-:W-:Y:S02]  /*03a0*/  LOP3.LUT R188, R188, R0, RZ, 0x3c, !PT ;  /* 0x00000000bcbc7212 */ /* 0x000fe400078e3cff */
[----:B------:R-:W-:Y:S01]  /*03b0*/  LOP3.LUT R186, R186, R4, R0, 0xf6, !PT ;  /* 0x00000004baba7212 */ /* 0x000fe200078ef600 */
[----:B------:R-:W-:Y:S01]  /*03c0*/  IMAD.IADD R19, R2, 0x1, -R6 ;  /* 0x0000000102137824 */ /* 0x000fe200078e0a06 */
[----:B------:R-:W-:Y:S01]  /*03d0*/  LEA.HI R0, R13, R10, RZ, 0x6 ;  /* 0x0000000a0d007211 */ /* 0x000fe200078f30ff */
[----:B------:R-:W-:Y:S01]  /*03e0*/  IMAD.IADD R188, R3, 0x1, R188 ;  /* 0x0000000103bc7824 */ /* 0x000fe200078e02bc */
[----:B------:R-:W-:Y:S01]  /*03f0*/  LOP3.LUT R4, R14, 0xffffffe0, RZ, 0xc0, !PT ;  /* 0xffffffe00e047812 */ /* 0x000fe200078ec0ff */
[----:B------:R-:W-:Y:S01]  /*0400*/  IMAD.SHL.U32 R6, R11, 0x20, RZ ;  /* 0x000000200b067824 */ /* 0x000fe200078e00ff */
[----:B------:R-:W-:Y:S01]  /*0410*/  LOP3.LUT R5, R7, 0x1, RZ, 0xc0, !PT ;  /* 0x0000000107057812 */ /* 0x000fe200078ec0ff */
[----:B------:R-:W-:Y:S01]  /*0420*/  STL [R1+0x14], R19 ;  /* 0x0000141301007387 */ /* 0x000fe20000100800 */
[----:B------:R-:W-:Y:S01]  /*0430*/  LOP3.LUT R2, R15, 0x7ffffffc, RZ, 0xc0, !PT ;  /* 0x7ffffffc0f027812 */ /* 0x000fe200078ec0ff */
[----:B------:R-:W-:Y:S01]  /*0440*/  IMAD.IADD R18, R10, 0x1, -R4 ;  /* 0x000000010a127824 */ /* 0x000fe200078e0a04 */
[----:B------:R-:W-:Y:S01]  /*0450*/  SHF.R.S32.HI R3, RZ, 0x1f, R14 ;  /* 0x0000001fff037819 */ /* 0x000fe2000001140e */
[----:B------:R-:W-:Y:S01]  /*0460*/  IMAD.SHL.U32 R188, R188, 0x2, RZ ;  /* 0x00000002bcbc7824 */ /* 0x000fe200078e00ff */
[----:B------:R-:W-:-:S02]  /*0470*/  SHF.R.S32.HI R0, RZ, 0x6, R0 ;  /* 0x00000006ff007819 */ /* 0x000fc40000011400 */
[----:B------:R-:W-:Y:S01]  /*0480*/  ISETP.NE.U32.AND P0, PT, R5, 0x1, PT ;  /* 0x000000010500780c */ /* 0x000fe20003f05070 */
[C---:B------:R-:W-:Y:S01]  /*0490*/  IMAD.IADD R5, R10.reuse, 0x1, -R2 ;  /* 0x000000010a057824 */ /* 0x040fe200078e0a02 */
[----:B------:R-:W-:Y:S01]  /*04a0*/  LEA.HI R4, R3, R20, RZ, 0x2 ;  /* 0x0000001403047211 */ /* 0x000fe200078f10ff */
[----:B------:R-:W-:Y:S01]  /*04b0*/  IMAD.SHL.U32 R10, R10, 0x2, RZ ;  /* 0x000000020a0a7824 */ /* 0x000fe200078e00ff */
[----:B------:R-:W-:Y:S01]  /*04c0*/  STL [R1+0x10], R18 ;  /* 0x0000101201007387 */ /* 0x000fe20000100800 */
[----:B------:R-:W-:Y:S01]  /*04d0*/  IMAD.SHL.U32 R3, R8, 0x20, RZ ;  /* 0x0000002008037824 */ /* 0x000fe200078e00ff */
[----:B------:R-:W-:Y:S01]  /*04e0*/  LOP3.LUT R4, R4, 0xfffffffc, RZ, 0xc0, !PT ;  /* 0xfffffffc04047812 */ /* 0x000fe200078ec0ff */
[C---:B------:R-:W-:Y:S01]  /*04f0*/  IMAD R17, R0.reuse, 0x200, R9 ;  /* 0x0000020000117824 */ /* 0x040fe200078e0209 */
[----:B------:R-:W-:Y:S01]  /*0500*/  R2P PR, R7, 0x6 ;  /* 0x0000000607007804 */ /* 0x000fe20000000000 */
[----:B------:R-:W-:Y:S01]  /*0510*/  IMAD.SHL.U32 R2, R0, 0x8, RZ ;  /* 0x0000000800027824 */ /* 0x000fe200078e00ff */
[----:B------:R-:W-:Y:S01]  /*0520*/  SEL R223, R223, 0x10, !P0 ;  /* 0x00000010dfdf7807 */ /* 0x000fe20004000000 */
[----:B------:R-:W-:Y:S01]  /*0530*/  IMAD.SHL.U32 R0, R7, 0x40, RZ ;  /* 0x0000004007007824 */ /* 0x000fe200078e00ff */
[----:B------:R-:W-:Y:S01]  /*0540*/  STL [R1+0xc], R17 ;  /* 0x00000c1101007387 */ /* 0x000fe20000100800 */
[----:B------:R-:W-:Y:S01]  /*0550*/  IMAD.SHL.U32 R9, R5, 0x2, RZ ;  /* 0x0000000205097824 */ /* 0x000fe200078e00ff */
[----:B------:R-:W-:Y:S01]  /*0560*/  LOP3.LUT R5, R3, 0x6, R10, 0xf8, !PT ;  /* 0x0000000603057812 */ /* 0x000fe200078ef80a */
[----:B------:R-:W-:Y:S01]  /*0570*/  IMAD.SHL.U32 R7, R19, 0x40, RZ ;  /* 0x0000004013077824 */ /* 0x000fe200078e00ff */
[----:B------:R-:W-:Y:S01]  /*0580*/  LOP3.LUT R0, R0, 0x1c0, RZ, 0xc0, !PT ;  /* 0x000001c000007812 */ /* 0x000fe200078ec0ff */
[----:B------:R-:W-:Y:S01]  /*0590*/  IMAD.IADD R4, R20, 0x1, -R4 ;  /* 0x0000000114047824 */ /* 0x000fe200078e0a04 */
[----:B------:R-:W-:Y:S01]  /*05a0*/  LOP3.LUT R2, R2, 0x18, RZ, 0xc0, !PT ;  /* 0x0000001802027812 */ /* 0x000fe200078ec0ff */
[----:B------:R1:W-:Y:S01]  /*05b0*/  STL [R1], R5 ;  /* 0x0000000501007387 */ /* 0x0003e20000100800 */
[----:B------:R-:W-:Y:S01]  /*05c0*/  IADD3 R229, R218, 0x40, RZ ;  /* 0x00000040dae57810 */ /* 0x000fe20007ffe0ff */
[----:B------:R-:W-:Y:S01]  /*05d0*/  IMAD R8, R4, 0x400, R9 ;  /* 0x0000040004087824 */ /* 0x000fe200078e0209 */
[----:B------:R-:W-:Y:S01]  /*05e0*/  LOP3.LUT R6, R2, 0x20, R6, 0xf8, !PT ;  /* 0x0000002002067812 */ /* 0x000fe200078ef806 */
[----:B------:R-:W-:Y:S01]  /*05f0*/  IMAD.SHL.U32 R208, R17, 0x2, RZ ;  /* 0x0000000211d07824 */ /* 0x000fe200078e00ff */
[----:B-1----:R-:W-:-:S02]  /*0600*/  LOP3.LUT R5, R0, 0x20, R3, 0xf8, !PT ;  /* 0x0000002000057812 */ /* 0x002fc400078ef803 */
[----:B------:R-:W-:-:S04]  /*0610*/  SHF.R.U32.HI R3, RZ, 0x3, R0 ;  /* 0x00000003ff037819 */ /* 0x000fc80000011600 */
[----:B------:R-:W-:Y:S02]  /*0620*/  LOP3.LUT R5, R5, R3, RZ, 0x3c, !PT ;  /* 0x0000000305057212 */ /* 0x000fe400078e3cff */
        /* <DEDUP_REMOVED lines=9> */
[----:B------:R-:W-:Y:S01]  /*06c0*/  LOP3.LUT R8, R2, 0x8, R0, 0xf8, !PT ;  /* 0x0000000802087812 */ /* 0x000fe200078ef800 */
[----:B------:R-:W-:Y:S01]  /*06d0*/  IMAD.IADD R224, R222, 0x1, R223 ;  /* 0x00000001dee07824 */ /* 0x000fe200078e02df */
[----:B------:R-:W-:-:S02]  /*06e0*/  LOP3.LUT R2, R3, R6, R2, 0x1e, !PT ;  /* 0x0000000603027212 */ /* 0x000fc400078e1e02 */
[----:B------:R-:W-:Y:S01]  /*06f0*/  SHF.R.S32.HI R6, RZ, 0x2, R5 ;  /* 0x00000002ff067819 */ /* 0x000fe20000011405 */
[----:B------:R-:W-:Y:S01]  /*0700*/  IMAD R5, R194, 0x400, R9 ;  /* 0x00000400c2057824 */ /* 0x000fe200078e0209 */
[----:B------:R-:W-:Y:S02]  /*0710*/  LOP3.LUT R0, R7, 0xfffffe00, RZ, 0xc0, !PT ;  /* 0xfffffe0007007812 */ /* 0x000fe400078ec0ff */
[----:B------:R-:W-:Y:S01]  /*0720*/  LOP3.LUT R3, R8, R3, RZ, 0x3c, !PT ;  /* 0x0000000308037212 */ /* 0x000fe200078e3cff */
[----:B------:R-:W-:Y:S01]  /*0730*/  IMAD R6, R4, 0x10, R6 ;  /* 0x0000001004067824 */ /* 0x000fe200078e0206 */
[----:B------:R-:W-:Y:S01]  /*0740*/  LOP3.LUT R202, R2, R0, RZ, 0xfc, !PT ;  /* 0x0000000002ca7212 */ /* 0x000fe200078efcff */
[--C-:B------:R-:W-:Y:S01]  /*0750*/  IMAD R204, R4, 0x400, R0.reuse ;  /* 0x0000040004cc7824 */ /* 0x100fe200078e0200 */
[----:B------:R-:W-:Y:S01]  /*0760*/  IADD3 R221, R222, 0x20, RZ ;  /* 0x00000020dedd7810 */ /* 0x000fe20007ffe0ff */
[----:B------:R-:W-:Y:S01]  /*0770*/  IMAD R194, R194, 0x400, R0 ;  /* 0x00000400c2c27824 */ /* 0x000fe200078e0200 */
[----:B------:R1:W-:Y:S01]  /*0780*/  STL [R1+0x8], R6 ;  /* 0x0000080601007387 */ /* 0x0003e20000100800 */
        /* <DEDUP_REMOVED lines=10> */
[C---:B------:R-:W-:Y:S01]  /*0830*/  IADD3 R252, R251.reuse, 0x40, RZ ;  /* 0x00000040fbfc7810 */ /* 0x040fe20007ffe0ff */
[----:B------:R-:W-:Y:S01]  /*0840*/  IMAD R185, R186, 0x2, R0 ;  /* 0x00000002bab97824 */ /* 0x000fe200078e0200 */
[--C-:B------:R-:W-:Y:S01]  /*0850*/  IADD3 R191, R0, R188, R2.reuse ;  /* 0x000000bc00bf7210 */ /* 0x100fe20007ffe002 */
[----:B------:R-:W-:Y:S01]  /*0860*/  IMAD.SHL.U32 R186, R186, 0x2, RZ ;  /* 0x00000002baba7824 */ /* 0x000fe200078e00ff */
[----:B------:R-:W-:Y:S01]  /*0870*/  LEA R194, R194, 0x10000, 0x1 ;  /* 0x00010000c2c27811 */ /* 0x000fe200078e08ff */
[----:B------:R-:W-:Y:S01]  /*0880*/  IMAD.IADD R189, R188, 0x1, R2 ;  /* 0x00000001bcbd7824 */ /* 0x000fe200078e0202 */
[----:B------:R-:W-:Y:S01]  /*0890*/  @P2 IADD3 R252, R251, -0x40, RZ ;  /* 0xffffffc0fbfc2810 */ /* 0x000fe20007ffe0ff */
[----:B------:R-:W-:-:S02]  /*08a0*/  IMAD.IADD R203, R2, 0x1, R190 ;  /* 0x0000000102cb7824 */ /* 0x000fc400078e02be */
[----:B------:R-:W-:Y:S02]  /*08b0*/  IMAD.IADD R223, R223, 0x1, R221 ;  /* 0x00000001dfdf7824 */ /* 0x000fe400078e02dd */
.L_x_76:
[----:B-12---:R-:W2:Y:S01]  /*08c0*/  S2R R36, SR_CTAID.Y ;  /* 0x0000000000247919 */ /* 0x006ea20000002600 */
[----:B---3--:R-:W3:Y:S01]  /*08d0*/  LDC.U8 R0, c[0x0][0x312] ;  /* 0x0000c480ff007b82 */ /* 0x008ee20000000000 */
[----:B------:R-:W-:Y:S02]  /*08e0*/  ISETP.NE.U32.AND P1, PT, RZ, c[0x0][0x240], PT ;  /* 0x00009000ff007a0c */ /* 0x000fe40003f25070 */
[----:B------:R-:W-:Y:S02]  /*08f0*/  ISETP.EQ.U32.AND P5, PT, RZ, c[0x0][0x248], PT ;  /* 0x00009200ff007a0c */ /* 0x000fe40003fa2070 */
[----:B------:R-:W-:Y:S02]  /*0900*/  ISETP.NE.AND.EX P1, PT, RZ, c[0x0][0x244], PT, P1 ;  /* 0x00009100ff007a0c */ /* 0x000fe40003f25310 */
[----:B------:R-:W-:Y:S01]  /*0910*/  ISETP.NE.U32.AND P3, PT, RZ, c[0x0][0x250], PT ;  /* 0x00009400ff007a0c */ /* 0x000fe20003f65070 */
[----:B------:R-:W-:-:S03]  /*0920*/  IMAD.MOV.U32 R12, RZ, RZ, -0x1 ;  /* 0xffffffffff0c7424 */ /* 0x000fc600078e00ff */
[----:B------:R-:W-:Y:S01]  /*0930*/  ISETP.NE.AND.EX P3, PT, RZ, c[0x0][0x254], PT, P3 ;  /* 0x00009500ff007a0c */ /* 0x000fe20003f65330 */
[----:B--2---:R-:W-:Y:S01]  /*0940*/  IMAD.SHL.U32 R8, R36, 0x4, RZ ;  /* 0x0000000424087824 */ /* 0x004fe200078e00ff */
[----:B------:R-:W-:Y:S02]  /*0950*/  SHF.R.S32.HI R14, RZ, 0x1f, R36 ;  /* 0x0000001fff0e7819 */ /* 0x000fe40000011424 */
[----:B---3--:R-:W-:Y:S01]  /*0960*/  ISETP.NE.AND P4, PT, R0, RZ, PT ;  /* 0x000000ff0000720c */ /* 0x008fe20003f85270 */
[----:B------:R-:W-:Y:S01]  /*0970*/  IMAD.MOV.U32 R0, RZ, RZ, -0x1 ;  /* 0xffffffffff007424 */ /* 0x000fe200078e00ff */
[----:B------:R-:W-:Y:S02]  /*0980*/  SHF.L.U64.HI R7, R36, 0x2, R14 ;  /* 0x0000000224077819 */ /* 0x000fe4000001020e */
[----:B------:R-:W-:Y:S02]  /*0990*/  IADD3 R2, P0, R8, c[0x0][0x240], RZ ;  /* 0x0000900008027a10 */ /* 0x000fe40007f1e0ff */
[----:B------:R-:W-:-:S02]  /*09a0*/  ISETP.EQ.OR.EX P5, PT, RZ, c[0x0][0x24c], !P4, P5 ;  /* 0x00009300ff007a0c */ /* 0x000fc400067a2750 */
[----:B------:R-:W-:Y:S02]  /*09b0*/  IADD3.X R3, R7, c[0x0][0x244], RZ, P0, !PT ;  /* 0x0000910007037a10 */ /* 0x000fe400007fe4ff */
[----:B------:R-:W-:-:S03]  /*09c0*/  @P3 IADD3 R4, P0, R8, c[0x0][0x250], RZ ;  /* 0x0000940008043a10 */ /* 0x000fc60007f1e0ff */
[----:B------:R2:W3:Y:S04]  /*09d0*/  @P1 LDG.E R0, [R2.64] ;  /* 0x0000000602001981 */ /* 0x0004e8000c1e1900 */
[----:B-1----:R2:W3:Y:S01]  /*09e0*/  @P1 LDG.E R6, [R2.64+0x4] ;  /* 0x0000040602061981 */ /* 0x0024e2000c1e1900 */
[----:B------:R-:W-:Y:S01]  /*09f0*/  @P3 IADD3.X R5, R7, c[0x0][0x254], RZ, P0, !PT ;  /* 0x0000950007053a10 */ /* 0x000fe200007fe4ff */
[----:B------:R-:W-:Y:S01]  /*0a00*/  IMAD.MOV.U32 R242, RZ, RZ, RZ ;  /* 0x000000fffff27224 */ /* 0x000fe200078e00ff */
[----:B--2---:R-:W-:-:S05]  /*0a10*/  IADD3 R2, P2, R8, c[0x0][0x248], RZ ;  /* 0x0000920008027a10 */ /* 0x004fca0007f5e0ff */
[----:B-----5:R1:W5:Y:S01]  /*0a20*/  @P3 LDG.E R242, [R4.64] ;  /* 0x0000000604f23981 */ /* 0x020362000c1e1900 */
[----:B------:R-:W-:-:S05]  /*0a30*/  IADD3.X R3, R7, c[0x0][0x24c], RZ, P2, !PT ;  /* 0x0000930007037a10 */ /* 0x000fca00017fe4ff */
[----:B------:R-:W2:Y:S01]  /*0a40*/  @!P5 LDG.E R12, [R2.64] ;  /* 0x00000006020cd981 */ /* 0x000ea2000c1e1900 */
[----:B------:R-:W-:-:S04]  /*0a50*/  ISETP.NE.U32.AND P0, PT, RZ, c[0x0][0x248], PT ;  /* 0x00009200ff007a0c */ /* 0x000fc80003f05070 */
[----:B------:R-:W-:Y:S01]  /*0a60*/  ISETP.NE.AND.EX P0, PT, RZ, c[0x0][0x24c], PT, P0 ;  /* 0x00009300ff007a0c */ /* 0x000fe20003f05300 */
[----:B-1----:R-:W-:Y:S02]  /*0a70*/  IMAD.MOV.U32 R4, RZ, RZ, c[0x0][0x218] ;  /* 0x00008600ff047624 */ /* 0x002fe400078e00ff */
[----:B---3--:R-:W-:Y:S02]  /*0a80*/  @P1 IMAD.IADD R23, R6, 0x1, -R0 ;  /* 0x0000000106171824 */ /* 0x008fe400078e0a00 */
[----:B------:R-:W-:Y:S01]  /*0a90*/  @!P1 IMAD.MOV.U32 R23, RZ, RZ, c[0x0][0x214] ;  /* 0x00008500ff179624 */ /* 0x000fe200078e00ff */
[----:B--2---:R1:W-:Y:S07]  /*0aa0*/  STL [R1+0x4], R12 ;  /* 0x0000040c01007387 */ /* 0x0043ee0000100800 */
[----:B----4-:R-:W-:Y:S05]  /*0ab0*/  @!P0 BRA `(.L_x_30) ;  /* 0x0000003000008947 */ /* 0x010fea0003800000 */
[----:B------:R-:W2:Y:S02]  /*0ac0*/  @P4 LDG.E R4, [R2.64+0x4] ;  /* 0x0000040602044981 */ /* 0x000ea4000c1e1900 */
[----:B--2---:R-:W-:-:S06]  /*0ad0*/  @P4 IADD3 R4, R4, -R12, RZ ;  /* 0x8000000c04044210 */ /* 0x004fcc0007ffe0ff */
[----:B------:R2:W5:Y:S02]  /*0ae0*/  @!P4 LDG.E R4, [R2.64] ;  /* 0x000000060204c981 */ /* 0x000564000c1e1900 */
.L_x_30:
[----:B------:R-:W-:-:S04]  /*0af0*/  ISETP.NE.U32.AND P2, PT, RZ, c[0x0][0x258], PT ;  /* 0x00009600ff007a0c */ /* 0x000fc80003f45070 */
[----:B------:R-:W-:-:S13]  /*0b00*/  ISETP.NE.AND.EX P2, PT, RZ, c[0x0][0x25c], PT, P2 ;  /* 0x00009700ff007a0c */ /* 0x000fda0003f45320 */
[----:B--2---:R-:W-:-:S04]  /*0b10*/  @P2 IADD3 R2, P0, R8, c[0x0][0x258], RZ ;  /* 0x0000960008022a10 */ /* 0x004fc80007f1e0ff */
        /* <DEDUP_REMOVED lines=19> */
[----:B------:R-:W-:Y:S01]  /*0c50*/  @P2 IMAD.IADD R6, R242, 0x1, R12 ;  /* 0x00000001f2062824 */ /* 0x000fe200078e020c */
[----:B------:R-:W-:Y:S01]  /*0c60*/  LOP3.LUT R8, R19, 0xffffffc0, RZ, 0xc0, !PT ;  /* 0xffffffc013087812 */ /* 0x000fe200078ec0ff */
[----:B------:R-:W-:-:S03]  /*0c70*/  IMAD.WIDE.U32 R4, R0, c[0x0][0x190], RZ ;  /* 0x0000640000047a25 */ /* 0x000fc600078e00ff */
[----:B------:R-:W-:Y:S01]  /*0c80*/  IADD3 R9, R8, -0x40, RZ ;  /* 0xffffffc008097810 */ /* 0x000fe20007ffe0ff */
[----:B------:R-:W-:Y:S01]  /*0c90*/  IMAD.IADD R18, R11, 0x1, R2 ;  /* 0x000000010b127824 */ /* 0x000fe200078e0202 */
[----:B------:R-:W-:Y:S01]  /*0ca0*/  SEL R22, R10, R4, !P0 ;  /* 0x000000040a167207 */ /* 0x000fe20004000000 */
        /* <DEDUP_REMOVED lines=16> */
.L_x_32:
        /* <DEDUP_REMOVED lines=15> */
.L_x_33:
[----:B------:R-:W-:Y:S01]  /*0ea0*/  IABS R20, c[0x0][0x1c8] ;  /* 0x0000720000147a13 */ /* 0x000fe20000000000 */
[----:B------:R-:W2:Y:S01]  /*0eb0*/  S2R R35, SR_CTAID.Z ;  /* 0x0000000000237919 */ /* 0x000ea20000002700 */
[----:B------:R-:W3:Y:S01]  /*0ec0*/  LDC.U8 R26, c[0x0][0x328] ;  /* 0x0000ca00ff1a7b82 */ /* 0x000ee20000000000 */
[----:B-1----:R-:W-:Y:S01]  /*0ed0*/  IMAD.MOV.U32 R12, RZ, RZ, c[0x0][0x224] ;  /* 0x00008900ff0c7624 */ /* 0x002fe200078e00ff */
[----:B------:R-:W1:Y:S01]  /*0ee0*/  I2F.RP R2, R20 ;  /* 0x0000001400027306 */ /* 0x000e620000209400 */
        /* <DEDUP_REMOVED lines=10> */
[----:B-1----:R-:W1:Y:S01]  /*0f90*/  MUFU.RCP R2, R2 ;  /* 0x0000000200027308 */ /* 0x002e620000001000 */
[----:B--2---:R-:W-:Y:S02]  /*0fa0*/  IABS R7, R35 ;  /* 0x0000002300077213 */ /* 0x004fe40000000000 */
[----:B------:R-:W-:Y:S02]  /*0fb0*/  LOP3.LUT R8, R35, c[0x0][0x1c8], RZ, 0x3c, !PT ;  /* 0x0000720023087a12 */ /* 0x000fe400078e3cff */
[----:B---3--:R-:W-:Y:S01]  /*0fc0*/  ISETP.NE.AND P2, PT, R26, RZ, PT ;  /* 0x000000ff1a00720c */ /* 0x008fe20003f45270 */
[----:B----4-:R-:W-:Y:S01]  /*0fd0*/  IMAD.WIDE.U32 R26, R30, c[0x0][0x3d8], RZ ;  /* 0x0000f6001e1a7a25 */ /* 0x010fe200078e00ff */
[----:B------:R-:W-:-:S02]  /*0fe0*/  ISETP.GE.AND P3, PT, R8, RZ, PT ;  /* 0x000000ff0800720c */ /* 0x000fc40003f66270 */
[----:B------:R-:W-:Y:S02]  /*0ff0*/  SHF.L.U64.HI R8, R36, 0x7, R14 ;  /* 0x0000000724087819 */ /* 0x000fe4000001020e */
[----:B------:R-:W-:Y:S02]  /*1000*/  SHF.R.S32.HI R33, RZ, 0x1f, R35 ;  /* 0x0000001fff217819 */ /* 0x000fe40000011423 */
[----:B-1----:R-:W-:Y:S02]  /*1010*/  IADD3 R2, R2, 0xffffffe, RZ ;  /* 0x0ffffffe02027810 */ /* 0x002fe40007ffe0ff */
        /* <DEDUP_REMOVED lines=13> */
[----:B------:R-:W-:Y:S01]  /*10f0*/  IMAD.SHL.U32 R6, R36, 0x80, RZ ;  /* 0x0000008024067824 */ /* 0x000fe200078e00ff */
[----:B------:R-:W-:Y:S01]  /*1100*/  ISETP.GT.U32.AND P4, PT, R20, R3, PT ;  /* 0x000000031400720c */ /* 0x000fe20003f84070 */
[----:B------:R-:W-:-:S03]  /*1110*/  IMAD.WIDE.U32 R12, R36, c[0x0][0x224], RZ ;  /* 0x00008900240c7a25 */ /* 0x000fc600078e00ff */
[----:B------:R-:W-:Y:S01]  /*1120*/  SEL R6, R6, RZ, P1 ;  /* 0x000000ff06067207 */ /* 0x000fe20000800000 */
[----:B------:R-:W-:Y:S02]  /*1130*/  IMAD R5, R14, c[0x0][0x224], R7 ;  /* 0x000089000e057a24 */ /* 0x000fe400078e0207 */
[----:B------:R-:W-:Y:S01]  /*1140*/  IMAD R7, R17, R12, RZ ;  /* 0x0000000c11077224 */ /* 0x000fe200078e02ff */
[----:B------:R-:W-:Y:S02]  /*1150*/  IADD3 R6, P1, R9, R6, RZ ;  /* 0x0000000609067210 */ /* 0x000fe40007f3e0ff */
[----:B------:R-:W-:Y:S01]  /*1160*/  IADD3 R4, R13, R5, RZ ;  /* 0x000000050d047210 */ /* 0x000fe20007ffe0ff */
[----:B------:R-:W-:Y:S02]  /*1170*/  IMAD.WIDE.U32 R12, R16, R12, RZ ;  /* 0x0000000c100c7225 */ /* 0x000fe400078e00ff */
[----:B------:R-:W-:Y:S02]  /*1180*/  @!P4 IADD3 R3, R3, -R20, RZ ;  /* 0x800000140303c210 */ /* 0x000fe40007ffe0ff */
[----:B------:R-:W-:Y:S01]  /*1190*/  @!P4 IADD3 R2, R2, 0x1, RZ ;  /* 0x000000010202c810 */ /* 0x000fe20007ffe0ff */
[C---:B------:R-:W-:Y:S01]  /*11a0*/  IMAD R7, R16.reuse, R4, R7 ;  /* 0x0000000410077224 */ /* 0x040fe200078e0207 */
[----:B------:R-:W-:Y:S01]  /*11b0*/  ISETP.GE.U32.AND P5, PT, R3, R20, PT ;  /* 0x000000140300720c */ /* 0x000fe20003fa6070 */
[----:B------:R-:W-:Y:S01]  /*11c0*/  IMAD.WIDE.U32 R4, R16, R0, RZ ;  /* 0x0000000010047225 */ /* 0x000fe200078e00ff */
[----:B------:R-:W-:-:S02]  /*11d0*/  ISETP.NE.AND P4, PT, RZ, c[0x0][0x1c8], PT ;  /* 0x00007200ff007a0c */ /* 0x000fc40003f85270 */
[----:B------:R-:W-:Y:S01]  /*11e0*/  IADD3 R13, R13, R7, RZ ;  /* 0x000000070d0d7210 */ /* 0x000fe20007ffe0ff */
[----:B------:R-:W-:Y:S01]  /*11f0*/  IMAD.X R8, R15, 0x1, R8, P1 ;  /* 0x000000010f087824 */ /* 0x000fe200008e0608 */
[----:B-----5:R-:W-:Y:S01]  /*1200*/  ISETP.NE.AND P1, PT, R32, RZ, PT ;  /* 0x000000ff2000720c */ /* 0x020fe20003f25270 */
[C---:B------:R-:W-:Y:S02]  /*1210*/  IMAD R14, R17.reuse, R6, RZ ;  /* 0x00000006110e7224 */ /* 0x040fe400078e02ff */
[----:B------:R-:W-:Y:S01]  /*1220*/  IMAD R3, R17, R0, RZ ;  /* 0x0000000011037224 */ /* 0x000fe200078e02ff */
[----:B------:R-:W-:Y:S01]  /*1230*/  SEL R17, R12, R4, !P0 ;  /* 0x000000040c117207 */ /* 0x000fe20004000000 */
[----:B------:R-:W-:Y:S01]  /*1240*/  IMAD R8, R16, R8, R14 ;  /* 0x0000000810087224 */ /* 0x000fe200078e020e */
[----:B------:R-:W-:Y:S01]  /*1250*/  SEL R20, R26, RZ, P1 ;  /* 0x000000ff1a147207 */ /* 0x000fe20000800000 */
[----:B------:R-:W-:Y:S01]  /*1260*/  @P2 IMAD R4, R36, c[0x0][0x214], RZ ;  /* 0x0000850024042a24 */ /* 0x000fe200078e02ff */
[----:B------:R-:W-:Y:S01]  /*1270*/  @P5 IADD3 R2, R2, 0x1, RZ ;  /* 0x0000000102025810 */ /* 0x000fe20007ffe0ff */
[----:B------:R-:W-:Y:S01]  /*1280*/  IMAD.WIDE.U32 R6, R16, R6, RZ ;  /* 0x0000000610067225 */ /* 0x000fe200078e00ff */
[----:B------:R-:W-:-:S02]  /*1290*/  @P0 IADD3 R13, R5, R3, RZ ;  /* 0x00000003050d0210 */ /* 0x000fc40007ffe0ff */
[----:B------:R-:W-:Y:S01]  /*12a0*/  @P2 SEL R4, R4, R0, !P0 ;  /* 0x0000000004042207 */ /* 0x000fe20004000000 */
[----:B------:R-:W-:Y:S01]  /*12b0*/  IMAD.MOV.U32 R14, RZ, RZ, R2 ;  /* 0x000000ffff0e7224 */ /* 0x000fe200078e0002 */
[----:B------:R-:W-:Y:S01]  /*12c0*/  SHF.R.S32.HI R26, RZ, 0x1f, R21 ;  /* 0x0000001fff1a7819 */ /* 0x000fe20000011415 */
[----:B------:R-:W-:Y:S01]  /*12d0*/  IMAD R3, R30, c[0x0][0x3dc], R27 ;  /* 0x0000f7001e037a24 */ /* 0x000fe200078e021b */
[----:B------:R-:W-:Y:S01]  /*12e0*/  IADD3 R8, R7, R8, RZ ;  /* 0x0000000807087210 */ /* 0x000fe20007ffe0ff */
[C---:B------:R-:W-:Y:S01]  /*12f0*/  IMAD R32, R35.reuse, c[0x0][0x22c], RZ ;  /* 0x00008b0023207a24 */ /* 0x040fe200078e02ff */
[----:B------:R-:W-:Y:S01]  /*1300*/  @!P3 IADD3 R14, -R14, RZ, RZ ;  /* 0x000000ff0e0eb210 */ /* 0x000fe20007ffe1ff */
[----:B------:R-:W-:Y:S01]  /*1310*/  @!P2 IMAD R5, R36, c[0x0][0x1c0], R35 ;  /* 0x000070002405aa24 */ /* 0x000fe200078e0223 */
[----:B------:R-:W-:Y:S01]  /*1320*/  @!P4 LOP3.LUT R14, RZ, c[0x0][0x1c8], RZ, 0x33, !PT ;  /* 0x00007200ff0eca12 */ /* 0x000fe200078e33ff */
[----:B------:R-:W-:Y:S01]  /*1330*/  @P2 IMAD R12, R35, c[0x0][0x234], R4 ;  /* 0x00008d00230c2a24 */ /* 0x000fe200078e0204 */
[----:B------:R-:W-:Y:S01]  /*1340*/  SHF.R.S32.HI R34, RZ, 0x1f, R32 ;  /* 0x0000001fff227819 */ /* 0x000fe20000011420 */
[----:B------:R-:W-:Y:S01]  /*1350*/  @!P2 IMAD R12, R5, c[0x0][0x214], RZ ;  /* 0x00008500050caa24 */ /* 0x000fe200078e02ff */
[----:B------:R-:W-:-:S02]  /*1360*/  SEL R16, R3, RZ, P1 ;  /* 0x000000ff03107207 */ /* 0x000fc40000800000 */
        /* <DEDUP_REMOVED lines=9> */
.L_x_34:
[----:B------:R-:W-:-:S04]  /*1400*/  IMAD R5, R36, c[0x0][0x1c0], R35 ;  /* 0x0000700024057a24 */ /* 0x000fc800078e0223 */
[----:B------:R-:W-:Y:S02]  /*1410*/  IMAD R5, R5, c[0x0][0x224], RZ ;  /* 0x0000890005057a24 */ /* 0x000fe400078e02ff */
.L_x_35:
[----:B------:R-:W2:Y:S01]  /*1420*/  LDL R38, [R1+0x10] ;  /* 0x0000100001267983 */ /* 0x000ea20000100800 */
[----:B------:R-:W-:Y:S01]  /*1430*/  IADD3 R2, P0, R218, R10, RZ ;  /* 0x0000000ada027210 */ /* 0x000fe20007f1e0ff */
[----:B------:R-:W-:Y:S01]  /*1440*/  IMAD R31, R31, c[0x0][0x1c0], RZ ;  /* 0x000070001f1f7a24 */ /* 0x000fe200078e02ff */
[----:B------:R-:W-:Y:S01]  /*1450*/  SHF.R.S32.HI R219, RZ, 0x1f, R218 ;  /* 0x0000001fffdb7819 */ /* 0x000fe200000114da */
[----:B------:R-:W1:Y:S01]  /*1460*/  S2R R36, SR_TID.X ;  /* 0x0000000000247919 */ /* 0x000e620000002100 */
[----:B------:R-:W-:Y:S01]  /*1470*/  IMAD R0, R15, c[0x0][0x370], RZ ;  /* 0x0000dc000f007a24 */ /* 0x000fe200078e02ff */
[----:B------:R-:W-:Y:S01]  /*1480*/  IADD3 R7, P3, R241, R9, RZ ;  /* 0x00000009f1077210 */ /* 0x000fe20007f7e0ff */
[----:B------:R-:W-:Y:S01]  /*1490*/  IMAD.SHL.U32 R4, R31, 0x40, RZ ;  /* 0x000000401f047824 */ /* 0x000fe200078e00ff */
[----:B------:R-:W3:Y:S01]  /*14a0*/  S2R R37, SR_TID.X ;  /* 0x0000000000257919 */ /* 0x000ee20000002100 */
[----:B------:R-:W-:Y:S01]  /*14b0*/  IMAD.X R3, R219, 0x1, R11, P0 ;  /* 0x00000001db037824 */ /* 0x000fe200000e060b */
[----:B------:R-:W-:Y:S01]  /*14c0*/  SHF.R.S32.HI R30, RZ, 0x1f, R241 ;  /* 0x0000001fff1e7819 */ /* 0x000fe200000114f1 */
[C---:B------:R-:W-:Y:S01]  /*14d0*/  IMAD R0, R9.reuse, c[0x0][0x374], R0 ;  /* 0x0000dd0009007a24 */ /* 0x040fe200078e0200 */
[----:B------:R-:W-:Y:S01]  /*14e0*/  IADD3 R6, P2, P0, R6, R4, R32 ;  /* 0x0000000406067210 */ /* 0x000fe2000785e020 */
[----:B------:R-:W-:Y:S01]  /*14f0*/  IMAD.WIDE.U32 R2, R9, c[0x0][0x370], R2 ;  /* 0x0000dc0009027a25 */ /* 0x000fe200078e0002 */
[----:B------:R-:W-:Y:S01]  /*1500*/  SHF.R.S32.HI R4, RZ, 0x1f, R4 ;  /* 0x0000001fff047819 */ /* 0x000fe20000011404 */
[----:B------:R-:W-:Y:S03]  /*1510*/  BSSY B1, `(.L_x_31) ;  /* 0x0000570000017945 */ /* 0x000fe60003800000 */
[----:B------:R-:W-:Y:S01]  /*1520*/  IADD3 R3, R3, R0, RZ ;  /* 0x0000000003037210 */ /* 0x000fe20007ffe0ff */
[----:B------:R-:W-:Y:S01]  /*1530*/  IMAD.X R0, R30, 0x1, R15, P3 ;  /* 0x000000011e007824 */ /* 0x000fe200018e060f */
[----:B------:R-:W-:Y:S01]  /*1540*/  IADD3.X R10, R8, R4, R34, P2, P0 ;  /* 0x00000004080a7210 */ /* 0x000fe200017e0422 */
[----:B------:R-:W-:Y:S01]  /*1550*/  IMAD R15, R33, c[0x0][0x378], RZ ;  /* 0x0000de00210f7a24 */ /* 0x000fe200078e02ff */
[----:B------:R-:W-:Y:S01]  /*1560*/  IADD3 R8, P2, P0, R20, R6, R17 ;  /* 0x0000000614087210 */ /* 0x000fe2000785e011 */
[----:B------:R-:W-:Y:S01]  /*1570*/  IMAD R4, R0, c[0x0][0x190], RZ ;  /* 0x0000640000047a24 */ /* 0x000fe200078e02ff */
[----:B------:R-:W-:Y:S01]  /*1580*/  ISETP.GE.AND P3, PT, R23, 0x1, PT ;  /* 0x000000011700780c */ /* 0x000fe20003f66270 */
[----:B------:R-:W-:Y:S01]  /*1590*/  IMAD.WIDE.U32 R2, R35, c[0x0][0x378], R2 ;  /* 0x0000de0023027a25 */ /* 0x000fe200078e0002 */
[----:B------:R-:W-:-:S02]  /*15a0*/  IADD3.X R10, R16, R10, R13, P2, P0 ;  /* 0x0000000a100a7210 */ /* 0x000fc400017e040d */
[----:B-1----:R-:W-:Y:S01]  /*15b0*/  SHF.R.S32.HI R36, RZ, 0x1f, R36 ;  /* 0x0000001fff247819 */ /* 0x002fe20000011424 */
[C---:B------:R-:W-:Y:S02]  /*15c0*/  IMAD R11, R7.reuse, c[0x0][0x194], R4 ;  /* 0x00006500070b7a24 */ /* 0x040fe400078e0204 */
[----:B------:R-:W-:Y:S01]  /*15d0*/  IMAD.WIDE.U32 R6, R7, c[0x0][0x190], R218 ;  /* 0x0000640007067a25 */ /* 0x000fe200078e00da */
[----:B---3--:R-:W-:-:S03]  /*15e0*/  LEA.HI R36, R36, R37, RZ, 0x5 ;  /* 0x0000002524247211 */ /* 0x008fc600078f28ff */
[----:B------:R-:W-:Y:S01]  /*15f0*/  IMAD R4, R35, c[0x0][0x37c], R15 ;  /* 0x0000df0023047a24 */ /* 0x000fe200078e020f */
[----:B------:R-:W-:Y:S01]  /*1600*/  SHF.R.S32.HI R36, RZ, 0x5, R36 ;  /* 0x00000005ff247819 */ /* 0x000fe20000011424 */
[----:B------:R-:W-:Y:S01]  /*1610*/  IMAD.IADD R15, R9, 0x1, R5 ;  /* 0x00000001090f7824 */ /* 0x000fe200078e0205 */
[----:B------:R-:W-:Y:S02]  /*1620*/  IADD3 R6, P2, R22, R6, RZ ;  /* 0x0000000616067210 */ /* 0x000fe40007f5e0ff */
[----:B------:R-:W-:Y:S01]  /*1630*/  IADD3 R5, R3, R4, RZ ;  /* 0x0000000403057210 */ /* 0x000fe20007ffe0ff */
[----:B------:R-:W-:Y:S01]  /*1640*/  IMAD.IADD R3, R9, 0x1, R12 ;  /* 0x0000000109037824 */ /* 0x000fe200078e020c */
[----:B------:R-:W-:Y:S01]  /*1650*/  IADD3.X R7, R18, R7, R11, P2, !PT ;  /* 0x0000000712077210 */ /* 0x000fe200017fe40b */
[----:B------:R-:W-:Y:S01]  /*1660*/  IMAD R9, R33, c[0x0][0x1a8], RZ ;  /* 0x00006a0021097a24 */ /* 0x000fe200078e02ff */
[----:B------:R-:W-:Y:S01]  /*1670*/  MOV R18, 0x4 ;  /* 0x0000000400127802 */ /* 0x000fe20000000f00 */
[----:B------:R-:W-:-:S02]  /*1680*/  IMAD.MOV.U32 R4, RZ, RZ, R2 ;  /* 0x000000ffff047224 */ /* 0x000fc400078e0002 */
[C---:B------:R-:W-:Y:S02]  /*1690*/  IMAD R2, R35.reuse, c[0x0][0x1ac], R9 ;  /* 0x00006b0023027a24 */ /* 0x040fe400078e0209 */
[----:B------:R-:W-:-:S04]  /*16a0*/  IMAD.WIDE.U32 R12, R35, c[0x0][0x1a8], R6 ;  /* 0x00006a00230c7a25 */ /* 0x000fc800078e0006 */
[----:B------:R-:W-:-:S04]  /*16b0*/  IMAD.WIDE.U32 R4, R241, c[0x0][0x370], R4 ;  /* 0x0000dc00f1047a25 */ /* 0x000fc800078e0004 */
[----:B------:R-:W-:Y:S02]  /*16c0*/  IMAD.IADD R22, R13, 0x1, R2 ;  /* 0x000000010d167824 */ /* 0x000fe400078e0202 */
[----:B------:R-:W-:-:S04]  /*16d0*/  IMAD.WIDE R16, R3, R18, c[0x0][0x200] ;  /* 0x0000800003107625 */ /* 0x000fc800078e0212 */
[----:B--2---:R-:W-:-:S05]  /*16e0*/  IMAD R0, R36, R31, R38 ;  /* 0x0000001f24007224 */ /* 0x004fca00078e0226 */
[----:B------:R-:W-:-:S04]  /*16f0*/  IADD3 R8, P0, R0, R8, RZ ;  /* 0x0000000800087210 */ /* 0x000fc80007f1e0ff */
[----:B------:R-:W-:Y:S01]  /*1700*/  LEA.HI.X.SX32 R10, R0, R10, 0x1, P0 ;  /* 0x0000000a000a7211 */ /* 0x000fe200000f0eff */
[----:B------:R-:W-:Y:S01]  /*1710*/  IMAD R0, R30, c[0x0][0x370], RZ ;  /* 0x0000dc001e007a24 */ /* 0x000fe200078e02ff */
[----:B------:R-:W-:-:S03]  /*1720*/  LEA R206, P0, R8, c[0x0][0x350], 0x2 ;  /* 0x0000d40008ce7a11 */ /* 0x000fc600078010ff */
[----:B------:R-:W-:Y:S01]  /*1730*/  IMAD R0, R241, c[0x0][0x374], R0 ;  /* 0x0000dd00f1007a24 */ /* 0x000fe200078e0200 */
[----:B------:R-:W-:Y:S02]  /*1740*/  LEA.HI.X R207, R8, c[0x0][0x354], R10, 0x2, P0 ;  /* 0x0000d50008cf7a11 */ /* 0x000fe400000f140a */
[----:B------:R-:W-:Y:S02]  /*1750*/  LEA R10, P2, R12, c[0x0][0x160], 0x1 ;  /* 0x000058000c0a7a11 */ /* 0x000fe400078408ff */
[----:B------:R-:W-:Y:S02]  /*1760*/  IADD3 R20, R5, R0, RZ ;  /* 0x0000000005147210 */ /* 0x000fe40007ffe0ff */
[----:B------:R-:W-:Y:S02]  /*1770*/  LEA R8, P0, R4, c[0x0][0x330], 0x1 ;  /* 0x0000cc0004087a11 */ /* 0x000fe400078008ff */
[----:B------:R-:W-:Y:S01]  /*1780*/  LEA.HI.SX32 R0, R19, 0xffffffff, 0x1a ;  /* 0xffffffff13007811 */ /* 0x000fe200078fd2ff */
[----:B------:R-:W-:Y:S01]  /*1790*/  IMAD.WIDE R18, R15, R18, c[0x0][0x3c8] ;  /* 0x0000f2000f127625 */ /* 0x000fe200078e0212 */
[----:B------:R-:W-:-:S02]  /*17a0*/  LEA.HI.X R11, R12, c[0x0][0x164], R22, 0x1, P2 ;  /* 0x000059000c0b7a11 */ /* 0x000fc400010f0c16 */
[----:B------:R-:W-:Y:S01]  /*17b0*/  LEA.HI.X R9, R4, c[0x0][0x334], R20, 0x1, P0 ;  /* 0x0000cd0004097a11 */ /* 0x000fe200000f0c14 */
[----:B------:R-:W-:Y:S05]  /*17c0*/  @!P3 BRA `(.L_x_36) ;  /* 0x00004ca00000b947 */ /* 0x000fea0003800000 */
[----:B------:R-:W-:Y:S01]  /*17d0*/  @P1 BAR.SYNC.DEFER_BLOCKING 0x0 ;  /* 0x0000000000001b1d */ /* 0x000fe20000010000 */
[----:B------:R-:W-:Y:S01]  /*17e0*/  IMAD R15, R243, -0x40, R209 ;  /* 0xffffffc0f30f7824 */ /* 0x000fe200078e02d1 */
[----:B------:R-:W-:Y:S01]  /*17f0*/  MOV R211, R0 ;  /* 0x0000000000d37202 */ /* 0x000fe20000000f00 */
[----:B------:R-:W-:Y:S01]  /*1800*/  IMAD.WIDE.U32 R2, R21, c[0x0][0x1a0], R218 ;  /* 0x0000680015027a25 */ /* 0x000fe200078e00da */
[----:B------:R-:W-:Y:S02]  /*1810*/  MOV R225, R17 ;  /* 0x0000001100e17202 */ /* 0x000fe40000000f00 */
[----:B------:R-:W-:Y:S01]  /*1820*/  ISETP.GE.AND P6, PT, R241, R15, PT ;  /* 0x0000000ff100720c */ /* 0x000fe20003fc6270 */
[----:B------:R-:W-:Y:S01]  /*1830*/  IMAD R0, R26, c[0x0][0x1a0], RZ ;  /* 0x000068001a007a24 */ /* 0x000fe200078e02ff */
[----:B------:R-:W-:Y:S01]  /*1840*/  LEA.HI R7, R211, R211, RZ, 0x1 ;  /* 0x000000d3d3077211 */ /* 0x000fe200078f08ff */
[----:B------:R-:W-:Y:S01]  /*1850*/  BSSY B0, `(.L_x_37) ;  /* 0x000002c000007945 */ /* 0x000fe20003800000 */
[----:B------:R-:W-:Y:S01]  /*1860*/  IADD3 R6, P0, R24, R2, RZ ;  /* 0x0000000218067210 */ /* 0x000fe20007f1e0ff */
[----:B------:R-:W-:Y:S01]  /*1870*/  IMAD R0, R21, c[0x0][0x1a4], R0 ;  /* 0x0000690015007a24 */ /* 0x000fe200078e0200 */
[----:B------:R-:W-:Y:S01]  /*1880*/  LOP3.LUT R2, R7, 0xfffffffe, RZ, 0xc0, !PT ;  /* 0xfffffffe07027812 */ /* 0x000fe200078ec0ff */
[----:B------:R-:W-:Y:S01]  /*1890*/  IMAD.MOV.U32 R214, RZ, RZ, R10 ;  /* 0x000000ffffd67224 */ /* 0x000fe200078e000a */
[----:B------:R-:W-:Y:S01]  /*18a0*/  MOV R227, R19 ;  /* 0x0000001300e37202 */ /* 0x000fe20000000f00 */
[----:B------:R-:W-:Y:S01]  /*18b0*/  IMAD.MOV.U32 R226, RZ, RZ, R16 ;  /* 0x000000ffffe27224 */ /* 0x000fe200078e0010 */
[----:B------:R-:W-:Y:S01]  /*18c0*/  IADD3.X R7, R25, R3, R0, P0, !PT ;  /* 0x0000000319077210 */ /* 0x000fe200007fe400 */
[----:B------:R-:W-:Y:S01]  /*18d0*/  IMAD R0, R27, c[0x0][0x1b8], RZ ;  /* 0x00006e001b007a24 */ /* 0x000fe200078e02ff */
[----:B------:R-:W-:Y:S01]  /*18e0*/  IADD3 R2, R211, -R2, RZ ;  /* 0x80000002d3027210 */ /* 0x000fe20007ffe0ff */
[----:B------:R-:W-:Y:S01]  /*18f0*/  IMAD.MOV.U32 R228, RZ, RZ, R18 ;  /* 0x000000ffffe47224 */ /* 0x000fe200078e0012 */
[----:B------:R-:W-:Y:S01]  /*1900*/  MOV R215, R11 ;  /* 0x0000000b00d77202 */ /* 0x000fe20000000f00 */
[----:B------:R-:W-:Y:S01]  /*1910*/  IMAD R0, R14, c[0x0][0x1bc], R0 ;  /* 0x00006f000e007a24 */ /* 0x000fe200078e0200 */
[----:B------:R-:W-:Y:S01]  /*1920*/  ISETP.NE.AND P0, PT, R2, 0x1, PT ;  /* 0x000000010200780c */ /* 0x000fe20003f05270 */
[----:B------:R-:W-:Y:S01]  /*1930*/  IMAD.WIDE.U32 R6, R14, c[0x0][0x1b8], R6 ;  /* 0x00006e000e067a25 */ /* 0x000fe200078e0006 */
[----:B------:R1:W-:Y:S01]  /*1940*/  @P6 STS.128 [R208+0x10000], RZ ;  /* 0x010000ffd0006388 */ /* 0x0003e20000000c00 */
[----:B------:R-:W-:-:S02]  /*1950*/  MOV R213, R9 ;  /* 0x0000000900d57202 */ /* 0x000fc40000000f00 */
[----:B------:R-:W-:Y:S01]  /*1960*/  IMAD.MOV.U32 R212, RZ, RZ, R8 ;  /* 0x000000ffffd47224 */ /* 0x000fe200078e0008 */
[----:B------:R1:W-:Y:S01]  /*1970*/  @P6 STS.128 [R208+0x12000], RZ ;  /* 0x012000ffd0006388 */ /* 0x0003e20000000c00 */
[----:B------:R-:W-:Y:S01]  /*1980*/  IMAD.IADD R10, R7, 0x1, R0 ;  /* 0x00000001070a7824 */ /* 0x000fe200078e0200 */
[----:B------:R-:W-:Y:S05]  /*1990*/  @P6 BRA `(.L_x_38) ;  /* 0x0000017000006947 */ /* 0x000fea0003800000 */
[----:B------:R-:W-:Y:S01]  /*19a0*/  ISETP.GE.AND P3, PT, R218, c[0x0][0x220], PT ;  /* 0x00008800da007a0c */ /* 0x000fe20003f66270 */
[----:B------:R-:W-:Y:S01]  /*19b0*/  IMAD R0, R30, c[0x0][0x1a0], RZ ;  /* 0x000068001e007a24 */ /* 0x000fe200078e02ff */
[----:B------:R-:W-:Y:S01]  /*19c0*/  MOV R3, R10 ;  /* 0x0000000a00037202 */ /* 0x000fe20000000f00 */
[----:B------:R-:W-:Y:S01]  /*19d0*/  IMAD.MOV.U32 R2, RZ, RZ, R6 ;  /* 0x000000ffff027224 */ /* 0x000fe200078e0006 */
[----:B------:R-:W-:Y:S01]  /*19e0*/  ISETP.GE.AND P2, PT, R229, c[0x0][0x220], PT ;  /* 0x00008800e5007a0c */ /* 0x000fe20003f46270 */
[C---:B------:R-:W-:Y:S02]  /*19f0*/  IMAD R0, R241.reuse, c[0x0][0x1a4], R0 ;  /* 0x00006900f1007a24 */ /* 0x040fe400078e0200 */
[----:B------:R-:W-:-:S04]  /*1a00*/  IMAD.WIDE.U32 R2, R241, c[0x0][0x1a0], R2 ;  /* 0x00006800f1027a25 */ /* 0x000fc800078e0002 */
[----:B------:R-:W-:Y:S02]  /*1a10*/  IMAD.IADD R0, R3, 0x1, R0 ;  /* 0x0000000103007824 */ /* 0x000fe400078e0200 */
[C---:B------:R-:W-:Y:S01]  /*1a20*/  @!P3 LEA R8, P1, R2.reuse, c[0x0][0x170], 0x1 ;  /* 0x00005c000208ba11 */ /* 0x040fe200078208ff */
[----:B------:R2:W-:Y:S03]  /*1a30*/  @P3 STS.128 [R208+0x10000], RZ ;  /* 0x010000ffd0003388 */ /* 0x0005e60000000c00 */
[----:B------:R-:W-:-:S05]  /*1a40*/  @!P3 LEA.HI.X R9, R2, c[0x0][0x174], R0, 0x1, P1 ;  /* 0x00005d000209ba11 */ /* 0x000fca00008f0c00 */
[----:B------:R-:W-:Y:S01]  /*1a50*/  @!PT LDS RZ, [RZ] ;  /* 0x00000000fffff984 */ /* 0x000fe20000000800 */
[----:B------:R-:W-:Y:S01]  /*1a60*/  @!PT LDS RZ, [RZ] ;  /* 0x00000000fffff984 */ /* 0x000fe20000000800 */
[----:B------:R-:W-:Y:S01]  /*1a70*/  @!PT LDS RZ, [RZ] ;  /* 0x00000000fffff984 */ /* 0x000fe20000000800 */
[----:B------:R2:W-:Y:S04]  /*1a80*/  @!P3 LDGSTS.E.BYPASS.LTC128B.128 [R208+0x10000], [R8.64] ;  /* 0x1000000008d0bfae */ /* 0x0005e8000b901d46 */
[----:B------:R2:W-:Y:S01]  /*1a90*/  @P2 STS.128 [R208+0x12000], RZ ;  /* 0x012000ffd0002388 */ /* 0x0005e20000000c00 */
[----:B------:R-:W-:Y:S05]  /*1aa0*/  @P2 BRA `(.L_x_38) ;  /* 0x0000006000002947 */ /* 0x000fea0003800000 */
[----:B--2---:R-:W-:-:S04]  /*1ab0*/  LEA R8, P1, R2, c[0x0][0x170], 0x1 ;  /* 0x00005c0002087a11 */ /* 0x004fc800078208ff */
[----:B------:R-:W-:-:S05]  /*1ac0*/  LEA.HI.X R9, R2, c[0x0][0x174], R0, 0x1, P1 ;  /* 0x00005d0002097a11 */ /* 0x000fca00008f0c00 */
[----:B------:R-:W-:Y:S01]  /*1ad0*/  @!PT LDS RZ, [RZ] ;  /* 0x00000000fffff984 */ /* 0x000fe20000000800 */
[----:B------:R-:W-:Y:S01]  /*1ae0*/  @!PT LDS RZ, [RZ] ;  /* 0x00000000fffff984 */ /* 0x000fe20000000800 */
[----:B------:R-:W-:Y:S01]  /*1af0*/  @!PT LDS RZ, [RZ] ;  /* 0x00000000fffff984 */ /* 0x000fe20000000800 */
[----:B------:R2:W-:Y:S04]  /*1b00*/  LDGSTS.E.BYPASS.LTC128B.128 [R208+0x12000], [R8.64+0x80] ;  /* 0x1200008008d07fae */ /* 0x0005e8000b901d46 */
.L_x_38:
[----:B------:R-:W-:Y:S05]  /*1b10*/  BSYNC B0 ;  /* 0x0000000000007941 */ /* 0x000fea0003800000 */
.L_x_37:
[----:B--2---:R-:W-:Y:S01]  /*1b20*/  IADD3 R8, R241, 0x20, RZ ;  /* 0x00000020f1087810 */ /* 0x004fe20007ffe0ff */
[----:B------:R-:W-:Y:S03]  /*1b30*/  BSSY B0, `(.L_x_39) ;  /* 0x000001d000007945 */ /* 0x000fe60003800000 */
[----:B------:R-:W-:-:S13]  /*1b40*/  ISETP.GE.AND P5, PT, R8, R15, PT ;  /* 0x0000000f0800720c */ /* 0x000fda0003fa6270 */
[----:B------:R2:W-:Y:S04]  /*1b50*/  @P5 STS.128 [R208+0x11000], RZ ;  /* 0x011000ffd0005388 */ /* 0x0005e80000000c00 */
[----:B------:R2:W-:Y:S01]  /*1b60*/  @P5 STS.128 [R208+0x13000], RZ ;  /* 0x013000ffd0005388 */ /* 0x0005e20000000c00 */
[----:B------:R-:W-:Y:S05]  /*1b70*/  @P5 BRA `(.L_x_40) ;  /* 0x0000018000005947 */ /* 0x000fea0003800000 */
[----:B------:R-:W-:Y:S02]  /*1b80*/  IADD3 R0, P1, R241, 0x20, RZ ;  /* 0x00000020f1007810 */ /* 0x000fe40007f3e0ff */
[----:B------:R-:W-:Y:S02]  /*1b90*/  ISETP.GE.AND P2, PT, R218, c[0x0][0x220], PT ;  /* 0x00008800da007a0c */ /* 0x000fe40003f46270 */
[----:B------:R-:W-:Y:S01]  /*1ba0*/  MOV R7, R10 ;  /* 0x0000000a00077202 */ /* 0x000fe20000000f00 */
[----:B------:R-:W-:Y:S01]  /*1bb0*/  IMAD.X R2, RZ, RZ, R30, P1 ;  /* 0x000000ffff027224 */ /* 0x000fe200008e061e */
[----:B------:R-:W-:-:S03]  /*1bc0*/  ISETP.GE.AND P1, PT, R229, c[0x0][0x220], PT ;  /* 0x00008800e5007a0c */ /* 0x000fc60003f26270 */
[----:B------:R-:W-:Y:S02]  /*1bd0*/  IMAD R2, R2, c[0x0][0x1a0], RZ ;  /* 0x0000680002027a24 */ /* 0x000fe400078e02ff */
[----:B------:R-:W-:-:S04]  /*1be0*/  IMAD.WIDE.U32 R6, R0, c[0x0][0x1a0], R6 ;  /* 0x0000680000067a25 */ /* 0x000fc800078e0006 */
[----:B------:R-:W-:Y:S01]  /*1bf0*/  IMAD R0, R0, c[0x0][0x1a4], R2 ;  /* 0x0000690000007a24 */ /* 0x000fe200078e0202 */
[----:B------:R-:W-:Y:S01]  /*1c00*/  @!P2 LEA R2, P3, R6, c[0x0][0x170], 0x1 ;  /* 0x00005c000602aa11 */ /* 0x000fe200078608ff */
[----:B------:R3:W-:Y:S02]  /*1c10*/  @P2 STS.128 [R208+0x11000], RZ ;  /* 0x011000ffd0002388 */ /* 0x0007e40000000c00 */
[----:B------:R-:W-:-:S05]  /*1c20*/  IMAD.IADD R0, R7, 0x1, R0 ;  /* 0x0000000107007824 */ /* 0x000fca00078e0200 */
[----:B------:R-:W-:-:S05]  /*1c30*/  @!P2 LEA.HI.X R3, R6, c[0x0][0x174], R0, 0x1, P3 ;  /* 0x00005d000603aa11 */ /* 0x000fca00018f0c00 */
[----:B------:R-:W-:Y:S01]  /*1c40*/  @!PT LDS RZ, [RZ] ;  /* 0x00000000fffff984 */ /* 0x000fe20000000800 */
[----:B------:R-:W-:Y:S01]  /*1c50*/  @!PT LDS RZ, [RZ] ;  /* 0x00000000fffff984 */ /* 0x000fe20000000800 */
[----:B------:R-:W-:Y:S01]  /*1c60*/  @!PT LDS RZ, [RZ] ;  /* 0x00000000fffff984 */ /* 0x000fe20000000800 */
[----:B------:R3:W-:Y:S04]  /*1c70*/  @!P2 LDGSTS.E.BYPASS.LTC128B.128 [R208+0x11000], [R2.64] ;  /* 0x1100000002d0afae */ /* 0x0007e8000b901d46 */
[----:B------:R3:W-:Y:S01]  /*1c80*/  @P1 STS.128 [R208+0x13000], RZ ;  /* 0x013000ffd0001388 */ /* 0x0007e20000000c00 */
[----:B------:R-:W-:Y:S05]  /*1c90*/  @P1 BRA `(.L_x_40) ;  /* 0x0000006000001947 */ /* 0x000fea0003800000 */
[----:B---3--:R-:W-:-:S04]  /*1ca0*/  LEA R2, P1, R6, c[0x0][0x170], 0x1 ;  /* 0x00005c0006027a11 */ /* 0x008fc800078208ff */
[----:B------:R-:W-:-:S05]  /*1cb0*/  LEA.HI.X R3, R6, c[0x0][0x174], R0, 0x1, P1 ;  /* 0x00005d0006037a11 */ /* 0x000fca00008f0c00 */
[----:B------:R-:W-:Y:S01]  /*1cc0*/  @!PT LDS RZ, [RZ] ;  /* 0x00000000fffff984 */ /* 0x000fe20000000800 */
[----:B------:R-:W-:Y:S01]  /*1cd0*/  @!PT LDS RZ, [RZ] ;  /* 0x00000000fffff984 */ /* 0x000fe20000000800 */
[----:B------:R-:W-:Y:S01]  /*1ce0*/  @!PT LDS RZ, [RZ] ;  /* 0x00000000fffff984 */ /* 0x000fe20000000800 */
[----:B------:R3:W-:Y:S04]  /*1cf0*/  LDGSTS.E.BYPASS.LTC128B.128 [R208+0x13000], [R2.64+0x80] ;  /* 0x1300008002d07fae */ /* 0x0007e8000b901d46 */
.L_x_40:
[----:B------:R-:W-:Y:S05]  /*1d00*/  BSYNC B0 ;  /* 0x0000000000007941 */ /* 0x000fea0003800000 */
.L_x_39:
[----:B------:R-:W-:Y:S01]  /*1d10*/  IMAD R0, R211, -0x40, R23 ;  /* 0xffffffc0d3007824 */ /* 0x000fe200078e0217 */
[----:B------:R-:W0:Y:S01]  /*1d20*/  LDGDEPBAR ;  /* 0x00000000000079af */ /* 0x000e220000000000 */
[----:B------:R-:W-:Y:S03]  /*1d30*/  BSSY B0, `(.L_x_41) ;  /* 0x0000012000007945 */ /* 0x000fe60003800000 */
[----:B------:R-:W-:-:S13]  /*1d40*/  ISETP.GE.AND P4, PT, R241, R0, PT ;  /* 0x00000000f100720c */ /* 0x000fda0003f86270 */
[----:B------:R4:W-:Y:S04]  /*1d50*/  @P4 STS.128 [R208+0x8000], RZ ;  /* 0x008000ffd0004388 */ /* 0x0009e80000000c00 */
[----:B------:R4:W-:Y:S01]  /*1d60*/  @P4 STS.128 [R208+0xa000], RZ ;  /* 0x00a000ffd0004388 */ /* 0x0009e20000000c00 */
[----:B------:R-:W-:Y:S05]  /*1d70*/  @P4 BRA `(.L_x_42) ;  /* 0x000000d000004947 */ /* 0x000fea0003800000 */
[----:B------:R-:W-:Y:S02]  /*1d80*/  ISETP.GE.AND P2, PT, R218, c[0x0][0x220], PT ;  /* 0x00008800da007a0c */ /* 0x000fe40003f46270 */
[----:B------:R-:W-:-:S11]  /*1d90*/  ISETP.GE.AND P1, PT, R229, c[0x0][0x220], PT ;  /* 0x00008800e5007a0c */ /* 0x000fd60003f26270 */
[----:B------:R1:W-:Y:S04]  /*1da0*/  @P2 STS.128 [R208+0x8000], RZ ;  /* 0x008000ffd0002388 */ /* 0x0003e80000000c00 */
[----:B------:R-:W-:Y:S01]  /*1db0*/  @!PT LDS RZ, [RZ] ;  /* 0x00000000fffff984 */ /* 0x000fe20000000800 */
[----:B------:R-:W-:Y:S01]  /*1dc0*/  @!PT LDS RZ, [RZ] ;  /* 0x00000000fffff984 */ /* 0x000fe20000000800 */
[----:B------:R-:W-:Y:S01]  /*1dd0*/  @!PT LDS RZ, [RZ] ;  /* 0x00000000fffff984 */ /* 0x000fe20000000800 */
[----:B------:R1:W-:Y:S04]  /*1de0*/  @!P2 LDGSTS.E.BYPASS.LTC128B.128 [R208+0x8000], [R212.64] ;  /* 0x08000000d4d0afae */ /* 0x0003e8000b901d46 */
[----:B------:R1:W-:Y:S01]  /*1df0*/  @P1 STS.128 [R208+0xa000], RZ ;  /* 0x00a000ffd0001388 */ /* 0x0003e20000000c00 */
[----:B------:R-:W-:Y:S05]  /*1e00*/  @P1 BRA `(.L_x_42) ;  /* 0x0000004000001947 */ /* 0x000fea0003800000 */
[----:B------:R-:W-:Y:S01]  /*1e10*/  @!PT LDS RZ, [RZ] ;  /* 0x00000000fffff984 */ /* 0x000fe20000000800 */
[----:B------:R-:W-:Y:S01]  /*1e20*/  @!PT LDS RZ, [RZ] ;  /* 0x00000000fffff984 */ /* 0x000fe20000000800 */
[----:B------:R-:W-:Y:S01]  /*1e30*/  @!PT LDS RZ, [RZ] ;  /* 0x00000000fffff984 */ /* 0x000fe20000000800 */
[----:B------:R1:W-:Y:S02]  /*1e40*/  LDGSTS.E.BYPASS.LTC128B.128 [R208+0xa000], [R212.64+0x80] ;  /* 0x0a000080d4d07fae */ /* 0x0003e4000b901d46 */
.L_x_42:
[----:B------:R-:W-:Y:S05]  /*1e50*/  BSYNC B0 ;  /* 0x0000000000007941 */ /* 0x000fea0003800000 */
.L_x_41:
[----:B------:R-:W-:Y:S01]  /*1e60*/  ISETP.GE.AND P3, PT, R8, R0, PT ;  /* 0x000000000800720c */ /* 0x000fe20003f66270 */
[----:B------:R-:W-:-:S12]  /*1e70*/  BSSY B0, `(.L_x_43) ;  /* 0x000001b000007945 */ /* 0x000fd80003800000 */
[----:B------:R1:W-:Y:S04]  /*1e80*/  @P3 STS.128 [R208+0x9000], RZ ;  /* 0x009000ffd0003388 */ /* 0x0003e80000000c00 */
[----:B------:R1:W-:Y:S01]  /*1e90*/  @P3 STS.128 [R208+0xb000], RZ ;  /* 0x00b000ffd0003388 */ /* 0x0003e20000000c00 */
[----:B------:R-:W-:Y:S05]  /*1ea0*/  @P3 BRA `(.L_x_44) ;  /* 0x0000017000003947 */ /* 0x000fea0003800000 */
[----:B------:R-:W-:-:S13]  /*1eb0*/  ISETP.GE.AND P2, PT, R218, c[0x0][0x220], PT ;  /* 0x00008800da007a0c */ /* 0x000fda0003f46270 */
[----:B---3--:R-:W-:Y:S01]  /*1ec0*/  @!P2 IMAD.MOV.U32 R3, RZ, RZ, c[0x0][0x370] ;  /* 0x0000dc00ff03a624 */ /* 0x008fe200078e00ff */
[----:B------:R3:W-:Y:S01]  /*1ed0*/  @P2 STS.128 [R208+0x9000], RZ ;  /* 0x009000ffd0002388 */ /* 0x0007e20000000c00 */
[----:B------:R-:W-:-:S03]  /*1ee0*/  @!P2 IMAD.MOV.U32 R6, RZ, RZ, c[0x0][0x374] ;  /* 0x0000dd00ff06a624 */ /* 0x000fc600078e00ff */
[----:B------:R-:W-:-:S04]  /*1ef0*/  @!P2 LEA R2, P1, R3, R212, 0x6 ;  /* 0x000000d40302a211 */ /* 0x000fc800078230ff */
[----:B------:R-:W-:Y:S02]  /*1f00*/  @!P2 LEA.HI.X R3, R3, R213, R6, 0x6, P1 ;  /* 0x000000d50303a211 */ /* 0x000fe400008f3406 */
[----:B------:R-:W-:-:S03]  /*1f10*/  ISETP.GE.AND P1, PT, R229, c[0x0][0x220], PT ;  /* 0x00008800e5007a0c */ /* 0x000fc60003f26270 */
[----:B------:R-:W-:Y:S01]  /*1f20*/  @!PT LDS RZ, [RZ] ;  /* 0x00000000fffff984 */ /* 0x000fe20000000800 */
[----:B------:R-:W-:Y:S01]  /*1f30*/  @!PT LDS RZ, [RZ] ;  /* 0x00000000fffff984 */ /* 0x000fe20000000800 */
[----:B------:R-:W-:Y:S01]  /*1f40*/  @!PT LDS RZ, [RZ] ;  /* 0x00000000fffff984 */ /* 0x000fe20000000800 */
[----:B------:R3:W-:Y:S10]  /*1f50*/  @!P2 LDGSTS.E.BYPASS.LTC128B.128 [R208+0x9000], [R2.64] ;  /* 0x0900000002d0afae */ /* 0x0007f4000b901d46 */
[----:B------:R3:W-:Y:S01]  /*1f60*/  @P1 STS.128 [R208+0xb000], RZ ;  /* 0x00b000ffd0001388 */ /* 0x0007e20000000c00 */
[----:B------:R-:W-:Y:S05]  /*1f70*/  @P1 BRA `(.L_x_44) ;  /* 0x000000a000001947 */ /* 0x000fea0003800000 */
[----:B---3--:R-:W-:Y:S02]  /*1f80*/  IMAD.MOV.U32 R3, RZ, RZ, c[0x0][0x370] ;  /* 0x0000dc00ff037624 */ /* 0x008fe400078e00ff */
[----:B------:R-:W-:-:S03]  /*1f90*/  IMAD.MOV.U32 R2, RZ, RZ, c[0x0][0x374] ;  /* 0x0000dd00ff027624 */ /* 0x000fc600078e00ff */
[----:B------:R-:W-:-:S04]  /*1fa0*/  LEA R4, P1, R3, R4, 0x5 ;  /* 0x0000000403047211 */ /* 0x000fc800078228ff */
[----:B------:R-:W-:Y:S02]  /*1fb0*/  LEA.HI.X R3, R3, R20, R2, 0x5, P1 ;  /* 0x0000001403037211 */ /* 0x000fe400008f2c02 */
[----:B------:R-:W-:-:S04]  /*1fc0*/  LEA R2, P1, R4, c[0x0][0x330], 0x1 ;  /* 0x0000cc0004027a11 */ /* 0x000fc800078208ff */
[----:B------:R-:W-:-:S05]  /*1fd0*/  LEA.HI.X R3, R4, c[0x0][0x334], R3, 0x1, P1 ;  /* 0x0000cd0004037a11 */ /* 0x000fca00008f0c03 */
[----:B------:R-:W-:Y:S01]  /*1fe0*/  @!PT LDS RZ, [RZ] ;  /* 0x00000000fffff984 */ /* 0x000fe20000000800 */
[----:B------:R-:W-:Y:S01]  /*1ff0*/  @!PT LDS RZ, [RZ] ;  /* 0x00000000fffff984 */ /* 0x000fe20000000800 */
[----:B------:R-:W-:Y:S01]  /*2000*/  @!PT LDS RZ, [RZ] ;  /* 0x00000000fffff984 */ /* 0x000fe20000000800 */
[----:B------:R3:W-:Y:S04]  /*2010*/  LDGSTS.E.BYPASS.LTC128B.128 [R208+0xb000], [R2.64+0x80] ;  /* 0x0b00008002d07fae */ /* 0x0007e8000b901d46 */
.L_x_44:
[----:B------:R-:W-:Y:S05]  /*2020*/  BSYNC B0 ;  /* 0x0000000000007941 */ /* 0x000fea0003800000 */
.L_x_43:
[----:B---3--:R-:W3:Y:S01]  /*2030*/  LDL R3, [R1+0xc] ;  /* 0x00000c0001037983 */ /* 0x008ee20000100800 */
[----:B------:R-:W-:Y:S01]  /*2040*/  BSSY B0, `(.L_x_45) ;  /* 0x0000021000007945 */ /* 0x000fe20003800000 */
[----:B---3--:R-:W-:-:S04]  /*2050*/  IADD3 R2, R3, 0x2000, RZ ;  /* 0x0000200003027810 */ /* 0x008fc80007ffe0ff */
[----:B------:R-:W-:-:S05]  /*2060*/  SEL R2, R2, R3, !P0 ;  /* 0x0000000302027207 */ /* 0x000fca0004000000 */
[----:B------:R-:W-:Y:S01]  /*2070*/  IMAD.SHL.U32 R205, R2, 0x2, RZ ;  /* 0x0000000202cd7824 */ /* 0x000fe200078e00ff */
[----:B------:R-:W-:Y:S05]  /*2080*/  @!P4 BRA `(.L_x_46) ;  /* 0x000000900000c947 */ /* 0x000fea0003800000 */
[----:B------:R3:W-:Y:S04]  /*2090*/  STS [R205], RZ ;  /* 0x000000ffcd007388 */ /* 0x0007e80000000800 */
[----:B------:R3:W-:Y:S04]  /*20a0*/  STS [R205+0x4], RZ ;  /* 0x000004ffcd007388 */ /* 0x0007e80000000800 */
[----:B------:R3:W-:Y:S04]  /*20b0*/  STS [R205+0x8], RZ ;  /* 0x000008ffcd007388 */ /* 0x0007e80000000800 */
[----:B------:R3:W-:Y:S04]  /*20c0*/  STS [R205+0xc], RZ ;  /* 0x00000cffcd007388 */ /* 0x0007e80000000800 */
[----:B------:R3:W-:Y:S04]  /*20d0*/  STS [R205+0x2000], RZ ;  /* 0x002000ffcd007388 */ /* 0x0007e80000000800 */
[----:B------:R3:W-:Y:S04]  /*20e0*/  STS [R205+0x2004], RZ ;  /* 0x002004ffcd007388 */ /* 0x0007e80000000800 */
[----:B------:R3:W-:Y:S04]  /*20f0*/  STS [R205+0x2008], RZ ;  /* 0x002008ffcd007388 */ /* 0x0007e80000000800 */
[----:B------:R3:W-:Y:S01]  /*2100*/  STS [R205+0x200c], RZ ;  /* 0x00200cffcd007388 */ /* 0x0007e20000000800 */
[----:B------:R-:W-:Y:S05]  /*2110*/  BRA `(.L_x_47) ;  /* 0x0000013000007947 */ /* 0x000fea0003800000 */
.L_x_46:
[----:B------:R-:W-:Y:S02]  /*2120*/  ISETP.GE.AND P2, PT, R218, c[0x0][0x220], PT ;  /* 0x00008800da007a0c */ /* 0x000fe40003f46270 */
[----:B------:R-:W-:-:S11]  /*2130*/  ISETP.GE.AND P1, PT, R229, c[0x0][0x220], PT ;  /* 0x00008800e5007a0c */ /* 0x000fd60003f26270 */
[----:B------:R3:W-:Y:S04]  /*2140*/  @P2 STS [R205], RZ ;  /* 0x000000ffcd002388 */ /* 0x0007e80000000800 */
[----:B------:R3:W-:Y:S04]  /*2150*/  @P2 STS [R205+0x4], RZ ;  /* 0x000004ffcd002388 */ /* 0x0007e80000000800 */
[----:B------:R3:W-:Y:S04]  /*2160*/  @P2 STS [R205+0x8], RZ ;  /* 0x000008ffcd002388 */ /* 0x0007e80000000800 */
[----:B------:R3:W-:Y:S04]  /*2170*/  @P2 STS [R205+0xc], RZ ;  /* 0x00000cffcd002388 */ /* 0x0007e80000000800 */
[----:B------:R-:W-:Y:S01]  /*2180*/  @!PT LDS RZ, [RZ] ;  /* 0x00000000fffff984 */ /* 0x000fe20000000800 */
[----:B------:R-:W-:Y:S01]  /*2190*/  @!PT LDS RZ, [RZ] ;  /* 0x00000000fffff984 */ /* 0x000fe20000000800 */
[----:B------:R-:W-:Y:S01]  /*21a0*/  @!PT LDS RZ, [RZ] ;  /* 0x00000000fffff984 */ /* 0x000fe20000000800 */
[----:B------:R3:W-:Y:S04]  /*21b0*/  @!P2 LDGSTS.E.BYPASS.LTC128B.128 [R205], [R214.64] ;  /* 0x00000000d6cdafae */ /* 0x0007e8000b901d46 */
[----:B------:R3:W-:Y:S04]  /*21c0*/  @P1 STS [R205+0x2000], RZ ;  /* 0x002000ffcd001388 */ /* 0x0007e80000000800 */
[----:B------:R3:W-:Y:S04]  /*21d0*/  @P1 STS [R205+0x2004], RZ ;  /* 0x002004ffcd001388 */ /* 0x0007e80000000800 */
[----:B------:R3:W-:Y:S04]  /*21e0*/  @P1 STS [R205+0x2008], RZ ;  /* 0x002008ffcd001388 */ /* 0x0007e80000000800 */
[----:B------:R3:W-:Y:S01]  /*21f0*/  @P1 STS [R205+0x200c], RZ ;  /* 0x00200cffcd001388 */ /* 0x0007e20000000800 */
[----:B------:R-:W-:Y:S05]  /*2200*/  @P1 BRA `(.L_x_47) ;  /* 0x0000004000001947 */ /* 0x000fea0003800000 */
[----:B------:R-:W-:Y:S01]  /*2210*/  @!PT LDS RZ, [RZ] ;  /* 0x00000000fffff984 */ /* 0x000fe20000000800 */
[----:B------:R-:W-:Y:S01]  /*2220*/  @!PT LDS RZ, [RZ] ;  /* 0x00000000fffff984 */ /* 0x000fe20000000800 */
[----:B------:R-:W-:Y:S01]  /*2230*/  @!PT LDS RZ, [RZ] ;  /* 0x00000000fffff984 */ /* 0x000fe20000000800 */
[----:B------:R1:W-:Y:S02]  /*2240*/  LDGSTS.E.BYPASS.LTC128B.128 [R205+0x2000], [R214.64+0x80] ;  /* 0x02000080d6cd7fae */ /* 0x0003e4000b901d46 */
.L_x_47:
[----:B------:R-:W-:Y:S05]  /*2250*/  BSYNC B0 ;  /* 0x0000000000007941 */ /* 0x000fea0003800000 */
.L_x_45:
[----:B------:R-:W-:Y:S01]  /*2260*/  MOV R201, 0x20 ;  /* 0x0000002000c97802 */ /* 0x000fe20000000f00 */
[----:B------:R-:W-:Y:S04]  /*2270*/  BSSY B0, `(.L_x_48) ;  /* 0x0000028000007945 */ /* 0x000fe80003800000 */
[----:B------:R-:W-:-:S02]  /*2280*/  IMAD R5, R201, c[0x0][0x194], RZ ;  /* 0x00006500c9057a24 */ /* 0x000fc400078e02ff */
[----:B------:R-:W-:Y:S01]  /*2290*/  IMAD.WIDE.U32 R6, R201, c[0x0][0x190], RZ ;  /* 0x00006400c9067a25 */ /* 0x000fe200078e00ff */
[----:B------:R-:W-:Y:S05]  /*22a0*/  @!P3 BRA `(.L_x_49) ;  /* 0x000000900000b947 */ /* 0x000fea0003800000 */
[----:B------:R1:W-:Y:S04]  /*22b0*/  STS [R205+0x1000], RZ ;  /* 0x001000ffcd007388 */ /* 0x0003e80000000800 */
        /* <DEDUP_REMOVED lines=8> */
.L_x_49:
[----:B------:R-:W-:Y:S02]  /*2340*/  ISETP.GE.AND P2, PT, R218, c[0x0][0x220], PT ;  /* 0x00008800da007a0c */ /* 0x000fe40003f46270 */
[----:B------:R-:W-:-:S11]  /*2350*/  ISETP.GE.AND P1, PT, R229, c[0x0][0x220], PT ;  /* 0x00008800e5007a0c */ /* 0x000fd60003f26270 */
[----:B------:R-:W-:Y:S01]  /*2360*/  @!P2 IMAD.MOV.U32 R3, RZ, RZ, c[0x0][0x190] ;  /* 0x00006400ff03a624 */ /* 0x000fe200078e00ff */
[----:B------:R1:W-:Y:S01]  /*2370*/  @P2 STS [R205+0x1000], RZ ;  /* 0x001000ffcd002388 */ /* 0x0003e20000000800 */
[----:B------:R-:W-:-:S03]  /*2380*/  @!P2 IMAD.MOV.U32 R4, RZ, RZ, c[0x0][0x194] ;  /* 0x00006500ff04a624 */ /* 0x000fc600078e00ff */
[C---:B------:R-:W-:Y:S01]  /*2390*/  @!P2 LEA R2, P3, R3.reuse, R214, 0x6 ;  /* 0x000000d60302a211 */ /* 0x040fe200078630ff */
[----:B------:R1:W-:Y:S03]  /*23a0*/  @P2 STS [R205+0x1004], RZ ;  /* 0x001004ffcd002388 */ /* 0x0003e60000000800 */
[----:B------:R-:W-:Y:S01]  /*23b0*/  @!P2 LEA.HI.X R3, R3, R215, R4, 0x6, P3 ;  /* 0x000000d70303a211 */ /* 0x000fe200018f3404 */
[----:B------:R1:W-:Y:S04]  /*23c0*/  @P2 STS [R205+0x1008], RZ ;  /* 0x001008ffcd002388 */ /* 0x0003e80000000800 */
[----:B------:R1:W-:Y:S04]  /*23d0*/  @P2 STS [R205+0x100c], RZ ;  /* 0x00100cffcd002388 */ /* 0x0003e80000000800 */
[----:B------:R-:W-:Y:S01]  /*23e0*/  @!PT LDS RZ, [RZ] ;  /* 0x00000000fffff984 */ /* 0x000fe20000000800 */
[----:B------:R-:W-:Y:S01]  /*23f0*/  @!PT LDS RZ, [RZ] ;  /* 0x00000000fffff984 */ /* 0x000fe20000000800 */
[----:B------:R-:W-:Y:S01]  /*2400*/  @!PT LDS RZ, [RZ] ;  /* 0x00000000fffff984 */ /* 0x000fe20000000800 */
[----:B------:R5:W-:Y:S04]  /*2410*/  @!P2 LDGSTS.E.BYPASS.LTC128B.128 [R205+0x1000], [R2.64] ;  /* 0x0100000002cdafae */ /* 0x000be8000b901d46 */
[----:B------:R1:W-:Y:S04]  /*2420*/  @P1 STS [R205+0x3000], RZ ;  /* 0x003000ffcd001388 */ /* 0x0003e80000000800 */
[----:B------:R1:W-:Y:S04]  /*2430*/  @P1 STS [R205+0x3004], RZ ;  /* 0x003004ffcd001388 */ /* 0x0003e80000000800 */
[----:B------:R1:W-:Y:S04]  /*2440*/  @P1 STS [R205+0x3008], RZ ;  /* 0x003008ffcd001388 */ /* 0x0003e80000000800 */
[----:B------:R1:W-:Y:S01]  /*2450*/  @P1 STS [R205+0x300c], RZ ;  /* 0x00300cffcd001388 */ /* 0x0003e20000000800 */
[----:B-----5:R-:W-:-:S04]  /*2460*/  IADD3 R3, P2, R12, R6, RZ ;  /* 0x000000060c037210 */ /* 0x020fc80007f5e0ff */
[----:B------:R-:W-:Y:S01]  /*2470*/  IADD3.X R4, R22, R7, R5, P2, !PT ;  /* 0x0000000716047210 */ /* 0x000fe200017fe405 */
[----:B------:R-:W-:Y:S05]  /*2480*/  @P1 BRA `(.L_x_50) ;  /* 0x0000006000001947 */ /* 0x000fea0003800000 */
[----:B------:R-:W-:-:S04]  /*2490*/  LEA R2, P1, R3, c[0x0][0x160], 0x1 ;  /* 0x0000580003027a11 */ /* 0x000fc800078208ff */
[----:B------:R-:W-:-:S05]  /*24a0*/  LEA.HI.X R3, R3, c[0x0][0x164], R4, 0x1, P1 ;  /* 0x0000590003037a11 */ /* 0x000fca00008f0c04 */
[----:B------:R-:W-:Y:S01]  /*24b0*/  @!PT LDS RZ, [RZ] ;  /* 0x00000000fffff984 */ /* 0x000fe20000000800 */
[----:B------:R-:W-:Y:S01]  /*24c0*/  @!PT LDS RZ, [RZ] ;  /* 0x00000000fffff984 */ /* 0x000fe20000000800 */
[----:B------:R-:W-:Y:S01]  /*24d0*/  @!PT LDS RZ, [RZ] ;  /* 0x00000000fffff984 */ /* 0x000fe20000000800 */
[----:B------:R1:W-:Y:S04]  /*24e0*/  LDGSTS.E.BYPASS.LTC128B.128 [R205+0x3000], [R2.64+0x80] ;  /* 0x0300008002cd7fae */ /* 0x0003e8000b901d46 */
.L_x_50:
[----:B------:R-:W-:Y:S05]  /*24f0*/  BSYNC B0 ;  /* 0x0000000000007941 */ /* 0x000fea0003800000 */
.L_x_48:
[----:B--2---:R-:W2:Y:S01]  /*2500*/  LDL R4, [R1+0x8] ;  /* 0x0000080001047983 */ /* 0x004ea20000100800 */
[----:B------:R-:W-:Y:S01]  /*2510*/  IMAD.MOV.U32 R217, RZ, RZ, 0x7f800000 ;  /* 0x7f800000ffd97424 */ /* 0x000fe200078e00ff */
[----:B------:R-:W-:Y:S02]  /*2520*/  MOV R220, 0x7f800000 ;  /* 0x7f80000000dc7802 */ /* 0x000fe40000000f00 */
[----:B------:R1:W-:Y:S04]  /*2530*/  @P6 STS.128 [R208+0xc000], RZ ;  /* 0x00c000ffd0006388 */ /* 0x0003e80000000c00 */
[----:B------:R1:W-:Y:S01]  /*2540*/  @P6 STS.128 [R208+0xe000], RZ ;  /* 0x00e000ffd0006388 */ /* 0x0003e20000000c00 */
[----:B------:R-:W-:Y:S01]  /*2550*/  BSSY B0, `(.L_x_51) ;  /* 0x000002c000007945 */ /* 0x000fe20003800000 */
[C---:B-12---:R-:W-:Y:S01]  /*2560*/  IADD3 R3, R4.reuse, 0x8, RZ ;  /* 0x0000000804037810 */ /* 0x046fe20007ffe0ff */
[----:B------:R-:W-:Y:S01]  /*2570*/  IMAD.SHL.U32 R240, R4, 0x4, RZ ;  /* 0x0000000404f07824 */ /* 0x000fe200078e00ff */
[----:B------:R-:W-:-:S02]  /*2580*/  SHF.R.S32.HI R2, RZ, 0x1f, R4 ;  /* 0x0000001fff027819 */ /* 0x000fc40000011404 */
[CC--:B------:R-:W-:Y:S02]  /*2590*/  ISETP.GE.AND P3, PT, R4.reuse, R0.reuse, PT ;  /* 0x000000000400720c */ /* 0x0c0fe40003f66270 */
[----:B------:R-:W-:Y:S02]  /*25a0*/  ISETP.GE.AND P2, PT, R3, R0, PT ;  /* 0x000000000300720c */ /* 0x000fe40003f46270 */
[----:B------:R-:W-:Y:S02]  /*25b0*/  SHF.L.U64.HI R239, R4, 0x2, R2 ;  /* 0x0000000204ef7819 */ /* 0x000fe40000010202 */
[----:B------:R-:W-:-:S04]  /*25c0*/  IADD3 R2, P1, R240, R226, RZ ;  /* 0x000000e2f0027210 */ /* 0x000fc80007f3e0ff */
[----:B------:R-:W-:Y:S01]  /*25d0*/  IADD3.X R3, R239, R225, RZ, P1, !PT ;  /* 0x000000e1ef037210 */ /* 0x000fe20000ffe4ff */
[----:B------:R-:W-:-:S04]  /*25e0*/  IMAD R0, R26, c[0x0][0x198], RZ ;  /* 0x000066001a007a24 */ /* 0x000fc800078e02ff */
[----:B------:R1:W5:Y:S04]  /*25f0*/  @!P3 LDG.E R217, [R2.64] ;  /* 0x0000000602d9b981 */ /* 0x000368000c1e1900 */
[----:B------:R1:W5:Y:S01]  /*2600*/  @!P2 LDG.E R220, [R2.64+0x20] ;  /* 0x0000200602dca981 */ /* 0x000362000c1e1900 */
[C---:B------:R-:W-:Y:S02]  /*2610*/  IMAD R0, R21.reuse, c[0x0][0x19c], R0 ;  /* 0x0000670015007a24 */ /* 0x040fe400078e0200 */
[----:B-1----:R-:W-:-:S05]  /*2620*/  IMAD.WIDE.U32 R2, R21, c[0x0][0x198], R218 ;  /* 0x0000660015027a25 */ /* 0x002fca00078e00da */
[----:B------:R-:W-:-:S04]  /*2630*/  IADD3 R4, P1, R28, R2, RZ ;  /* 0x000000021c047210 */ /* 0x000fc80007f3e0ff */
[----:B------:R-:W-:Y:S01]  /*2640*/  IADD3.X R5, R29, R3, R0, P1, !PT ;  /* 0x000000031d057210 */ /* 0x000fe20000ffe400 */
[----:B------:R-:W-:-:S04]  /*2650*/  IMAD R0, R27, c[0x0][0x1b0], RZ ;  /* 0x00006c001b007a24 */ /* 0x000fc800078e02ff */
[C---:B------:R-:W-:Y:S02]  /*2660*/  IMAD R0, R14.reuse, c[0x0][0x1b4], R0 ;  /* 0x00006d000e007a24 */ /* 0x040fe400078e0200 */
[----:B------:R-:W-:-:S04]  /*2670*/  IMAD.WIDE.U32 R4, R14, c[0x0][0x1b0], R4 ;  /* 0x00006c000e047a25 */ /* 0x000fc800078e0004 */
        /* <DEDUP_REMOVED lines=19> */
[----:B-1----:R-:W-:-:S04]  /*27b0*/  LEA R6, P1, R2, c[0x0][0x168], 0x1 ;  /* 0x00005a0002067a11 */ /* 0x002fc800078208ff */
[----:B------:R-:W-:-:S05]  /*27c0*/  LEA.HI.X R7, R2, c[0x0][0x16c], R0, 0x1, P1 ;  /* 0x00005b0002077a11 */ /* 0x000fca00008f0c00 */
[----:B------:R-:W-:Y:S01]  /*27d0*/  @!PT LDS RZ, [RZ] ;  /* 0x00000000fffff984 */ /* 0x000fe20000000800 */
[----:B------:R-:W-:Y:S01]  /*27e0*/  @!PT LDS RZ, [RZ] ;  /* 0x00000000fffff984 */ /* 0x000fe20000000800 */
[----:B------:R-:W-:Y:S01]  /*27f0*/  @!PT LDS RZ, [RZ] ;  /* 0x00000000fffff984 */ /* 0x000fe20000000800 */
[----:B------:R1:W-:Y:S04]  /*2800*/  LDGSTS.E.BYPASS.LTC128B.128 [R208+0xe000], [R6.64+0x80] ;  /* 0x0e00008006d07fae */ /* 0x0003e8000b901d46 */
.L_x_52:
[----:B------:R-:W-:Y:S05]  /*2810*/  BSYNC B0 ;  /* 0x0000000000007941 */ /* 0x000fea0003800000 */
.L_x_51:
[----:B------:R2:W-:Y:S01]  /*2820*/  @P5 STS.128 [R208+0xd000], RZ ;  /* 0x00d000ffd0005388 */ /* 0x0005e20000000c00 */
[----:B------:R-:W-:Y:S03]  /*2830*/  BSSY B0, `(.L_x_53) ;  /* 0x000001b000007945 */ /* 0x000fe60003800000 */
        /* <DEDUP_REMOVED lines=26> */
.L_x_54:
[----:B------:R-:W-:Y:S05]  /*29e0*/  BSYNC B0 ;  /* 0x0000000000007941 */ /* 0x000fea0003800000 */
.L_x_53:
[----:B-12---:R-:W2:Y:S01]  /*29f0*/  LDL R2, [R1+0x14] ;  /* 0x0000140001027983 */ /* 0x006ea20000100800 */
[----:B------:R-:W-:Y:S01]  /*2a00*/  IADD3 R0, R21, 0x40, RZ ;  /* 0x0000004015007810 */ /* 0x000fe20007ffe0ff */
[----:B------:R-:W-:Y:S01]  /*2a10*/  IMAD.MOV.U32 R192, RZ, RZ, 0x40 ;  /* 0x00000040ffc07424 */ /* 0x000fe200078e00ff */
[----:B------:R-:W-:Y:S01]  /*2a20*/  SHF.L.U32 R193, R204, 0x1, RZ ;  /* 0x00000001ccc17819 */ /* 0x000fe200000006ff */
[----:B------:R-:W0:Y:S01]  /*2a30*/  LDGDEPBAR ;  /* 0x00000000000079af */ /* 0x000e220000000000 */
[----:B------:R-:W-:Y:S01]  /*2a40*/  IMAD.MOV.U32 R210, RZ, RZ, R205 ;  /* 0x000000ffffd27224 */ /* 0x000fe200078e00cd */
        /* <DEDUP_REMOVED lines=22> */
[----:B------:R-:W-:-:S04]  /*2bb0*/  DEPBAR.LE SB0, 0x1 ;  /* 0x000080400000791a */ /* 0x000fc80000000000 */
[----:B------:R-:W-:Y:S01]  /*2bc0*/  BAR.SYNC.DEFER_BLOCKING 0x0 ;  /* 0x0000000000007b1d */ /* 0x000fe20000010000 */
        /* <DEDUP_REMOVED lines=10> */
[----:B------:R1:W3:Y:S04]  /*2c70*/  LDSM.16.M88.4 R104, [R188+0x10000] ;  /* 0x01000000bc68783b */ /* 0x0002e80000000200 */
[----:B------:R1:W4:Y:S04]  /*2c80*/  LDSM.16.M88.4 R108, [R188+0x10800] ;  /* 0x01080000bc6c783b */ /* 0x0003280000000200 */
        /* <DEDUP_REMOVED lines=14> */
[----:B--2---:R-:W-:-:S02]  /*2d70*/  R2P PR, R2, 0x6 ;  /* 0x0000000602007804 */ /* 0x004fc40000000000 */
[----:B------:R-:W-:Y:S02]  /*2d80*/  ISETP.GE.AND P3, PT, R0, R209, PT ;  /* 0x000000d10000720c */ /* 0x000fe40003f66270 */
[----:B------:R-:W-:Y:S02]  /*2d90*/  IADD3 R0, R202, 0x2000, RZ ;  /* 0x00002000ca007810 */ /* 0x000fe40007ffe0ff */
[----:B------:R-:W-:Y:S02]  /*2da0*/  IADD3 R2, R204, 0x2000, RZ ;  /* 0x00002000cc027810 */ /* 0x000fe40007ffe0ff */
[----:B------:R-:W-:Y:S02]  /*2db0*/  SEL R0, R0, R202, !P0 ;  /* 0x000000ca00007207 */ /* 0x000fe40004000000 */
[----:B------:R-:W-:Y:S02]  /*2dc0*/  SEL R2, R2, R204, !P0 ;  /* 0x000000cc02027207 */ /* 0x000fe40004000000 */
[----:B------:R-:W-:Y:S01]  /*2dd0*/  SEL R201, R201, 0xffffffe0, !P1 ;  /* 0xffffffe0c9c97807 */ /* 0x000fe20004800000 */
[----:B------:R-:W-:Y:S01]  /*2de0*/  IMAD.SHL.U32 R184, R0, 0x2, RZ ;  /* 0x0000000200b87824 */ /* 0x000fe200078e00ff */
[----:B------:R-:W-:Y:S01]  /*2df0*/  SHF.L.U32 R187, R2, 0x1, RZ ;  /* 0x0000000102bb7819 */ /* 0x000fe200000006ff */
[----:B------:R-:W-:Y:S01]  /*2e00*/  IMAD.MOV.U32 R0, RZ, RZ, c[0x0][0x22c] ;  /* 0x00008b00ff007624 */ /* 0x000fe200078e00ff */
[----:B------:R-:W-:Y:S01]  /*2e10*/  SEL R192, R192, 0xffffffc0, !P2 ;  /* 0xffffffc0c0c07807 */ /* 0x000fe20005000000 */
[----:B------:R-:W-:Y:S01]  /*2e20*/  IMAD.IADD R196, R194, 0x1, R201 ;  /* 0x00000001c2c47824 */ /* 0x000fe200078e02c9 */
[----:B------:R-:W-:Y:S01]  /*2e30*/  IADD3 R195, R201, R193, RZ ;  /* 0x000000c1c9c37210 */ /* 0x000fe20007ffe0ff */
[----:B------:R-:W-:-:S02]  /*2e40*/  IMAD R0, R0, c[0x0][0x1c0], RZ ;  /* 0x0000700000007a24 */ /* 0x000fc400078e02ff */
[----:B------:R-:W-:Y:S02]  /*2e50*/  IMAD.IADD R199, R194, 0x1, R192 ;  /* 0x00000001c2c77824 */ /* 0x000fe400078e02c0 */
[C---:B------:R-:W-:Y:S01]  /*2e60*/  IMAD.SHL.U32 R216, R0.reuse, 0x8, RZ ;  /* 0x0000000800d87824 */ /* 0x040fe200078e00ff */
[----:B------:R-:W-:Y:S01]  /*2e70*/  SHF.L.U32 R244, R0, 0x4, RZ ;  /* 0x0000000400f47819 */ /* 0x000fe200000006ff */
[C---:B------:R-:W-:Y:S02]  /*2e80*/  IMAD.IADD R198, R192.reuse, 0x1, R193 ;  /* 0x00000001c0c67824 */ /* 0x040fe400078e02c1 */
[----:B------:R-:W-:Y:S01]  /*2e90*/  IMAD.IADD R200, R192, 0x1, R196 ;  /* 0x00000001c0c87824 */ /* 0x000fe200078e02c4 */
[----:B------:R-:W-:Y:S01]  /*2ea0*/  IADD3 R250, R244, 0x20, RZ ;  /* 0x00000020f4fa7810 */ /* 0x000fe20007ffe0ff */
[----:B------:R-:W-:Y:S01]  /*2eb0*/  IMAD.IADD R197, R192, 0x1, R195 ;  /* 0x00000001c0c57824 */ /* 0x000fe200078e02c3 */
[C---:B------:R-:W-:Y:S02]  /*2ec0*/  IADD3 R248, R244.reuse, 0x60, RZ ;  /* 0x00000060f4f87810 */ /* 0x040fe40007ffe0ff */
[----:B------:R-:W-:Y:S01]  /*2ed0*/  IADD3 R249, R244, 0x40, RZ ;  /* 0x00000040f4f97810 */ /* 0x000fe20007ffe0ff */
[----:B------:R-:W-:-:S02]  /*2ee0*/  IMAD.IADD R247, R216, 0x1, R250 ;  /* 0x00000001d8f77824 */ /* 0x000fc400078e02fa */
[C---:B------:R-:W-:Y:S01]  /*2ef0*/  IMAD.IADD R245, R216.reuse, 0x1, R248 ;  /* 0x00000001d8f57824 */ /* 0x040fe200078e02f8 */
[C---:B------:R-:W-:Y:S01]  /*2f00*/  IADD3 R246, R216.reuse, R249, RZ ;  /* 0x000000f9d8f67210 */ /* 0x040fe20007ffe0ff */
[C---:B------:R-:W-:Y:S02]  /*2f10*/  IMAD.IADD R4, R216.reuse, 0x1, R247 ;  /* 0x00000001d8047824 */ /* 0x040fe400078e02f7 */
[C---:B------:R-:W-:Y:S01]  /*2f20*/  IMAD.IADD R2, R216.reuse, 0x1, R245 ;  /* 0x00000001d8027824 */ /* 0x040fe200078e02f5 */
[C---:B------:R-:W-:Y:S01]  /*2f30*/  IADD3 R3, R216.reuse, R246, RZ ;  /* 0x000000f6d8037210 */ /* 0x040fe20007ffe0ff */
[C---:B------:R-:W-:Y:S02]  /*2f40*/  IMAD.IADD R235, R216.reuse, 0x1, R4 ;  /* 0x00000001d8eb7824 */ /* 0x040fe400078e0204 */
[C---:B------:R-:W-:Y:S01]  /*2f50*/  IMAD.IADD R231, R216.reuse, 0x1, R2 ;  /* 0x00000001d8e77824 */ /* 0x040fe200078e0202 */
[C---:B------:R-:W-:Y:S01]  /*2f60*/  IADD3 R233, R216.reuse, R3, RZ ;  /* 0x00000003d8e97210 */ /* 0x040fe20007ffe0ff */
[----:B------:R-:W-:-:S02]  /*2f70*/  IMAD.IADD R234, R216, 0x1, R235 ;  /* 0x00000001d8ea7824 */ /* 0x000fc400078e02eb */
[C---:B------:R-:W-:Y:S01]  /*2f80*/  IMAD.IADD R230, R216.reuse, 0x1, R231 ;  /* 0x00000001d8e67824 */ /* 0x040fe200078e02e7 */
[C---:B------:R-:W-:Y:S02]  /*2f90*/  IADD3 R232, R216.reuse, R233, RZ ;  /* 0x000000e9d8e87210 */ /* 0x040fe40007ffe0ff */
[C---:B------:R-:W-:Y:S02]  /*2fa0*/  IADD3 R238, R216.reuse, R234, RZ ;  /* 0x000000ead8ee7210 */ /* 0x040fe40007ffe0ff */
[C---:B------:R-:W-:Y:S01]  /*2fb0*/  IADD3 R236, R216.reuse, R230, RZ ;  /* 0x000000e6d8ec7210 */ /* 0x040fe20007ffe0ff */
[----:B-1-34-:R-:W-:Y:S02]  /*2fc0*/  IMAD.IADD R237, R216, 0x1, R232 ;  /* 0x00000001d8ed7824 */ /* 0x01afe400078e02e8 */
.L_x_57:
[----:B------:R-:W0:Y:S01]  /*2fd0*/  LDGDEPBAR ;  /* 0x00000000000079af */ /* 0x000e220000000000 */
[C---:B------:R-:W-:Y:S02]  /*2fe0*/  IADD3 R0, R187.reuse, R201, RZ ;  /* 0x000000c9bb007210 */ /* 0x040fe40007ffe0ff */
[-C--:B------:R-:W-:Y:S02]  /*2ff0*/  IADD3 R3, R187, R192.reuse, RZ ;  /* 0x000000c0bb037210 */ /* 0x080fe40007ffe0ff */
[----:B------:R-:W-:Y:S02]  /*3000*/  IADD3 R2, R0, R192, RZ ;  /* 0x000000c000027210 */ /* 0x000fe40007ffe0ff */
[----:B-----5:R-:W-:Y:S01]  /*3010*/  FSETP.NEU.FTZ.AND P0, PT, R217, -INF , PT ;  /* 0xff800000d900780b */ /* 0x020fe20003f1d000 */
[----:B------:R-:W2:Y:S01]  /*3020*/  LDL R168, [R1] ;  /* 0x0000000001a87983 */ /* 0x000ea20000100800 */
        /* <DEDUP_REMOVED lines=8> */
[----:B------:R-:W3:Y:S08]  /*30b0*/  LDSM.16.M88.4 R52, [R188+0xc800] ;  /* 0x00c80000bc34783b */ /* 0x000ef00000000200 */
[----:B------:R-:W-:Y:S08]  /*30c0*/  LDSM.16.M88.4 R56, [R0] ;  /* 0x000000000038783b */ /* 0x000ff00000000200 */
[----:B------:R-:W4:Y:S08]  /*30d0*/  LDSM.16.M88.4 R60, [R189+0xc000] ;  /* 0x00c00000bd3c783b */ /* 0x000f300000000200 */
[----:B------:R-:W4:Y:S01]  /*30e0*/  LDSM.16.M88.4 R64, [R189+0xc800] ;  /* 0x00c80000bd40783b */ /* 0x000f220000000200 */
[C---:B-1----:R-:W-:Y:S07]  /*30f0*/  HMMA.16816.F32.BF16 R4, R16.reuse, R8, RZ ;  /* 0x000000081004723c */ /* 0x042fee00000418ff */
[----:B------:R-:W-:Y:S01]  /*3100*/  LDSM.16.M88.4 R100, [R190+0xc000] ;  /* 0x00c00000be64783b */ /* 0x000fe20000000200 */
[C---:B------:R-:W-:Y:S08]  /*3110*/  HMMA.16816.F32.BF16 R8, R16.reuse, R10, RZ ;  /* 0x0000000a1008723c */ /* 0x040ff000000418ff */
[C---:B---3--:R-:W-:Y:S08]  /*3120*/  HMMA.16816.F32.BF16 R12, R16.reuse, R52, RZ ;  /* 0x00000034100c723c */ /* 0x048ff000000418ff */
[----:B------:R-:W-:Y:S01]  /*3130*/  HMMA.16816.F32.BF16 R16, R16, R54, RZ ;  /* 0x000000361010723c */ /* 0x000fe200000418ff */
[----:B------:R-:W1:Y:S07]  /*3140*/  LDSM.16.M88.4 R52, [R3] ;  /* 0x000000000334783b */ /* 0x000e6e0000000200 */
[C---:B----4-:R-:W-:Y:S08]  /*3150*/  HMMA.16816.F32.BF16 R4, R56.reuse, R60, R4 ;  /* 0x0000003c3804723c */ /* 0x050ff00000041804 */
[C---:B------:R-:W-:Y:S01]  /*3160*/  HMMA.16816.F32.BF16 R8, R56.reuse, R62, R8 ;  /* 0x0000003e3808723c */ /* 0x040fe20000041808 */
[----:B------:R-:W3:Y:S07]  /*3170*/  LDSM.16.M88.4 R60, [R190+0xc800] ;  /* 0x00c80000be3c783b */ /* 0x000eee0000000200 */
[C---:B------:R-:W-:Y:S08]  /*3180*/  HMMA.16816.F32.BF16 R12, R56.reuse, R64, R12 ;  /* 0x00000040380c723c */ /* 0x040ff0000004180c */
[----:B------:R-:W-:Y:S01]  /*3190*/  HMMA.16816.F32.BF16 R16, R56, R66, R16 ;  /* 0x000000423810723c */ /* 0x000fe20000041810 */
[----:B------:R-:W-:Y:S07]  /*31a0*/  LDSM.16.M88.4 R56, [R2] ;  /* 0x000000000238783b */ /* 0x000fee0000000200 */
[C---:B-1----:R-:W-:Y:S01]  /*31b0*/  HMMA.16816.F32.BF16 R4, R52.reuse, R100, R4 ;  /* 0x000000643404723c */ /* 0x042fe20000041804 */
[----:B------:R-:W1:Y:S07]  /*31c0*/  LDSM.16.M88.4 R64, [R191+0xc000] ;  /* 0x00c00000bf40783b */ /* 0x000e6e0000000200 */
[C---:B------:R-:W-:Y:S01]  /*31d0*/  HMMA.16816.F32.BF16 R8, R52.reuse, R102, R8 ;  /* 0x000000663408723c */ /* 0x040fe20000041808 */
[----:B------:R-:W4:Y:S07]  /*31e0*/  LDSM.16.M88.4 R100, [R191+0xc800] ;  /* 0x00c80000bf64783b */ /* 0x000f2e0000000200 */
[C---:B---3--:R-:W-:Y:S08]  /*31f0*/  HMMA.16816.F32.BF16 R12, R52.reuse, R60, R12 ;  /* 0x0000003c340c723c */ /* 0x048ff0000004180c */
[----:B------:R-:W-:Y:S01]  /*3200*/  HMMA.16816.F32.BF16 R16, R52, R62, R16 ;  /* 0x0000003e3410723c */ /* 0x000fe20000041810 */
[----:B------:R-:W-:Y:S08]  /*3210*/  LDSM.16.M88.4 R52, [R187+0x2000] ;  /* 0x00200000bb34783b */ /* 0x000ff00000000200 */
[----:B------:R-:W3:Y:S01]  /*3220*/  LDSM.16.M88.4 R60, [R188+0xe000] ;  /* 0x00e00000bc3c783b */ /* 0x000ee20000000200 */
[C---:B-1----:R-:W-:Y:S08]  /*3230*/  HMMA.16816.F32.BF16 R4, R56.reuse, R64, R4 ;  /* 0x000000403804723c */ /* 0x042ff00000041804 */
[C---:B------:R-:W-:Y:S01]  /*3240*/  HMMA.16816.F32.BF16 R8, R56.reuse, R66, R8 ;  /* 0x000000423808723c */ /* 0x040fe20000041808 */
[----:B------:R-:W1:Y:S07]  /*3250*/  LDSM.16.M88.4 R64, [R188+0xe800] ;  /* 0x00e80000bc40783b */ /* 0x000e6e0000000200 */
[C---:B----4-:R-:W-:Y:S08]  /*3260*/  HMMA.16816.F32.BF16 R12, R56.reuse, R100, R12 ;  /* 0x00000064380c723c */ /* 0x050ff0000004180c */
[----:B------:R-:W-:Y:S01]  /*3270*/  HMMA.16816.F32.BF16 R16, R56, R102, R16 ;  /* 0x000000663810723c */ /* 0x000fe20000041810 */
[----:B------:R-:W-:Y:S07]  /*3280*/  LDSM.16.M88.4 R56, [R0+0x2000] ;  /* 0x002000000038783b */ /* 0x000fee0000000200 */
[C---:B---3--:R-:W-:Y:S01]  /*3290*/  HMMA.16816.F32.BF16 R4, R52.reuse, R60, R4 ;  /* 0x0000003c3404723c */ /* 0x048fe20000041804 */
[----:B------:R-:W-:Y:S07]  /*32a0*/  LDSM.16.M88.4 R100, [R189+0xe800] ;  /* 0x00e80000bd64783b */ /* 0x000fee0000000200 */
[C---:B------:R-:W-:Y:S01]  /*32b0*/  HMMA.16816.F32.BF16 R8, R52.reuse, R62, R8 ;  /* 0x0000003e3408723c */ /* 0x040fe20000041808 */
[----:B------:R-:W3:Y:S07]  /*32c0*/  LDSM.16.M88.4 R60, [R189+0xe000] ;  /* 0x00e00000bd3c783b */ /* 0x000eee0000000200 */
[C---:B-1----:R-:W-:Y:S08]  /*32d0*/  HMMA.16816.F32.BF16 R12, R52.reuse, R64, R12 ;  /* 0x00000040340c723c */ /* 0x042ff0000004180c */
[----:B------:R-:W-:Y:S01]  /*32e0*/  HMMA.16816.F32.BF16 R16, R52, R66, R16 ;  /* 0x000000423410723c */ /* 0x000fe20000041810 */
[----:B------:R2:W-:Y:S08]  /*32f0*/  LDSM.16.M88.4 R52, [R3+0x2000] ;  /* 0x002000000334783b */ /* 0x0005f00000000200 */
[----:B------:R-:W1:Y:S01]  /*3300*/  LDSM.16.M88.4 R64, [R190+0xe000] ;  /* 0x00e00000be40783b */ /* 0x000e620000000200 */
[C---:B---3--:R-:W-:Y:S08]  /*3310*/  HMMA.16816.F32.BF16 R4, R56.reuse, R60, R4 ;  /* 0x0000003c3804723c */ /* 0x048ff00000041804 */
[C---:B------:R-:W-:Y:S01]  /*3320*/  HMMA.16816.F32.BF16 R8, R56.reuse, R62, R8 ;  /* 0x0000003e3808723c */ /* 0x040fe20000041808 */
[----:B------:R3:W-:Y:S07]  /*3330*/  LDSM.16.M88.4 R60, [R2+0x2000] ;  /* 0x00200000023c783b */ /* 0x0007ee0000000200 */
[C---:B------:R-:W-:Y:S04]  /*3340*/  HMMA.16816.F32.BF16 R12, R56.reuse, R100, R12 ;  /* 0x00000064380c723c */ /* 0x040fe8000004180c */
[----:B--2---:R-:W-:Y:S04]  /*3350*/  @P3 LEA R3, R243, R168, 0x6 ;  /* 0x000000a8f3033211 */ /* 0x004fe800078e30ff */
[----:B------:R-:W-:Y:S01]  /*3360*/  HMMA.16816.F32.BF16 R16, R56, R102, R16 ;  /* 0x000000663810723c */ /* 0x000fe20000041810 */
[----:B------:R-:W2:Y:S02]  /*3370*/  LDSM.16.M88.4 R56, [R190+0xe800] ;  /* 0x00e80000be38783b */ /* 0x000ea40000000200 */
[CC--:B------:R-:W-:Y:S02]  /*3380*/  @P3 ISETP.GE.AND P1, PT, R3.reuse, R209.reuse, PT ;  /* 0x000000d10300320c */ /* 0x0c0fe40003f26270 */
[----:B------:R-:W-:Y:S03]  /*3390*/  @P3 IADD3 R0, R3, 0x1, RZ ;  /* 0x0000000103003810 */ /* 0x000fe60007ffe0ff */
[C---:B-1----:R-:W-:Y:S01]  /*33a0*/  HMMA.16816.F32.BF16 R4, R52.reuse, R64, R4 ;  /* 0x000000403404723c */ /* 0x042fe20000041804 */
[----:B------:R-:W1:Y:S04]  /*33b0*/  LDSM.16.M88.4 R100, [R191+0xe000] ;  /* 0x00e00000bf64783b */ /* 0x000e680000000200 */
[----:B---3--:R-:W-:Y:S01]  /*33c0*/  FMUL.FTZ R2, R217, 1.4426950216293334961 ;  /* 0x3fb8aa3bd9027820 */ /* 0x008fe20000410000 */
[-C--:B------:R-:W-:Y:S01]  /*33d0*/  @P3 ISETP.GE.AND P2, PT, R0, R209.reuse, PT ;  /* 0x000000d10000320c */ /* 0x080fe20003f46270 */
[----:B------:R-:W-:Y:S01]  /*33e0*/  FMUL.FTZ R0, R220, 1.4426950216293334961 ;  /* 0x3fb8aa3bdc007820 */ /* 0x000fe20000410000 */
[C---:B------:R-:W-:Y:S04]  /*33f0*/  HMMA.16816.F32.BF16 R8, R52.reuse, R66, R8 ;  /* 0x000000423408723c */ /* 0x040fe80000041808 */
[----:B------:R-:W-:Y:S02]  /*3400*/  FSEL R2, R2, RZ, P0 ;  /* 0x000000ff02027208 */ /* 0x000fe40000000000 */
[----:B------:R-:W-:Y:S06]  /*3410*/  FSETP.NEU.FTZ.AND P0, PT, R220, -INF , PT ;  /* 0xff800000dc00780b */ /* 0x000fec0003f1d000 */
[----:B------:R-:W-:Y:S01]  /*3420*/  FSEL R0, R0, RZ, P0 ;  /* 0x000000ff00007208 */ /* 0x000fe20000000000 */
[C---:B--2---:R-:W-:Y:S08]  /*3430*/  HMMA.16816.F32.BF16 R12, R52.reuse, R56, R12 ;  /* 0x00000038340c723c */ /* 0x044ff0000004180c */
[----:B------:R-:W-:Y:S01]  /*3440*/  HMMA.16816.F32.BF16 R16, R52, R58, R16 ;  /* 0x0000003a3410723c */ /* 0x000fe20000041810 */
[----:B------:R-:W2:Y:S07]  /*3450*/  LDSM.16.M88.4 R52, [R191+0xe800] ;  /* 0x00e80000bf34783b */ /* 0x000eae0000000200 */
[C---:B-1----:R-:W-:Y:S08]  /*3460*/  HMMA.16816.F32.BF16 R4, R60.reuse, R100, R4 ;  /* 0x000000643c04723c */ /* 0x042ff00000041804 */
        /* <DEDUP_REMOVED lines=8> */
[C---:B--2---:R-:W-:Y:S01]  /*34f0*/  HMMA.16816.F32.BF16 R12, R60.reuse, R52, R12 ;  /* 0x000000343c0c723c */ /* 0x044fe2000004180c */
        /* <DEDUP_REMOVED lines=118> */
[----:B------:R-:W-:Y:S02]  /*3c60*/  FADD.FTZ R5, -R2, R5 ;  /* 0x0000000502057221 */ /* 0x000fe40000010100 */
[----:B--2---:R-:W-:Y:S02]  /*3c70*/  FADD.FTZ R6, -R0, R6 ;  /* 0x0000000600067221 */ /* 0x004fe40000010100 */
[C---:B------:R-:W-:Y:S02]  /*3c80*/  FADD.FTZ R8, -R2.reuse, R8 ;  /* 0x0000000802087221 */ /* 0x040fe40000010100 */
[----:B------:R-:W-:Y:S03]  /*3c90*/  FADD.FTZ R9, -R2, R9 ;  /* 0x0000000902097221 */ /* 0x000fe60000010100 */
[----:B------:R-:W-:Y:S02]  /*3ca0*/  FMUL.FTZ R59, R59, R8 ;  /* 0x000000083b3b7220 */ /* 0x000fe40000410000 */
[----:B------:R-:W-:Y:S02]  /*3cb0*/  FMUL.FTZ R58, R58, R9 ;  /* 0x000000093a3a7220 */ /* 0x000fe40000410000 */
[C---:B------:R-:W-:Y:S02]  /*3cc0*/  FADD.FTZ R12, -R2.reuse, R12 ;  /* 0x0000000c020c7221 */ /* 0x040fe40000010100 */
[----:B------:R-:W-:Y:S02]  /*3cd0*/  FADD.FTZ R13, -R2, R13 ;  /* 0x0000000d020d7221 */ /* 0x000fe40000010100 */
[----:B------:R-:W-:Y:S02]  /*3ce0*/  FMUL.FTZ R53, R66, R12 ;  /* 0x0000000c42357220 */ /* 0x000fe40000410000 */
[----:B------:R-:W-:Y:S02]  /*3cf0*/  FMUL.FTZ R52, R62, R13 ;  /* 0x0000000d3e347220 */ /* 0x000fe40000410000 */
[C---:B------:R-:W-:Y:S02]  /*3d00*/  FADD.FTZ R16, -R2.reuse, R16 ;  /* 0x0000001002107221 */ /* 0x040fe40000010100 */
[----:B------:R-:W-:Y:S02]  /*3d10*/  FADD.FTZ R17, -R2, R17 ;  /* 0x0000001102117221 */ /* 0x000fe40000010100 */
[----:B------:R-:W-:Y:S02]  /*3d20*/  FMUL.FTZ R57, R61, R16 ;  /* 0x000000103d397220 */ /* 0x000fe40000410000 */
[----:B------:R-:W-:Y:S02]  /*3d30*/  FMUL.FTZ R56, R60, R17 ;  /* 0x000000113c387220 */ /* 0x000fe40000410000 */
[C---:B------:R-:W-:Y:S02]  /*3d40*/  FADD.FTZ R7, -R0.reuse, R7 ;  /* 0x0000000700077221 */ /* 0x040fe40000010100 */
[C---:B------:R-:W-:Y:S02]  /*3d50*/  FADD.FTZ R17, -R0.reuse, R10 ;  /* 0x0000000a00117221 */ /* 0x040fe40000010100 */
[C---:B------:R-:W-:Y:S02]  /*3d60*/  FADD.FTZ R16, -R0.reuse, R11 ;  /* 0x0000000b00107221 */ /* 0x040fe40000010100 */
        /* <DEDUP_REMOVED lines=15> */
[----:B------:R-:W-:Y:S01]  /*3e60*/  ISETP.GE.AND P2, PT, R218, c[0x0][0x220], PT ;  /* 0x00008800da007a0c */ /* 0x000fe20003f46270 */
[----:B------:R-:W-:Y:S01]  /*3e70*/  IMAD.MOV.U32 R7, RZ, RZ, c[0x0][0x190] ;  /* 0x00006400ff077624 */ /* 0x000fe200078e00ff */
[----:B------:R-:W-:Y:S01]  /*3e80*/  ISETP.GE.AND P1, PT, R229, c[0x0][0x220], PT ;  /* 0x00008800e5007a0c */ /* 0x000fe20003f26270 */
[----:B------:R-:W-:Y:S01]  /*3e90*/  IMAD.MOV.U32 R14, RZ, RZ, c[0x0][0x194] ;  /* 0x00006500ff0e7624 */ /* 0x000fe200078e00ff */
[----:B------:R-:W-:Y:S01]  /*3ea0*/  LOP3.LUT R0, R211, 0x1, RZ, 0xc0, !PT ;  /* 0x00000001d3007812 */ /* 0x000fe200078ec0ff */
[----:B------:R-:W-:Y:S03]  /*3eb0*/  IMAD.U32 R3, R7, -0x40, RZ ;  /* 0xffffffc007037824 */ /* 0x000fe600078e00ff */
[----:B------:R-:W-:Y:S01]  /*3ec0*/  ISETP.NE.U32.AND P5, PT, R0, 0x1, PT ;  /* 0x000000010000780c */ /* 0x000fe20003fa5070 */
[----:B------:R-:W-:Y:S01]  /*3ed0*/  IMAD.MOV.U32 R0, RZ, RZ, -0x4000 ;  /* 0xffffc000ff007424 */ /* 0x000fe200078e00ff */
[----:B------:R-:W-:Y:S02]  /*3ee0*/  LEA R2, P0, R3, R214, 0x1 ;  /* 0x000000d603027211 */ /* 0x000fe400078008ff */
[----:B------:R-:W-:Y:S02]  /*3ef0*/  SHF.R.S32.HI R6, RZ, 0x1f, R3 ;  /* 0x0000001fff067819 */ /* 0x000fe40000011403 */
[----:B------:R-:W-:Y:S02]  /*3f00*/  SEL R0, R0, 0x4000, !P5 ;  /* 0x0000400000007807 */ /* 0x000fe40006800000 */
[----:B------:R-:W-:Y:S02]  /*3f10*/  LEA R5, P4, R7, R3, 0x5 ;  /* 0x0000000307057211 */ /* 0x000fe400078828ff */
[-C--:B------:R-:W-:Y:S01]  /*3f20*/  LEA.HI.X.SX32 R3, R3, R215.reuse, 0x1, P0 ;  /* 0x000000d703037211 */ /* 0x080fe200000f0eff */
[----:B------:R-:W-:Y:S01]  /*3f30*/  IMAD.IADD R205, R205, 0x1, R0 ;  /* 0x00000001cdcd7824 */ /* 0x000fe200078e0200 */
[----:B------:R-:W-:Y:S01]  /*3f40*/  LEA.HI.X R6, R7, R6, R14, 0x5, P4 ;  /* 0x0000000607067211 */ /* 0x000fe200020f2c0e */
[--C-:B------:R-:W-:Y:S01]  /*3f50*/  IMAD.IADD R210, R210, 0x1, R0.reuse ;  /* 0x00000001d2d27824 */ /* 0x100fe200078e0200 */
[----:B------:R-:W-:Y:S01]  /*3f60*/  @!P1 LEA R4, P4, R5, R214, 0x1 ;  /* 0x000000d605049211 */ /* 0x000fe200078808ff */
[----:B------:R-:W-:Y:S01]  /*3f70*/  IMAD.IADD R187, R187, 0x1, R0 ;  /* 0x00000001bbbb7824 */ /* 0x000fe200078e0200 */
[----:B------:R1:W-:Y:S01]  /*3f80*/  @P2 STS [R205], RZ ;  /* 0x000000ffcd002388 */ /* 0x0003e20000000800 */
[----:B------:R-:W-:Y:S01]  /*3f90*/  IMAD.MOV.U32 R214, RZ, RZ, R2 ;  /* 0x000000ffffd67224 */ /* 0x000fe200078e0002 */
[----:B------:R-:W-:Y:S01]  /*3fa0*/  @!P1 LEA.HI.X R5, R5, R215, R6, 0x1, P4 ;  /* 0x000000d705059211 */ /* 0x000fe200020f0c06 */
[----:B------:R-:W-:Y:S01]  /*3fb0*/  IMAD.MOV.U32 R215, RZ, RZ, R3 ;  /* 0x000000ffffd77224 */ /* 0x000fe200078e0003 */
[----:B------:R1:W-:Y:S01]  /*3fc0*/  @P2 STS [R205+0x4], RZ ;  /* 0x000004ffcd002388 */ /* 0x0003e20000000800 */
[C---:B------:R-:W-:Y:S03]  /*3fd0*/  @!P2 LEA R6, P0, R7.reuse, R2, 0x6 ;  /* 0x000000020706a211 */ /* 0x040fe600078030ff */
[----:B------:R1:W-:Y:S01]  /*3fe0*/  @P2 STS [R205+0x8], RZ ;  /* 0x000008ffcd002388 */ /* 0x0003e20000000800 */
[----:B------:R-:W-:Y:S03]  /*3ff0*/  @!P2 LEA.HI.X R7, R7, R3, R14, 0x6, P0 ;  /* 0x000000030707a211 */ /* 0x000fe600000f340e */
        /* <DEDUP_REMOVED lines=8> */
[----:B------:R1:W-:Y:S04]  /*4080*/  @P1 STS [R205+0x200c], RZ ;  /* 0x00200cffcd001388 */ /* 0x0003e80000000800 */
[----:B------:R-:W-:Y:S01]  /*4090*/  @!PT LDS RZ, [RZ] ;  /* 0x00000000fffff984 */ /* 0x000fe20000000800 */
[----:B------:R-:W-:Y:S01]  /*40a0*/  @!PT LDS RZ, [RZ] ;  /* 0x00000000fffff984 */ /* 0x000fe20000000800 */
[----:B------:R-:W-:Y:S01]  /*40b0*/  @!PT LDS RZ, [RZ] ;  /* 0x00000000fffff984 */ /* 0x000fe20000000800 */
[----:B------:R1:W-:Y:S04]  /*40c0*/  @!P1 LDGSTS.E.BYPASS.LTC128B.128 [R210+0x2000], [R2.64+0x80] ;  /* 0x0200008002d29fae */ /* 0x0003e8000b901d46 */
        /* <DEDUP_REMOVED lines=16> */
[----:B------:R-:W0:Y:S02]  /*41d0*/  LDGDEPBAR ;  /* 0x00000000000079af */ /* 0x000e240000000000 */
.L_x_55:
[----:B-1----:R-:W-:Y:S02]  /*41e0*/  F2FP.BF16.PACK_AB R6, R54, R55 ;  /* 0x000000373606723e */ /* 0x002fe400000010ff */
        /* <DEDUP_REMOVED lines=67> */
[----:B------:R-:W-:Y:S01]  /*4620*/  ISETP.GE.AND P1, PT, R229, c[0x0][0x220], PT ;  /* 0x00008800e5007a0c */ /* 0x000fe20003f26270 */
[----:B------:R-:W-:Y:S01]  /*4630*/  IMAD.MOV.U32 R9, RZ, RZ, c[0x0][0x370] ;  /* 0x0000dc00ff097624 */ /* 0x000fe200078e00ff */
[----:B------:R-:W-:Y:S03]  /*4640*/  ISETP.GE.AND P2, PT, R218, c[0x0][0x220], PT ;  /* 0x00008800da007a0c */ /* 0x000fe60003f46270 */
[----:B------:R-:W-:Y:S05]  /*4650*/  IMAD.U32 R3, R9, -0x40, RZ ;  /* 0xffffffc009037824 */ /* 0x000fea00078e00ff */
[----:B------:R-:W-:Y:S02]  /*4660*/  LEA R2, P0, R3, R212, 0x1 ;  /* 0x000000d403027211 */ /* 0x000fe400078008ff */
[----:B------:R-:W-:Y:S01]  /*4670*/  SHF.R.S32.HI R4, RZ, 0x1f, R3 ;  /* 0x0000001fff047819 */ /* 0x000fe20000011403 */
[----:B------:R-:W-:Y:S01]  /*4680*/  @!P1 IMAD.MOV.U32 R7, RZ, RZ, c[0x0][0x374] ;  /* 0x0000dd00ff079624 */ /* 0x000fe200078e00ff */
[----:B------:R-:W-:Y:S01]  /*4690*/  @!P1 LEA R5, P4, R9, R3, 0x5 ;  /* 0x0000000309059211 */ /* 0x000fe200078828ff */
[----:B------:R1:W-:Y:S01]  /*46a0*/  @P2 STS.128 [R208+0x8000], RZ ;  /* 0x008000ffd0002388 */ /* 0x0003e20000000c00 */
[-C--:B------:R-:W-:Y:S01]  /*46b0*/  LEA.HI.X.SX32 R3, R3, R213.reuse, 0x1, P0 ;  /* 0x000000d503037211 */ /* 0x080fe200000f0eff */
[----:B------:R-:W-:Y:S01]  /*46c0*/  @!P2 IMAD.MOV.U32 R8, RZ, RZ, c[0x0][0x374] ;  /* 0x0000dd00ff08a624 */ /* 0x000fe200078e00ff */
[----:B------:R-:W-:Y:S02]  /*46d0*/  @!P1 LEA.HI.X R7, R9, R4, R7, 0x5, P4 ;  /* 0x0000000409079211 */ /* 0x000fe400020f2c07 */
[----:B------:R-:W-:Y:S01]  /*46e0*/  @!P1 LEA R4, P0, R5, R212, 0x1 ;  /* 0x000000d405049211 */ /* 0x000fe200078008ff */
[----:B------:R-:W-:Y:S01]  /*46f0*/  @!PT LDS RZ, [RZ] ;  /* 0x00000000fffff984 */ /* 0x000fe20000000800 */
[----:B------:R-:W-:Y:S01]  /*4700*/  @!PT LDS RZ, [RZ] ;  /* 0x00000000fffff984 */ /* 0x000fe20000000800 */
[----:B------:R-:W-:Y:S01]  /*4710*/  @!PT LDS RZ, [RZ] ;  /* 0x00000000fffff984 */ /* 0x000fe20000000800 */
[----:B------:R1:W-:Y:S01]  /*4720*/  @!P2 LDGSTS.E.BYPASS.LTC128B.128 [R208+0x8000], [R2.64] ;  /* 0x0800000002d0afae */ /* 0x0003e2000b901d46 */
[----:B------:R-:W-:Y:S01]  /*4730*/  @!P2 LEA R6, P4, R9, R2, 0x6 ;  /* 0x000000020906a211 */ /* 0x000fe200078830ff */
[----:B------:R-:W-:Y:S01]  /*4740*/  IMAD.MOV.U32 R212, RZ, RZ, R2 ;  /* 0x000000ffffd47224 */ /* 0x000fe200078e0002 */
[----:B------:R-:W-:Y:S01]  /*4750*/  @!P1 LEA.HI.X R5, R5, R213, R7, 0x1, P0 ;  /* 0x000000d505059211 */ /* 0x000fe200000f0c07 */
[----:B------:R1:W-:Y:S01]  /*4760*/  @P1 STS.128 [R208+0xa000], RZ ;  /* 0x00a000ffd0001388 */ /* 0x0003e20000000c00 */
[----:B------:R-:W-:Y:S01]  /*4770*/  @!P2 LEA.HI.X R7, R9, R3, R8, 0x6, P4 ;  /* 0x000000030907a211 */ /* 0x000fe200020f3408 */
[----:B------:R-:W-:Y:S02]  /*4780*/  IMAD.MOV.U32 R213, RZ, RZ, R3 ;  /* 0x000000ffffd57224 */ /* 0x000fe400078e0003 */
[----:B------:R-:W-:Y:S01]  /*4790*/  @!PT LDS RZ, [RZ] ;  /* 0x00000000fffff984 */ /* 0x000fe20000000800 */
[----:B------:R-:W-:Y:S01]  /*47a0*/  @!PT LDS RZ, [RZ] ;  /* 0x00000000fffff984 */ /* 0x000fe20000000800 */
[----:B------:R-:W-:Y:S01]  /*47b0*/  @!PT LDS RZ, [RZ] ;  /* 0x00000000fffff984 */ /* 0x000fe20000000800 */
[----:B------:R1:W-:Y:S04]  /*47c0*/  @!P1 LDGSTS.E.BYPASS.LTC128B.128 [R208+0xa000], [R2.64+0x80] ;  /* 0x0a00008002d09fae */ /* 0x0003e8000b901d46 */
[----:B------:R1:W-:Y:S04]  /*47d0*/  @P2 STS.128 [R208+0x9000], RZ ;  /* 0x009000ffd0002388 */ /* 0x0003e80000000c00 */
[----:B------:R-:W-:Y:S01]  /*47e0*/  @!PT LDS RZ, [RZ] ;  /* 0x00000000fffff984 */ /* 0x000fe20000000800 */
[----:B------:R-:W-:Y:S01]  /*47f0*/  @!PT LDS RZ, [RZ] ;  /* 0x00000000fffff984 */ /* 0x000fe20000000800 */
[----:B------:R-:W-:Y:S01]  /*4800*/  @!PT LDS RZ, [RZ] ;  /* 0x00000000fffff984 */ /* 0x000fe20000000800 */
[----:B------:R1:W-:Y:S04]  /*4810*/  @!P2 LDGSTS.E.BYPASS.LTC128B.128 [R208+0x9000], [R6.64] ;  /* 0x0900000006d0afae */ /* 0x0003e8000b901d46 */
[----:B------:R1:W-:Y:S04]  /*4820*/  @P1 STS.128 [R208+0xb000], RZ ;  /* 0x00b000ffd0001388 */ /* 0x0003e80000000c00 */
[----:B------:R-:W-:Y:S01]  /*4830*/  @!PT LDS RZ, [RZ] ;  /* 0x00000000fffff984 */ /* 0x000fe20000000800 */
[----:B------:R-:W-:Y:S01]  /*4840*/  @!PT LDS RZ, [RZ] ;  /* 0x00000000fffff984 */ /* 0x000fe20000000800 */
[----:B------:R-:W-:Y:S01]  /*4850*/  @!PT LDS RZ, [RZ] ;  /* 0x00000000fffff984 */ /* 0x000fe20000000800 */
[----:B------:R1:W-:Y:S04]  /*4860*/  @!P1 LDGSTS.E.BYPASS.LTC128B.128 [R208+0xb000], [R4.64+0x80] ;  /* 0x0b00008004d09fae */ /* 0x0003e8000b901d46 */
[----:B------:R-:W0:Y:S02]  /*4870*/  LDGDEPBAR ;  /* 0x00000000000079af */ /* 0x000e240000000000 */
.L_x_56:
        /* <DEDUP_REMOVED lines=47> */
[----:B------:R-:W-:Y:S03]  /*4b70*/  IMAD R170, R170, 0x30, RZ ;  /* 0x00000030aaaa7824 */ /* 0x000fe600078e02ff */
[C---:B------:R-:W-:Y:S01]  /*4b80*/  LEA R168, P1, R171.reuse, R206, 0x2 ;  /* 0x000000ceaba87211 */ /* 0x040fe200078210ff */
[----:B--2---:R-:W-:Y:S03]  /*4b90*/  IMAD.MOV.U32 R0, RZ, RZ, c[0x0][0x22c] ;  /* 0x00008b00ff007624 */ /* 0x004fe600078e00ff */
[-C--:B------:R-:W-:Y:S01]  /*4ba0*/  LEA.HI.X.SX32 R169, R171, R207.reuse, 0x2, P1 ;  /* 0x000000cfaba97211 */ /* 0x080fe200008f16ff */
[----:B------:R-:W-:Y:S02]  /*4bb0*/  IMAD.MOV.U32 R171, RZ, RZ, c[0x0][0x22c] ;  /* 0x00008b00ffab7624 */ /* 0x000fe400078e00ff */
[----:B------:R-:W-:Y:S02]  /*4bc0*/  IMAD R0, R0, c[0x0][0x1c0], RZ ;  /* 0x0000700000007a24 */ /* 0x000fe400078e02ff */
[----:B------:R-:W-:Y:S02]  /*4bd0*/  IMAD R171, R171, c[0x0][0x1c0], RZ ;  /* 0x00007000abab7a24 */ /* 0x000fe400078e02ff */
[----:B------:R-:W-:Y:S01]  /*4be0*/  IMAD R0, R0, 0x28, RZ ;  /* 0x0000002800007824 */ /* 0x000fe200078e02ff */
[-C--:B-1----:R-:W-:Y:S05]  /*4bf0*/  HMMA.16816.F32.BF16 R4, R172, R176.reuse, R4 ;  /* 0x000000b0ac04723c */ /* 0x082fea0000041804 */
[----:B------:R-:W-:Y:S03]  /*4c00*/  IMAD R171, R171, 0x38, RZ ;  /* 0x00000038abab7824 */ /* 0x000fe600078e02ff */
[C---:B------:R-:W-:Y:S07]  /*4c10*/  HMMA.16816.F32.BF16 R8, R180.reuse, R176, R8 ;  /* 0x000000b0b408723c */ /* 0x040fee0000041808 */
[----:B------:R-:W-:Y:S01]  /*4c20*/  IMAD.MOV.U32 R177, RZ, RZ, c[0x0][0x22c] ;  /* 0x00008b00ffb17624 */ /* 0x000fe200078e00ff */
[-C--:B------:R-:W-:Y:S04]  /*4c30*/  HMMA.16816.F32.BF16 R12, R180, R178.reuse, R12 ;  /* 0x000000b2b40c723c */ /* 0x080fe8000004180c */
[----:B------:R-:W-:Y:S04]  /*4c40*/  IMAD R177, R177, c[0x0][0x1c0], RZ ;  /* 0x00007000b1b17a24 */ /* 0x000fe800078e02ff */
[C---:B------:R-:W-:Y:S04]  /*4c50*/  HMMA.16816.F32.BF16 R16, R172.reuse, R178, R16 ;  /* 0x000000b2ac10723c */ /* 0x040fe80000041810 */
[----:B------:R-:W-:Y:S04]  /*4c60*/  IMAD.SHL.U32 R177, R177, 0x20, RZ ;  /* 0x00000020b1b17824 */ /* 0x000fe800078e00ff */
[-C--:B---3--:R-:W-:Y:S08]  /*4c70*/  HMMA.16816.F32.BF16 R52, R172, R100.reuse, R52 ;  /* 0x00000064ac34723c */ /* 0x088ff00000041834 */
[C---:B------:R-:W-:Y:S07]  /*4c80*/  HMMA.16816.F32.BF16 R56, R180.reuse, R100, R56 ;  /* 0x00000064b438723c */ /* 0x040fee0000041838 */
        /* <DEDUP_REMOVED lines=11> */
[CC--:B--2---:R-:W-:Y:S01]  /*4d40*/  LEA R4, P1, R170.reuse, R206.reuse, 0x2 ;  /* 0x000000ceaa047211 */ /* 0x0c4fe200078210ff */
[----:B------:R1:W-:Y:S01]  /*4d50*/  RED.E.ADD.F32.FTZ.RN.STRONG.GPU [R100.64], R6 ;  /* 0x000000066400798e */ /* 0x0003e2000c10e786 */
[-C--:B------:R-:W-:Y:S02]  /*4d60*/  LEA.HI.X.SX32 R103, R177, R207.reuse, 0x2, P0 ;  /* 0x000000cfb1677211 */ /* 0x080fe400000f16ff */
[-C--:B---3--:R-:W-:Y:S01]  /*4d70*/  LEA.HI.X.SX32 R5, R170, R207.reuse, 0x2, P1 ;  /* 0x000000cfaa057211 */ /* 0x088fe200008f16ff */
[----:B------:R2:W-:Y:S04]  /*4d80*/  RED.E.ADD.F32.FTZ.RN.STRONG.GPU [R168.64], R7 ;  /* 0x00000007a800798e */ /* 0x0005e8000c10e786 */
[----:B------:R3:W-:Y:S01]  /*4d90*/  RED.E.ADD.F32.FTZ.RN.STRONG.GPU [R102.64], R8 ;  /* 0x000000086600798e */ /* 0x0007e2000c10e786 */
[CC--:B-1----:R-:W-:Y:S02]  /*4da0*/  LEA R100, P2, R0.reuse, R206.reuse, 0x2 ;  /* 0x000000ce00647211 */ /* 0x0c2fe400078410ff */
[CC--:B------:R-:W-:Y:S02]  /*4db0*/  LEA R6, P0, R171.reuse, R206.reuse, 0x2 ;  /* 0x000000ceab067211 */ /* 0x0c0fe400078010ff */
[-C--:B------:R-:W-:Y:S01]  /*4dc0*/  LEA.HI.X.SX32 R101, R0, R207.reuse, 0x2, P2 ;  /* 0x000000cf00657211 */ /* 0x080fe200010f16ff */
[C---:B------:R-:W-:Y:S01]  /*4dd0*/  IMAD.IADD R0, R216.reuse, 0x1, R246 ;  /* 0x00000001d8007824 */ /* 0x040fe200078e02f6 */
[-C--:B--2---:R-:W-:Y:S01]  /*4de0*/  LEA.HI.X.SX32 R7, R171, R207.reuse, 0x2, P0 ;  /* 0x000000cfab077211 */ /* 0x084fe200000f16ff */
[----:B------:R-:W-:Y:S01]  /*4df0*/  IMAD.IADD R171, R216, 0x1, R247 ;  /* 0x00000001d8ab7824 */ /* 0x000fe200078e02f7 */
        /* <DEDUP_REMOVED lines=127> */
[----:B------:R-:W2:Y:S01]  /*55f0*/  LDL R169, [R1+0x4] ;  /* 0x0000040001a97983 */ /* 0x000ea20000100800 */
        /* <DEDUP_REMOVED lines=77> */
[----:B------:R-:W-:Y:S04]  /*5ad0*/  STS [R251+0x3000], R6 ;  /* 0x00300006fb007388 */ /* 0x000fe80000000800 */
[----:B------:R1:W-:Y:S04]  /*5ae0*/  STS [R251+0x3400], R5 ;  /* 0x00340005fb007388 */ /* 0x0003e80000000800 */
[----:B------:R-:W-:Y:S04]  /*5af0*/  STS [R252+0x3000], R2 ;  /* 0x00300002fc007388 */ /* 0x000fe80000000800 */
[----:B------:R3:W-:Y:S04]  /*5b00*/  STS [R252+0x3400], R0 ;  /* 0x00340000fc007388 */ /* 0x0007e80000000800 */
        /* <DEDUP_REMOVED lines=18> */
[----:B--2---:R-:W-:-:S13]  /*5c30*/  ISETP.NE.AND P0, PT, R169, -0x1, PT ;  /* 0xffffffffa900780c */ /* 0x004fda0003f05270 */
[----:B---3--:R-:W-:-:S05]  /*5c40*/  @P0 IADD3 R0, R242, R169, RZ ;  /* 0x000000a9f2000210 */ /* 0x008fca0007ffe0ff */
[----:B------:R-:W-:-:S04]  /*5c50*/  @P0 IMAD.WIDE.U32 R2, R0, c[0x0][0x3a0], RZ ;  /* 0x0000e80000020a25 */ /* 0x000fc800078e00ff */
[----:B------:R-:W-:Y:S01]  /*5c60*/  @P0 IMAD R8, R0, c[0x0][0x3a4], R3 ;  /* 0x0000e90000080a24 */ /* 0x000fe200078e0203 */
[----:B------:R-:W-:Y:S01]  /*5c70*/  @P0 MOV R7, R2 ;  /* 0x0000000200070202 */ /* 0x000fe20000000f00 */
[----:B------:R-:W-:Y:S05]  /*5c80*/  @P0 BRA `(.L_x_58) ;  /* 0x000000a000000947 */ /* 0x000fea0003800000 */
[----:B----4-:R-:W-:Y:S01]  /*5c90*/  SHF.R.S32.HI R0, RZ, 0x1f, R242 ;  /* 0x0000001fff007819 */ /* 0x010fe200000114f2 */
        /* <DEDUP_REMOVED lines=9> */
.L_x_58:
[----:B----4-:R-:W-:-:S05]  /*5d30*/  @P0 IADD3 R0, R242, R169, RZ ;  /* 0x000000a9f2000210 */ /* 0x010fca0007ffe0ff */
        /* <DEDUP_REMOVED lines=14> */
.L_x_59:
[----:B------:R-:W-:Y:S01]  /*5e20*/  BAR.SYNC.DEFER_BLOCKING 0x0 ;  /* 0x0000000000007b1d */ /* 0x000fe20000010000 */
[C---:B------:R-:W-:Y:S01]  /*5e30*/  SHF.L.U32 R0, R243.reuse, 0x6, RZ ;  /* 0x00000006f3007819 */ /* 0x040fe200000006ff */
[----:B------:R-:W-:Y:S01]  /*5e40*/  IMAD R11, R243, -0x40, R209 ;  /* 0xffffffc0f30b7824 */ /* 0x000fe200078e02d1 */
[----:B------:R-:W-:Y:S02]  /*5e50*/  SHF.R.S32.HI R3, RZ, 0x1f, R218 ;  /* 0x0000001fff037819 */ /* 0x000fe400000114da */
[----:B------:R-:W-:Y:S01]  /*5e60*/  SHF.R.S32.HI R20, RZ, 0x1f, R0 ;  /* 0x0000001fff147819 */ /* 0x000fe20000011400 */
[----:B------:R-:W1:Y:S01]  /*5e70*/  S2R R50, SR_CTAID.Z ;  /* 0x0000000000327919 */ /* 0x000e620000002700 */
[----:B------:R-:W-:Y:S01]  /*5e80*/  MOV R2, R218 ;  /* 0x000000da00027202 */ /* 0x000fe20000000f00 */
[----:B------:R-:W-:Y:S01]  /*5e90*/  BSSY B0, `(.L_x_60) ;  /* 0x0000022000007945 */ /* 0x000fe20003800000 */
[----:B------:R-:W-:Y:S01]  /*5ea0*/  ISETP.GE.AND P3, PT, R241, R11, PT ;  /* 0x0000000bf100720c */ /* 0x000fe20003f66270 */
[----:B------:R-:W-:Y:S01]  /*5eb0*/  IMAD R6, R20, c[0x0][0x3a0], RZ ;  /* 0x0000e80014067a24 */ /* 0x000fe200078e02ff */
[----:B------:R-:W-:Y:S01]  /*5ec0*/  SHF.R.S32.HI R23, RZ, 0x1f, R241 ;  /* 0x0000001fff177819 */ /* 0x000fe200000114f1 */
[----:B------:R-:W-:-:S04]  /*5ed0*/  IMAD.WIDE.U32 R4, R0, c[0x0][0x3a0], R2 ;  /* 0x0000e80000047a25 */ /* 0x000fc800078e0002 */
[----:B------:R-:W-:Y:S01]  /*5ee0*/  IMAD R6, R0, c[0x0][0x3a4], R6 ;  /* 0x0000e90000067a24 */ /* 0x000fe200078e0206 */
[----:B------:R-:W-:-:S04]  /*5ef0*/  IADD3 R4, P0, R7, R4, RZ ;  /* 0x0000000407047210 */ /* 0x000fc80007f1e0ff */
[----:B------:R-:W-:Y:S01]  /*5f00*/  IADD3.X R5, R8, R5, R6, P0, !PT ;  /* 0x0000000508057210 */ /* 0x000fe200007fe406 */
[----:B------:R2:W3:Y:S04]  /*5f10*/  LDS.128 R28, [R208+0xd000] ;  /* 0x00d00000d01c7984 */ /* 0x0004e80000000c00 */
[----:B------:R2:W4:Y:S01]  /*5f20*/  LDS.128 R24, [R208+0xf000] ;  /* 0x00f00000d0187984 */ /* 0x0005220000000c00 */
[----:B-1----:R-:W-:Y:S01]  /*5f30*/  SHF.R.S32.HI R49, RZ, 0x1f, R50 ;  /* 0x0000001fff317819 */ /* 0x002fe20000011432 */
[----:B------:R-:W-:Y:S02]  /*5f40*/  IMAD.WIDE.U32 R4, R50, c[0x0][0x3b8], R4 ;  /* 0x0000ee0032047a25 */ /* 0x000fe400078e0004 */
[----:B------:R2:W1:Y:S02]  /*5f50*/  LDS.128 R36, [R208+0x10000] ;  /* 0x01000000d0247984 */ /* 0x0004640000000c00 */
[----:B------:R-:W-:-:S02]  /*5f60*/  IMAD R6, R49, c[0x0][0x3b8], RZ ;  /* 0x0000ee0031067a24 */ /* 0x000fc400078e02ff */
[----:B------:R2:W1:Y:S02]  /*5f70*/  LDS.128 R44, [R208+0x11000] ;  /* 0x01100000d02c7984 */ /* 0x0004640000000c00 */
[----:B------:R-:W-:Y:S02]  /*5f80*/  IMAD R6, R50, c[0x0][0x3bc], R6 ;  /* 0x0000ef0032067a24 */ /* 0x000fe400078e0206 */
[----:B------:R2:W1:Y:S04]  /*5f90*/  LDS.128 R32, [R208+0x12000] ;  /* 0x01200000d0207984 */ /* 0x0004680000000c00 */
[----:B------:R2:W1:Y:S01]  /*5fa0*/  LDS.128 R40, [R208+0x13000] ;  /* 0x01300000d0287984 */ /* 0x0004620000000c00 */
[----:B------:R-:W-:Y:S01]  /*5fb0*/  IADD3 R10, R5, R6, RZ ;  /* 0x00000006050a7210 */ /* 0x000fe20007ffe0ff */
[----:B------:R-:W-:Y:S05]  /*5fc0*/  @P3 BRA `(.L_x_61) ;  /* 0x000000e000003947 */ /* 0x000fea0003800000 */
[----:B------:R-:W-:Y:S01]  /*5fd0*/  ISETP.GE.AND P2, PT, R218, c[0x0][0x220], PT ;  /* 0x00008800da007a0c */ /* 0x000fe20003f46270 */
[----:B------:R-:W2:Y:S01]  /*5fe0*/  LDS.128 R16, [R208+0xe000] ;  /* 0x00e00000d0107984 */ /* 0x000ea20000000c00 */
[----:B------:R-:W-:Y:S01]  /*5ff0*/  MOV R7, R10 ;  /* 0x0000000a00077202 */ /* 0x000fe20000000f00 */
[----:B------:R-:W-:Y:S01]  /*6000*/  IMAD.MOV.U32 R6, RZ, RZ, R4 ;  /* 0x000000ffff067224 */ /* 0x000fe200078e0004 */
[----:B------:R-:W-:Y:S01]  /*6010*/  ISETP.GE.AND P1, PT, R229, c[0x0][0x220], PT ;  /* 0x00008800e5007a0c */ /* 0x000fe20003f26270 */
[----:B------:R-:W-:-:S02]  /*6020*/  IMAD R48, R23, c[0x0][0x3a0], RZ ;  /* 0x0000e80017307a24 */ /* 0x000fc400078e02ff */
[----:B------:R-:W-:-:S04]  /*6030*/  IMAD.WIDE.U32 R8, R241, c[0x0][0x3a0], R6 ;  /* 0x0000e800f1087a25 */ /* 0x000fc800078e0006 */
[----:B------:R-:W-:Y:S02]  /*6040*/  IMAD R6, R241, c[0x0][0x3a4], R48 ;  /* 0x0000e900f1067a24 */ /* 0x000fe400078e0230 */
[----:B------:R-:W4:Y:S02]  /*6050*/  @!P2 LDS.128 R12, [R208+0xc000] ;  /* 0x00c00000d00ca984 */ /* 0x000f240000000c00 */
[----:B------:R-:W-:Y:S01]  /*6060*/  IMAD.IADD R7, R9, 0x1, R6 ;  /* 0x0000000109077824 */ /* 0x000fe200078e0206 */
[----:B------:R-:W-:-:S04]  /*6070*/  LEA R6, P0, R8, c[0x0][0x340], 0x1 ;  /* 0x0000d00008067a11 */ /* 0x000fc800078008ff */
[----:B------:R-:W-:-:S05]  /*6080*/  LEA.HI.X R7, R8, c[0x0][0x344], R7, 0x1, P0 ;  /* 0x0000d10008077a11 */ /* 0x000fca00000f0c07 */
[----:B--2---:R2:W-:Y:S04]  /*6090*/  @!P1 STG.E.128 [R6.64+0x80], R16 ;  /* 0x0000801006009986 */ /* 0x0045e8000c101d06 */
[----:B----4-:R2:W-:Y:S02]  /*60a0*/  @!P2 STG.E.128 [R6.64], R12 ;  /* 0x0000000c0600a986 */ /* 0x0105e4000c101d06 */
.L_x_61:
[----:B------:R-:W-:Y:S05]  /*60b0*/  BSYNC B0 ;  /* 0x0000000000007941 */ /* 0x000fea0003800000 */
.L_x_60:
[----:B--2---:R-:W-:Y:S01]  /*60c0*/  IADD3 R6, R241, 0x20, RZ ;  /* 0x00000020f1067810 */ /* 0x004fe20007ffe0ff */
[----:B------:R-:W-:Y:S03]  /*60d0*/  BSSY B0, `(.L_x_62) ;  /* 0x0000011000007945 */ /* 0x000fe60003800000 */
[----:B------:R-:W-:-:S13]  /*60e0*/  ISETP.GE.AND P2, PT, R6, R11, PT ;  /* 0x0000000b0600720c */ /* 0x000fda0003f46270 */
[----:B------:R-:W-:Y:S05]  /*60f0*/  @P2 BRA `(.L_x_63) ;  /* 0x000000e000002947 */ /* 0x000fea0003800000 */
[----:B------:R-:W-:Y:S02]  /*6100*/  IADD3 R5, P0, R241, 0x20, RZ ;  /* 0x00000020f1057810 */ /* 0x000fe40007f1e0ff */
[----:B------:R-:W-:Y:S02]  /*6110*/  MOV R7, R10 ;  /* 0x0000000a00077202 */ /* 0x000fe40000000f00 */
[----:B------:R-:W-:Y:S01]  /*6120*/  ISETP.GE.AND P1, PT, R218, c[0x0][0x220], PT ;  /* 0x00008800da007a0c */ /* 0x000fe20003f26270 */
[----:B------:R-:W-:Y:S01]  /*6130*/  IMAD.X R6, RZ, RZ, R23, P0 ;  /* 0x000000ffff067224 */ /* 0x000fe200000e0617 */
[----:B------:R-:W-:-:S03]  /*6140*/  ISETP.GE.AND P0, PT, R229, c[0x0][0x220], PT ;  /* 0x00008800e5007a0c */ /* 0x000fc60003f06270 */
[----:B------:R-:W-:Y:S02]  /*6150*/  IMAD R8, R6, c[0x0][0x3a0], RZ ;  /* 0x0000e80006087a24 */ /* 0x000fe400078e02ff */
[----:B------:R-:W-:-:S04]  /*6160*/  IMAD.MOV.U32 R6, RZ, RZ, R4 ;  /* 0x000000ffff067224 */ /* 0x000fc800078e0004 */
[----:B------:R-:W-:-:S04]  /*6170*/  IMAD.WIDE.U32 R6, R5, c[0x0][0x3a0], R6 ;  /* 0x0000e80005067a25 */ /* 0x000fc800078e0006 */
[----:B------:R-:W-:Y:S01]  /*6180*/  IMAD R5, R5, c[0x0][0x3a4], R8 ;  /* 0x0000e90005057a24 */ /* 0x000fe200078e0208 */
[----:B------:R-:W-:-:S03]  /*6190*/  LEA R4, P4, R6, c[0x0][0x340], 0x1 ;  /* 0x0000d00006047a11 */ /* 0x000fc600078808ff */
[----:B------:R-:W-:-:S05]  /*61a0*/  IMAD.IADD R5, R7, 0x1, R5 ;  /* 0x0000000107057824 */ /* 0x000fca00078e0205 */
[----:B------:R-:W-:-:S05]  /*61b0*/  LEA.HI.X R5, R6, c[0x0][0x344], R5, 0x1, P4 ;  /* 0x0000d10006057a11 */ /* 0x000fca00020f0c05 */
[----:B---3--:R2:W-:Y:S04]  /*61c0*/  @!P1 STG.E.128 [R4.64], R28 ;  /* 0x0000001c04009986 */ /* 0x0085e8000c101d06 */
[----:B----4-:R2:W-:Y:S02]  /*61d0*/  @!P0 STG.E.128 [R4.64+0x80], R24 ;  /* 0x0000801804008986 */ /* 0x0105e4000c101d06 */
.L_x_63:
[----:B------:R-:W-:Y:S05]  /*61e0*/  BSYNC B0 ;  /* 0x0000000000007941 */ /* 0x000fea0003800000 */
.L_x_62:
[----:B------:R-:W-:Y:S01]  /*61f0*/  IMAD.WIDE.U32 R2, R0, c[0x0][0x3a8], R2 ;  /* 0x0000ea0000027a25 */ /* 0x000fe200078e0002 */
[----:B------:R-:W-:Y:S03]  /*6200*/  BSSY B0, `(.L_x_64) ;  /* 0x0000016000007945 */ /* 0x000fe60003800000 */
[----:B--2---:R-:W-:Y:S01]  /*6210*/  IMAD R4, R20, c[0x0][0x3a8], RZ ;  /* 0x0000ea0014047a24 */ /* 0x004fe200078e02ff */
        /* <DEDUP_REMOVED lines=10> */
[----:B------:R-:W-:Y:S01]  /*62c0*/  ISETP.GE.AND P1, PT, R218, c[0x0][0x220], PT ;  /* 0x00008800da007a0c */ /* 0x000fe20003f26270 */
[----:B------:R-:W-:Y:S01]  /*62d0*/  IMAD.MOV.U32 R4, RZ, RZ, R2 ;  /* 0x000000ffff047224 */ /* 0x000fe200078e0002 */
[----:B------:R-:W-:Y:S01]  /*62e0*/  ISETP.GE.AND P0, PT, R229, c[0x0][0x220], PT ;  /* 0x00008800e5007a0c */ /* 0x000fe20003f06270 */
[C---:B------:R-:W-:Y:S02]  /*62f0*/  IMAD R0, R241.reuse, c[0x0][0x3ac], R0 ;  /* 0x0000eb00f1007a24 */ /* 0x040fe400078e0200 */
[----:B------:R-:W-:-:S04]  /*6300*/  IMAD.WIDE.U32 R6, R241, c[0x0][0x3a8], R4 ;  /* 0x0000ea00f1067a25 */ /* 0x000fc800078e0004 */
[----:B------:R-:W-:Y:S01]  /*6310*/  IMAD.IADD R0, R7, 0x1, R0 ;  /* 0x0000000107007824 */ /* 0x000fe200078e0200 */
[----:B------:R-:W-:-:S04]  /*6320*/  LEA R4, P3, R6, c[0x0][0x348], 0x1 ;  /* 0x0000d20006047a11 */ /* 0x000fc800078608ff */
[----:B------:R-:W-:-:S05]  /*6330*/  LEA.HI.X R5, R6, c[0x0][0x34c], R0, 0x1, P3 ;  /* 0x0000d30006057a11 */ /* 0x000fca00018f0c00 */
[----:B-1----:R1:W-:Y:S04]  /*6340*/  @!P1 STG.E.128 [R4.64], R36 ;  /* 0x0000002404009986 */ /* 0x0023e8000c101d06 */
[----:B------:R1:W-:Y:S02]  /*6350*/  @!P0 STG.E.128 [R4.64+0x80], R32 ;  /* 0x0000802004008986 */ /* 0x0003e4000c101d06 */
.L_x_65:
[----:B------:R-:W-:Y:S05]  /*6360*/  BSYNC B0 ;  /* 0x0000000000007941 */ /* 0x000fea0003800000 */
.L_x_64:
[----:B------:R-:W-:Y:S05]  /*6370*/  @P2 BRA `(.L_x_66) ;  /* 0x0000089000002947 */ /* 0x000fea0003800000 */
[----:B------:R-:W-:-:S05]  /*6380*/  IADD3 R0, P0, R241, 0x20, RZ ;  /* 0x00000020f1007810 */ /* 0x000fca0007f1e0ff */
[----:B------:R-:W-:Y:S01]  /*6390*/  IMAD.X R3, RZ, RZ, R23, P0 ;  /* 0x000000ffff037224 */ /* 0x000fe200000e0617 */
[----:B------:R-:W-:-:S03]  /*63a0*/  ISETP.GE.AND P0, PT, R218, c[0x0][0x220], PT ;  /* 0x00008800da007a0c */ /* 0x000fc60003f06270 */
[----:B-1----:R-:W-:Y:S01]  /*63b0*/  IMAD R4, R3, c[0x0][0x3a8], RZ ;  /* 0x0000ea0003047a24 */ /* 0x002fe200078e02ff */
[----:B------:R-:W-:-:S05]  /*63c0*/  MOV R3, R8 ;  /* 0x0000000800037202 */ /* 0x000fca0000000f00 */
[----:B------:R-:W-:-:S04]  /*63d0*/  IMAD.WIDE.U32 R6, R0, c[0x0][0x3a8], R2 ;  /* 0x0000ea0000067a25 */ /* 0x000fc800078e0002 */
[----:B------:R-:W-:Y:S01]  /*63e0*/  IMAD R0, R0, c[0x0][0x3ac], R4 ;  /* 0x0000eb0000007a24 */ /* 0x000fe200078e0204 */
[----:B------:R-:W-:-:S03]  /*63f0*/  LEA R2, P1, R6, c[0x0][0x348], 0x1 ;  /* 0x0000d20006027a11 */ /* 0x000fc600078208ff */
[----:B------:R-:W-:-:S05]  /*6400*/  IMAD.IADD R0, R7, 0x1, R0 ;  /* 0x0000000107007824 */ /* 0x000fca00078e0200 */
[----:B------:R-:W-:-:S05]  /*6410*/  LEA.HI.X R3, R6, c[0x0][0x34c], R0, 0x1, P1 ;  /* 0x0000d30006037a11 */ /* 0x000fca00008f0c00 */
[----:B------:R1:W-:Y:S01]  /*6420*/  @!P0 STG.E.128 [R2.64], R44 ;  /* 0x0000002c02008986 */ /* 0x0003e2000c101d06 */
[----:B------:R-:W-:-:S13]  /*6430*/  ISETP.GE.AND P0, PT, R229, c[0x0][0x220], PT ;  /* 0x00008800e5007a0c */ /* 0x000fda0003f06270 */
[----:B------:R-:W-:Y:S05]  /*6440*/  @P0 BRA `(.L_x_66) ;  /* 0x000007c000000947 */ /* 0x000fea0003800000 */
[----:B------:R2:W-:Y:S01]  /*6450*/  STG.E.128 [R2.64+0x80], R40 ;  /* 0x0000802802007986 */ /* 0x0005e2000c101d06 */
[----:B------:R-:W-:Y:S05]  /*6460*/  BRA `(.L_x_66) ;  /* 0x000007a000007947 */ /* 0x000fea0003800000 */
.L_x_36:
[----:B------:R-:W2:Y:S04]  /*6470*/  LDL R9, [R1+0x4] ;  /* 0x0000040001097983 */ /* 0x000ea80000100800 */
[----:B------:R-:W1:Y:S02]  /*6480*/  S2R R8, SR_CTAID.Y ;  /* 0x0000000000087919 */ /* 0x000e640000002600 */
[----:B-1----:R-:W-:Y:S02]  /*6490*/  SHF.R.S32.HI R7, RZ, 0x1f, R8 ;  /* 0x0000001fff077819 */ /* 0x002fe40000011408 */
[----:B--2---:R-:W-:-:S13]  /*64a0*/  ISETP.NE.AND P0, PT, R9, -0x1, PT ;  /* 0xffffffff0900780c */ /* 0x004fda0003f05270 */
        /* <DEDUP_REMOVED lines=15> */
.L_x_67:
        /* <DEDUP_REMOVED lines=15> */
.L_x_68:
[----:B------:R-:W1:Y:S01]  /*6690*/  S2R R16, SR_CTAID.Z ;  /* 0x0000000000107919 */ /* 0x000e620000002700 */
[C---:B------:R-:W-:Y:S01]  /*66a0*/  SHF.L.U32 R0, R243.reuse, 0x6, RZ ;  /* 0x00000006f3007819 */ /* 0x040fe200000006ff */
[----:B------:R-:W-:Y:S01]  /*66b0*/  IMAD R9, R243, -0x40, R209 ;  /* 0xffffffc0f3097824 */ /* 0x000fe200078e02d1 */
[----:B------:R-:W-:Y:S01]  /*66c0*/  BSSY B0, `(.L_x_69) ;  /* 0x000001b000007945 */ /* 0x000fe20003800000 */
[----:B------:R-:W-:Y:S02]  /*66d0*/  SHF.R.S32.HI R14, RZ, 0x1f, R241 ;  /* 0x0000001fff0e7819 */ /* 0x000fe400000114f1 */
[----:B------:R-:W-:Y:S01]  /*66e0*/  SHF.R.S32.HI R10, RZ, 0x1f, R0 ;  /* 0x0000001fff0a7819 */ /* 0x000fe20000011400 */
[----:B------:R-:W-:Y:S01]  /*66f0*/  IMAD.WIDE.U32 R2, R0, c[0x0][0x3a0], R218 ;  /* 0x0000e80000027a25 */ /* 0x000fe200078e00da */
[----:B------:R-:W-:-:S03]  /*6700*/  ISETP.GE.AND P3, PT, R241, R9, PT ;  /* 0x00000009f100720c */ /* 0x000fc60003f66270 */
[----:B------:R-:W-:Y:S01]  /*6710*/  IMAD R4, R10, c[0x0][0x3a0], RZ ;  /* 0x0000e8000a047a24 */ /* 0x000fe200078e02ff */
[----:B------:R-:W-:-:S03]  /*6720*/  IADD3 R2, P0, R5, R2, RZ ;  /* 0x0000000205027210 */ /* 0x000fc60007f1e0ff */
[----:B------:R-:W-:-:S05]  /*6730*/  IMAD R4, R0, c[0x0][0x3a4], R4 ;  /* 0x0000e90000047a24 */ /* 0x000fca00078e0204 */
[----:B------:R-:W-:Y:S02]  /*6740*/  IADD3.X R3, R6, R3, R4, P0, !PT ;  /* 0x0000000306037210 */ /* 0x000fe400007fe404 */
[----:B-1----:R-:W-:-:S03]  /*6750*/  SHF.R.S32.HI R15, RZ, 0x1f, R16 ;  /* 0x0000001fff0f7819 */ /* 0x002fc60000011410 */
[----:B------:R-:W-:-:S04]  /*6760*/  IMAD.WIDE.U32 R2, R16, c[0x0][0x3b8], R2 ;  /* 0x0000ee0010027a25 */ /* 0x000fc800078e0002 */
[----:B------:R-:W-:-:S04]  /*6770*/  IMAD R8, R15, c[0x0][0x3b8], RZ ;  /* 0x0000ee000f087a24 */ /* 0x000fc800078e02ff */
[----:B------:R-:W-:-:S05]  /*6780*/  IMAD R8, R16, c[0x0][0x3bc], R8 ;  /* 0x0000ef0010087a24 */ /* 0x000fca00078e0208 */
[----:B------:R-:W-:Y:S01]  /*6790*/  IADD3 R8, R8, R3, RZ ;  /* 0x0000000308087210 */ /* 0x000fe20007ffe0ff */
[----:B------:R-:W-:Y:S05]  /*67a0*/  @P3 BRA `(.L_x_70) ;  /* 0x000000c000003947 */ /* 0x000fea0003800000 */
[----:B------:R-:W-:Y:S01]  /*67b0*/  MOV R5, R8 ;  /* 0x0000000800057202 */ /* 0x000fe20000000f00 */
[----:B------:R-:W-:Y:S01]  /*67c0*/  IMAD.MOV.U32 R4, RZ, RZ, R2 ;  /* 0x000000ffff047224 */ /* 0x000fe200078e0002 */
[----:B------:R-:W-:Y:S01]  /*67d0*/  ISETP.GE.AND P1, PT, R218, c[0x0][0x220], PT ;  /* 0x00008800da007a0c */ /* 0x000fe20003f26270 */
[----:B------:R-:W-:Y:S01]  /*67e0*/  IMAD R13, R14, c[0x0][0x3a0], RZ ;  /* 0x0000e8000e0d7a24 */ /* 0x000fe200078e02ff */
[----:B------:R-:W-:Y:S01]  /*67f0*/  ISETP.GE.AND P0, PT, R229, c[0x0][0x220], PT ;  /* 0x00008800e5007a0c */ /* 0x000fe20003f06270 */
[----:B------:R-:W-:-:S04]  /*6800*/  IMAD.WIDE.U32 R6, R241, c[0x0][0x3a0], R4 ;  /* 0x0000e800f1067a25 */ /* 0x000fc800078e0004 */
[----:B------:R-:W-:-:S04]  /*6810*/  IMAD R4, R241, c[0x0][0x3a4], R13 ;  /* 0x0000e900f1047a24 */ /* 0x000fc800078e020d */
[----:B------:R-:W-:Y:S01]  /*6820*/  IMAD.IADD R5, R4, 0x1, R7 ;  /* 0x0000000104057824 */ /* 0x000fe200078e0207 */
[----:B------:R-:W-:-:S04]  /*6830*/  LEA R4, P2, R6, c[0x0][0x340], 0x1 ;  /* 0x0000d00006047a11 */ /* 0x000fc800078408ff */
[----:B------:R-:W-:-:S05]  /*6840*/  LEA.HI.X R5, R6, c[0x0][0x344], R5, 0x1, P2 ;  /* 0x0000d10006057a11 */ /* 0x000fca00010f0c05 */
[----:B------:R1:W-:Y:S04]  /*6850*/  @!P1 STG.E.128 [R4.64], RZ ;  /* 0x000000ff04009986 */ /* 0x0003e8000c101d06 */
[----:B------:R1:W-:Y:S02]  /*6860*/  @!P0 STG.E.128 [R4.64+0x80], RZ ;  /* 0x000080ff04008986 */ /* 0x0003e4000c101d06 */
.L_x_70:
[----:B------:R-:W-:Y:S05]  /*6870*/  BSYNC B0 ;  /* 0x0000000000007941 */ /* 0x000fea0003800000 */
.L_x_69:
[----:B-1----:R-:W-:Y:S01]  /*6880*/  IADD3 R4, R241, 0x20, RZ ;  /* 0x00000020f1047810 */ /* 0x002fe20007ffe0ff */
[----:B------:R-:W-:Y:S03]  /*6890*/  BSSY B0, `(.L_x_71) ;  /* 0x0000011000007945 */ /* 0x000fe60003800000 */
[----:B------:R-:W-:-:S13]  /*68a0*/  ISETP.GE.AND P2, PT, R4, R9, PT ;  /* 0x000000090400720c */ /* 0x000fda0003f46270 */
[----:B------:R-:W-:Y:S05]  /*68b0*/  @P2 BRA `(.L_x_72) ;  /* 0x000000e000002947 */ /* 0x000fea0003800000 */
[----:B------:R-:W-:Y:S01]  /*68c0*/  IADD3 R3, P0, R241, 0x20, RZ ;  /* 0x00000020f1037810 */ /* 0x000fe20007f1e0ff */
[----:B------:R-:W-:Y:S01]  /*68d0*/  IMAD.MOV.U32 R9, RZ, RZ, R8 ;  /* 0x000000ffff097224 */ /* 0x000fe200078e0008 */
[----:B------:R-:W-:Y:S02]  /*68e0*/  MOV R8, R2 ;  /* 0x0000000200087202 */ /* 0x000fe40000000f00 */
[----:B------:R-:W-:Y:S01]  /*68f0*/  ISETP.GE.AND P1, PT, R218, c[0x0][0x220], PT ;  /* 0x00008800da007a0c */ /* 0x000fe20003f26270 */
[----:B------:R-:W-:Y:S01]  /*6900*/  IMAD.X R4, RZ, RZ, R14, P0 ;  /* 0x000000ffff047224 */ /* 0x000fe200000e060e */
[----:B------:R-:W-:Y:S01]  /*6910*/  ISETP.GE.AND P0, PT, R229, c[0x0][0x220], PT ;  /* 0x00008800e5007a0c */ /* 0x000fe20003f06270 */
[----:B------:R-:W-:-:S04]  /*6920*/  IMAD.WIDE.U32 R8, R3, c[0x0][0x3a0], R8 ;  /* 0x0000e80003087a25 */ /* 0x000fc800078e0008 */
[----:B------:R-:W-:Y:S01]  /*6930*/  IMAD R4, R4, c[0x0][0x3a0], RZ ;  /* 0x0000e80004047a24 */ /* 0x000fe200078e02ff */
[----:B------:R-:W-:-:S03]  /*6940*/  LEA R2, P4, R8, c[0x0][0x340], 0x1 ;  /* 0x0000d00008027a11 */ /* 0x000fc600078808ff */
[----:B------:R-:W-:-:S04]  /*6950*/  IMAD R3, R3, c[0x0][0x3a4], R4 ;  /* 0x0000e90003037a24 */ /* 0x000fc800078e0204 */
[----:B------:R-:W-:-:S05]  /*6960*/  IMAD.IADD R3, R3, 0x1, R9 ;  /* 0x0000000103037824 */ /* 0x000fca00078e0209 */
[----:B------:R-:W-:-:S05]  /*6970*/  LEA.HI.X R3, R8, c[0x0][0x344], R3, 0x1, P4 ;  /* 0x0000d10008037a11 */ /* 0x000fca00020f0c03 */
[----:B------:R1:W-:Y:S04]  /*6980*/  @!P1 STG.E.128 [R2.64], RZ ;  /* 0x000000ff02009986 */ /* 0x0003e8000c101d06 */
[----:B------:R1:W-:Y:S02]  /*6990*/  @!P0 STG.E.128 [R2.64+0x80], RZ ;  /* 0x000080ff02008986 */ /* 0x0003e4000c101d06 */
.L_x_72:
[----:B------:R-:W-:Y:S05]  /*69a0*/  BSYNC B0 ;  /* 0x0000000000007941 */ /* 0x000fea0003800000 */
.L_x_71:
[----:B-1----:R-:W-:Y:S01]  /*69b0*/  IMAD.WIDE.U32 R2, R0, c[0x0][0x3a8], R218 ;  /* 0x0000ea0000027a25 */ /* 0x002fe200078e00da */
        /* <DEDUP_REMOVED lines=20> */
[----:B------:R1:W-:Y:S04]  /*6b00*/  @!P1 STG.E.128 [R4.64], RZ ;  /* 0x000000ff04009986 */ /* 0x0003e8000c101d06 */
[----:B------:R1:W-:Y:S02]  /*6b10*/  @!P0 STG.E.128 [R4.64+0x80], RZ ;  /* 0x000080ff04008986 */ /* 0x0003e4000c101d06 */
.L_x_74:
[----:B------:R-:W-:Y:S05]  /*6b20*/  BSYNC B0 ;  /* 0x0000000000007941 */ /* 0x000fea0003800000 */
.L_x_73:
[----:B------:R-:W-:Y:S05]  /*6b30*/  @P2 BRA `(.L_x_66) ;  /* 0x000000d000002947 */ /* 0x000fea0003800000 */
[----:B------:R-:W-:Y:S02]  /*6b40*/  IADD3 R0, P0, R241, 0x20, RZ ;  /* 0x00000020f1007810 */ /* 0x000fe40007f1e0ff */
[----:B------:R-:W-:-:S03]  /*6b50*/  ISETP.GE.AND P1, PT, R218, c[0x0][0x220], PT ;  /* 0x00008800da007a0c */ /* 0x000fc60003f26270 */
        /* <DEDUP_REMOVED lines=9> */
[----:B------:R1:W-:Y:S04]  /*6bf0*/  @!P1 STG.E.128 [R2.64], RZ ;  /* 0x000000ff02009986 */ /* 0x0003e8000c101d06 */
[----:B------:R1:W-:Y:S02]  /*6c00*/  @!P0 STG.E.128 [R2.64+0x80], RZ ;  /* 0x000080ff02008986 */ /* 0x0003e4000c101d06 */
.L_x_66:
[----:B------:R-:W-:Y:S05]  /*6c10*/  BSYNC B1 ;  /* 0x0000000000017941 */ /* 0x000fea0003800000 */
.L_x_31:
[----:B------:R-:W-:Y:S01]  /*6c20*/  ULDC UR5, c[0x0][0x218] ;  /* 0x0000860000057ab9 */ /* 0x000fe20000000800 */
[----:B------:R-:W-:Y:S01]  /*6c30*/  IADD3 R243, R243, c[0x0][0xc], RZ ;  /* 0x00000300f3f37a10 */ /* 0x000fe20007ffe0ff */
[----:B------:R-:W-:-:S04]  /*6c40*/  UIADD3 UR5, UR5, 0x3f, URZ ;  /* 0x0000003f05057890 */ /* 0x000fc8000fffe03f */
[----:B------:R-:W-:-:S04]  /*6c50*/  USHF.R.S32.HI UR4, URZ, 0x1f, UR5 ;  /* 0x0000001f3f047899 */ /* 0x000fc80008011405 */
[----:B------:R-:W-:-:S04]  /*6c60*/  ULEA.HI UR4, UR4, UR5, URZ, 0x6 ;  /* 0x0000000504047291 */ /* 0x000fc8000f8f303f */
[----:B------:R-:W-:-:S06]  /*6c70*/  USHF.R.S32.HI UR4, URZ, 0x6, UR4 ;  /* 0x000000063f047899 */ /* 0x000fcc0008011404 */
[----:B------:R-:W-:-:S13]  /*6c80*/  ISETP.GE.AND P0, PT, R243, UR4, PT ;  /* 0x00000004f3007c0c */ /* 0x000fda000bf06270 */
[----:B------:R-:W-:Y:S01]  /*6c90*/  @P0 CALL.REL.NOINC `(.L_x_75) ;  /* 0x0000001000000944 */ /* 0x000fe20003c00000 */
[----:B------:R-:W-:Y:S05]  /*6ca0*/  BRA `(.L_x_76) ;  /* 0xffff9c1000007947 */ /* 0x000fea000383ffff */
.L_x_75:
[----:B------:R-:W-:Y:S05]  /*6cb0*/  EXIT ;  /* 0x000000000000794d */ /* 0x000fea0003800000 */
.L_x_77:
        /* <DEDUP_REMOVED lines=12> */
.L_x_2047:


//--------------------- .text._ZN5flash44flash_bwd_dq_dk_dv_loop_seqk_parallel_kernelI23Flash_bwd_kernel_traitsILi128ELi64ELi64ELi8ELi4ELi2ELi2ELb1ELb0EN7cutlass10bfloat16_tE19Flash_kernel_traitsILi128ELi64ELi64ELi8ES3_EELb0ELb0ELb1ELb0ELb0ELb0ELb0EEEvNS_16Flash_bwd_paramsE --------------------------
	.section	.text._ZN5flash44flash_bwd_dq_dk_dv_loop_seqk_parallel_kernelI23Flash_bwd_kernel_traitsILi128ELi64ELi64ELi8ELi4ELi2ELi2ELb1ELb0EN7cutlass10bfloat16_tE19Flash_kernel_traitsILi128ELi64ELi64ELi8ES3_EELb0ELb0ELb1ELb0ELb0ELb0ELb0EEEvNS_16Flash_bwd_paramsE,"ax",@progbits
	.sectioninfo	@"SHI_REGISTERS=255"
	.align	128
        .global         _ZN5flash44flash_bwd_dq_dk_dv_loop_seqk_parallel_kernelI23Flash_bwd_kernel_traitsILi128ELi64ELi64ELi8ELi4ELi2ELi2ELb1ELb0EN7cutlass10bfloat16_tE19Flash_kernel_traitsILi128ELi64ELi64ELi8ES3_EELb0ELb0ELb1ELb0ELb0ELb0ELb0EEEvNS_16Flash_bwd_paramsE
        .type           _ZN5flash44flash_bwd_dq_dk_dv_loop_seqk_parallel_kernelI23Flash_bwd_kernel_traitsILi128ELi64ELi64ELi8ELi4ELi2ELi2ELb1ELb0EN7cutlass10bfloat16_tE19Flash_kernel_traitsILi128ELi64ELi64ELi8ES3_EELb0ELb0ELb1ELb0ELb0ELb0ELb0EEEvNS_16Flash_bwd_paramsE,@function
        .size           _ZN5flash44flash_bwd_dq_dk_dv_loop_seqk_parallel_kernelI23Flash_bwd_kernel_traitsILi128ELi64ELi64ELi8ELi4ELi2ELi2ELb1ELb0EN7cutlass10bfloat16_tE19Flash_kernel_traitsILi128ELi64ELi64ELi8ES3_EELb0ELb0ELb1ELb0ELb0ELb0ELb0EEEvNS_16Flash_bwd_paramsE,(.L_x_2048 - _ZN5flash44flash_bwd_dq_dk_dv_loop_seqk_parallel_kernelI23Flash_bwd_kernel_traitsILi128ELi64ELi64ELi8ELi4ELi2ELi2ELb1ELb0EN7cutlass10bfloat16_tE19Flash_kernel_traitsILi128ELi64ELi64ELi8ES3_EELb0ELb0ELb1ELb0ELb0ELb0ELb0EEEvNS_16Flash_bwd_paramsE)
        .other          _ZN5flash44flash_bwd_dq_dk_dv_loop_seqk_parallel_kernelI23Flash_bwd_kernel_traitsILi128ELi64ELi64ELi8ELi4ELi2ELi2ELb1ELb0EN7cutlass10bfloat16_tE19Flash_kernel_traitsILi128ELi64ELi64ELi8ES3_EELb0ELb0ELb1ELb0ELb0ELb0ELb0EEEvNS_16Flash_bwd_paramsE,@"STO_CUDA_ENTRY STV_DEFAULT"
_ZN5flash44flash_bwd_dq_dk_dv_loop_seqk_parallel_kernelI23Flash_bwd_kernel_traitsILi128ELi64ELi64ELi8ELi4ELi2ELi2ELb1ELb0EN7cutlass10bfloat16_tE19Flash_kernel_traitsILi128ELi64ELi64ELi8ES3_EELb0ELb0ELb1ELb0ELb0ELb0ELb0EEEvNS_16Flash_bwd_paramsE:
.text._ZN5flash44flash_bwd_dq_dk_dv_loop_seqk_parallel_kernelI23Flash_bwd_kernel_traitsILi128ELi64ELi64ELi8ELi4ELi2ELi2ELb1ELb0EN7cutlass10bfloat16_tE19Flash_kernel_traitsILi128ELi64ELi64ELi8ES3_EELb0ELb0ELb1ELb0ELb0ELb0ELb0EEEvNS_16Flash_bwd_paramsE:
[----:B------:R-:W-:Y:S02]  /*0000*/  MOV R1, c[0x0][0x28] ;  /* 0x00000a0000017a02 */ /* 0x000fe40000000f00 */
[----:B------:R-:W1:Y:S01]  /*0010*/  S2R R217, SR_CTAID.X ;  /* 0x0000000000d97919 */ /* 0x000e620000002500 */
[----:B------:R-:W-:Y:S02]  /*0020*/  ULDC UR5, c[0x0][0x218] ;  /* 0x0000860000057ab9 */ /* 0x000fe40000000800 */
[----:B------:R-:W-:-:S04]  /*0030*/  UIADD3 UR5, UR5, 0x3f, URZ ;  /* 0x0000003f05057890 */ /* 0x000fc8000fffe03f */
[----:B------:R-:W-:-:S04]  /*0040*/  USHF.R.S32.HI UR4, URZ, 0x1f, UR5 ;  /* 0x0000001f3f047899 */ /* 0x000fc80008011405 */
[----:B------:R-:W-:-:S04]  /*0050*/  ULEA.HI UR4, UR4, UR5, URZ, 0x6 ;  /* 0x0000000504047291 */ /* 0x000fc8000f8f303f */
[----:B------:R-:W-:-:S06]  /*0060*/  USHF.R.S32.HI UR4, URZ, 0x6, UR4 ;  /* 0x000000063f047899 */ /* 0x000fcc0008011404 */
[----:B-1----:R-:W-:-:S13]  /*0070*/  ISETP.GE.AND P0, PT, R217, UR4, PT ;  /* 0x00000004d9007c0c */ /* 0x002fda000bf06270 */
[----:B------:R-:W-:Y:S05]  /*0080*/  @P0 EXIT ;  /* 0x000000000000094d */ /* 0x000fea0003800000 */
[----:B------:R-:W1:Y:S01]  /*0090*/  S2R R9, SR_TID.X ;  /* 0x0000000000097919 */ /* 0x000e620000002100 */
[----:B------:R-:W-:-:S03]  /*00a0*/  ULDC.64 UR6, c[0x0][0x118] ;  /* 0x0000460000067ab9 */ /* 0x000fc60000000a00 */
[----:B------:R-:W2:Y:S04]  /*00b0*/  S2R R216, SR_CTAID.Y ;  /* 0x0000000000d87919 */ /* 0x000ea80000002600 */
[----:B------:R-:W3:Y:S01]  /*00c0*/  S2R R235, SR_CTAID.Z ;  /* 0x0000000000eb7919 */ /* 0x000ee20000002700 */
[----:B-1----:R-:W-:Y:S01]  /*00d0*/  SHF.R.S32.HI R16, RZ, 0x1f, R9 ;  /* 0x0000001fff107819 */ /* 0x002fe20000011409 */
[----:B------:R-:W-:-:S03]  /*00e0*/  IMAD.SHL.U32 R210, R9, 0x2, RZ ;  /* 0x0000000209d27824 */ /* 0x000fc600078e00ff */
[CC--:B------:R-:W-:Y:S02]  /*00f0*/  LEA.HI R6, R16.reuse, R9.reuse, RZ, 0x5 ;  /* 0x0000000910067211 */ /* 0x0c0fe400078f28ff */
[CC--:B------:R-:W-:Y:S02]  /*0100*/  LEA.HI R2, R16.reuse, R9.reuse, RZ, 0x4 ;  /* 0x0000000910027211 */ /* 0x0c0fe400078f20ff */
[----:B------:R-:W-:Y:S02]  /*0110*/  SHF.R.S32.HI R8, RZ, 0x5, R6 ;  /* 0x00000005ff087819 */ /* 0x000fe40000011406 */
[----:B------:R-:W-:Y:S02]  /*0120*/  LEA.HI R10, R16, R9, RZ, 0x2 ;  /* 0x00000009100a7211 */ /* 0x000fe400078f10ff */
[----:B------:R-:W-:Y:S02]  /*0130*/  SHF.R.S32.HI R11, RZ, 0x4, R2 ;  /* 0x00000004ff0b7819 */ /* 0x000fe40000011402 */
[----:B------:R-:W-:-:S02]  /*0140*/  SHF.R.S32.HI R3, RZ, 0x1f, R6 ;  /* 0x0000001fff037819 */ /* 0x000fc40000011406 */
[C---:B------:R-:W-:Y:S02]  /*0150*/  LEA.HI R5, R6.reuse, R8, RZ, 0x1 ;  /* 0x0000000806057211 */ /* 0x040fe400078f08ff */
[----:B------:R-:W-:Y:S02]  /*0160*/  LOP3.LUT R6, R6, 0xffffffe0, RZ, 0xc0, !PT ;  /* 0xffffffe006067812 */ /* 0x000fe400078ec0ff */
[----:B------:R-:W-:Y:S02]  /*0170*/  SHF.R.S32.HI R0, RZ, 0x2, R10 ;  /* 0x00000002ff007819 */ /* 0x000fe4000001140a */
[----:B------:R-:W-:Y:S01]  /*0180*/  LEA.HI R4, R2, R11, RZ, 0x1 ;  /* 0x0000000b02047211 */ /* 0x000fe200078f08ff */
[----:B------:R-:W-:Y:S01]  /*0190*/  IMAD.IADD R13, R9, 0x1, -R6 ;  /* 0x00000001090d7824 */ /* 0x000fe200078e0a06 */
[----:B------:R-:W-:Y:S02]  /*01a0*/  SHF.R.S32.HI R7, RZ, 0x1f, R10 ;  /* 0x0000001fff077819 */ /* 0x000fe4000001140a */
[----:B------:R-:W-:-:S02]  /*01b0*/  LEA.HI R14, R16, R9, RZ, 0x3 ;  /* 0x00000009100e7211 */ /* 0x000fc400078f18ff */
[----:B------:R-:W-:Y:S02]  /*01c0*/  LOP3.LUT R4, R4, 0xfffffffe, RZ, 0xc0, !PT ;  /* 0xfffffffe04047812 */ /* 0x000fe400078ec0ff */
[----:B------:R-:W-:Y:S02]  /*01d0*/  LEA.HI R7, R7, R0, RZ, 0x3 ;  /* 0x0000000007077211 */ /* 0x000fe400078f18ff */
[----:B------:R-:W-:Y:S01]  /*01e0*/  SHF.R.S32.HI R213, RZ, 0x3, R14 ;  /* 0x00000003ffd57819 */ /* 0x000fe2000001140e */
[----:B------:R-:W-:Y:S01]  /*01f0*/  IMAD.IADD R4, R11, 0x1, -R4 ;  /* 0x000000010b047824 */ /* 0x000fe200078e0a04 */
[----:B------:R-:W-:Y:S02]  /*0200*/  LOP3.LUT R6, R14, 0xfffffff8, RZ, 0xc0, !PT ;  /* 0xfffffff80e067812 */ /* 0x000fe400078ec0ff */
[----:B------:R-:W-:Y:S01]  /*0210*/  LOP3.LUT R7, R7, 0xfffffff8, RZ, 0xc0, !PT ;  /* 0xfffffff807077812 */ /* 0x000fe200078ec0ff */
[----:B------:R-:W-:Y:S01]  /*0220*/  IMAD.SHL.U32 R15, R213, 0x40, RZ ;  /* 0x00000040d50f7824 */ /* 0x000fe200078e00ff */
[----:B------:R-:W-:Y:S01]  /*0230*/  LOP3.LUT R2, R2, 0xfffffff0, RZ, 0xc0, !PT ;  /* 0xfffffff002027812 */ /* 0x000fe200078ec0ff */
[----:B------:R-:W-:Y:S01]  /*0240*/  IMAD.IADD R11, R9, 0x1, -R6 ;  /* 0x00000001090b7824 */ /* 0x000fe200078e0a06 */
[----:B------:R-:W-:Y:S01]  /*0250*/  LOP3.LUT R5, R5, 0xfffffffe, RZ, 0xc0, !PT ;  /* 0xfffffffe05057812 */ /* 0x000fe200078ec0ff */
[----:B------:R-:W-:Y:S01]  /*0260*/  IMAD.IADD R7, R0, 0x1, -R7 ;  /* 0x0000000100077824 */ /* 0x000fe200078e0a07 */
[----:B------:R-:W-:Y:S01]  /*0270*/  SHF.R.S32.HI R0, RZ, 0x1f, R13 ;  /* 0x0000001fff007819 */ /* 0x000fe2000001140d */
[----:B------:R-:W-:Y:S01]  /*0280*/  IMAD.SHL.U32 R214, R11, 0x8, RZ ;  /* 0x000000080bd67824 */ /* 0x000fe200078e00ff */
[----:B------:R-:W-:Y:S01]  /*0290*/  LOP3.LUT R15, R15, 0x1c0, RZ, 0xc0, !PT ;  /* 0x000001c00f0f7812 */ /* 0x000fe200078ec0ff */
[----:B------:R-:W-:Y:S01]  /*02a0*/  IMAD.IADD R17, R9, 0x1, -R2 ;  /* 0x0000000109117824 */ /* 0x000fe200078e0a02 */
[----:B------:R-:W-:Y:S01]  /*02b0*/  LEA.HI R0, R0, R13, RZ, 0x2 ;  /* 0x0000000d00007211 */ /* 0x000fe200078f10ff */
[----:B------:R-:W-:Y:S01]  /*02c0*/  IMAD.IADD R5, R8, 0x1, -R5 ;  /* 0x0000000108057824 */ /* 0x000fe200078e0a05 */
[----:B------:R-:W-:-:S02]  /*02d0*/  LEA.HI R3, R3, R8, RZ, 0x2 ;  /* 0x0000000803037211 */ /* 0x000fc400078f10ff */
[----:B------:R-:W-:Y:S01]  /*02e0*/  LOP3.LUT R13, R15, 0x38, R214, 0xf8, !PT ;  /* 0x000000380f0d7812 */ /* 0x000fe200078ef8d6 */
[----:B------:R-:W-:Y:S01]  /*02f0*/  IMAD.SHL.U32 R12, R5, 0x10, RZ ;  /* 0x00000010050c7824 */ /* 0x000fe200078e00ff */
[----:B------:R-:W-:Y:S02]  /*0300*/  SHF.R.U32.HI R212, RZ, 0x3, R15 ;  /* 0x00000003ffd47819 */ /* 0x000fe4000001160f */
[C---:B------:R-:W-:Y:S02]  /*0310*/  LOP3.LUT P4, RZ, R11.reuse, 0x2, RZ, 0xc0, !PT ;  /* 0x000000020bff7812 */ /* 0x040fe4000788c0ff */
[C---:B------:R-:W-:Y:S01]  /*0320*/  LOP3.LUT P3, RZ, R11.reuse, 0x4, RZ, 0xc0, !PT ;  /* 0x000000040bff7812 */ /* 0x040fe2000786c0ff */
[----:B------:R-:W-:Y:S01]  /*0330*/  IMAD.SHL.U32 R11, R11, 0x40, RZ ;  /* 0x000000400b0b7824 */ /* 0x000fe200078e00ff */
[----:B------:R-:W-:Y:S02]  /*0340*/  LOP3.LUT R3, R3, 0xfffffffc, RZ, 0xc0, !PT ;  /* 0xfffffffc03037812 */ /* 0x000fe400078ec0ff */
[----:B------:R-:W-:-:S02]  /*0350*/  LOP3.LUT R212, R13, R212, RZ, 0x3c, !PT ;  /* 0x000000d40dd47212 */ /* 0x000fc400078e3cff */
[----:B------:R-:W-:Y:S01]  /*0360*/  LOP3.LUT R13, R7, 0x1, RZ, 0xc0, !PT ;  /* 0x00000001070d7812 */ /* 0x000fe200078ec0ff */
[----:B------:R-:W-:Y:S01]  /*0370*/  IMAD.IADD R3, R8, 0x1, -R3 ;  /* 0x0000000108037824 */ /* 0x000fe200078e0a03 */
[----:B------:R-:W-:Y:S02]  /*0380*/  SHF.R.S32.HI R2, RZ, 0x1f, R17 ;  /* 0x0000001fff027819 */ /* 0x000fe40000011411 */
[----:B------:R-:W-:Y:S02]  /*0390*/  LOP3.LUT R11, R11, 0x1c0, RZ, 0xc0, !PT ;  /* 0x000001c00b0b7812 */ /* 0x000fe400078ec0ff */
[----:B------:R-:W-:Y:S02]  /*03a0*/  ISETP.NE.U32.AND P0, PT, R13, 0x1, PT ;  /* 0x000000010d00780c */ /* 0x000fe40003f05070 */
[CC--:B------:R-:W-:Y:S02]  /*03b0*/  LEA.HI R8, R16.reuse, R9.reuse, RZ, 0x7 ;  /* 0x0000000910087211 */ /* 0x0c0fe400078f38ff */
[----:B------:R-:W-:-:S02]  /*03c0*/  LEA.HI R13, R16, R9, RZ, 0x6 ;  /* 0x00000009100d7211 */ /* 0x000fc400078f30ff */
[----:B------:R-:W-:Y:S02]  /*03d0*/  LOP3.LUT R10, R10, 0x7ffffffc, RZ, 0xc0, !PT ;  /* 0x7ffffffc0a0a7812 */ /* 0x000fe400078ec0ff */
[----:B------:R-:W-:Y:S02]  /*03e0*/  LEA.HI R2, R2, R17, RZ, 0x3 ;  /* 0x0000001102027211 */ /* 0x000fe400078f18ff */
[----:B------:R-:W-:Y:S01]  /*03f0*/  LOP3.LUT R205, R11, 0x10, R12, 0xf8, !PT ;  /* 0x000000100bcd7812 */ /* 0x000fe200078ef80c */
[----:B------:R-:W-:Y:S01]  /*0400*/  IMAD.IADD R10, R9, 0x1, -R10 ;  /* 0x00000001090a7824 */ /* 0x000fe200078e0a0a */
[----:B------:R-:W-:Y:S01]  /*0410*/  SHF.R.S32.HI R8, RZ, 0x7, R8 ;  /* 0x00000007ff087819 */ /* 0x000fe20000011408 */
[----:B------:R-:W-:Y:S01]  /*0420*/  IMAD.SHL.U32 R9, R7, 0x40, RZ ;  /* 0x0000004007097824 */ /* 0x000fe200078e00ff */
[----:B------:R-:W-:Y:S02]  /*0430*/  LOP3.LUT R15, R11, 0x8, R14, 0xf8, !PT ;  /* 0x000000080b0f7812 */ /* 0x000fe400078ef80e */
[----:B------:R-:W-:Y:S01]  /*0440*/  SHF.R.U32.HI R12, RZ, 0x3, R11 ;  /* 0x00000003ff0c7819 */ /* 0x000fe2000001160b */
[----:B------:R-:W-:Y:S01]  /*0450*/  IMAD.SHL.U32 R11, R4, 0x200, RZ ;  /* 0x00000200040b7824 */ /* 0x000fe200078e00ff */
[----:B------:R-:W-:-:S02]  /*0460*/  SHF.R.S32.HI R13, RZ, 0x6, R13 ;  /* 0x00000006ff0d7819 */ /* 0x000fc4000001140d */
[C---:B------:R-:W-:Y:S01]  /*0470*/  LOP3.LUT R6, R2.reuse, 0xfffffff8, RZ, 0xc0, !PT ;  /* 0xfffffff802067812 */ /* 0x040fe200078ec0ff */
[----:B------:R-:W-:Y:S01]  /*0480*/  IMAD.SHL.U32 R2, R2, 0x40, RZ ;  /* 0x0000004002027824 */ /* 0x000fe200078e00ff */
[----:B------:R-:W-:Y:S01]  /*0490*/  LOP3.LUT R206, R15, R12, RZ, 0x3c, !PT ;  /* 0x0000000c0fce7212 */ /* 0x000fe200078e3cff */
[C---:B------:R-:W-:Y:S01]  /*04a0*/  IMAD R15, R8.reuse, 0x800, R11 ;  /* 0x00000800080f7824 */ /* 0x040fe200078e020b */
[----:B------:R-:W-:Y:S01]  /*04b0*/  LOP3.LUT R205, R205, 0x8, R14, 0xf8, !PT ;  /* 0x00000008cdcd7812 */ /* 0x000fe200078ef80e */
[----:B------:R-:W-:Y:S01]  /*04c0*/  IMAD.SHL.U32 R221, R13, 0x8, RZ ;  /* 0x000000080ddd7824 */ /* 0x000fe200078e00ff */
[----:B------:R-:W-:Y:S01]  /*04d0*/  R2P PR, R7, 0x6 ;  /* 0x0000000607007804 */ /* 0x000fe20000000000 */
[----:B------:R-:W-:Y:S01]  /*04e0*/  IMAD.SHL.U32 R7, R8, 0x20, RZ ;  /* 0x0000002008077824 */ /* 0x000fe200078e00ff */
[----:B------:R-:W-:Y:S01]  /*04f0*/  LOP3.LUT R205, R11, R205, R12, 0xf6, !PT ;  /* 0x000000cd0bcd7212 */ /* 0x000fe200078ef60c */
[----:B------:R-:W-:Y:S01]  /*0500*/  IMAD.SHL.U32 R8, R10, 0x2, RZ ;  /* 0x000000020a087824 */ /* 0x000fe200078e00ff */
[----:B------:R-:W-:Y:S01]  /*0510*/  LOP3.LUT R10, R9, 0x1c0, RZ, 0xc0, !PT ;  /* 0x000001c0090a7812 */ /* 0x000fe200078ec0ff */
[----:B------:R-:W-:Y:S01]  /*0520*/  IMAD.IADD R6, R17, 0x1, -R6 ;  /* 0x0000000111067824 */ /* 0x000fe200078e0a06 */
[----:B------:R-:W-:Y:S01]  /*0530*/  LOP3.LUT R221, R221, 0x18, RZ, 0xc0, !PT ;  /* 0x00000018dddd7812 */ /* 0x000fe200078ec0ff */
[----:B------:R-:W-:Y:S01]  /*0540*/  IMAD.SHL.U32 R12, R4, 0x20, RZ ;  /* 0x00000020040c7824 */ /* 0x000fe200078e00ff */
[----:B------:R-:W-:Y:S01]  /*0550*/  LOP3.LUT R220, R10, 0x20, R7, 0xf8, !PT ;  /* 0x000000200adc7812 */ /* 0x000fe200078ef807 */
[----:B------:R-:W-:Y:S01]  /*0560*/  IMAD.SHL.U32 R6, R6, 0x40, RZ ;  /* 0x0000004006067824 */ /* 0x000fe200078e00ff */
[----:B------:R-:W-:Y:S01]  /*0570*/  SHF.R.U32.HI R9, RZ, 0x3, R10 ;  /* 0x00000003ff097819 */ /* 0x000fe2000001160a */
[----:B------:R-:W-:Y:S01]  /*0580*/  IMAD.IADD R206, R15, 0x1, R206 ;  /* 0x000000010fce7824 */ /* 0x000fe200078e02ce */
[----:B------:R-:W-:Y:S01]  /*0590*/  LOP3.LUT R207, R221, 0x20, R12, 0xf8, !PT ;  /* 0x00000020ddcf7812 */ /* 0x000fe200078ef80c */
[----:B------:R-:W-:Y:S01]  /*05a0*/  IMAD R212, R13, 0x200, R212 ;  /* 0x000002000dd47824 */ /* 0x000fe200078e02d4 */
[----:B------:R-:W-:Y:S01]  /*05b0*/  LOP3.LUT R220, R220, R9, RZ, 0x3c, !PT ;  /* 0x00000009dcdc7212 */ /* 0x000fe200078e3cff */
[----:B------:R-:W-:Y:S01]  /*05c0*/  IMAD.SHL.U32 R206, R206, 0x2, RZ ;  /* 0x00000002cece7824 */ /* 0x000fe200078e00ff */
[----:B------:R-:W-:Y:S01]  /*05d0*/  LOP3.LUT R221, R9, R10, R221, 0x1e, !PT ;  /* 0x0000000a09dd7212 */ /* 0x000fe200078e1edd */
[----:B------:R-:W-:Y:S01]  /*05e0*/  IMAD.SHL.U32 R9, R4, 0x8, RZ ;  /* 0x0000000804097824 */ /* 0x000fe200078e00ff */
[----:B------:R-:W-:Y:S01]  /*05f0*/  LOP3.LUT R6, R6, 0x1c0, RZ, 0xc0, !PT ;  /* 0x000001c006067812 */ /* 0x000fe200078ec0ff */
[----:B------:R-:W-:Y:S01]  /*0600*/  IMAD.SHL.U32 R218, R212, 0x2, RZ ;  /* 0x00000002d4da7824 */ /* 0x000fe200078e00ff */
[----:B------:R-:W-:-:S02]  /*0610*/  SHF.R.S32.HI R4, RZ, 0x2, R0 ;  /* 0x00000002ff047819 */ /* 0x000fc40000011400 */
[----:B------:R-:W-:Y:S02]  /*0620*/  SHF.R.U32.HI R204, RZ, 0x3, R6 ;  /* 0x00000003ffcc7819 */ /* 0x000fe40000011606 */
[----:B------:R-:W-:Y:S01]  /*0630*/  LOP3.LUT R9, R6, 0x8, R9, 0xf8, !PT ;  /* 0x0000000806097812 */ /* 0x000fe200078ef809 */
[----:B------:R-:W-:Y:S01]  /*0640*/  IMAD R211, R3, 0x10, R4 ;  /* 0x0000001003d37824 */ /* 0x000fe200078e0204 */
[----:B------:R-:W-:Y:S02]  /*0650*/  LOP3.LUT R0, R2, 0xfffffe00, RZ, 0xc0, !PT ;  /* 0xfffffe0002007812 */ /* 0x000fe400078ec0ff */
[----:B------:R-:W-:Y:S01]  /*0660*/  LOP3.LUT R210, R7, 0x6, R210, 0xf8, !PT ;  /* 0x0000000607d27812 */ /* 0x000fe200078ef8d2 */
[----:B------:R-:W-:Y:S01]  /*0670*/  IMAD R7, R3, 0x400, R8 ;  /* 0x0000040003077824 */ /* 0x000fe200078e0208 */
[----:B------:R-:W-:Y:S01]  /*0680*/  LOP3.LUT R207, R204, R207, R6, 0x1e, !PT ;  /* 0x000000cfcccf7212 */ /* 0x000fe200078e1e06 */
[----:B------:R-:W-:Y:S01]  /*0690*/  IMAD R8, R5, 0x400, R8 ;  /* 0x0000040005087824 */ /* 0x000fe200078e0208 */
[----:B------:R-:W-:Y:S01]  /*06a0*/  LOP3.LUT R204, R9, R204, RZ, 0x3c, !PT ;  /* 0x000000cc09cc7212 */ /* 0x000fe200078e3cff */
[--C-:B------:R-:W-:Y:S01]  /*06b0*/  IMAD R3, R3, 0x400, R0.reuse ;  /* 0x0000040003037824 */ /* 0x100fe200078e0200 */
[----:B------:R-:W-:Y:S01]  /*06c0*/  LOP3.LUT R207, R207, R0, RZ, 0xfc, !PT ;  /* 0x00000000cfcf7212 */ /* 0x000fe200078efcff */
[----:B------:R-:W-:Y:S01]  /*06d0*/  IMAD R5, R5, 0x400, R0 ;  /* 0x0000040005057824 */ /* 0x000fe200078e0200 */
[----:B------:R-:W-:Y:S01]  /*06e0*/  IADD3 R219, R214, 0x40, RZ ;  /* 0x00000040d6db7810 */ /* 0x000fe20007ffe0ff */
[----:B------:R-:W-:-:S02]  /*06f0*/  IMAD.IADD R220, R7, 0x1, R220 ;  /* 0x0000000107dc7824 */ /* 0x000fc400078e02dc */
[----:B------:R-:W-:Y:S02]  /*0700*/  IMAD.IADD R208, R3, 0x1, R204 ;  /* 0x0000000103d07824 */ /* 0x000fe400078e02cc */
[----:B------:R-:W-:Y:S02]  /*0710*/  IMAD.IADD R204, R204, 0x1, R5 ;  /* 0x00000001cccc7824 */ /* 0x000fe400078e0205 */
[----:B------:R-:W-:Y:S02]  /*0720*/  IMAD.MOV.U32 R3, RZ, RZ, 0x20 ;  /* 0x00000020ff037424 */ /* 0x000fe400078e00ff */
[----:B------:R-:W-:Y:S01]  /*0730*/  IMAD.MOV.U32 R5, RZ, RZ, 0x40 ;  /* 0x00000040ff057424 */ /* 0x000fe200078e00ff */
[----:B------:R-:W-:Y:S01]  /*0740*/  LEA R204, R204, 0x10000, 0x1 ;  /* 0x00010000cccc7811 */ /* 0x000fe200078e08ff */
[----:B------:R-:W-:Y:S01]  /*0750*/  IMAD.SHL.U32 R220, R220, 0x2, RZ ;  /* 0x00000002dcdc7824 */ /* 0x000fe200078e00ff */
[----:B------:R-:W-:Y:S01]  /*0760*/  SEL R3, R3, 0xffffffe0, !P4 ;  /* 0xffffffe003037807 */ /* 0x000fe20006000000 */
[----:B------:R-:W-:Y:S01]  /*0770*/  IMAD.IADD R221, R8, 0x1, R221 ;  /* 0x0000000108dd7824 */ /* 0x000fe200078e02dd */
[----:B------:R-:W-:Y:S01]  /*0780*/  SEL R5, R5, 0xffffffc0, !P3 ;  /* 0xffffffc005057807 */ /* 0x000fe20005800000 */
[----:B------:R-:W-:Y:S01]  /*0790*/  IMAD.MOV.U32 R7, RZ, RZ, -0x10 ;  /* 0xfffffff0ff077424 */ /* 0x000fe200078e00ff */
[----:B------:R-:W-:Y:S01]  /*07a0*/  IADD3 R222, R220, 0x20, RZ ;  /* 0x00000020dcde7810 */ /* 0x000fe20007ffe0ff */
[----:B------:R-:W-:Y:S01]  /*07b0*/  IMAD.IADD R196, R206, 0x1, R3 ;  /* 0x00000001cec47824 */ /* 0x000fe200078e0203 */
[----:B------:R-:W-:Y:S01]  /*07c0*/  LEA R221, R221, 0xc000, 0x1 ;  /* 0x0000c000dddd7811 */ /* 0x000fe200078e08ff */
[----:B------:R-:W-:Y:S01]  /*07d0*/  IMAD R0, R205, 0x2, R5 ;  /* 0x00000002cd007824 */ /* 0x000fe200078e0205 */
[----:B------:R-:W-:Y:S01]  /*07e0*/  SEL R7, R7, 0x10, !P0 ;  /* 0x0000001007077807 */ /* 0x000fe20004000000 */
[----:B------:R-:W-:Y:S01]  /*07f0*/  IMAD.SHL.U32 R205, R205, 0x2, RZ ;  /* 0x00000002cdcd7824 */ /* 0x000fe200078e00ff */
[----:B------:R-:W-:-:S02]  /*0800*/  @P1 IADD3 R222, R220, -0x20, RZ ;  /* 0xffffffe0dcde1810 */ /* 0x000fc40007ffe0ff */
[----:B------:R-:W-:Y:S01]  /*0810*/  IADD3 R2, R5, R206, R3 ;  /* 0x000000ce05027210 */ /* 0x000fe20007ffe003 */
[----:B------:R-:W-:Y:S01]  /*0820*/  IMAD.IADD R3, R206, 0x1, R5 ;  /* 0x00000001ce037824 */ /* 0x000fe200078e0205 */
[C---:B------:R-:W-:Y:S01]  /*0830*/  IADD3 R223, R221.reuse, 0x40, RZ ;  /* 0x00000040dddf7810 */ /* 0x040fe20007ffe0ff */
[----:B------:R-:W-:Y:S01]  /*0840*/  IMAD.IADD R224, R220, 0x1, R7 ;  /* 0x00000001dce07824 */ /* 0x000fe200078e0207 */
[----:B------:R-:W-:Y:S01]  /*0850*/  @P2 IADD3 R223, R221, -0x40, RZ ;  /* 0xffffffc0dddf2810 */ /* 0x000fe20007ffe0ff */
[----:B--23--:R-:W-:Y:S02]  /*0860*/  IMAD.IADD R226, R7, 0x1, R222 ;  /* 0x0000000107e27824 */ /* 0x00cfe400078e02de */
.L_x_126:
[----:B-123--:R-:W1:Y:S01]  /*0870*/  LDC.U8 R5, c[0x0][0x312] ;  /* 0x0000c480ff057b82 */ /* 0x00ee620000000000 */
[----:B------:R-:W-:Y:S01]  /*0880*/  ISETP.NE.U32.AND P3, PT, RZ, c[0x0][0x250], PT ;  /* 0x00009400ff007a0c */ /* 0x000fe20003f65070 */
[----:B------:R-:W-:Y:S01]  /*0890*/  IMAD.SHL.U32 R6, R216, 0x4, RZ ;  /* 0x00000004d8067824 */ /* 0x000fe200078e00ff */
[----:B------:R-:W-:Y:S01]  /*08a0*/  ISETP.NE.U32.AND P2, PT, RZ, c[0x0][0x240], PT ;  /* 0x00009000ff007a0c */ /* 0x000fe20003f45070 */
[----:B------:R-:W-:Y:S01]  /*08b0*/  IMAD.MOV.U32 R19, RZ, RZ, -0x1 ;  /* 0xffffffffff137424 */ /* 0x000fe200078e00ff */
[----:B------:R-:W-:-:S02]  /*08c0*/  ISETP.NE.AND.EX P3, PT, RZ, c[0x0][0x254], PT, P3 ;  /* 0x00009500ff007a0c */ /* 0x000fc40003f65330 */
[----:B------:R-:W-:Y:S02]  /*08d0*/  SHF.R.S32.HI R17, RZ, 0x1f, R216 ;  /* 0x0000001fff117819 */ /* 0x000fe400000114d8 */
[----:B------:R-:W-:Y:S02]  /*08e0*/  ISETP.NE.AND.EX P2, PT, RZ, c[0x0][0x244], PT, P2 ;  /* 0x00009100ff007a0c */ /* 0x000fe40003f45320 */
[----:B------:R-:W-:Y:S02]  /*08f0*/  ISETP.EQ.U32.AND P5, PT, RZ, c[0x0][0x248], PT ;  /* 0x00009200ff007a0c */ /* 0x000fe40003fa2070 */
[----:B------:R-:W-:Y:S02]  /*0900*/  SHF.L.U64.HI R4, R216, 0x2, R17 ;  /* 0x00000002d8047819 */ /* 0x000fe40000010211 */
[----:B------:R-:W-:Y:S02]  /*0910*/  IADD3 R14, P0, R6, c[0x0][0x240], RZ ;  /* 0x00009000060e7a10 */ /* 0x000fe40007f1e0ff */
[----:B-1----:R-:W-:-:S02]  /*0920*/  ISETP.NE.AND P4, PT, R5, RZ, PT ;  /* 0x000000ff0500720c */ /* 0x002fc40003f85270 */
[----:B------:R-:W-:Y:S02]  /*0930*/  IADD3.X R15, R4, c[0x0][0x244], RZ, P0, !PT ;  /* 0x00009100040f7a10 */ /* 0x000fe400007fe4ff */
[----:B------:R-:W-:Y:S02]  /*0940*/  ISETP.EQ.OR.EX P5, PT, RZ, c[0x0][0x24c], !P4, P5 ;  /* 0x00009300ff007a0c */ /* 0x000fe400067a2750 */
[C---:B------:R-:W-:Y:S01]  /*0950*/  @P3 IADD3 R12, P0, R6.reuse, c[0x0][0x250], RZ ;  /* 0x00009400060c3a10 */ /* 0x040fe20007f1e0ff */
[----:B------:R-:W-:Y:S01]  /*0960*/  IMAD.MOV.U32 R241, RZ, RZ, RZ ;  /* 0x000000fffff17224 */ /* 0x000fe200078e00ff */
[----:B------:R-:W-:Y:S01]  /*0970*/  IADD3 R8, P1, R6, c[0x0][0x248], RZ ;  /* 0x0000920006087a10 */ /* 0x000fe20007f3e0ff */
[----:B------:R-:W-:Y:S01]  /*0980*/  IMAD.MOV.U32 R244, RZ, RZ, -0x1 ;  /* 0xfffffffffff47424 */ /* 0x000fe200078e00ff */
[----:B------:R-:W2:Y:S01]  /*0990*/  @P2 LDG.E R19, [R14.64] ;  /* 0x000000060e132981 */ /* 0x000ea2000c1e1900 */
[C---:B------:R-:W-:Y:S02]  /*09a0*/  @P3 IADD3.X R13, R4.reuse, c[0x0][0x254], RZ, P0, !PT ;  /* 0x00009500040d3a10 */ /* 0x040fe400007fe4ff */
[----:B------:R-:W-:Y:S01]  /*09b0*/  IADD3.X R9, R4, c[0x0][0x24c], RZ, P1, !PT ;  /* 0x0000930004097a10 */ /* 0x000fe20000ffe4ff */
[----:B------:R-:W2:Y:S04]  /*09c0*/  @P2 LDG.E R10, [R14.64+0x4] ;  /* 0x000004060e0a2981 */ /* 0x000ea8000c1e1900 */
[----:B-----5:R1:W5:Y:S04]  /*09d0*/  @P3 LDG.E R241, [R12.64] ;  /* 0x000000060cf13981 */ /* 0x020368000c1e1900 */
[----:B------:R1:W5:Y:S01]  /*09e0*/  @!P5 LDG.E R244, [R8.64] ;  /* 0x0000000608f4d981 */ /* 0x000362000c1e1900 */
[----:B------:R-:W-:Y:S01]  /*09f0*/  ISETP.NE.U32.AND P0, PT, RZ, c[0x0][0x248], PT ;  /* 0x00009200ff007a0c */ /* 0x000fe20003f05070 */
[----:B------:R-:W-:-:S03]  /*0a00*/  IMAD.MOV.U32 R5, RZ, RZ, c[0x0][0x218] ;  /* 0x00008600ff057624 */ /* 0x000fc600078e00ff */
[----:B------:R-:W-:Y:S01]  /*0a10*/  ISETP.NE.AND.EX P0, PT, RZ, c[0x0][0x24c], PT, P0 ;  /* 0x00009300ff007a0c */ /* 0x000fe20003f05300 */
[----:B--2---:R-:W-:Y:S02]  /*0a20*/  @P2 IMAD.IADD R243, R10, 0x1, -R19 ;  /* 0x000000010af32824 */ /* 0x004fe400078e0a13 */
[----:B------:R-:W-:-:S10]  /*0a30*/  @!P2 IMAD.MOV.U32 R243, RZ, RZ, c[0x0][0x214] ;  /* 0x00008500fff3a624 */ /* 0x000fd400078e00ff */
[----:B------:R-:W-:Y:S05]  /*0a40*/  @!P0 BRA `(.L_x_78) ;  /* 0x0000003000008947 */ /* 0x000fea0003800000 */
[----:B-1----:R-:W2:Y:S02]  /*0a50*/  @P4 LDG.E R5, [R8.64+0x4] ;  /* 0x0000040608054981 */ /* 0x002ea4000c1e1900 */
[----:B--2--5:R-:W-:-:S06]  /*0a60*/  @P4 IADD3 R5, R5, -R244, RZ ;  /* 0x800000f405054210 */ /* 0x024fcc0007ffe0ff */
[----:B------:R1:W5:Y:S02]  /*0a70*/  @!P4 LDG.E R5, [R8.64] ;  /* 0x000000060805c981 */ /* 0x000364000c1e1900 */
.L_x_78:
[----:B-1----:R-:W-:-:S04]  /*0a80*/  ISETP.NE.U32.AND P1, PT, RZ, c[0x0][0x258], PT ;  /* 0x00009600ff007a0c */ /* 0x002fc80003f25070 */
[----:B------:R-:W-:-:S13]  /*0a90*/  ISETP.NE.AND.EX P1, PT, RZ, c[0x0][0x25c], PT, P1 ;  /* 0x00009700ff007a0c */ /* 0x000fda0003f25310 */
[----:B------:R-:W-:-:S04]  /*0aa0*/  @P1 IADD3 R6, P0, R6, c[0x0][0x258], RZ ;  /* 0x0000960006061a10 */ /* 0x000fc80007f1e0ff */
[----:B------:R-:W-:-:S05]  /*0ab0*/  @P1 IADD3.X R7, R4, c[0x0][0x25c], RZ, P0, !PT ;  /* 0x0000970004071a10 */ /* 0x000fca00007fe4ff */
        /* <DEDUP_REMOVED lines=9> */
[C---:B------:R-:W-:Y:S01]  /*0b50*/  IADD3 R7, R243.reuse, 0x40, R227 ;  /* 0x00000040f3077810 */ /* 0x040fe20007ffe0e3 */
[----:B------:R-:W-:Y:S01]  /*0b60*/  IMAD.WIDE.U32 R26, R216, c[0x0][0x178], RZ ;  /* 0x00005e00d81a7a25 */ /* 0x000fe200078e00ff */
[----:B------:R-:W-:Y:S02]  /*0b70*/  IADD3 R4, R243, 0x3f, RZ ;  /* 0x0000003ff3047810 */ /* 0x000fe40007ffe0ff */
[----:B------:R-:W-:Y:S01]  /*0b80*/  IADD3 R7, R7, c[0x0][0x2e4], -R242 ;  /* 0x0000b90007077a10 */ /* 0x000fe20007ffe8f2 */
[----:B------:R-:W-:Y:S01]  /*0b90*/  IMAD R11, R17, c[0x0][0x178], RZ ;  /* 0x00005e00110b7a24 */ /* 0x000fe200078e02ff */
[----:B------:R-:W-:Y:S02]  /*0ba0*/  ISETP.NE.AND P0, PT, R244, -0x1, PT ;  /* 0xfffffffff400780c */ /* 0x000fe40003f05270 */
[----:B------:R-:W-:Y:S01]  /*0bb0*/  IADD3 R7, R7, 0x3f, RZ ;  /* 0x0000003f07077810 */ /* 0x000fe20007ffe0ff */
[----:B------:R-:W-:Y:S01]  /*0bc0*/  IMAD R11, R216, c[0x0][0x17c], R11 ;  /* 0x00005f00d80b7a24 */ /* 0x000fe200078e020b */
[----:B------:R-:W-:-:S02]  /*0bd0*/  SHF.R.S32.HI R5, RZ, 0x1f, R4 ;  /* 0x0000001fff057819 */ /* 0x000fc40000011404 */
[----:B------:R-:W-:Y:S01]  /*0be0*/  SHF.R.S32.HI R240, RZ, 0x1f, R7 ;  /* 0x0000001ffff07819 */ /* 0x000fe20000011407 */
[----:B------:R-:W-:Y:S01]  /*0bf0*/  IMAD.IADD R11, R27, 0x1, R11 ;  /* 0x000000011b0b7824 */ /* 0x000fe200078e020b */
[----:B------:R-:W-:Y:S01]  /*0c00*/  LEA.HI R5, R5, R4, RZ, 0x6 ;  /* 0x0000000405057211 */ /* 0x000fe200078f30ff */
[C---:B------:R-:W-:Y:S01]  /*0c10*/  IMAD R4, R19.reuse, c[0x0][0x194], RZ ;  /* 0x0000650013047a24 */ /* 0x040fe200078e02ff */
[----:B------:R-:W-:Y:S01]  /*0c20*/  LEA.HI R240, R240, R7, RZ, 0x6 ;  /* 0x00000007f0f07211 */ /* 0x000fe200078f30ff */
[C---:B------:R-:W-:Y:S01]  /*0c30*/  IMAD.WIDE.U32 R6, R19.reuse, c[0x0][0x190], RZ ;  /* 0x0000640013067a25 */ /* 0x040fe200078e00ff */
[----:B------:R-:W-:Y:S02]  /*0c40*/  ISETP.NE.AND P1, PT, R19, -0x1, PT ;  /* 0xffffffff1300780c */ /* 0x000fe40003f25270 */
[----:B------:R-:W-:Y:S01]  /*0c50*/  SHF.R.S32.HI R5, RZ, 0x6, R5 ;  /* 0x00000006ff057819 */ /* 0x000fe20000011405 */
[----:B------:R-:W-:Y:S01]  /*0c60*/  @P0 IMAD.IADD R10, R241, 0x1, R244 ;  /* 0x00000001f10a0824 */ /* 0x000fe200078e02f4 */
[----:B------:R-:W-:-:S02]  /*0c70*/  SHF.R.S32.HI R240, RZ, 0x6, R240 ;  /* 0x00000006fff07819 */ /* 0x000fc400000114f0 */
[----:B------:R-:W-:Y:S01]  /*0c80*/  SEL R26, R26, R6, !P1 ;  /* 0x000000061a1a7207 */ /* 0x000fe20004800000 */
[----:B------:R-:W-:Y:S01]  /*0c90*/  @P0 IMAD.WIDE.U32 R12, R10, c[0x0][0x198], RZ ;  /* 0x000066000a0c0a25 */ /* 0x000fe200078e00ff */
[----:B------:R-:W-:-:S03]  /*0ca0*/  IMNMX R240, R5, R240, PT ;  /* 0x000000f005f07217 */ /* 0x000fc60003800200 */
[----:B------:R-:W-:Y:S01]  /*0cb0*/  @P0 IMAD R10, R10, c[0x0][0x19c], R13 ;  /* 0x000067000a0a0a24 */ /* 0x000fe200078e020d */
[----:B------:R-:W-:Y:S01]  /*0cc0*/  LEA R6, R240, 0xffffffc0, 0x6 ;  /* 0xffffffc0f0067811 */ /* 0x000fe200078e30ff */
[----:B------:R-:W-:-:S03]  /*0cd0*/  @P1 IMAD.IADD R11, R7, 0x1, R4 ;  /* 0x00000001070b1824 */ /* 0x000fc600078e0204 */
[----:B------:R-:W-:Y:S01]  /*0ce0*/  SHF.R.S32.HI R23, RZ, 0x1f, R6 ;  /* 0x0000001fff177819 */ /* 0x000fe20000011406 */
[----:B------:R-:W-:Y:S05]  /*0cf0*/  @P0 BRA `(.L_x_80) ;  /* 0x0000009000000947 */ /* 0x000fea0003800000 */
[----:B------:R-:W-:Y:S01]  /*0d00*/  SHF.R.S32.HI R4, RZ, 0x1f, R241 ;  /* 0x0000001fff047819 */ /* 0x000fe200000114f1 */
[----:B------:R-:W-:-:S04]  /*0d10*/  IMAD.WIDE.U32 R8, R241, c[0x0][0x198], RZ ;  /* 0x00006600f1087a25 */ /* 0x000fc800078e00ff */
[----:B------:R-:W-:Y:S02]  /*0d20*/  IMAD R4, R4, c[0x0][0x198], RZ ;  /* 0x0000660004047a24 */ /* 0x000fe400078e02ff */
[----:B------:R-:W-:Y:S02]  /*0d30*/  IMAD R5, R17, c[0x0][0x180], RZ ;  /* 0x0000600011057a24 */ /* 0x000fe400078e02ff */
[----:B------:R-:W-:Y:S02]  /*0d40*/  IMAD R4, R241, c[0x0][0x19c], R4 ;  /* 0x00006700f1047a24 */ /* 0x000fe400078e0204 */
[----:B------:R-:W-:-:S03]  /*0d50*/  IMAD R5, R216, c[0x0][0x184], R5 ;  /* 0x00006100d8057a24 */ /* 0x000fc600078e0205 */
[----:B------:R-:W-:-:S05]  /*0d60*/  IADD3 R9, R9, R4, RZ ;  /* 0x0000000409097210 */ /* 0x000fca0007ffe0ff */
[----:B------:R-:W-:-:S05]  /*0d70*/  IMAD.WIDE.U32 R12, R216, c[0x0][0x180], R8 ;  /* 0x00006000d80c7a25 */ /* 0x000fca00078e0008 */
[----:B------:R-:W-:Y:S02]  /*0d80*/  IADD3 R10, R13, R5, RZ ;  /* 0x000000050d0a7210 */ /* 0x000fe40007ffe0ff */
.L_x_80:
        /* <DEDUP_REMOVED lines=14> */
[----:B------:R-:W-:Y:S02]  /*0e70*/  MOV R18, R8 ;  /* 0x0000000800127202 */ /* 0x000fe40000000f00 */
.L_x_81:
[----:B------:R-:W-:Y:S01]  /*0e80*/  IABS R7, c[0x0][0x1c8] ;  /* 0x0000720000077a13 */ /* 0x000fe20000000000 */
[----:B------:R-:W1:Y:S01]  /*0e90*/  LDC.U8 R13, c[0x0][0x328] ;  /* 0x0000ca00ff0d7b82 */ /* 0x000e620000000000 */
[----:B------:R-:W-:Y:S01]  /*0ea0*/  @P1 IMAD.WIDE.U32 R28, R19, c[0x0][0x370], RZ ;  /* 0x0000dc00131c1a25 */ /* 0x000fe200078e00ff */
[----:B------:R-:W-:Y:S01]  /*0eb0*/  LOP3.LUT R8, R235, c[0x0][0x1c8], RZ, 0x3c, !PT ;  /* 0x00007200eb087a12 */ /* 0x000fe200078e3cff */
[----:B------:R-:W2:Y:S01]  /*0ec0*/  I2F.RP R5, R7 ;  /* 0x0000000700057306 */ /* 0x000ea20000209400 */
[C---:B------:R-:W-:Y:S01]  /*0ed0*/  SHF.L.U32 R16, R216.reuse, 0x7, RZ ;  /* 0x00000007d8107819 */ /* 0x040fe200000006ff */
[----:B------:R-:W-:Y:S01]  /*0ee0*/  @!P1 IMAD.WIDE.U32 R30, R216, c[0x0][0x368], RZ ;  /* 0x0000da00d81e9a25 */ /* 0x000fe200078e00ff */
[----:B------:R-:W-:Y:S02]  /*0ef0*/  ISETP.GE.AND P4, PT, R8, RZ, PT ;  /* 0x000000ff0800720c */ /* 0x000fe40003f86270 */
[C---:B------:R-:W-:Y:S01]  /*0f00*/  SHF.L.U64.HI R8, R216.reuse, 0x7, R17 ;  /* 0x00000007d8087819 */ /* 0x040fe20000010211 */
[----:B------:R-:W-:Y:S01]  /*0f10*/  @P1 IMAD R27, R19, c[0x0][0x374], R29 ;  /* 0x0000dd00131b1a24 */ /* 0x000fe200078e021d */
[----:B------:R-:W-:Y:S01]  /*0f20*/  @!P1 MOV R28, R30 ;  /* 0x0000001e001c9202 */ /* 0x000fe20000000f00 */
[----:B------:R-:W-:Y:S01]  /*0f30*/  IMAD.WIDE.U32 R34, R216, c[0x0][0x224], RZ ;  /* 0x00008900d8227a25 */ /* 0x000fe200078e00ff */
[----:B------:R-:W-:-:S03]  /*0f40*/  SEL R8, R8, RZ, P2 ;  /* 0x000000ff08087207 */ /* 0x000fc60001000000 */
[----:B------:R-:W-:Y:S01]  /*0f50*/  IMAD R29, R235, c[0x0][0x22c], RZ ;  /* 0x00008b00eb1d7a24 */ /* 0x000fe200078e02ff */
[----:B--2---:R2:W3:Y:S01]  /*0f60*/  MUFU.RCP R20, R5 ;  /* 0x0000000500147308 */ /* 0x0044e20000001000 */
[----:B-1----:R-:W-:Y:S02]  /*0f70*/  ISETP.NE.AND P3, PT, R13, RZ, PT ;  /* 0x000000ff0d00720c */ /* 0x002fe40003f65270 */
[----:B------:R-:W-:-:S04]  /*0f80*/  SEL R13, R16, RZ, P2 ;  /* 0x000000ff100d7207 */ /* 0x000fc80001000000 */
[----:B------:R-:W-:-:S04]  /*0f90*/  IADD3 R32, P2, R6, R13, RZ ;  /* 0x0000000d06207210 */ /* 0x000fc80007f5e0ff */
[----:B------:R-:W-:Y:S01]  /*0fa0*/  IADD3.X R8, R23, R8, RZ, P2, !PT ;  /* 0x0000000817087210 */ /* 0x000fe200017fe4ff */
[----:B--2---:R-:W-:Y:S01]  /*0fb0*/  @!P1 IMAD R5, R17, c[0x0][0x368], RZ ;  /* 0x0000da0011059a24 */ /* 0x004fe200078e02ff */
[----:B---3--:R-:W-:-:S03]  /*0fc0*/  IADD3 R20, R20, 0xffffffe, RZ ;  /* 0x0ffffffe14147810 */ /* 0x008fc60007ffe0ff */
[----:B------:R-:W-:Y:S01]  /*0fd0*/  @!P1 IMAD R5, R216, c[0x0][0x36c], R5 ;  /* 0x0000db00d8059a24 */ /* 0x000fe200078e0205 */
[----:B------:R-:W1:Y:S03]  /*0fe0*/  F2I.FTZ.U32.TRUNC.NTZ R21, R20 ;  /* 0x0000001400157305 */ /* 0x000e66000021f000 */
[----:B------:R-:W-:Y:S01]  /*0ff0*/  @!P1 IMAD.IADD R27, R31, 0x1, R5 ;  /* 0x000000011f1b9824 */ /* 0x000fe200078e0205 */
[----:B-1----:R-:W-:Y:S01]  /*1000*/  IADD3 R4, RZ, -R21, RZ ;  /* 0x80000015ff047210 */ /* 0x002fe20007ffe0ff */
[----:B------:R-:W-:-:S04]  /*1010*/  IMAD.MOV.U32 R20, RZ, RZ, RZ ;  /* 0x000000ffff147224 */ /* 0x000fc800078e00ff */
[----:B------:R-:W-:Y:S01]  /*1020*/  IMAD R9, R4, R7, RZ ;  /* 0x0000000704097224 */ /* 0x000fe200078e02ff */
[----:B------:R-:W-:-:S03]  /*1030*/  IABS R4, R235 ;  /* 0x000000eb00047213 */ /* 0x000fc60000000000 */
[----:B------:R-:W-:Y:S01]  /*1040*/  IMAD.HI.U32 R9, R21, R9, R20 ;  /* 0x0000000915097227 */ /* 0x000fe200078e0014 */
[----:B------:R-:W-:Y:S02]  /*1050*/  MOV R21, c[0x0][0x224] ;  /* 0x0000890000157a02 */ /* 0x000fe40000000f00 */
[----:B------:R-:W-:Y:S02]  /*1060*/  MOV R20, c[0x0][0x22c] ;  /* 0x00008b0000147a02 */ /* 0x000fe40000000f00 */
[----:B------:R-:W-:Y:S01]  /*1070*/  SHF.R.S32.HI R21, RZ, 0x1f, R21 ;  /* 0x0000001fff157819 */ /* 0x000fe20000011415 */
[----:B------:R-:W-:-:S04]  /*1080*/  IMAD.HI.U32 R9, R9, R4, RZ ;  /* 0x0000000409097227 */ /* 0x000fc800078e00ff */
[----:B------:R-:W-:Y:S02]  /*1090*/  IMAD.MOV R14, RZ, RZ, -R9 ;  /* 0x000000ffff0e7224 */ /* 0x000fe400078e0a09 */
[----:B------:R-:W-:-:S04]  /*10a0*/  IMAD.WIDE R24, R20, c[0x0][0x1c0], RZ ;  /* 0x0000700014187a25 */ /* 0x000fc800078e02ff */
[----:B------:R-:W-:Y:S02]  /*10b0*/  IMAD R14, R7, R14, R4 ;  /* 0x0000000e070e7224 */ /* 0x000fe400078e0204 */
[----:B------:R-:W-:Y:S02]  /*10c0*/  IMAD R4, R21, R216, RZ ;  /* 0x000000d815047224 */ /* 0x000fe400078e02ff */
[----:B------:R-:W-:Y:S01]  /*10d0*/  IMAD R21, R25, R34, RZ ;  /* 0x0000002219157224 */ /* 0x000fe200078e02ff */
[----:B------:R-:W-:Y:S01]  /*10e0*/  ISETP.GT.U32.AND P5, PT, R7, R14, PT ;  /* 0x0000000e0700720c */ /* 0x000fe20003fa4070 */
[----:B------:R-:W-:Y:S02]  /*10f0*/  IMAD R5, R17, c[0x0][0x224], R4 ;  /* 0x0000890011057a24 */ /* 0x000fe400078e0204 */
[----:B------:R-:W1:Y:S01]  /*1100*/  S2R R4, SR_CTAID.X ;  /* 0x0000000000047919 */ /* 0x000e620000002500 */
[----:B------:R-:W-:Y:S02]  /*1110*/  IMAD R13, R25, R32, RZ ;  /* 0x00000020190d7224 */ /* 0x000fe400078e02ff */
[----:B------:R-:W-:-:S02]  /*1120*/  IMAD.IADD R22, R35, 0x1, R5 ;  /* 0x0000000123167824 */ /* 0x000fc400078e0205 */
[----:B------:R-:W2:Y:S01]  /*1130*/  LDC.U8 R5, c[0x0][0x3d0] ;  /* 0x0000f400ff057b82 */ /* 0x000ea20000000000 */
[----:B------:R-:W-:-:S04]  /*1140*/  IMAD.WIDE.U32 R34, R24, R34, RZ ;  /* 0x0000002218227225 */ /* 0x000fc800078e00ff */
[----:B------:R-:W-:Y:S01]  /*1150*/  @!P5 IMAD.IADD R14, R14, 0x1, -R7 ;  /* 0x000000010e0ed824 */ /* 0x000fe200078e0a07 */
[----:B------:R-:W-:Y:S01]  /*1160*/  @!P5 IADD3 R9, R9, 0x1, RZ ;  /* 0x000000010909d810 */ /* 0x000fe20007ffe0ff */
[C---:B------:R-:W-:Y:S01]  /*1170*/  IMAD R21, R24.reuse, R22, R21 ;  /* 0x0000001618157224 */ /* 0x040fe200078e0215 */
[----:B------:R-:W-:Y:S01]  /*1180*/  ISETP.NE.AND P5, PT, RZ, c[0x0][0x1c8], PT ;  /* 0x00007200ff007a0c */ /* 0x000fe20003fa5270 */
[----:B------:R-:W-:Y:S01]  /*1190*/  IMAD.WIDE.U32 R30, R24, R19, RZ ;  /* 0x00000013181e7225 */ /* 0x000fe200078e00ff */
[----:B------:R-:W-:Y:S02]  /*11a0*/  ISETP.GE.U32.AND P6, PT, R14, R7, PT ;  /* 0x000000070e00720c */ /* 0x000fe40003fc6070 */
[----:B------:R-:W-:Y:S01]  /*11b0*/  IADD3 R21, R35, R21, RZ ;  /* 0x0000001523157210 */ /* 0x000fe20007ffe0ff */
[----:B------:R-:W-:Y:S01]  /*11c0*/  IMAD R7, R25, R19, RZ ;  /* 0x0000001319077224 */ /* 0x000fe200078e02ff */
[----:B------:R-:W-:Y:S01]  /*11d0*/  SEL R25, R34, R30, !P1 ;  /* 0x0000001e22197207 */ /* 0x000fe20004800000 */
[----:B------:R-:W-:Y:S01]  /*11e0*/  IMAD R13, R24, R8, R13 ;  /* 0x00000008180d7224 */ /* 0x000fe200078e020d */
[----:B------:R-:W-:Y:S01]  /*11f0*/  SHF.R.S32.HI R14, RZ, 0x1f, R235 ;  /* 0x0000001fff0e7819 */ /* 0x000fe200000114eb */
[----:B------:R-:W-:-:S02]  /*1200*/  @P3 IMAD R8, R216, c[0x0][0x214], RZ ;  /* 0x00008500d8083a24 */ /* 0x000fc400078e02ff */
[----:B------:R-:W-:Y:S01]  /*1210*/  @P1 IMAD.IADD R21, R31, 0x1, R7 ;  /* 0x000000011f151824 */ /* 0x000fe200078e0207 */
[----:B------:R-:W-:Y:S01]  /*1220*/  SHF.R.S32.HI R7, RZ, 0x1f, R227 ;  /* 0x0000001fff077819 */ /* 0x000fe200000114e3 */
[----:B-1----:R-:W-:Y:S01]  /*1230*/  IMAD.WIDE.U32 R30, R4, c[0x0][0x3d8], RZ ;  /* 0x0000f600041e7a25 */ /* 0x002fe200078e00ff */
[----:B------:R-:W-:Y:S02]  /*1240*/  @P3 SEL R8, R8, R19, !P1 ;  /* 0x0000001308083207 */ /* 0x000fe40004800000 */
[----:B------:R-:W-:Y:S01]  /*1250*/  @P6 IADD3 R9, R9, 0x1, RZ ;  /* 0x0000000109096810 */ /* 0x000fe20007ffe0ff */
[----:B------:R-:W-:Y:S01]  /*1260*/  IMAD.WIDE.U32 R32, R24, R32, RZ ;  /* 0x0000002018207225 */ /* 0x000fe200078e00ff */
[----:B--2---:R-:W-:Y:S02]  /*1270*/  ISETP.NE.AND P2, PT, R5, RZ, PT ;  /* 0x000000ff0500720c */ /* 0x004fe40003f45270 */
[----:B------:R-:W-:Y:S01]  /*1280*/  @!P4 IADD3 R9, -R9, RZ, RZ ;  /* 0x000000ff0909c210 */ /* 0x000fe20007ffe1ff */
[----:B------:R-:W-:Y:S01]  /*1290*/  IMAD R22, R4, c[0x0][0x3dc], R31 ;  /* 0x0000f70004167a24 */ /* 0x000fe200078e021f */
[----:B------:R-:W-:Y:S01]  /*12a0*/  @!P5 LOP3.LUT R9, RZ, c[0x0][0x1c8], RZ, 0x33, !PT ;  /* 0x00007200ff09da12 */ /* 0x000fe200078e33ff */
[----:B------:R-:W-:Y:S01]  /*12b0*/  @!P3 IMAD R4, R216, c[0x0][0x1c0], R235 ;  /* 0x00007000d804ba24 */ /* 0x000fe200078e02eb */
[----:B------:R-:W-:Y:S01]  /*12c0*/  SEL R24, R30, RZ, P2 ;  /* 0x000000ff1e187207 */ /* 0x000fe20001000000 */
        /* <DEDUP_REMOVED lines=14> */
.L_x_82:
[----:B------:R-:W-:-:S04]  /*13b0*/  IMAD R19, R216, c[0x0][0x1c0], R235 ;  /* 0x00007000d8137a24 */ /* 0x000fc800078e02eb */
[----:B------:R-:W-:Y:S02]  /*13c0*/  IMAD R19, R19, c[0x0][0x224], RZ ;  /* 0x0000890013137a24 */ /* 0x000fe400078e02ff */
.L_x_83:
[----:B------:R-:W1:Y:S01]  /*13d0*/  S2R R5, SR_TID.X ;  /* 0x0000000000057919 */ /* 0x000e620000002100 */
[----:B------:R-:W-:Y:S01]  /*13e0*/  IMAD R20, R20, c[0x0][0x1c0], RZ ;  /* 0x0000700014147a24 */ /* 0x000fe200078e02ff */
[----:B------:R-:W-:Y:S01]  /*13f0*/  IADD3 R28, P4, R214, R28, RZ ;  /* 0x0000001cd61c7210 */ /* 0x000fe20007f9e0ff */
[----:B------:R-:W-:Y:S01]  /*1400*/  IMAD R31, R23, c[0x0][0x370], RZ ;  /* 0x0000dc00171f7a24 */ /* 0x000fe200078e02ff */
[----:B------:R-:W-:Y:S01]  /*1410*/  SHF.R.S32.HI R215, RZ, 0x1f, R214 ;  /* 0x0000001fffd77819 */ /* 0x000fe200000114d6 */
[----:B------:R-:W-:Y:S01]  /*1420*/  IMAD.SHL.U32 R4, R20, 0x40, RZ ;  /* 0x0000004014047824 */ /* 0x000fe200078e00ff */
[----:B------:R-:W-:Y:S01]  /*1430*/  BSSY B1, `(.L_x_79) ;  /* 0x000058d000017945 */ /* 0x000fe20003800000 */
[C---:B------:R-:W-:Y:S02]  /*1440*/  IMAD.IADD R229, R6.reuse, 0x1, R229 ;  /* 0x0000000106e57824 */ /* 0x040fe400078e02e5 */
[----:B------:R-:W-:Y:S01]  /*1450*/  IMAD R31, R6, c[0x0][0x374], R31 ;  /* 0x0000dd00061f7a24 */ /* 0x000fe200078e021f */
[----:B------:R-:W-:Y:S01]  /*1460*/  IADD3 R29, P3, P1, R32, R4, R29 ;  /* 0x00000004201d7210 */ /* 0x000fe2000797e01d */
[----:B------:R-:W-:Y:S01]  /*1470*/  IMAD.IADD R19, R6, 0x1, R19 ;  /* 0x0000000106137824 */ /* 0x000fe200078e0213 */
[----:B------:R-:W-:Y:S01]  /*1480*/  SHF.R.S32.HI R4, RZ, 0x1f, R4 ;  /* 0x0000001fff047819 */ /* 0x000fe20000011404 */
[----:B------:R-:W-:-:S02]  /*1490*/  IMAD.IADD R245, R227, 0x1, R243 ;  /* 0x00000001e3f57824 */ /* 0x000fc400078e02f3 */
[----:B------:R-:W-:Y:S01]  /*14a0*/  IMAD.MOV.U32 R16, RZ, RZ, 0x4 ;  /* 0x00000004ff107424 */ /* 0x000fe200078e00ff */
[----:B------:R-:W-:Y:S02]  /*14b0*/  IADD3.X R13, R13, R4, R30, P3, P1 ;  /* 0x000000040d0d7210 */ /* 0x000fe40001fe241e */
[----:B------:R-:W-:Y:S01]  /*14c0*/  IADD3 R25, P3, P1, R24, R29, R25 ;  /* 0x0000001d18197210 */ /* 0x000fe2000797e019 */
[----:B------:R-:W-:Y:S02]  /*14d0*/  IMAD.X R29, R215, 0x1, R27, P4 ;  /* 0x00000001d71d7824 */ /* 0x000fe400020e061b */
[----:B------:R-:W-:Y:S01]  /*14e0*/  IMAD.WIDE R228, R229, R16, c[0x0][0x200] ;  /* 0x00008000e5e47625 */ /* 0x000fe200078e0210 */
[----:B------:R-:W-:Y:S02]  /*14f0*/  IADD3.X R21, R22, R13, R21, P3, P1 ;  /* 0x0000000d16157210 */ /* 0x000fe40001fe2415 */
[----:B-1----:R-:W-:Y:S01]  /*1500*/  SHF.R.S32.HI R4, RZ, 0x1f, R5 ;  /* 0x0000001fff047819 */ /* 0x002fe20000011405 */
[----:B------:R-:W-:Y:S01]  /*1510*/  IMAD.WIDE.U32 R28, R6, c[0x0][0x370], R28 ;  /* 0x0000dc00061c7a25 */ /* 0x000fe200078e001c */
[----:B------:R-:W-:-:S02]  /*1520*/  IADD3 R13, P1, R213, R6, RZ ;  /* 0x00000006d50d7210 */ /* 0x000fc40007f3e0ff */
[----:B------:R-:W-:Y:S01]  /*1530*/  LEA.HI R27, R4, R5, RZ, 0x5 ;  /* 0x00000005041b7211 */ /* 0x000fe200078f28ff */
[----:B------:R-:W-:Y:S01]  /*1540*/  IMAD.WIDE R230, R19, R16, c[0x0][0x3c8] ;  /* 0x0000f20013e67625 */ /* 0x000fe200078e0210 */
[----:B------:R-:W-:Y:S02]  /*1550*/  SHF.R.S32.HI R6, RZ, 0x1f, R213 ;  /* 0x0000001fff067819 */ /* 0x000fe400000114d5 */
[----:B------:R-:W-:Y:S02]  /*1560*/  LOP3.LUT R32, R27, 0xffffffe0, RZ, 0xc0, !PT ;  /* 0xffffffe01b207812 */ /* 0x000fe400078ec0ff */
[----:B------:R-:W-:Y:S01]  /*1570*/  SHF.R.S32.HI R27, RZ, 0x5, R27 ;  /* 0x00000005ff1b7819 */ /* 0x000fe2000001141b */
[----:B------:R-:W-:Y:S01]  /*1580*/  IMAD.X R22, R6, 0x1, R23, P1 ;  /* 0x0000000106167824 */ /* 0x000fe200008e0617 */
[----:B------:R-:W-:Y:S01]  /*1590*/  IADD3 R29, R29, R31, RZ ;  /* 0x0000001f1d1d7210 */ /* 0x000fe20007ffe0ff */
[----:B------:R-:W-:Y:S02]  /*15a0*/  IMAD.IADD R32, R5, 0x1, -R32 ;  /* 0x0000000105207824 */ /* 0x000fe400078e0a20 */
[----:B------:R-:W-:-:S02]  /*15b0*/  IMAD R22, R22, c[0x0][0x190], RZ ;  /* 0x0000640016167a24 */ /* 0x000fc400078e02ff */
[----:B------:R-:W-:Y:S02]  /*15c0*/  IMAD R32, R27, R20, R32 ;  /* 0x000000141b207224 */ /* 0x000fe400078e0220 */
[----:B------:R-:W-:Y:S02]  /*15d0*/  IMAD R20, R14, c[0x0][0x378], RZ ;  /* 0x0000de000e147a24 */ /* 0x000fe400078e02ff */
[----:B------:R-:W-:Y:S01]  /*15e0*/  IMAD.WIDE.U32 R30, R13, c[0x0][0x190], R214 ;  /* 0x000064000d1e7a25 */ /* 0x000fe200078e00d6 */
[----:B------:R-:W-:-:S03]  /*15f0*/  IADD3 R24, P1, R32, R25, RZ ;  /* 0x0000001920187210 */ /* 0x000fc60007f3e0ff */
[----:B------:R-:W-:Y:S01]  /*1600*/  IMAD R23, R235, c[0x0][0x37c], R20 ;  /* 0x0000df00eb177a24 */ /* 0x000fe200078e0214 */
[----:B------:R-:W-:Y:S01]  /*1610*/  IADD3 R20, R245, -c[0x0][0x2e8], -R242 ;  /* 0x8000ba00f5147a10 */ /* 0x000fe20007ffe8f2 */
[----:B------:R-:W-:Y:S01]  /*1620*/  IMAD R22, R13, c[0x0][0x194], R22 ;  /* 0x000065000d167a24 */ /* 0x000fe200078e0216 */
[----:B------:R-:W-:Y:S01]  /*1630*/  LEA.HI.X.SX32 R21, R32, R21, 0x1, P1 ;  /* 0x0000001520157211 */ /* 0x000fe200008f0eff */
[----:B------:R-:W-:Y:S01]  /*1640*/  IMAD.WIDE.U32 R28, R235, c[0x0][0x378], R28 ;  /* 0x0000de00eb1c7a25 */ /* 0x000fe200078e001c */
[----:B------:R-:W-:Y:S02]  /*1650*/  SHF.R.S32.HI R13, RZ, 0x1f, R20 ;  /* 0x0000001fff0d7819 */ /* 0x000fe40000011414 */
[----:B------:R-:W-:Y:S01]  /*1660*/  IADD3 R26, P3, R26, R30, RZ ;  /* 0x0000001e1a1a7210 */ /* 0x000fe20007f7e0ff */
[----:B------:R-:W-:Y:S01]  /*1670*/  IMAD.IADD R23, R29, 0x1, R23 ;  /* 0x000000011d177824 */ /* 0x000fe200078e0217 */
[----:B------:R-:W-:Y:S01]  /*1680*/  LEA.HI R13, R13, R20, RZ, 0x6 ;  /* 0x000000140d0d7211 */ /* 0x000fe200078f30ff */
[----:B------:R-:W-:Y:S01]  /*1690*/  IMAD R20, R14, c[0x0][0x1a8], RZ ;  /* 0x00006a000e147a24 */ /* 0x000fe200078e02ff */
[----:B------:R-:W-:-:S02]  /*16a0*/  LEA R246, P1, R24, c[0x0][0x350], 0x2 ;  /* 0x0000d40018f67a11 */ /* 0x000fc400078210ff */
[----:B------:R-:W-:Y:S02]  /*16b0*/  SHF.R.S32.HI R225, RZ, 0x6, R13 ;  /* 0x00000006ffe17819 */ /* 0x000fe4000001140d */
[----:B------:R-:W-:Y:S01]  /*16c0*/  IADD3.X R27, R11, R31, R22, P3, !PT ;  /* 0x0000001f0b1b7210 */ /* 0x000fe20001ffe416 */
[C---:B------:R-:W-:Y:S01]  /*16d0*/  IMAD R11, R235.reuse, c[0x0][0x1ac], R20 ;  /* 0x00006b00eb0b7a24 */ /* 0x040fe200078e0214 */
[----:B------:R-:W-:Y:S02]  /*16e0*/  IMNMX R225, RZ, R225, !PT ;  /* 0x000000e1ffe17217 */ /* 0x000fe40007800200 */
[----:B------:R-:W-:Y:S01]  /*16f0*/  LEA.HI.X R247, R24, c[0x0][0x354], R21, 0x2, P1 ;  /* 0x0000d50018f77a11 */ /* 0x000fe200008f1415 */
[----:B------:R-:W-:Y:S01]  /*1700*/  IMAD R24, R6, c[0x0][0x370], RZ ;  /* 0x0000dc0006187a24 */ /* 0x000fe200078e02ff */
[----:B------:R-:W-:Y:S01]  /*1710*/  ISETP.GT.AND P4, PT, R240, R225, PT ;  /* 0x000000e1f000720c */ /* 0x000fe20003f84270 */
[----:B------:R-:W-:Y:S01]  /*1720*/  IMAD.WIDE.U32 R20, R235, c[0x0][0x1a8], R26 ;  /* 0x00006a00eb147a25 */ /* 0x000fe200078e001a */
[----:B------:R-:W-:-:S02]  /*1730*/  MOV R22, R28 ;  /* 0x0000001c00167202 */ /* 0x000fc40000000f00 */
[----:B------:R-:W-:Y:S01]  /*1740*/  IADD3 R240, R240, -0x1, RZ ;  /* 0xfffffffff0f07810 */ /* 0x000fe20007ffe0ff */
[C---:B------:R-:W-:Y:S01]  /*1750*/  IMAD R13, R213.reuse, c[0x0][0x374], R24 ;  /* 0x0000dd00d50d7a24 */ /* 0x040fe200078e0218 */
[----:B------:R-:W-:Y:S01]  /*1760*/  LEA R250, P3, R20, c[0x0][0x160], 0x1 ;  /* 0x0000580014fa7a11 */ /* 0x000fe200078608ff */
[----:B------:R-:W-:-:S04]  /*1770*/  IMAD.WIDE.U32 R22, R213, c[0x0][0x370], R22 ;  /* 0x0000dc00d5167a25 */ /* 0x000fc800078e0016 */
[----:B------:R-:W-:Y:S01]  /*1780*/  IMAD.IADD R11, R21, 0x1, R11 ;  /* 0x00000001150b7824 */ /* 0x000fe200078e020b */
[----:B------:R-:W-:Y:S01]  /*1790*/  LEA R248, P1, R22, c[0x0][0x330], 0x1 ;  /* 0x0000cc0016f87a11 */ /* 0x000fe200078208ff */
[----:B------:R-:W-:-:S03]  /*17a0*/  IMAD.IADD R13, R23, 0x1, R13 ;  /* 0x00000001170d7824 */ /* 0x000fc600078e020d */
[----:B------:R-:W-:Y:S02]  /*17b0*/  LEA.HI.X R251, R20, c[0x0][0x164], R11, 0x1, P3 ;  /* 0x0000590014fb7a11 */ /* 0x000fe400018f0c0b */
[----:B------:R-:W-:Y:S01]  /*17c0*/  LEA.HI.X R249, R22, c[0x0][0x334], R13, 0x1, P1 ;  /* 0x0000cd0016f97a11 */ /* 0x000fe200008f0c0d */
[----:B------:R-:W-:Y:S05]  /*17d0*/  @P4 BRA `(.L_x_84) ;  /* 0x000006e000004947 */ /* 0x000fea0003800000 */
[----:B------:R-:W-:-:S05]  /*17e0*/  @P0 IADD3 R5, R241, R244, RZ ;  /* 0x000000f4f1050210 */ /* 0x000fca0007ffe0ff */
[----:B------:R-:W-:-:S04]  /*17f0*/  @P0 IMAD.WIDE.U32 R10, R5, c[0x0][0x3a0], RZ ;  /* 0x0000e800050a0a25 */ /* 0x000fc800078e00ff */
[----:B------:R-:W-:Y:S01]  /*1800*/  @P0 IMAD R5, R5, c[0x0][0x3a4], R11 ;  /* 0x0000e90005050a24 */ /* 0x000fe200078e020b */
        /* <DEDUP_REMOVED lines=10> */
.L_x_85:
        /* <DEDUP_REMOVED lines=13> */
.L_x_86:
[----:B------:R-:W-:Y:S01]  /*1980*/  IMAD R242, R217, -0x40, R242 ;  /* 0xffffffc0d9f27824 */ /* 0x000fe200078e02f2 */
[----:B------:R-:W-:Y:S01]  /*1990*/  BSSY B0, `(.L_x_87) ;  /* 0x0000018000007945 */ /* 0x000fe20003800000 */
[----:B------:R-:W-:Y:S02]  /*19a0*/  IMAD R12, R7, c[0x0][0x3a0], RZ ;  /* 0x0000e800070c7a24 */ /* 0x000fe400078e02ff */
[----:B------:R-:W-:Y:S01]  /*19b0*/  IMAD.WIDE.U32 R16, R227, c[0x0][0x3a0], R214 ;  /* 0x0000e800e3107a25 */ /* 0x000fe200078e00d6 */
[----:B------:R-:W-:-:S03]  /*19c0*/  ISETP.GE.AND P3, PT, R213, R242, PT ;  /* 0x000000f2d500720c */ /* 0x000fc60003f66270 */
[----:B------:R-:W-:Y:S01]  /*19d0*/  IMAD R12, R227, c[0x0][0x3a4], R12 ;  /* 0x0000e900e30c7a24 */ /* 0x000fe200078e020c */
[----:B------:R-:W-:Y:S01]  /*19e0*/  IADD3 R10, P0, R10, R16, RZ ;  /* 0x000000100a0a7210 */ /* 0x000fe20007f1e0ff */
        /* <DEDUP_REMOVED lines=18> */
.L_x_88:
[----:B------:R-:W-:Y:S05]  /*1b10*/  BSYNC B0 ;  /* 0x0000000000007941 */ /* 0x000fea0003800000 */
.L_x_87:
[----:B------:R-:W-:Y:S01]  /*1b20*/  IADD3 R9, R213, 0x20, RZ ;  /* 0x00000020d5097810 */ /* 0x000fe20007ffe0ff */
[----:B------:R-:W-:Y:S03]  /*1b30*/  BSSY B0, `(.L_x_89) ;  /* 0x0000010000007945 */ /* 0x000fe60003800000 */
[----:B------:R-:W-:-:S13]  /*1b40*/  ISETP.GE.AND P2, PT, R9, R242, PT ;  /* 0x000000f20900720c */ /* 0x000fda0003f46270 */
[----:B------:R-:W-:Y:S05]  /*1b50*/  @P2 BRA `(.L_x_90) ;  /* 0x000000d000002947 */ /* 0x000fea0003800000 */
[----:B-1----:R-:W-:Y:S02]  /*1b60*/  IADD3 R10, P0, R213, 0x20, RZ ;  /* 0x00000020d50a7810 */ /* 0x002fe40007f1e0ff */
[----:B------:R-:W-:Y:S02]  /*1b70*/  MOV R13, R5 ;  /* 0x00000005000d7202 */ /* 0x000fe40000000f00 */
[----:B------:R-:W-:Y:S01]  /*1b80*/  ISETP.GE.AND P1, PT, R214, c[0x0][0x220], PT ;  /* 0x00008800d6007a0c */ /* 0x000fe20003f26270 */
[----:B------:R-:W-:Y:S01]  /*1b90*/  IMAD.X R9, RZ, RZ, R6, P0 ;  /* 0x000000ffff097224 */ /* 0x000fe200000e0606 */
[----:B------:R-:W-:Y:S01]  /*1ba0*/  ISETP.GE.AND P0, PT, R219, c[0x0][0x220], PT ;  /* 0x00008800db007a0c */ /* 0x000fe20003f06270 */
[----:B------:R-:W-:-:S04]  /*1bb0*/  IMAD.WIDE.U32 R12, R10, c[0x0][0x3a0], R12 ;  /* 0x0000e8000a0c7a25 */ /* 0x000fc800078e000c */
[----:B------:R-:W-:-:S04]  /*1bc0*/  IMAD R9, R9, c[0x0][0x3a0], RZ ;  /* 0x0000e80009097a24 */ /* 0x000fc800078e02ff */
[----:B------:R-:W-:Y:S01]  /*1bd0*/  IMAD R9, R10, c[0x0][0x3a4], R9 ;  /* 0x0000e9000a097a24 */ /* 0x000fe200078e0209 */
[----:B------:R-:W-:-:S03]  /*1be0*/  LEA R10, P4, R12, c[0x0][0x340], 0x1 ;  /* 0x0000d0000c0a7a11 */ /* 0x000fc600078808ff */
[----:B------:R-:W-:-:S05]  /*1bf0*/  IMAD.IADD R9, R13, 0x1, R9 ;  /* 0x000000010d097824 */ /* 0x000fca00078e0209 */
[----:B------:R-:W-:-:S05]  /*1c00*/  LEA.HI.X R11, R12, c[0x0][0x344], R9, 0x1, P4 ;  /* 0x0000d1000c0b7a11 */ /* 0x000fca00020f0c09 */
[----:B------:R1:W-:Y:S04]  /*1c10*/  @!P1 STG.E.128 [R10.64], RZ ;  /* 0x000000ff0a009986 */ /* 0x0003e8000c101d06 */
[----:B------:R1:W-:Y:S02]  /*1c20*/  @!P0 STG.E.128 [R10.64+0x80], RZ ;  /* 0x000080ff0a008986 */ /* 0x0003e4000c101d06 */
.L_x_90:
[----:B------:R-:W-:Y:S05]  /*1c30*/  BSYNC B0 ;  /* 0x0000000000007941 */ /* 0x000fea0003800000 */
.L_x_89:
[----:B------:R-:W-:Y:S01]  /*1c40*/  IMAD.WIDE.U32 R12, R227, c[0x0][0x3a8], R214 ;  /* 0x0000ea00e30c7a25 */ /* 0x000fe200078e00d6 */
[----:B------:R-:W-:Y:S03]  /*1c50*/  BSSY B0, `(.L_x_91) ;  /* 0x0000016000007945 */ /* 0x000fe60003800000 */
[----:B-1----:R-:W-:Y:S01]  /*1c60*/  IMAD R10, R7, c[0x0][0x3a8], RZ ;  /* 0x0000ea00070a7a24 */ /* 0x002fe200078e02ff */
        /* <DEDUP_REMOVED lines=20> */
.L_x_92:
[----:B------:R-:W-:Y:S05]  /*1db0*/  BSYNC B0 ;  /* 0x0000000000007941 */ /* 0x000fea0003800000 */
.L_x_91:
[----:B------:R-:W-:Y:S05]  /*1dc0*/  @P2 BRA `(.L_x_93) ;  /* 0x00004f3000002947 */ /* 0x000fea0003800000 */
[----:B------:R-:W-:Y:S02]  /*1dd0*/  IADD3 R4, P0, R213, 0x20, RZ ;  /* 0x00000020d5047810 */ /* 0x000fe40007f1e0ff */
[----:B------:R-:W-:-:S03]  /*1de0*/  MOV R9, R5 ;  /* 0x0000000500097202 */ /* 0x000fc60000000f00 */
        /* <DEDUP_REMOVED lines=8> */
[----:B------:R2:W-:Y:S01]  /*1e70*/  @!P0 STG.E.128 [R4.64], RZ ;  /* 0x000000ff04008986 */ /* 0x0005e2000c101d06 */
[----:B------:R-:W-:-:S13]  /*1e80*/  ISETP.GE.AND P0, PT, R219, c[0x0][0x220], PT ;  /* 0x00008800db007a0c */ /* 0x000fda0003f06270 */
[----:B------:R-:W-:Y:S05]  /*1e90*/  @P0 BRA `(.L_x_93) ;  /* 0x00004e6000000947 */ /* 0x000fea0003800000 */
[----:B------:R3:W-:Y:S01]  /*1ea0*/  STG.E.128 [R4.64+0x80], RZ ;  /* 0x000080ff04007986 */ /* 0x0007e2000c101d06 */
[----:B------:R-:W-:Y:S05]  /*1eb0*/  BRA `(.L_x_93) ;  /* 0x00004e4000007947 */ /* 0x000fea0003800000 */
.L_x_84:
[----:B------:R-:W-:Y:S01]  /*1ec0*/  @P2 BAR.SYNC.DEFER_BLOCKING 0x0 ;  /* 0x0000000000002b1d */ /* 0x000fe20000010000 */
[----:B------:R-:W-:Y:S01]  /*1ed0*/  IMAD R14, R217, -0x40, R242 ;  /* 0xffffffc0d90e7824 */ /* 0x000fe200078e02f2 */
[----:B------:R-:W-:Y:S01]  /*1ee0*/  LEA.HI R17, R240, R240, RZ, 0x1 ;  /* 0x000000f0f0117211 */ /* 0x000fe200078f08ff */
[----:B------:R-:W-:-:S03]  /*1ef0*/  IMAD.WIDE.U32 R24, R227, c[0x0][0x1a0], R214 ;  /* 0x00006800e3187a25 */ /* 0x000fc600078e00d6 */
[----:B------:R-:W-:Y:S01]  /*1f00*/  ISETP.GE.AND P6, PT, R213, R14, PT ;  /* 0x0000000ed500720c */ /* 0x000fe20003fc6270 */
[----:B------:R-:W-:Y:S01]  /*1f10*/  IMAD R16, R7, c[0x0][0x1a0], RZ ;  /* 0x0000680007107a24 */ /* 0x000fe200078e02ff */
[----:B------:R-:W-:Y:S01]  /*1f20*/  IADD3 R18, P0, R18, R24, RZ ;  /* 0x0000001812127210 */ /* 0x000fe20007f1e0ff */
[----:B------:R-:W-:Y:S01]  /*1f30*/  BSSY B0, `(.L_x_94) ;  /* 0x0000024000007945 */ /* 0x000fe20003800000 */
[----:B------:R-:W-:Y:S01]  /*1f40*/  LOP3.LUT R17, R17, 0xfffffffe, RZ, 0xc0, !PT ;  /* 0xfffffffe11117812 */ /* 0x000fe200078ec0ff */
[----:B------:R-:W-:-:S03]  /*1f50*/  IMAD R16, R227, c[0x0][0x1a4], R16 ;  /* 0x00006900e3107a24 */ /* 0x000fc600078e0210 */
[----:B------:R-:W-:Y:S02]  /*1f60*/  IADD3 R17, R240, -R17, RZ ;  /* 0x80000011f0117210 */ /* 0x000fe40007ffe0ff */
[----:B------:R-:W-:Y:S01]  /*1f70*/  IADD3.X R19, R15, R25, R16, P0, !PT ;  /* 0x000000190f137210 */ /* 0x000fe200007fe410 */
[----:B------:R-:W-:Y:S01]  /*1f80*/  IMAD R16, R8, c[0x0][0x1b8], RZ ;  /* 0x00006e0008107a24 */ /* 0x000fe200078e02ff */
[----:B------:R-:W-:-:S03]  /*1f90*/  ISETP.NE.AND P0, PT, R17, 0x1, PT ;  /* 0x000000011100780c */ /* 0x000fc60003f05270 */
[C---:B------:R-:W-:Y:S02]  /*1fa0*/  IMAD R17, R9.reuse, c[0x0][0x1bc], R16 ;  /* 0x00006f0009117a24 */ /* 0x040fe400078e0210 */
[----:B------:R-:W-:Y:S01]  /*1fb0*/  IMAD.WIDE.U32 R18, R9, c[0x0][0x1b8], R18 ;  /* 0x00006e0009127a25 */ /* 0x000fe200078e0012 */
[----:B------:R1:W-:Y:S04]  /*1fc0*/  @P6 STS.128 [R218+0x10000], RZ ;  /* 0x010000ffda006388 */ /* 0x0003e80000000c00 */
[----:B------:R1:W-:Y:S01]  /*1fd0*/  @P6 STS.128 [R218+0x12000], RZ ;  /* 0x012000ffda006388 */ /* 0x0003e20000000c00 */
[----:B------:R-:W-:Y:S01]  /*1fe0*/  IADD3 R17, R19, R17, RZ ;  /* 0x0000001113117210 */ /* 0x000fe20007ffe0ff */
[----:B------:R-:W-:Y:S05]  /*1ff0*/  @P6 BRA `(.L_x_95) ;  /* 0x0000017000006947 */ /* 0x000fea0003800000 */
[----:B------:R-:W-:Y:S01]  /*2000*/  ISETP.GE.AND P3, PT, R214, c[0x0][0x220], PT ;  /* 0x00008800d6007a0c */ /* 0x000fe20003f66270 */
[----:B------:R-:W-:Y:S01]  /*2010*/  IMAD R16, R6, c[0x0][0x1a0], RZ ;  /* 0x0000680006107a24 */ /* 0x000fe200078e02ff */
[----:B------:R-:W-:Y:S01]  /*2020*/  MOV R25, R17 ;  /* 0x0000001100197202 */ /* 0x000fe20000000f00 */
[----:B------:R-:W-:Y:S01]  /*2030*/  IMAD.MOV.U32 R24, RZ, RZ, R18 ;  /* 0x000000ffff187224 */ /* 0x000fe200078e0012 */
[----:B------:R-:W-:Y:S01]  /*2040*/  ISETP.GE.AND P2, PT, R219, c[0x0][0x220], PT ;  /* 0x00008800db007a0c */ /* 0x000fe20003f46270 */
[----:B------:R-:W-:-:S02]  /*2050*/  IMAD R15, R213, c[0x0][0x1a4], R16 ;  /* 0x00006900d50f7a24 */ /* 0x000fc400078e0210 */
        /* <DEDUP_REMOVED lines=17> */
.L_x_95:
[----:B------:R-:W-:Y:S05]  /*2170*/  BSYNC B0 ;  /* 0x0000000000007941 */ /* 0x000fea0003800000 */
.L_x_94:
[----:B------:R-:W-:Y:S01]  /*2180*/  IADD3 R15, R213, 0x20, RZ ;  /* 0x00000020d50f7810 */ /* 0x000fe20007ffe0ff */
[----:B------:R-:W-:Y:S03]  /*2190*/  BSSY B0, `(.L_x_96) ;  /* 0x000001e000007945 */ /* 0x000fe60003800000 */
[----:B------:R-:W-:-:S13]  /*21a0*/  ISETP.GE.AND P5, PT, R15, R14, PT ;  /* 0x0000000e0f00720c */ /* 0x000fda0003fa6270 */
[----:B------:R3:W-:Y:S04]  /*21b0*/  @P5 STS.128 [R218+0x11000], RZ ;  /* 0x011000ffda005388 */ /* 0x0007e80000000c00 */
[----:B------:R3:W-:Y:S01]  /*21c0*/  @P5 STS.128 [R218+0x13000], RZ ;  /* 0x013000ffda005388 */ /* 0x0007e20000000c00 */
[----:B------:R-:W-:Y:S05]  /*21d0*/  @P5 BRA `(.L_x_97) ;  /* 0x0000019000005947 */ /* 0x000fea0003800000 */
[----:B------:R-:W-:Y:S01]  /*21e0*/  IADD3 R16, P1, R213, 0x20, RZ ;  /* 0x00000020d5107810 */ /* 0x000fe20007f3e0ff */
[----:B------:R-:W-:Y:S01]  /*21f0*/  IMAD.MOV.U32 R24, RZ, RZ, R18 ;  /* 0x000000ffff187224 */ /* 0x000fe200078e0012 */
        /* <DEDUP_REMOVED lines=17> */
[----:B----4-:R-:W-:-:S04]  /*2310*/  LEA R16, P1, R24, c[0x0][0x170], 0x1 ;  /* 0x00005c0018107a11 */ /* 0x010fc800078208ff */
[----:B------:R-:W-:-:S05]  /*2320*/  LEA.HI.X R17, R24, c[0x0][0x174], R14, 0x1, P1 ;  /* 0x00005d0018117a11 */ /* 0x000fca00008f0c0e */
[----:B------:R-:W-:Y:S01]  /*2330*/  @!PT LDS RZ, [RZ] ;  /* 0x00000000fffff984 */ /* 0x000fe20000000800 */
[----:B------:R-:W-:Y:S01]  /*2340*/  @!PT LDS RZ, [RZ] ;  /* 0x00000000fffff984 */ /* 0x000fe20000000800 */
[----:B------:R-:W-:Y:S01]  /*2350*/  @!PT LDS RZ, [RZ] ;  /* 0x00000000fffff984 */ /* 0x000fe20000000800 */
[----:B------:R4:W-:Y:S04]  /*2360*/  LDGSTS.E.BYPASS.LTC128B.128 [R218+0x13000], [R16.64+0x80] ;  /* 0x1300008010da7fae */ /* 0x0009e8000b901d46 */
.L_x_97:
[----:B------:R-:W-:Y:S05]  /*2370*/  BSYNC B0 ;  /* 0x0000000000007941 */ /* 0x000fea0003800000 */
.L_x_96:
        /* <DEDUP_REMOVED lines=20> */
.L_x_99:
[----:B------:R-:W-:Y:S05]  /*24c0*/  BSYNC B0 ;  /* 0x0000000000007941 */ /* 0x000fea0003800000 */
.L_x_98:
[----:B------:R-:W-:Y:S01]  /*24d0*/  ISETP.GE.AND P3, PT, R15, R14, PT ;  /* 0x0000000e0f00720c */ /* 0x000fe20003f66270 */
[----:B------:R-:W-:-:S12]  /*24e0*/  BSSY B0, `(.L_x_100) ;  /* 0x000001b000007945 */ /* 0x000fd80003800000 */
[----:B------:R1:W-:Y:S04]  /*24f0*/  @P3 STS.128 [R218+0x9000], RZ ;  /* 0x009000ffda003388 */ /* 0x0003e80000000c00 */
[----:B------:R1:W-:Y:S01]  /*2500*/  @P3 STS.128 [R218+0xb000], RZ ;  /* 0x00b000ffda003388 */ /* 0x0003e20000000c00 */
[----:B------:R-:W-:Y:S05]  /*2510*/  @P3 BRA `(.L_x_101) ;  /* 0x0000017000003947 */ /* 0x000fea0003800000 */
[----:B------:R-:W-:-:S13]  /*2520*/  ISETP.GE.AND P2, PT, R214, c[0x0][0x220], PT ;  /* 0x00008800d6007a0c */ /* 0x000fda0003f46270 */
[----:B----4-:R-:W-:Y:S01]  /*2530*/  @!P2 IMAD.MOV.U32 R17, RZ, RZ, c[0x0][0x370] ;  /* 0x0000dc00ff11a624 */ /* 0x010fe200078e00ff */
        /* <DEDUP_REMOVED lines=11> */
[----:B------:R-:W-:Y:S02]  /*25f0*/  IMAD.MOV.U32 R15, RZ, RZ, c[0x0][0x370] ;  /* 0x0000dc00ff0f7624 */ /* 0x000fe400078e00ff */
[----:B----4-:R-:W-:-:S03]  /*2600*/  IMAD.MOV.U32 R16, RZ, RZ, c[0x0][0x374] ;  /* 0x0000dd00ff107624 */ /* 0x010fc600078e00ff */
        /* <DEDUP_REMOVED lines=8> */
.L_x_101:
[----:B------:R-:W-:Y:S05]  /*2690*/  BSYNC B0 ;  /* 0x0000000000007941 */ /* 0x000fea0003800000 */
.L_x_100:
[----:B------:R-:W-:Y:S01]  /*26a0*/  IADD3 R13, R212, 0x2000, RZ ;  /* 0x00002000d40d7810 */ /* 0x000fe20007ffe0ff */
[----:B------:R-:W-:Y:S03]  /*26b0*/  BSSY B0, `(.L_x_102) ;  /* 0x0000020000007945 */ /* 0x000fe60003800000 */
        /* <DEDUP_REMOVED lines=12> */
.L_x_103:
        /* <DEDUP_REMOVED lines=19> */
.L_x_104:
[----:B------:R-:W-:Y:S05]  /*28b0*/  BSYNC B0 ;  /* 0x0000000000007941 */ /* 0x000fea0003800000 */
.L_x_102:
[----:B------:R-:W-:Y:S01]  /*28c0*/  MOV R201, 0x20 ;  /* 0x0000002000c97802 */ /* 0x000fe20000000f00 */
[----:B------:R-:W-:Y:S04]  /*28d0*/  BSSY B0, `(.L_x_105) ;  /* 0x0000028000007945 */ /* 0x000fe80003800000 */
[----:B----4-:R-:W-:-:S02]  /*28e0*/  IMAD R16, R201, c[0x0][0x194], RZ ;  /* 0x00006500c9107a24 */ /* 0x010fc400078e02ff */
        /* <DEDUP_REMOVED lines=11> */
.L_x_106:
        /* <DEDUP_REMOVED lines=13> */
[----:B------:R4:W-:Y:S01]  /*2a70*/  @!P2 LDGSTS.E.BYPASS.LTC128B.128 [R239+0x1000], [R22.64] ;  /* 0x0100000016efafae */ /* 0x0009e2000b901d46 */
[----:B------:R-:W-:-:S03]  /*2a80*/  IADD3 R20, P2, R20, R18, RZ ;  /* 0x0000001214147210 */ /* 0x000fc60007f5e0ff */
[----:B------:R4:W-:Y:S01]  /*2a90*/  @P1 STS [R239+0x3000], RZ ;  /* 0x003000ffef001388 */ /* 0x0009e20000000800 */
[----:B------:R-:W-:-:S03]  /*2aa0*/  IADD3.X R11, R11, R19, R16, P2, !PT ;  /* 0x000000130b0b7210 */ /* 0x000fc600017fe410 */
[----:B------:R4:W-:Y:S04]  /*2ab0*/  @P1 STS [R239+0x3004], RZ ;  /* 0x003004ffef001388 */ /* 0x0009e80000000800 */
[----:B------:R4:W-:Y:S04]  /*2ac0*/  @P1 STS [R239+0x3008], RZ ;  /* 0x003008ffef001388 */ /* 0x0009e80000000800 */
[----:B------:R4:W-:Y:S01]  /*2ad0*/  @P1 STS [R239+0x300c], RZ ;  /* 0x00300cffef001388 */ /* 0x0009e20000000800 */
[----:B------:R-:W-:Y:S05]  /*2ae0*/  @P1 BRA `(.L_x_107) ;  /* 0x0000006000001947 */ /* 0x000fea0003800000 */
[----:B------:R-:W-:-:S04]  /*2af0*/  LEA R16, P1, R20, c[0x0][0x160], 0x1 ;  /* 0x0000580014107a11 */ /* 0x000fc800078208ff */
[----:B------:R-:W-:-:S05]  /*2b00*/  LEA.HI.X R17, R20, c[0x0][0x164], R11, 0x1, P1 ;  /* 0x0000590014117a11 */ /* 0x000fca00008f0c0b */
[----:B------:R-:W-:Y:S01]  /*2b10*/  @!PT LDS RZ, [RZ] ;  /* 0x00000000fffff984 */ /* 0x000fe20000000800 */
[----:B------:R-:W-:Y:S01]  /*2b20*/  @!PT LDS RZ, [RZ] ;  /* 0x00000000fffff984 */ /* 0x000fe20000000800 */
[----:B------:R-:W-:Y:S01]  /*2b30*/  @!PT LDS RZ, [RZ] ;  /* 0x00000000fffff984 */ /* 0x000fe20000000800 */
[----:B------:R1:W-:Y:S04]  /*2b40*/  LDGSTS.E.BYPASS.LTC128B.128 [R239+0x3000], [R16.64+0x80] ;  /* 0x0300008010ef7fae */ /* 0x0003e8000b901d46 */
.L_x_107:
[----:B------:R-:W-:Y:S05]  /*2b50*/  BSYNC B0 ;  /* 0x0000000000007941 */ /* 0x000fea0003800000 */
.L_x_105:
[C---:B------:R-:W-:Y:S01]  /*2b60*/  IADD3 R11, R211.reuse, 0x8, RZ ;  /* 0x00000008d30b7810 */ /* 0x040fe20007ffe0ff */
[C---:B------:R-:W-:Y:S01]  /*2b70*/  IMAD.SHL.U32 R233, R211.reuse, 0x4, RZ ;  /* 0x00000004d3e97824 */ /* 0x040fe200078e00ff */
[----:B------:R-:W-:Y:S01]  /*2b80*/  SHF.R.S32.HI R232, RZ, 0x1f, R211 ;  /* 0x0000001fffe87819 */ /* 0x000fe200000114d3 */
[----:B------:R-:W-:Y:S01]  /*2b90*/  IMAD.MOV.U32 R237, RZ, RZ, 0x7f800000 ;  /* 0x7f800000ffed7424 */ /* 0x000fe200078e00ff */
[-C--:B------:R-:W-:Y:S02]  /*2ba0*/  ISETP.GE.AND P3, PT, R211, R14.reuse, PT ;  /* 0x0000000ed300720c */ /* 0x080fe40003f66270 */
[----:B------:R-:W-:Y:S02]  /*2bb0*/  ISETP.GE.AND P2, PT, R11, R14, PT ;  /* 0x0000000e0b00720c */ /* 0x000fe40003f46270 */
[----:B------:R-:W-:Y:S02]  /*2bc0*/  SHF.L.U64.HI R232, R211, 0x2, R232 ;  /* 0x00000002d3e87819 */ /* 0x000fe400000102e8 */
[----:B------:R-:W-:-:S02]  /*2bd0*/  IADD3 R18, P1, R233, R228, RZ ;  /* 0x000000e4e9127210 */ /* 0x000fc40007f3e0ff */
[----:B------:R-:W-:Y:S02]  /*2be0*/  MOV R238, 0x7f800000 ;  /* 0x7f80000000ee7802 */ /* 0x000fe40000000f00 */
[----:B------:R-:W-:-:S05]  /*2bf0*/  IADD3.X R19, R232, R229, RZ, P1, !PT ;  /* 0x000000e5e8137210 */ /* 0x000fca0000ffe4ff */
[----:B------:R1:W5:Y:S04]  /*2c00*/  @!P3 LDG.E R237, [R18.64] ;  /* 0x0000000612edb981 */ /* 0x000368000c1e1900 */
[----:B------:R1:W5:Y:S02]  /*2c10*/  @!P2 LDG.E R238, [R18.64+0x20] ;  /* 0x0000200612eea981 */ /* 0x000364000c1e1900 */
[----:B-1----:R-:W-:Y:S01]  /*2c20*/  IMAD.WIDE.U32 R16, R227, c[0x0][0x198], R214 ;  /* 0x00006600e3107a25 */ /* 0x002fe200078e00d6 */
[----:B------:R-:W-:Y:S01]  /*2c30*/  BSSY B0, `(.L_x_108) ;  /* 0x0000023000007945 */ /* 0x000fe20003800000 */
[----:B------:R1:W-:Y:S02]  /*2c40*/  @P6 STS.128 [R218+0xc000], RZ ;  /* 0x00c000ffda006388 */ /* 0x0003e40000000c00 */
[----:B------:R-:W-:Y:S01]  /*2c50*/  IMAD R14, R7, c[0x0][0x198], RZ ;  /* 0x00006600070e7a24 */ /* 0x000fe200078e02ff */
[----:B------:R-:W-:Y:S01]  /*2c60*/  IADD3 R12, P1, R12, R16, RZ ;  /* 0x000000100c0c7210 */ /* 0x000fe20007f3e0ff */
[----:B------:R-:W-:Y:S01]  /*2c70*/  IMAD R8, R8, c[0x0][0x1b0], RZ ;  /* 0x00006c0008087a24 */ /* 0x000fe200078e02ff */
[----:B------:R1:W-:Y:S01]  /*2c80*/  @P6 STS.128 [R218+0xe000], RZ ;  /* 0x00e000ffda006388 */ /* 0x0003e20000000c00 */
[----:B------:R-:W-:-:S05]  /*2c90*/  IMAD R7, R227, c[0x0][0x19c], R14 ;  /* 0x00006700e3077a24 */ /* 0x000fca00078e020e */
[----:B------:R-:W-:Y:S01]  /*2ca0*/  IADD3.X R13, R10, R17, R7, P1, !PT ;  /* 0x000000110a0d7210 */ /* 0x000fe20000ffe407 */
[----:B------:R-:W-:-:S04]  /*2cb0*/  IMAD R7, R9, c[0x0][0x1b4], R8 ;  /* 0x00006d0009077a24 */ /* 0x000fc800078e0208 */
        /* <DEDUP_REMOVED lines=26> */
.L_x_109:
[----:B------:R-:W-:Y:S05]  /*2e60*/  BSYNC B0 ;  /* 0x0000000000007941 */ /* 0x000fea0003800000 */
.L_x_108:
        /* <DEDUP_REMOVED lines=28> */
.L_x_111:
[----:B------:R-:W-:Y:S05]  /*3030*/  BSYNC B0 ;  /* 0x0000000000007941 */ /* 0x000fea0003800000 */
.L_x_110:
[----:B------:R-:W0:Y:S01]  /*3040*/  LDGDEPBAR ;  /* 0x00000000000079af */ /* 0x000e220000000000 */
[CC--:B------:R-:W-:Y:S01]  /*3050*/  LEA.HI R6, R4.reuse, R5.reuse, RZ, 0x4 ;  /* 0x0000000504067211 */ /* 0x0c0fe200078f20ff */
[----:B------:R-:W-:Y:S01]  /*3060*/  IMAD.MOV.U32 R200, RZ, RZ, 0x40 ;  /* 0x00000040ffc87424 */ /* 0x000fe200078e00ff */
[----:B------:R-:W-:Y:S01]  /*3070*/  LEA.HI R4, R4, R5, RZ, 0x3 ;  /* 0x0000000504047211 */ /* 0x000fe200078f18ff */
[----:B------:R-:W-:Y:S01]  /*3080*/  IMAD.MOV.U32 R236, RZ, RZ, c[0x0][0x2e4] ;  /* 0x0000b900ffec7624 */ /* 0x000fe200078e00ff */
[----:B------:R-:W-:Y:S01]  /*3090*/  LOP3.LUT R6, R6, 0xfffffff0, RZ, 0xc0, !PT ;  /* 0xfffffff006067812 */ /* 0x000fe200078ec0ff */
[----:B------:R-:W-:Y:S01]  /*30a0*/  IMAD.MOV.U32 R234, RZ, RZ, R239 ;  /* 0x000000ffffea7224 */ /* 0x000fe200078e00ef */
[----:B------:R-:W-:Y:S01]  /*30b0*/  LOP3.LUT R4, R4, 0xfffffff8, RZ, 0xc0, !PT ;  /* 0xfffffff804047812 */ /* 0x000fe200078ec0ff */
[----:B------:R-:W-:Y:S01]  /*30c0*/  CS2R R94, SRZ ;  /* 0x00000000005e7805 */ /* 0x000fe2000001ff00 */
[----:B------:R-:W-:Y:S01]  /*30d0*/  IADD3 R203, R208, 0x2000, RZ ;  /* 0x00002000d0cb7810 */ /* 0x000fe20007ffe0ff */
[----:B------:R-:W-:Y:S01]  /*30e0*/  IMAD.IADD R7, R5, 0x1, -R6 ;  /* 0x0000000105077824 */ /* 0x000fe200078e0a06 */
[----:B------:R-:W-:Y:S01]  /*30f0*/  IADD3 R202, R207, 0x2000, RZ ;  /* 0x00002000cfca7810 */ /* 0x000fe20007ffe0ff */
[----:B------:R-:W-:Y:S01]  /*3100*/  IMAD.IADD R4, R5, 0x1, -R4 ;  /* 0x0000000105047824 */ /* 0x000fe200078e0a04 */
[----:B------:R-:W-:Y:S01]  /*3110*/  SEL R203, R203, R208, !P0 ;  /* 0x000000d0cbcb7207 */ /* 0x000fe20004000000 */
[----:B------:R-:W-:Y:S01]  /*3120*/  CS2R R92, SRZ ;  /* 0x00000000005c7805 */ /* 0x000fe2000001ff00 */
[----:B------:R-:W-:Y:S01]  /*3130*/  SHF.R.S32.HI R6, RZ, 0x1f, R7 ;  /* 0x0000001fff067819 */ /* 0x000fe20000011407 */
[----:B------:R-:W-:Y:S01]  /*3140*/  CS2R R98, SRZ ;  /* 0x0000000000627805 */ /* 0x000fe2000001ff00 */
[----:B------:R-:W-:Y:S01]  /*3150*/  LOP3.LUT P3, RZ, R4, 0x2, RZ, 0xc0, !PT ;  /* 0x0000000204ff7812 */ /* 0x000fe2000786c0ff */
[----:B------:R-:W-:Y:S01]  /*3160*/  IMAD.MOV.U32 R4, RZ, RZ, 0x20 ;  /* 0x00000020ff047424 */ /* 0x000fe200078e00ff */
[----:B------:R-:W-:Y:S01]  /*3170*/  LEA.HI R6, R6, R7, RZ, 0x3 ;  /* 0x0000000706067211 */ /* 0x000fe200078f18ff */
[----:B------:R-:W-:Y:S01]  /*3180*/  CS2R R96, SRZ ;  /* 0x0000000000607805 */ /* 0x000fe2000001ff00 */
[----:B------:R-:W-:Y:S01]  /*3190*/  SEL R202, R202, R207, !P0 ;  /* 0x000000cfcaca7207 */ /* 0x000fe20004000000 */
[----:B------:R-:W-:Y:S01]  /*31a0*/  CS2R R90, SRZ ;  /* 0x00000000005a7805 */ /* 0x000fe2000001ff00 */
[----:B------:R-:W-:Y:S01]  /*31b0*/  SEL R4, R4, 0xffffffe0, !P3 ;  /* 0xffffffe004047807 */ /* 0x000fe20005800000 */
[----:B------:R-:W-:-:S04]  /*31c0*/  DEPBAR.LE SB0, 0x1 ;  /* 0x000080400000791a */ /* 0x000fc80000000000 */
[----:B------:R-:W-:Y:S01]  /*31d0*/  BAR.SYNC.DEFER_BLOCKING 0x0 ;  /* 0x0000000000007b1d */ /* 0x000fe20000010000 */
[----:B------:R-:W-:Y:S01]  /*31e0*/  IMAD.IADD R4, R4, 0x1, R3 ;  /* 0x0000000104047824 */ /* 0x000fe200078e0203 */
[----:B------:R-:W-:Y:S01]  /*31f0*/  LOP3.LUT R6, R6, 0xfffffff8, RZ, 0xc0, !PT ;  /* 0xfffffff806067812 */ /* 0x000fe200078ec0ff */
[----:B------:R-:W-:Y:S01]  /*3200*/  CS2R R88, SRZ ;  /* 0x0000000000587805 */ /* 0x000fe2000001ff00 */
[----:B------:R-:W-:Y:S01]  /*3210*/  IADD3 R245, -R242, 0x40, R245 ;  /* 0x00000040f2f57810 */ /* 0x000fe20007ffe1f5 */
[----:B------:R-:W-:Y:S01]  /*3220*/  CS2R R86, SRZ ;  /* 0x0000000000567805 */ /* 0x000fe2000001ff00 */
[----:B------:R-:W-:Y:S01]  /*3230*/  CS2R R84, SRZ ;  /* 0x0000000000547805 */ /* 0x000fe2000001ff00 */
[----:B------:R-:W-:Y:S01]  /*3240*/  IMAD.IADD R6, R7, 0x1, -R6 ;  /* 0x0000000107067824 */ /* 0x000fe200078e0a06 */
[----:B------:R-:W-:Y:S01]  /*3250*/  CS2R R78, SRZ ;  /* 0x00000000004e7805 */ /* 0x000fe2000001ff00 */
[----:B------:R-:W-:Y:S01]  /*3260*/  CS2R R76, SRZ ;  /* 0x00000000004c7805 */ /* 0x000fe2000001ff00 */
[----:B------:R-:W-:Y:S01]  /*3270*/  CS2R R82, SRZ ;  /* 0x0000000000527805 */ /* 0x000fe2000001ff00 */
[----:B------:R-:W-:Y:S01]  /*3280*/  CS2R R80, SRZ ;  /* 0x0000000000507805 */ /* 0x000fe2000001ff00 */
[----:B------:R-:W-:Y:S01]  /*3290*/  R2P PR, R6, 0x6 ;  /* 0x0000000606007804 */ /* 0x000fe20000000000 */
[----:B------:R-:W-:Y:S01]  /*32a0*/  CS2R R74, SRZ ;  /* 0x00000000004a7805 */ /* 0x000fe2000001ff00 */
[----:B------:R-:W-:Y:S01]  /*32b0*/  CS2R R72, SRZ ;  /* 0x0000000000487805 */ /* 0x000fe2000001ff00 */
[----:B------:R-:W-:Y:S01]  /*32c0*/  CS2R R70, SRZ ;  /* 0x0000000000467805 */ /* 0x000fe2000001ff00 */
[----:B------:R-:W-:Y:S01]  /*32d0*/  CS2R R68, SRZ ;  /* 0x0000000000447805 */ /* 0x000fe2000001ff00 */
[----:B------:R-:W-:Y:S01]  /*32e0*/  SEL R201, R201, 0xffffffe0, !P1 ;  /* 0xffffffe0c9c97807 */ /* 0x000fe20004800000 */
[----:B------:R-:W-:Y:S01]  /*32f0*/  CS2R R62, SRZ ;  /* 0x00000000003e7805 */ /* 0x000fe2000001ff00 */
[----:B------:R-:W-:Y:S01]  /*3300*/  SEL R200, R200, 0xffffffc0, !P2 ;  /* 0xffffffc0c8c87807 */ /* 0x000fe20005000000 */
[----:B------:R-:W-:Y:S01]  /*3310*/  CS2R R60, SRZ ;  /* 0x00000000003c7805 */ /* 0x000fe2000001ff00 */
[----:B------:R-:W-:Y:S01]  /*3320*/  CS2R R66, SRZ ;  /* 0x0000000000427805 */ /* 0x000fe2000001ff00 */
[----:B------:R-:W-:Y:S01]  /*3330*/  IMAD.IADD R199, R204, 0x1, R201 ;  /* 0x00000001ccc77824 */ /* 0x000fe200078e02c9 */
[----:B------:R-:W-:Y:S01]  /*3340*/  CS2R R64, SRZ ;  /* 0x0000000000407805 */ /* 0x000fe2000001ff00 */
[----:B------:R1:W2:Y:S01]  /*3350*/  LDSM.16.M88.4 R108, [R206+0x10000] ;  /* 0x01000000ce6c783b */ /* 0x0002a20000000200 */
[----:B------:R-:W-:Y:S01]  /*3360*/  CS2R R58, SRZ ;  /* 0x00000000003a7805 */ /* 0x000fe2000001ff00 */
[----:B------:R-:W-:Y:S01]  /*3370*/  CS2R R56, SRZ ;  /* 0x0000000000387805 */ /* 0x000fe2000001ff00 */
[----:B------:R-:W-:Y:S01]  /*3380*/  CS2R R54, SRZ ;  /* 0x0000000000367805 */ /* 0x000fe2000001ff00 */
[----:B------:R1:W3:Y:S01]  /*3390*/  LDSM.16.M88.4 R112, [R206+0x10800] ;  /* 0x01080000ce70783b */ /* 0x0002e20000000200 */
[----:B------:R-:W-:Y:S01]  /*33a0*/  CS2R R52, SRZ ;  /* 0x0000000000347805 */ /* 0x000fe2000001ff00 */
[----:B------:R-:W-:Y:S01]  /*33b0*/  CS2R R46, SRZ ;  /* 0x00000000002e7805 */ /* 0x000fe2000001ff00 */
[----:B------:R-:W-:Y:S01]  /*33c0*/  CS2R R44, SRZ ;  /* 0x00000000002c7805 */ /* 0x000fe2000001ff00 */
[----:B------:R1:W4:Y:S01]  /*33d0*/  LDSM.16.M88.4 R116, [R196+0x10000] ;  /* 0x01000000c474783b */ /* 0x0003220000000200 */
[----:B------:R-:W-:Y:S01]  /*33e0*/  CS2R R50, SRZ ;  /* 0x0000000000327805 */ /* 0x000fe2000001ff00 */
[----:B------:R-:W-:Y:S01]  /*33f0*/  CS2R R48, SRZ ;  /* 0x0000000000307805 */ /* 0x000fe2000001ff00 */
[----:B------:R-:W-:Y:S01]  /*3400*/  CS2R R42, SRZ ;  /* 0x00000000002a7805 */ /* 0x000fe2000001ff00 */
[----:B------:R1:W1:Y:S01]  /*3410*/  LDSM.16.M88.4 R120, [R196+0x10800] ;  /* 0x01080000c478783b */ /* 0x0002620000000200 */
[----:B------:R-:W-:Y:S01]  /*3420*/  CS2R R40, SRZ ;  /* 0x0000000000287805 */ /* 0x000fe2000001ff00 */
[----:B------:R-:W-:Y:S01]  /*3430*/  CS2R R38, SRZ ;  /* 0x0000000000267805 */ /* 0x000fe2000001ff00 */
[----:B------:R-:W-:Y:S01]  /*3440*/  CS2R R36, SRZ ;  /* 0x0000000000247805 */ /* 0x000fe2000001ff00 */
[----:B------:R1:W1:Y:S01]  /*3450*/  LDSM.16.M88.4 R128, [R3+0x10000] ;  /* 0x010000000380783b */ /* 0x0002620000000200 */
[----:B------:R-:W-:Y:S01]  /*3460*/  IADD3 R245, R245, -c[0x0][0x2e8], RZ ;  /* 0x8000ba00f5f57a10 */ /* 0x000fe20007ffe0ff */
[----:B------:R-:W-:-:S02]  /*3470*/  IMAD.SHL.U32 R203, R203, 0x2, RZ ;  /* 0x00000002cbcb7824 */ /* 0x000fc400078e00ff */
[----:B------:R1:W1:Y:S01]  /*3480*/  LDSM.16.M88.4 R132, [R3+0x10800] ;  /* 0x010800000384783b */ /* 0x0002620000000200 */
[----:B------:R-:W-:Y:S02]  /*3490*/  IMAD.SHL.U32 R202, R202, 0x2, RZ ;  /* 0x00000002caca7824 */ /* 0x000fe400078e00ff */
[----:B------:R-:W-:Y:S01]  /*34a0*/  IMAD.IADD R197, R204, 0x1, R200 ;  /* 0x00000001ccc57824 */ /* 0x000fe200078e02c8 */
[----:B------:R1:W1:Y:S01]  /*34b0*/  LDSM.16.M88.4 R144, [R206+0x12000] ;  /* 0x01200000ce90783b */ /* 0x0002620000000200 */
[----:B------:R-:W-:-:S03]  /*34c0*/  IMAD.IADD R198, R200, 0x1, R199 ;  /* 0x00000001c8c67824 */ /* 0x000fc600078e02c7 */
        /* <DEDUP_REMOVED lines=8> */
[----:B--234-:R1:W1:Y:S02]  /*3550*/  LDSM.16.M88.4 R172, [R4+0x12800] ;  /* 0x0128000004ac783b */ /* 0x01c2640000000200 */
.L_x_116:
[----:B------:R-:W0:Y:S01]  /*3560*/  LDGDEPBAR ;  /* 0x00000000000079af */ /* 0x000e220000000000 */
[----:B------:R-:W-:Y:S01]  /*3570*/  IADD3 R176, P0, R233, R230, RZ ;  /* 0x000000e6e9b07210 */ /* 0x000fe20007f1e0ff */
[C---:B------:R-:W-:Y:S01]  /*3580*/  IMAD.IADD R127, R203.reuse, 0x1, R201 ;  /* 0x00000001cb7f7824 */ /* 0x040fe200078e02c9 */
[----:B------:R-:W-:Y:S01]  /*3590*/  IADD3 R125, R203, R200, RZ ;  /* 0x000000c8cb7d7210 */ /* 0x000fe20007ffe0ff */
[----:B------:R-:W-:Y:S02]  /*35a0*/  IMAD.MOV.U32 R126, RZ, RZ, c[0x0][0x2e4] ;  /* 0x0000b900ff7e7624 */ /* 0x000fe400078e00ff */
[----:B------:R-:W-:Y:S02]  /*35b0*/  IMAD.X R177, R232, 0x1, R231, P0 ;  /* 0x00000001e8b17824 */ /* 0x000fe400000e06e7 */
[----:B------:R-:W-:Y:S01]  /*35c0*/  IMAD.IADD R124, R127, 0x1, R200 ;  /* 0x000000017f7c7824 */ /* 0x000fe200078e02c8 */
[----:B------:R-:W-:Y:S04]  /*35d0*/  DEPBAR.LE SB0, 0x0 ;  /* 0x000080000000791a */ /* 0x000fe80000000000 */
[----:B------:R-:W-:Y:S06]  /*35e0*/  BAR.SYNC.DEFER_BLOCKING 0x0 ;  /* 0x0000000000007b1d */ /* 0x000fec0000010000 */
[----:B------:R-:W-:Y:S04]  /*35f0*/  LDSM.16.M88.4 R20, [R203] ;  /* 0x00000000cb14783b */ /* 0x000fe80000000200 */
[----:B------:R-:W2:Y:S04]  /*3600*/  LDSM.16.M88.4 R24, [R206+0xc000] ;  /* 0x00c00000ce18783b */ /* 0x000ea80000000200 */
[----:B-----5:R3:W5:Y:S04]  /*3610*/  LDG.E R181, [R176.64] ;  /* 0x00000006b0b57981 */ /* 0x020768000c1e1900 */
[----:B------:R3:W5:Y:S04]  /*3620*/  LDG.E R180, [R176.64+0x20] ;  /* 0x00002006b0b47981 */ /* 0x000768000c1e1900 */
[----:B------:R-:W4:Y:S04]  /*3630*/  LDSM.16.M88.4 R28, [R206+0xc800] ;  /* 0x00c80000ce1c783b */ /* 0x000f280000000200 */
[----:B------:R-:W-:Y:S04]  /*3640*/  LDSM.16.M88.4 R32, [R127] ;  /* 0x000000007f20783b */ /* 0x000fe80000000200 */
[----:B------:R-:W1:Y:S04]  /*3650*/  LDSM.16.M88.4 R100, [R196+0xc000] ;  /* 0x00c00000c464783b */ /* 0x000e680000000200 */
[----:B------:R-:W1:Y:S01]  /*3660*/  LDSM.16.M88.4 R104, [R196+0xc800] ;  /* 0x00c80000c468783b */ /* 0x000e620000000200 */
[----:B---3--:R-:W-:Y:S04]  /*3670*/  SHF.L.U32 R176, R240, 0x6, RZ ;  /* 0x00000006f0b07819 */ /* 0x008fe800000006ff */
[----:B------:R-:W-:Y:S01]  /*3680*/  ISETP.GE.AND P0, PT, R176, R245, PT ;  /* 0x000000f5b000720c */ /* 0x000fe20003f06270 */
[C---:B-12---:R-:W-:Y:S08]  /*3690*/  HMMA.16816.F32.BF16 R4, R20.reuse, R24, RZ ;  /* 0x000000181404723c */ /* 0x046ff000000418ff */
[C---:B------:R-:W-:Y:S01]  /*36a0*/  HMMA.16816.F32.BF16 R8, R20.reuse, R26, RZ ;  /* 0x0000001a1408723c */ /* 0x040fe200000418ff */
[----:B------:R-:W-:Y:S07]  /*36b0*/  LDSM.16.M88.4 R24, [R3+0xc000] ;  /* 0x00c000000318783b */ /* 0x000fee0000000200 */
[C---:B----4-:R-:W-:Y:S08]  /*36c0*/  HMMA.16816.F32.BF16 R12, R20.reuse, R28, RZ ;  /* 0x0000001c140c723c */ /* 0x050ff000000418ff */
[----:B------:R-:W-:Y:S01]  /*36d0*/  HMMA.16816.F32.BF16 R16, R20, R30, RZ ;  /* 0x0000001e1410723c */ /* 0x000fe200000418ff */
[----:B------:R-:W1:Y:S04]  /*36e0*/  LDSM.16.M88.4 R20, [R125] ;  /* 0x000000007d14783b */ /* 0x000e680000000200 */
[----:B------:R-:W2:Y:S03]  /*36f0*/  LDSM.16.M88.4 R28, [R3+0xc800] ;  /* 0x00c80000031c783b */ /* 0x000ea60000000200 */
[C---:B------:R-:W-:Y:S08]  /*3700*/  HMMA.16816.F32.BF16 R4, R32.reuse, R100, R4 ;  /* 0x000000642004723c */ /* 0x040ff00000041804 */
[C---:B------:R-:W-:Y:S01]  /*3710*/  HMMA.16816.F32.BF16 R8, R32.reuse, R102, R8 ;  /* 0x000000662008723c */ /* 0x040fe20000041808 */
[----:B------:R-:W-:Y:S07]  /*3720*/  LDSM.16.M88.4 R100, [R2+0xc000] ;  /* 0x00c000000264783b */ /* 0x000fee0000000200 */
[C---:B------:R-:W-:Y:S08]  /*3730*/  HMMA.16816.F32.BF16 R12, R32.reuse, R104, R12 ;  /* 0x00000068200c723c */ /* 0x040ff0000004180c */
[----:B------:R-:W-:Y:S01]  /*3740*/  HMMA.16816.F32.BF16 R16, R32, R106, R16 ;  /* 0x0000006a2010723c */ /* 0x000fe20000041810 */
[----:B------:R-:W3:Y:S04]  /*3750*/  LDSM.16.M88.4 R32, [R124] ;  /* 0x000000007c20783b */ /* 0x000ee80000000200 */
[----:B------:R-:W4:Y:S03]  /*3760*/  LDSM.16.M88.4 R104, [R2+0xc800] ;  /* 0x00c800000268783b */ /* 0x000f260000000200 */
[C---:B-1----:R-:W-:Y:S08]  /*3770*/  HMMA.16816.F32.BF16 R4, R20.reuse, R24, R4 ;  /* 0x000000181404723c */ /* 0x042ff00000041804 */
[C---:B------:R-:W-:Y:S01]  /*3780*/  HMMA.16816.F32.BF16 R8, R20.reuse, R26, R8 ;  /* 0x0000001a1408723c */ /* 0x040fe20000041808 */
[----:B------:R-:W-:Y:S07]  /*3790*/  LDSM.16.M88.4 R24, [R206+0xe000] ;  /* 0x00e00000ce18783b */ /* 0x000fee0000000200 */
[C---:B--2---:R-:W-:Y:S08]  /*37a0*/  HMMA.16816.F32.BF16 R12, R20.reuse, R28, R12 ;  /* 0x0000001c140c723c */ /* 0x044ff0000004180c */
[----:B------:R-:W-:Y:S01]  /*37b0*/  HMMA.16816.F32.BF16 R16, R20, R30, R16 ;  /* 0x0000001e1410723c */ /* 0x000fe20000041810 */
[----:B------:R-:W1:Y:S04]  /*37c0*/  LDSM.16.M88.4 R20, [R203+0x2000] ;  /* 0x00200000cb14783b */ /* 0x000e680000000200 */
[----:B------:R-:W2:Y:S03]  /*37d0*/  LDSM.16.M88.4 R28, [R206+0xe800] ;  /* 0x00e80000ce1c783b */ /* 0x000ea60000000200 */
[C---:B---3--:R-:W-:Y:S08]  /*37e0*/  HMMA.16816.F32.BF16 R4, R32.reuse, R100, R4 ;  /* 0x000000642004723c */ /* 0x048ff00000041804 */
[C---:B------:R-:W-:Y:S01]  /*37f0*/  HMMA.16816.F32.BF16 R8, R32.reuse, R102, R8 ;  /* 0x000000662008723c */ /* 0x040fe20000041808 */
[----:B------:R-:W-:Y:S07]  /*3800*/  LDSM.16.M88.4 R100, [R196+0xe000] ;  /* 0x00e00000c464783b */ /* 0x000fee0000000200 */
[C---:B----4-:R-:W-:Y:S08]  /*3810*/  HMMA.16816.F32.BF16 R12, R32.reuse, R104, R12 ;  /* 0x00000068200c723c */ /* 0x050ff0000004180c */
[----:B------:R-:W-:Y:S01]  /*3820*/  HMMA.16816.F32.BF16 R16, R32, R106, R16 ;  /* 0x0000006a2010723c */ /* 0x000fe20000041810 */
[----:B------:R-:W3:Y:S04]  /*3830*/  LDSM.16.M88.4 R32, [R127+0x2000] ;  /* 0x002000007f20783b */ /* 0x000ee80000000200 */
        /* <DEDUP_REMOVED lines=16> */
[C---:B------:R-:W-:Y:S08]  /*3940*/  HMMA.16816.F32.BF16 R8, R20.reuse, R26, R8 ;  /* 0x0000001a1408723c */ /* 0x040ff00000041808 */
[C---:B--2---:R-:W-:Y:S08]  /*3950*/  HMMA.16816.F32.BF16 R12, R20.reuse, R28, R12 ;  /* 0x0000001c140c723c */ /* 0x044ff0000004180c */
[----:B------:R-:W-:Y:S08]  /*3960*/  HMMA.16816.F32.BF16 R16, R20, R30, R16 ;  /* 0x0000001e1410723c */ /* 0x000ff00000041810 */
[C---:B---3--:R-:W-:Y:S08]  /*3970*/  HMMA.16816.F32.BF16 R4, R32.reuse, R100, R4 ;  /* 0x000000642004723c */ /* 0x048ff00000041804 */
[C---:B------:R-:W-:Y:S08]  /*3980*/  HMMA.16816.F32.BF16 R8, R32.reuse, R102, R8 ;  /* 0x000000662008723c */ /* 0x040ff00000041808 */
[C---:B----4-:R-:W-:Y:S08]  /*3990*/  HMMA.16816.F32.BF16 R12, R32.reuse, R104, R12 ;  /* 0x00000068200c723c */ /* 0x050ff0000004180c */
[----:B------:R-:W-:Y:S01]  /*39a0*/  HMMA.16816.F32.BF16 R16, R32, R106, R16 ;  /* 0x0000006a2010723c */ /* 0x000fe20000041810 */
[----:B------:R-:W-:-:S07]  /*39b0*/  @!P0 BRA `(.L_x_112) ;  /* 0x0000009000008947 */ /* 0x000fce0003800000 */
[C---:B------:R-:W-:Y:S01]  /*39c0*/  IADD3 R23, R227.reuse, 0x40, RZ ;  /* 0x00000040e3177810 */ /* 0x040fe20007ffe0ff */
[----:B------:R-:W-:Y:S01]  /*39d0*/  IMAD.IADD R21, R227, 0x1, R243 ;  /* 0x00000001e3157824 */ /* 0x000fe200078e02f3 */
[----:B------:R-:W-:Y:S01]  /*39e0*/  IADD3 R20, R176, 0x40, RZ ;  /* 0x00000040b0147810 */ /* 0x000fe20007ffe0ff */
[----:B------:R-:W-:Y:S01]  /*39f0*/  IMAD.MOV.U32 R126, RZ, RZ, R236 ;  /* 0x000000ffff7e7224 */ /* 0x000fe200078e00ec */
[----:B------:R-:W-:Y:S02]  /*3a00*/  ISETP.LT.AND P0, PT, R23, R242, PT ;  /* 0x000000f21700720c */ /* 0x000fe40003f01270 */
[----:B------:R-:W-:Y:S04]  /*3a10*/  IADD3 R21, R236, R21, -R242 ;  /* 0x00000015ec157210 */ /* 0x000fe80007ffe8f2 */
[----:B------:R-:W-:Y:S11]  /*3a20*/  ISETP.GE.AND P1, PT, R20, R21, PT ;  /* 0x000000151400720c */ /* 0x000ff60003f26270 */
[----:B------:R-:W-:Y:S02]  /*3a30*/  @!UPT UIADD3 URZ, URZ, URZ, URZ ;  /* 0x0000003f3f3ff290 */ /* 0x000fe4000fffe03f */
[----:B------:R-:W-:-:S05]  /*3a40*/  @!P1 BRA P0, `(.L_x_113) ;  /* 0x0000046000009947 */ /* 0x000fca0000000000 */
.L_x_112:
[--C-:B------:R-:W-:Y:S01]  /*3a50*/  IADD3 R22, R242, 0x1, -R243.reuse ;  /* 0x00000001f2167810 */ /* 0x100fe20007ffe8f3 */
[----:B------:R-:W-:Y:S01]  /*3a60*/  IMAD.IADD R103, R211, 0x1, R176 ;  /* 0x00000001d3677824 */ /* 0x000fe200078e02b0 */
[----:B------:R-:W-:Y:S01]  /*3a70*/  IADD3 R20, -R126, R242, -R243 ;  /* 0x000000f27e147210 */ /* 0x000fe20007ffe9f3 */
[----:B------:R-:W-:Y:S01]  /*3a80*/  IMAD R101, R217, 0x40, R210 ;  /* 0x00000040d9657824 */ /* 0x000fe200078e02d2 */
[----:B------:R-:W-:Y:S01]  /*3a90*/  IADD3 R22, R22, c[0x0][0x2e8], RZ ;  /* 0x0000ba0016167a10 */ /* 0x000fe20007ffe0ff */
[----:B------:R-:W-:Y:S01]  /*3aa0*/  IMAD.MOV.U32 R236, RZ, RZ, R126 ;  /* 0x000000ffffec7224 */ /* 0x000fe200078e007e */
[C---:B------:R-:W-:Y:S01]  /*3ab0*/  IADD3 R21, R103.reuse, 0x8, RZ ;  /* 0x0000000867157810 */ /* 0x040fe20007ffe0ff */
[----:B------:R-:W-:Y:S01]  /*3ac0*/  IMAD.IADD R24, R103, 0x1, R20 ;  /* 0x0000000167187824 */ /* 0x000fe200078e0214 */
[----:B------:R-:W-:Y:S01]  /*3ad0*/  IADD3 R35, R101, 0x1, RZ ;  /* 0x0000000165237810 */ /* 0x000fe20007ffe0ff */
[----:B------:R-:W-:Y:S01]  /*3ae0*/  IMAD.IADD R103, R103, 0x1, R22 ;  /* 0x0000000167677824 */ /* 0x000fe200078e0216 */
[----:B------:R-:W-:Y:S01]  /*3af0*/  IADD3 R33, R101, 0x8, RZ ;  /* 0x0000000865217810 */ /* 0x000fe20007ffe0ff */
[--C-:B------:R-:W-:Y:S01]  /*3b00*/  IMAD.IADD R20, R20, 0x1, R21.reuse ;  /* 0x0000000114147824 */ /* 0x100fe200078e0215 */
[----:B------:R-:W-:Y:S01]  /*3b10*/  IMNMX R24, RZ, R24, !PT ;  /* 0x00000018ff187217 */ /* 0x000fe20007800200 */
[----:B------:R-:W-:Y:S01]  /*3b20*/  IMAD.IADD R21, R22, 0x1, R21 ;  /* 0x0000000116157824 */ /* 0x000fe200078e0215 */
[----:B------:R-:W-:Y:S02]  /*3b30*/  IMNMX R22, R103, R242, PT ;  /* 0x000000f267167217 */ /* 0x000fe40003800200 */
[-C--:B------:R-:W-:Y:S02]  /*3b40*/  ISETP.GE.AND P1, PT, R101, R24.reuse, PT ;  /* 0x000000186500720c */ /* 0x080fe40003f26270 */
[----:B------:R-:W-:Y:S02]  /*3b50*/  ISETP.GE.AND P0, PT, R35, R24, PT ;  /* 0x000000182300720c */ /* 0x000fe40003f06270 */
[C---:B------:R-:W-:Y:S02]  /*3b60*/  IADD3 R31, R101.reuse, 0x9, RZ ;  /* 0x00000009651f7810 */ /* 0x040fe40007ffe0ff */
[C---:B------:R-:W-:Y:S02]  /*3b70*/  IADD3 R29, R101.reuse, 0x10, RZ ;  /* 0x00000010651d7810 */ /* 0x040fe40007ffe0ff */
[C---:B------:R-:W-:Y:S02]  /*3b80*/  IADD3 R27, R101.reuse, 0x11, RZ ;  /* 0x00000011651b7810 */ /* 0x040fe40007ffe0ff */
[C---:B------:R-:W-:Y:S02]  /*3b90*/  IADD3 R25, R101.reuse, 0x18, RZ ;  /* 0x0000001865197810 */ /* 0x040fe40007ffe0ff */
[C---:B------:R-:W-:Y:S02]  /*3ba0*/  IADD3 R23, R101.reuse, 0x19, RZ ;  /* 0x0000001965177810 */ /* 0x040fe40007ffe0ff */
[----:B------:R-:W-:Y:S02]  /*3bb0*/  IMNMX R20, RZ, R20, !PT ;  /* 0x00000014ff147217 */ /* 0x000fe40007800200 */
[-C--:B------:R-:W-:Y:S02]  /*3bc0*/  ISETP.GE.OR P1, PT, R101, R22.reuse, !P1 ;  /* 0x000000166500720c */ /* 0x080fe40004f26670 */
[----:B------:R-:W-:Y:S02]  /*3bd0*/  ISETP.GE.OR P0, PT, R35, R22, !P0 ;  /* 0x000000162300720c */ /* 0x000fe40004706670 */
[-C--:B------:R-:W-:Y:S02]  /*3be0*/  ISETP.GE.AND P6, PT, R33, R24.reuse, PT ;  /* 0x000000182100720c */ /* 0x080fe40003fc6270 */
[-C--:B------:R-:W-:Y:S02]  /*3bf0*/  ISETP.GE.AND P5, PT, R31, R24.reuse, PT ;  /* 0x000000181f00720c */ /* 0x080fe40003fa6270 */
[-C--:B------:R-:W-:Y:S02]  /*3c00*/  ISETP.GE.AND P4, PT, R29, R24.reuse, PT ;  /* 0x000000181d00720c */ /* 0x080fe40003f86270 */
[-C--:B------:R-:W-:Y:S02]  /*3c10*/  ISETP.GE.AND P3, PT, R27, R24.reuse, PT ;  /* 0x000000181b00720c */ /* 0x080fe40003f66270 */
[-C--:B------:R-:W-:Y:S02]  /*3c20*/  ISETP.GE.AND P2, PT, R25, R24.reuse, PT ;  /* 0x000000181900720c */ /* 0x080fe40003f46270 */
[----:B------:R-:W-:Y:S02]  /*3c30*/  FSEL R4, R4, -INF , !P1 ;  /* 0xff80000004047808 */ /* 0x000fe40004800000 */
[----:B------:R-:W-:Y:S02]  /*3c40*/  ISETP.GE.AND P1, PT, R23, R24, PT ;  /* 0x000000181700720c */ /* 0x000fe40003f26270 */
[----:B------:R-:W-:Y:S02]  /*3c50*/  IMNMX R24, R21, R242, PT ;  /* 0x000000f215187217 */ /* 0x000fe40003800200 */
[----:B------:R-:W-:Y:S02]  /*3c60*/  FSEL R5, R5, -INF , !P0 ;  /* 0xff80000005057808 */ /* 0x000fe40004000000 */
[----:B------:R-:W-:Y:S02]  /*3c70*/  ISETP.GE.AND P0, PT, R101, R20, PT ;  /* 0x000000146500720c */ /* 0x000fe40003f06270 */
[-C--:B------:R-:W-:Y:S02]  /*3c80*/  ISETP.GE.OR P6, PT, R33, R22.reuse, !P6 ;  /* 0x000000162100720c */ /* 0x080fe400077c6670 */
[-C--:B------:R-:W-:Y:S02]  /*3c90*/  ISETP.GE.OR P5, PT, R31, R22.reuse, !P5 ;  /* 0x000000161f00720c */ /* 0x080fe40006fa6670 */
[-C--:B------:R-:W-:Y:S02]  /*3ca0*/  ISETP.GE.OR P4, PT, R29, R22.reuse, !P4 ;  /* 0x000000161d00720c */ /* 0x080fe40006786670 */
[-C--:B------:R-:W-:Y:S02]  /*3cb0*/  ISETP.GE.OR P3, PT, R27, R22.reuse, !P3 ;  /* 0x000000161b00720c */ /* 0x080fe40005f66670 */
[-C--:B------:R-:W-:Y:S02]  /*3cc0*/  ISETP.GE.OR P2, PT, R25, R22.reuse, !P2 ;  /* 0x000000161900720c */ /* 0x080fe40005746670 */
[----:B------:R-:W-:Y:S02]  /*3cd0*/  ISETP.GE.OR P1, PT, R23, R22, !P1 ;  /* 0x000000161700720c */ /* 0x000fe40004f26670 */
[----:B------:R-:W-:Y:S02]  /*3ce0*/  ISETP.GE.OR P0, PT, R101, R24, !P0 ;  /* 0x000000186500720c */ /* 0x000fe40004706670 */
[----:B------:R-:W-:Y:S02]  /*3cf0*/  FSEL R8, R8, -INF , !P6 ;  /* 0xff80000008087808 */ /* 0x000fe40007000000 */
[-C--:B------:R-:W-:Y:S02]  /*3d00*/  ISETP.GE.AND P6, PT, R35, R20.reuse, PT ;  /* 0x000000142300720c */ /* 0x080fe40003fc6270 */
        /* <DEDUP_REMOVED lines=11> */
[----:B------:R-:W-:Y:S02]  /*3dc0*/  ISETP.GE.AND P0, PT, R23, R20, PT ;  /* 0x000000141700720c */ /* 0x000fe40003f06270 */
[-C--:B------:R-:W-:Y:S02]  /*3dd0*/  ISETP.GE.OR P6, PT, R35, R24.reuse, !P6 ;  /* 0x000000182300720c */ /* 0x080fe400077c6670 */
[-C--:B------:R-:W-:Y:S02]  /*3de0*/  ISETP.GE.OR P5, PT, R33, R24.reuse, !P5 ;  /* 0x000000182100720c */ /* 0x080fe40006fa6670 */
[-C--:B------:R-:W-:Y:S02]  /*3df0*/  ISETP.GE.OR P4, PT, R31, R24.reuse, !P4 ;  /* 0x000000181f00720c */ /* 0x080fe40006786670 */
[-C--:B------:R-:W-:Y:S02]  /*3e00*/  ISETP.GE.OR P3, PT, R29, R24.reuse, !P3 ;  /* 0x000000181d00720c */ /* 0x080fe40005f66670 */
[-C--:B------:R-:W-:Y:S02]  /*3e10*/  ISETP.GE.OR P2, PT, R27, R24.reuse, !P2 ;  /* 0x000000181b00720c */ /* 0x080fe40005746670 */
[-C--:B------:R-:W-:Y:S02]  /*3e20*/  ISETP.GE.OR P1, PT, R25, R24.reuse, !P1 ;  /* 0x000000181900720c */ /* 0x080fe40004f26670 */
[----:B------:R-:W-:Y:S02]  /*3e30*/  ISETP.GE.OR P0, PT, R23, R24, !P0 ;  /* 0x000000181700720c */ /* 0x000fe40004706670 */
[----:B------:R-:W-:Y:S02]  /*3e40*/  FSEL R7, R7, -INF , !P6 ;  /* 0xff80000007077808 */ /* 0x000fe40007000000 */
[----:B------:R-:W-:Y:S02]  /*3e50*/  FSEL R10, R10, -INF , !P5 ;  /* 0xff8000000a0a7808 */ /* 0x000fe40006800000 */
[----:B------:R-:W-:Y:S02]  /*3e60*/  FSEL R11, R11, -INF , !P4 ;  /* 0xff8000000b0b7808 */ /* 0x000fe40006000000 */
[----:B------:R-:W-:Y:S02]  /*3e70*/  FSEL R14, R14, -INF , !P3 ;  /* 0xff8000000e0e7808 */ /* 0x000fe40005800000 */
[----:B------:R-:W-:Y:S02]  /*3e80*/  FSEL R15, R15, -INF , !P2 ;  /* 0xff8000000f0f7808 */ /* 0x000fe40005000000 */
[----:B------:R-:W-:Y:S02]  /*3e90*/  FSEL R18, R18, -INF , !P1 ;  /* 0xff80000012127808 */ /* 0x000fe40004800000 */
[----:B------:R-:W-:Y:S02]  /*3ea0*/  FSEL R19, R19, -INF , !P0 ;  /* 0xff80000013137808 */ /* 0x000fe40004000000 */
.L_x_113:
[C---:B------:R-:W-:Y:S01]  /*3eb0*/  FMUL.FTZ R195, R237.reuse, 1.4426950216293334961 ;  /* 0x3fb8aa3bedc37820 */ /* 0x040fe20000410000 */
[----:B------:R-:W-:Y:S01]  /*3ec0*/  FSETP.NEU.FTZ.AND P0, PT, R237, -INF , PT ;  /* 0xff800000ed00780b */ /* 0x000fe20003f1d000 */
[----:B------:R-:W-:Y:S01]  /*3ed0*/  FMUL.FTZ R252, R238, 1.4426950216293334961 ;  /* 0x3fb8aa3beefc7820 */ /* 0x000fe20000410000 */
[----:B------:R-:W-:Y:S02]  /*3ee0*/  SHF.L.U32 R178, R208, 0x1, RZ ;  /* 0x00000001d0b27819 */ /* 0x000fe400000006ff */
[----:B------:R-:W-:Y:S02]  /*3ef0*/  FSEL R195, R195, RZ, P0 ;  /* 0x000000ffc3c37208 */ /* 0x000fe40000000000 */
[----:B------:R-:W-:Y:S02]  /*3f00*/  FSETP.NEU.FTZ.AND P0, PT, R238, -INF , PT ;  /* 0xff800000ee00780b */ /* 0x000fe40003f1d000 */
[-C--:B------:R-:W-:Y:S01]  /*3f10*/  IADD3 R179, R201, R178.reuse, RZ ;  /* 0x000000b2c9b37210 */ /* 0x080fe20007ffe0ff */
[--C-:B------:R-:W-:Y:S01]  /*3f20*/  FFMA.FTZ R183, R5, c[0x0][0x23c], -R195.reuse ;  /* 0x00008f0005b77a23 */ /* 0x100fe200000108c3 */
[----:B------:R-:W-:Y:S01]  /*3f30*/  FSEL R252, R252, RZ, P0 ;  /* 0x000000fffcfc7208 */ /* 0x000fe20000000000 */
[--C-:B------:R-:W-:Y:S01]  /*3f40*/  FFMA.FTZ R182, R4, c[0x0][0x23c], -R195.reuse ;  /* 0x00008f0004b67a23 */ /* 0x100fe200000108c3 */
[C---:B------:R-:W-:Y:S01]  /*3f50*/  IADD3 R177, R200.reuse, R178, RZ ;  /* 0x000000b2c8b17210 */ /* 0x040fe20007ffe0ff */
[--C-:B------:R-:W-:Y:S01]  /*3f60*/  FFMA.FTZ R187, R9, c[0x0][0x23c], -R195.reuse ;  /* 0x00008f0009bb7a23 */ /* 0x100fe200000108c3 */
[----:B------:R-:W-:Y:S01]  /*3f70*/  IADD3 R176, R200, R179, RZ ;  /* 0x000000b3c8b07210 */ /* 0x000fe20007ffe0ff */
[--C-:B------:R-:W-:Y:S01]  /*3f80*/  FFMA.FTZ R185, R7, c[0x0][0x23c], -R252.reuse ;  /* 0x00008f0007b97a23 */ /* 0x100fe200000108fc */
[----:B------:R-:W-:Y:S01]  /*3f90*/  MUFU.EX2 R183, R183 ;  /* 0x000000b700b77308 */ /* 0x000fe20000000800 */
[--C-:B------:R-:W-:Y:S01]  /*3fa0*/  FFMA.FTZ R184, R6, c[0x0][0x23c], -R252.reuse ;  /* 0x00008f0006b87a23 */ /* 0x100fe200000108fc */
[----:B------:R-:W-:Y:S01]  /*3fb0*/  ISETP.GT.AND P5, PT, R240, R225, PT ;  /* 0x000000e1f000720c */ /* 0x000fe20003fa4270 */
[--C-:B------:R-:W-:Y:S02]  /*3fc0*/  FFMA.FTZ R189, R11, c[0x0][0x23c], -R252.reuse ;  /* 0x00008f000bbd7a23 */ /* 0x100fe400000108fc */
[--C-:B------:R-:W-:Y:S02]  /*3fd0*/  FFMA.FTZ R186, R8, c[0x0][0x23c], -R195.reuse ;  /* 0x00008f0008ba7a23 */ /* 0x100fe400000108c3 */
[--C-:B------:R-:W-:Y:S02]  /*3fe0*/  FFMA.FTZ R188, R10, c[0x0][0x23c], -R252.reuse ;  /* 0x00008f000abc7a23 */ /* 0x100fe400000108fc */
[--C-:B------:R-:W-:Y:S01]  /*3ff0*/  FFMA.FTZ R191, R13, c[0x0][0x23c], -R195.reuse ;  /* 0x00008f000dbf7a23 */ /* 0x100fe200000108c3 */
[----:B------:R-:W-:Y:S01]  /*4000*/  MUFU.EX2 R182, R182 ;  /* 0x000000b600b67308 */ /* 0x000fe20000000800 */
[--C-:B------:R-:W-:Y:S02]  /*4010*/  FFMA.FTZ R193, R15, c[0x0][0x23c], -R252.reuse ;  /* 0x00008f000fc17a23 */ /* 0x100fe400000108fc */
[--C-:B------:R-:W-:Y:S02]  /*4020*/  FFMA.FTZ R190, R12, c[0x0][0x23c], -R195.reuse ;  /* 0x00008f000cbe7a23 */ /* 0x100fe400000108c3 */
[--C-:B------:R-:W-:Y:S02]  /*4030*/  FFMA.FTZ R192, R14, c[0x0][0x23c], -R252.reuse ;  /* 0x00008f000ec07a23 */ /* 0x100fe400000108fc */
[--C-:B------:R-:W-:Y:S02]  /*4040*/  FFMA.FTZ R194, R16, c[0x0][0x23c], -R195.reuse ;  /* 0x00008f0010c27a23 */ /* 0x100fe400000108c3 */
[----:B------:R-:W-:Y:S01]  /*4050*/  FFMA.FTZ R195, R17, c[0x0][0x23c], -R195 ;  /* 0x00008f0011c37a23 */ /* 0x000fe200000108c3 */
[----:B------:R-:W-:Y:S01]  /*4060*/  MUFU.EX2 R184, R184 ;  /* 0x000000b800b87308 */ /* 0x000fe20000000800 */
[--C-:B------:R-:W-:Y:S02]  /*4070*/  FFMA.FTZ R209, R18, c[0x0][0x23c], -R252.reuse ;  /* 0x00008f0012d17a23 */ /* 0x100fe400000108fc */
[----:B------:R-:W-:Y:S07]  /*4080*/  FFMA.FTZ R252, R19, c[0x0][0x23c], -R252 ;  /* 0x00008f0013fc7a23 */ /* 0x000fee00000108fc */
[----:B------:R-:W-:Y:S10]  /*4090*/  MUFU.EX2 R185, R185 ;  /* 0x000000b900b97308 */ /* 0x000ff40000000800 */
        /* <DEDUP_REMOVED lines=11> */
[----:B------:R-:W1:Y:S02]  /*4150*/  MUFU.EX2 R6, R252 ;  /* 0x000000fc00067308 */ /* 0x000e640000000800 */
[----:B-1----:R-:W-:Y:S02]  /*4160*/  F2FP.BF16.PACK_AB R252, R6, R209 ;  /* 0x000000d106fc723e */ /* 0x002fe400000010ff */
[----:B------:R-:W-:Y:S02]  /*4170*/  F2FP.BF16.PACK_AB R17, R183, R182 ;  /* 0x000000b6b711723e */ /* 0x000fe400000010ff */
        /* <DEDUP_REMOVED lines=8> */
[----:B------:R-:W-:Y:S04]  /*4200*/  STS [R224+0x12000], R13 ;  /* 0x0120000de0007388 */ /* 0x000fe80000000800 */
[----:B------:R-:W-:Y:S04]  /*4210*/  STS [R224+0x12400], R11 ;  /* 0x0124000be0007388 */ /* 0x000fe80000000800 */
[----:B------:R-:W-:Y:S04]  /*4220*/  STS [R222+0x12000], R9 ;  /* 0x01200009de007388 */ /* 0x000fe80000000800 */
[----:B------:R-:W-:Y:S04]  /*4230*/  STS [R222+0x12400], R7 ;  /* 0x01240007de007388 */ /* 0x000fe80000000800 */
[----:B------:R-:W-:Y:S04]  /*4240*/  STS [R226+0x12000], R5 ;  /* 0x01200005e2007388 */ /* 0x000fe80000000800 */
[----:B------:R1:W-:Y:S04]  /*4250*/  STS [R226+0x12400], R252 ;  /* 0x012400fce2007388 */ /* 0x0003e80000000800 */
[----:B------:R-:W2:Y:S08]  /*4260*/  LDSM.16.M88.4 R100, [R178+0x8000] ;  /* 0x00800000b264783b */ /* 0x000eb00000000200 */
[----:B------:R-:W3:Y:S08]  /*4270*/  LDSM.16.M88.4 R104, [R179+0x8000] ;  /* 0x00800000b368783b */ /* 0x000ef00000000200 */
[----:B------:R-:W4:Y:S01]  /*4280*/  LDSM.16.M88.4 R124, [R177+0x8000] ;  /* 0x00800000b17c783b */ /* 0x000f220000000200 */
[----:B-1----:R-:W-:Y:S05]  /*4290*/  MOV R252, c[0x0][0x22c] ;  /* 0x00008b0000fc7a02 */ /* 0x002fea0000000f00 */
[----:B------:R-:W-:Y:S05]  /*42a0*/  IMAD R252, R252, c[0x0][0x1c0], RZ ;  /* 0x00007000fcfc7a24 */ /* 0x000fea00078e02ff */
[----:B------:R-:W-:Y:S04]  /*42b0*/  LEA R5, -R252, RZ, 0x6 ;  /* 0x000000fffc057211 */ /* 0x000fe800078e31ff */
[C---:B------:R-:W-:Y:S04]  /*42c0*/  LEA R246, P0, R5.reuse, R246, 0x2 ;  /* 0x000000f605f67211 */ /* 0x040fe800078010ff */
[----:B------:R-:W-:Y:S01]  /*42d0*/  LEA.HI.X.SX32 R247, R5, R247, 0x2, P0 ;  /* 0x000000f705f77211 */ /* 0x000fe200000f16ff */
[C---:B--2---:R-:W-:Y:S08]  /*42e0*/  HMMA.16816.F32.BF16 R20, R100.reuse, R108, RZ ;  /* 0x0000006c6414723c */ /* 0x044ff000000418ff */
[C---:B------:R-:W-:Y:S08]  /*42f0*/  HMMA.16816.F32.BF16 R24, R100.reuse, R110, RZ ;  /* 0x0000006e6418723c */ /* 0x040ff000000418ff */
[C---:B------:R-:W-:Y:S08]  /*4300*/  HMMA.16816.F32.BF16 R28, R100.reuse, R112, RZ ;  /* 0x00000070641c723c */ /* 0x040ff000000418ff */
[----:B------:R-:W-:Y:S01]  /*4310*/  HMMA.16816.F32.BF16 R32, R100, R114, RZ ;  /* 0x000000726420723c */ /* 0x000fe200000418ff */
[----:B------:R-:W1:Y:S07]  /*4320*/  LDSM.16.M88.4 R100, [R176+0x8000] ;  /* 0x00800000b064783b */ /* 0x000e6e0000000200 */
[C---:B---3--:R-:W-:Y:S08]  /*4330*/  HMMA.16816.F32.BF16 R20, R104.reuse, R116, R20 ;  /* 0x000000746814723c */ /* 0x048ff00000041814 */
[C---:B------:R-:W-:Y:S08]  /*4340*/  HMMA.16816.F32.BF16 R24, R104.reuse, R118, R24 ;  /* 0x000000766818723c */ /* 0x040ff00000041818 */
[C---:B------:R-:W-:Y:S08]  /*4350*/  HMMA.16816.F32.BF16 R28, R104.reuse, R120, R28 ;  /* 0x00000078681c723c */ /* 0x040ff0000004181c */
[----:B------:R-:W-:Y:S01]  /*4360*/  HMMA.16816.F32.BF16 R32, R104, R122, R32 ;  /* 0x0000007a6820723c */ /* 0x000fe20000041820 */
[----:B------:R-:W2:Y:S07]  /*4370*/  LDSM.16.M88.4 R104, [R178+0xa000] ;  /* 0x00a00000b268783b */ /* 0x000eae0000000200 */
[C---:B----4-:R-:W-:Y:S08]  /*4380*/  HMMA.16816.F32.BF16 R20, R124.reuse, R128, R20 ;  /* 0x000000807c14723c */ /* 0x050ff00000041814 */
[C---:B------:R-:W-:Y:S08]  /*4390*/  HMMA.16816.F32.BF16 R24, R124.reuse, R130, R24 ;  /* 0x000000827c18723c */ /* 0x040ff00000041818 */
[C---:B------:R-:W-:Y:S08]  /*43a0*/  HMMA.16816.F32.BF16 R28, R124.reuse, R132, R28 ;  /* 0x000000847c1c723c */ /* 0x040ff0000004181c */
[----:B------:R-:W-:Y:S01]  /*43b0*/  HMMA.16816.F32.BF16 R32, R124, R134, R32 ;  /* 0x000000867c20723c */ /* 0x000fe20000041820 */
[----:B------:R-:W3:Y:S07]  /*43c0*/  LDSM.16.M88.4 R124, [R179+0xa000] ;  /* 0x00a00000b37c783b */ /* 0x000eee0000000200 */
[C---:B-1----:R-:W-:Y:S08]  /*43d0*/  HMMA.16816.F32.BF16 R20, R100.reuse, R136, R20 ;  /* 0x000000886414723c */ /* 0x042ff00000041814 */
[C---:B------:R-:W-:Y:S08]  /*43e0*/  HMMA.16816.F32.BF16 R24, R100.reuse, R138, R24 ;  /* 0x0000008a6418723c */ /* 0x040ff00000041818 */
[C---:B------:R-:W-:Y:S08]  /*43f0*/  HMMA.16816.F32.BF16 R28, R100.reuse, R140, R28 ;  /* 0x0000008c641c723c */ /* 0x040ff0000004181c */
[----:B------:R-:W-:Y:S01]  /*4400*/  HMMA.16816.F32.BF16 R32, R100, R142, R32 ;  /* 0x0000008e6420723c */ /* 0x000fe20000041820 */
[----:B------:R-:W1:Y:S07]  /*4410*/  LDSM.16.M88.4 R100, [R177+0xa000] ;  /* 0x00a00000b164783b */ /* 0x000e6e0000000200 */
[C---:B--2---:R-:W-:Y:S08]  /*4420*/  HMMA.16816.F32.BF16 R20, R104.reuse, R144, R20 ;  /* 0x000000906814723c */ /* 0x044ff00000041814 */
[C---:B------:R-:W-:Y:S08]  /*4430*/  HMMA.16816.F32.BF16 R24, R104.reuse, R146, R24 ;  /* 0x000000926818723c */ /* 0x040ff00000041818 */
[C---:B------:R-:W-:Y:S08]  /*4440*/  HMMA.16816.F32.BF16 R28, R104.reuse, R148, R28 ;  /* 0x00000094681c723c */ /* 0x040ff0000004181c */
[----:B------:R-:W-:Y:S01]  /*4450*/  HMMA.16816.F32.BF16 R32, R104, R150, R32 ;  /* 0x000000966820723c */ /* 0x000fe20000041820 */
[----:B------:R-:W2:Y:S07]  /*4460*/  LDSM.16.M88.4 R104, [R176+0xa000] ;  /* 0x00a00000b068783b */ /* 0x000eae0000000200 */
[C---:B---3--:R-:W-:Y:S08]  /*4470*/  HMMA.16816.F32.BF16 R20, R124.reuse, R152, R20 ;  /* 0x000000987c14723c */ /* 0x048ff00000041814 */
[C---:B------:R-:W-:Y:S08]  /*4480*/  HMMA.16816.F32.BF16 R24, R124.reuse, R154, R24 ;  /* 0x0000009a7c18723c */ /* 0x040ff00000041818 */
[C---:B------:R-:W-:Y:S08]  /*4490*/  HMMA.16816.F32.BF16 R28, R124.reuse, R156, R28 ;  /* 0x0000009c7c1c723c */ /* 0x040ff0000004181c */
[----:B------:R-:W-:Y:S08]  /*44a0*/  HMMA.16816.F32.BF16 R32, R124, R158, R32 ;  /* 0x0000009e7c20723c */ /* 0x000ff00000041820 */
[C---:B-1----:R-:W-:Y:S08]  /*44b0*/  HMMA.16816.F32.BF16 R20, R100.reuse, R160, R20 ;  /* 0x000000a06414723c */ /* 0x042ff00000041814 */
[C---:B------:R-:W-:Y:S08]  /*44c0*/  HMMA.16816.F32.BF16 R24, R100.reuse, R162, R24 ;  /* 0x000000a26418723c */ /* 0x040ff00000041818 */
[C---:B------:R-:W-:Y:S08]  /*44d0*/  HMMA.16816.F32.BF16 R28, R100.reuse, R164, R28 ;  /* 0x000000a4641c723c */ /* 0x040ff0000004181c */
[----:B------:R-:W-:Y:S08]  /*44e0*/  HMMA.16816.F32.BF16 R32, R100, R166, R32 ;  /* 0x000000a66420723c */ /* 0x000ff00000041820 */
[C---:B--2---:R-:W-:Y:S08]  /*44f0*/  HMMA.16816.F32.BF16 R20, R104.reuse, R168, R20 ;  /* 0x000000a86814723c */ /* 0x044ff00000041814 */
[C---:B------:R-:W-:Y:S08]  /*4500*/  HMMA.16816.F32.BF16 R24, R104.reuse, R170, R24 ;  /* 0x000000aa6818723c */ /* 0x040ff00000041818 */
[C---:B------:R-:W-:Y:S08]  /*4510*/  HMMA.16816.F32.BF16 R28, R104.reuse, R172, R28 ;  /* 0x000000ac681c723c */ /* 0x040ff0000004181c */
[C---:B-----5:R-:W-:Y:S01]  /*4520*/  FADD.FTZ R5, -R181.reuse, R20 ;  /* 0x00000014b5057221 */ /* 0x060fe20000010100 */
[----:B------:R-:W-:Y:S03]  /*4530*/  HMMA.16816.F32.BF16 R32, R104, R174, R32 ;  /* 0x000000ae6820723c */ /* 0x000fe60000041820 */
[----:B------:R-:W-:Y:S02]  /*4540*/  FADD.FTZ R10, -R181, R21 ;  /* 0x00000015b50a7221 */ /* 0x000fe40000010100 */
[C---:B------:R-:W-:Y:S02]  /*4550*/  FADD.FTZ R7, -R180.reuse, R22 ;  /* 0x00000016b4077221 */ /* 0x040fe40000010100 */
[----:B------:R-:W-:Y:S02]  /*4560*/  FADD.FTZ R14, -R180, R23 ;  /* 0x00000017b40e7221 */ /* 0x000fe40000010100 */
[----:B------:R-:W-:Y:S03]  /*4570*/  FMUL.FTZ R182, R182, R5 ;  /* 0x00000005b6b67220 */ /* 0x000fe60000410000 */
[----:B------:R-:W-:Y:S02]  /*4580*/  FMUL.FTZ R183, R183, R10 ;  /* 0x0000000ab7b77220 */ /* 0x000fe40000410000 */
[----:B------:R-:W-:Y:S02]  /*4590*/  FMUL.FTZ R184, R184, R7 ;  /* 0x00000007b8b87220 */ /* 0x000fe40000410000 */
[----:B------:R-:W-:Y:S02]  /*45a0*/  FMUL.FTZ R185, R185, R14 ;  /* 0x0000000eb9b97220 */ /* 0x000fe40000410000 */
[C---:B------:R-:W-:Y:S02]  /*45b0*/  FADD.FTZ R5, -R181.reuse, R24 ;  /* 0x00000018b5057221 */ /* 0x040fe40000010100 */
[----:B------:R-:W-:Y:S02]  /*45c0*/  FADD.FTZ R10, -R181, R25 ;  /* 0x00000019b50a7221 */ /* 0x000fe40000010100 */
[C---:B------:R-:W-:Y:S02]  /*45d0*/  FADD.FTZ R7, -R180.reuse, R26 ;  /* 0x0000001ab4077221 */ /* 0x040fe40000010100 */
[----:B------:R-:W-:Y:S02]  /*45e0*/  FADD.FTZ R14, -R180, R27 ;  /* 0x0000001bb40e7221 */ /* 0x000fe40000010100 */
[----:B------:R-:W-:Y:S02]  /*45f0*/  FMUL.FTZ R186, R186, R5 ;  /* 0x00000005baba7220 */ /* 0x000fe40000410000 */
[----:B------:R-:W-:Y:S02]  /*4600*/  FMUL.FTZ R187, R187, R10 ;  /* 0x0000000abbbb7220 */ /* 0x000fe40000410000 */
[----:B------:R-:W-:Y:S02]  /*4610*/  FMUL.FTZ R188, R188, R7 ;  /* 0x00000007bcbc7220 */ /* 0x000fe40000410000 */
[----:B------:R-:W-:Y:S02]  /*4620*/  FMUL.FTZ R189, R189, R14 ;  /* 0x0000000ebdbd7220 */ /* 0x000fe40000410000 */
[C---:B------:R-:W-:Y:S02]  /*4630*/  FADD.FTZ R5, -R181.reuse, R28 ;  /* 0x0000001cb5057221 */ /* 0x040fe40000010100 */
[C---:B------:R-:W-:Y:S02]  /*4640*/  FADD.FTZ R10, -R181.reuse, R29 ;  /* 0x0000001db50a7221 */ /* 0x040fe40000010100 */
[C---:B------:R-:W-:Y:S02]  /*4650*/  FADD.FTZ R7, -R180.reuse, R30 ;  /* 0x0000001eb4077221 */ /* 0x040fe40000010100 */
[C---:B------:R-:W-:Y:S02]  /*4660*/  FADD.FTZ R14, -R180.reuse, R31 ;  /* 0x0000001fb40e7221 */ /* 0x040fe40000010100 */
        /* <DEDUP_REMOVED lines=16> */
[----:B------:R-:W-:Y:S01]  /*4770*/  IMAD.MOV.U32 R6, RZ, RZ, -0x4000 ;  /* 0xffffc000ff067424 */ /* 0x000fe200078e00ff */
[----:B------:R-:W-:Y:S01]  /*4780*/  LOP3.LUT R4, R240, 0x1, RZ, 0xc0, !PT ;  /* 0x00000001f0047812 */ /* 0x000fe200078ec0ff */
[----:B------:R-:W-:Y:S03]  /*4790*/  IMAD.U32 R7, R5, -0x40, RZ ;  /* 0xffffffc005077824 */ /* 0x000fe600078e00ff */
[----:B------:R-:W-:Y:S01]  /*47a0*/  ISETP.NE.U32.AND P4, PT, R4, 0x1, PT ;  /* 0x000000010400780c */ /* 0x000fe20003f85070 */
[----:B------:R-:W-:Y:S01]  /*47b0*/  IMAD.MOV.U32 R4, RZ, RZ, c[0x0][0x194] ;  /* 0x00006500ff047624 */ /* 0x000fe200078e00ff */
[C---:B------:R-:W-:Y:S02]  /*47c0*/  LEA R10, P0, R7.reuse, R250, 0x1 ;  /* 0x000000fa070a7211 */ /* 0x040fe400078008ff */
[----:B------:R-:W-:Y:S02]  /*47d0*/  SEL R6, R6, 0x4000, !P4 ;  /* 0x0000400006067807 */ /* 0x000fe40006000000 */
[----:B------:R-:W-:Y:S02]  /*47e0*/  LEA.HI.X.SX32 R11, R7, R251, 0x1, P0 ;  /* 0x000000fb070b7211 */ /* 0x000fe400000f0eff */
[----:B------:R-:W-:Y:S01]  /*47f0*/  LEA R9, P3, R5, R7, 0x5 ;  /* 0x0000000705097211 */ /* 0x000fe200078628ff */
[--C-:B------:R-:W-:Y:S01]  /*4800*/  IMAD.IADD R239, R239, 0x1, R6.reuse ;  /* 0x00000001efef7824 */ /* 0x100fe200078e0206 */
[----:B------:R-:W-:Y:S01]  /*4810*/  SHF.R.S32.HI R8, RZ, 0x1f, R7 ;  /* 0x0000001fff087819 */ /* 0x000fe20000011407 */
[--C-:B------:R-:W-:Y:S02]  /*4820*/  IMAD.IADD R234, R234, 0x1, R6.reuse ;  /* 0x00000001eaea7824 */ /* 0x100fe400078e0206 */
[----:B------:R-:W-:Y:S01]  /*4830*/  IMAD.IADD R203, R203, 0x1, R6 ;  /* 0x00000001cbcb7824 */ /* 0x000fe200078e0206 */
[----:B------:R1:W-:Y:S01]  /*4840*/  @P2 STS [R239], RZ ;  /* 0x000000ffef002388 */ /* 0x0003e20000000800 */
[----:B------:R-:W-:Y:S02]  /*4850*/  LEA.HI.X R8, R5, R8, R4, 0x5, P3 ;  /* 0x0000000805087211 */ /* 0x000fe400018f2c04 */
[C---:B------:R-:W-:Y:S01]  /*4860*/  @!P1 LEA R12, P3, R9.reuse, R250, 0x1 ;  /* 0x000000fa090c9211 */ /* 0x040fe200078608ff */
[----:B------:R1:W-:Y:S01]  /*4870*/  @P2 STS [R239+0x4], RZ ;  /* 0x000004ffef002388 */ /* 0x0003e20000000800 */
[----:B------:R-:W-:Y:S02]  /*4880*/  IMAD.MOV.U32 R250, RZ, RZ, R10 ;  /* 0x000000fffffa7224 */ /* 0x000fe400078e000a */
[----:B------:R-:W-:Y:S01]  /*4890*/  @!P1 LEA.HI.X R13, R9, R251, R8, 0x1, P3 ;  /* 0x000000fb090d9211 */ /* 0x000fe200018f0c08 */
[----:B------:R1:W-:Y:S01]  /*48a0*/  @P2 STS [R239+0x8], RZ ;  /* 0x000008ffef002388 */ /* 0x0003e20000000800 */
[C---:B------:R-:W-:Y:S01]  /*48b0*/  @!P2 LEA R8, P0, R5.reuse, R10, 0x6 ;  /* 0x0000000a0508a211 */ /* 0x040fe200078030ff */
[----:B------:R-:W-:Y:S02]  /*48c0*/  IMAD.MOV.U32 R251, RZ, RZ, R11 ;  /* 0x000000fffffb7224 */ /* 0x000fe400078e000b */
[----:B------:R1:W-:Y:S01]  /*48d0*/  @P2 STS [R239+0xc], RZ ;  /* 0x00000cffef002388 */ /* 0x0003e20000000800 */
[----:B------:R-:W-:Y:S03]  /*48e0*/  @!P2 LEA.HI.X R9, R5, R11, R4, 0x6, P0 ;  /* 0x0000000b0509a211 */ /* 0x000fe600000f3404 */
        /* <DEDUP_REMOVED lines=29> */
.L_x_114:
        /* <DEDUP_REMOVED lines=10> */
[----:B------:R-:W-:Y:S01]  /*4b60*/  F2FP.BF16.PACK_AB R181, R181, R194 ;  /* 0x000000c2b5b5723e */ /* 0x000fe200000010ff */
[----:B------:R-:W-:Y:S02]  /*4b70*/  IMAD.SHL.U32 R209, R207, 0x2, RZ ;  /* 0x00000002cfd17824 */ /* 0x000fe400078e00ff */
[----:B------:R-:W-:Y:S04]  /*4b80*/  STS [R224+0x10400], R189 ;  /* 0x010400bde0007388 */ /* 0x000fe80000000800 */
[----:B------:R-:W-:Y:S04]  /*4b90*/  STS [R222+0x10000], R191 ;  /* 0x010000bfde007388 */ /* 0x000fe80000000800 */
[----:B------:R-:W-:Y:S04]  /*4ba0*/  STS [R222+0x10400], R193 ;  /* 0x010400c1de007388 */ /* 0x000fe80000000800 */
[----:B------:R-:W-:Y:S04]  /*4bb0*/  STS [R226+0x10000], R181 ;  /* 0x010000b5e2007388 */ /* 0x000fe80000000800 */
[----:B------:R-:W-:Y:S04]  /*4bc0*/  STS [R226+0x10400], R101 ;  /* 0x01040065e2007388 */ /* 0x000fe80000000800 */
[----:B------:R-:W-:Y:S06]  /*4bd0*/  BAR.SYNC.DEFER_BLOCKING 0x0 ;  /* 0x0000000000007b1d */ /* 0x000fec0000010000 */
[----:B------:R-:W-:Y:S04]  /*4be0*/  LDSM.16.MT88.4 R4, [R205+0x12000] ;  /* 0x01200000cd04783b */ /* 0x000fe80000004200 */
[----:B-1----:R-:W1:Y:S04]  /*4bf0*/  LDSM.16.MT88.4 R8, [R209+0x8000] ;  /* 0x00800000d108783b */ /* 0x002e680000004200 */
        /* <DEDUP_REMOVED lines=49> */
[----:B------:R-:W-:Y:S02]  /*4f10*/  ISETP.GE.AND P2, PT, R214, c[0x0][0x220], PT ;  /* 0x00008800d6007a0c */ /* 0x000fe40003f46270 */
[----:B------:R-:W-:Y:S01]  /*4f20*/  ISETP.GE.AND P1, PT, R219, c[0x0][0x220], PT ;  /* 0x00008800db007a0c */ /* 0x000fe20003f26270 */
[----:B------:R-:W-:Y:S05]  /*4f30*/  IMAD.U32 R7, R5, -0x40, RZ ;  /* 0xffffffc005077824 */ /* 0x000fea00078e00ff */
[CC--:B------:R-:W-:Y:S02]  /*4f40*/  LEA R10, P0, R7.reuse, R248.reuse, 0x1 ;  /* 0x000000f8070a7211 */ /* 0x0c0fe400078008ff */
[----:B------:R-:W-:Y:S02]  /*4f50*/  SHF.R.S32.HI R6, RZ, 0x1f, R7 ;  /* 0x0000001fff067819 */ /* 0x000fe40000011407 */
[----:B------:R-:W-:Y:S01]  /*4f60*/  LEA.HI.X.SX32 R11, R7, R249, 0x1, P0 ;  /* 0x000000f9070b7211 */ /* 0x000fe200000f0eff */
[----:B------:R1:W-:Y:S02]  /*4f70*/  @P2 STS.128 [R218+0x8000], RZ ;  /* 0x008000ffda002388 */ /* 0x0003e40000000c00 */
[----:B------:R-:W-:Y:S01]  /*4f80*/  @!P1 LEA R9, P3, R5, R7, 0x5 ;  /* 0x0000000705099211 */ /* 0x000fe200078628ff */
[----:B------:R-:W-:Y:S01]  /*4f90*/  @!P1 IMAD.MOV.U32 R4, RZ, RZ, c[0x0][0x374] ;  /* 0x0000dd00ff049624 */ /* 0x000fe200078e00ff */
[----:B------:R-:W-:Y:S01]  /*4fa0*/  @!PT LDS RZ, [RZ] ;  /* 0x00000000fffff984 */ /* 0x000fe20000000800 */
[----:B------:R-:W-:Y:S01]  /*4fb0*/  @!PT LDS RZ, [RZ] ;  /* 0x00000000fffff984 */ /* 0x000fe20000000800 */
[----:B------:R-:W-:Y:S01]  /*4fc0*/  @!PT LDS RZ, [RZ] ;  /* 0x00000000fffff984 */ /* 0x000fe20000000800 */
[----:B------:R1:W-:Y:S02]  /*4fd0*/  @!P2 LDGSTS.E.BYPASS.LTC128B.128 [R218+0x8000], [R10.64] ;  /* 0x080000000adaafae */ /* 0x0003e4000b901d46 */
[----:B------:R-:W-:Y:S01]  /*4fe0*/  @!P1 LEA R8, P0, R9, R248, 0x1 ;  /* 0x000000f809089211 */ /* 0x000fe200078008ff */
[----:B------:R-:W-:Y:S01]  /*4ff0*/  IMAD.MOV.U32 R248, RZ, RZ, R10 ;  /* 0x000000fffff87224 */ /* 0x000fe200078e000a */
[----:B------:R1:W-:Y:S01]  /*5000*/  @P1 STS.128 [R218+0xa000], RZ ;  /* 0x00a000ffda001388 */ /* 0x0003e20000000c00 */
[C---:B------:R-:W-:Y:S01]  /*5010*/  @!P1 LEA.HI.X R6, R5.reuse, R6, R4, 0x5, P3 ;  /* 0x0000000605069211 */ /* 0x040fe200018f2c04 */
[----:B------:R-:W-:Y:S01]  /*5020*/  @!P2 IMAD.MOV.U32 R4, RZ, RZ, c[0x0][0x374] ;  /* 0x0000dd00ff04a624 */ /* 0x000fe200078e00ff */
[----:B------:R-:W-:Y:S01]  /*5030*/  @!P2 LEA R12, P3, R5, R10, 0x6 ;  /* 0x0000000a050ca211 */ /* 0x000fe200078630ff */
[----:B------:R-:W-:Y:S01]  /*5040*/  @!PT LDS RZ, [RZ] ;  /* 0x00000000fffff984 */ /* 0x000fe20000000800 */
[----:B------:R-:W-:Y:S01]  /*5050*/  @!PT LDS RZ, [RZ] ;  /* 0x00000000fffff984 */ /* 0x000fe20000000800 */
[----:B------:R-:W-:Y:S01]  /*5060*/  @!PT LDS RZ, [RZ] ;  /* 0x00000000fffff984 */ /* 0x000fe20000000800 */
[----:B------:R1:W-:Y:S01]  /*5070*/  @!P1 LDGSTS.E.BYPASS.LTC128B.128 [R218+0xa000], [R10.64+0x80] ;  /* 0x0a0000800ada9fae */ /* 0x0003e2000b901d46 */
[----:B------:R-:W-:Y:S01]  /*5080*/  @!P1 LEA.HI.X R9, R9, R249, R6, 0x1, P0 ;  /* 0x000000f909099211 */ /* 0x000fe200000f0c06 */
[----:B------:R-:W-:Y:S01]  /*5090*/  IMAD.MOV.U32 R249, RZ, RZ, R11 ;  /* 0x000000fffff97224 */ /* 0x000fe200078e000b */
[----:B------:R-:W-:Y:S01]  /*50a0*/  @!P2 LEA.HI.X R13, R5, R11, R4, 0x6, P3 ;  /* 0x0000000b050da211 */ /* 0x000fe200018f3404 */
        /* <DEDUP_REMOVED lines=11> */
.L_x_115:
[----:B------:R-:W-:Y:S04]  /*5160*/  LDSM.16.M88.4 R100, [R204] ;  /* 0x00000000cc64783b */ /* 0x000fe80000000200 */
[----:B------:R-:W2:Y:S04]  /*5170*/  LDSM.16.MT88.4 R16, [R209+0xc000] ;  /* 0x00c00000d110783b */ /* 0x000ea80000004200 */
[----:B------:R-:W3:Y:S04]  /*5180*/  LDSM.16.M88.4 R28, [R204+0x1000] ;  /* 0x00100000cc1c783b */ /* 0x000ee80000000200 */
[----:B------:R-:W4:Y:S04]  /*5190*/  LDSM.16.MT88.4 R32, [R209+0xe000] ;  /* 0x00e00000d120783b */ /* 0x000f280000004200 */
[----:B------:R-:W-:Y:S04]  /*51a0*/  LDSM.16.M88.4 R104, [R199] ;  /* 0x00000000c768783b */ /* 0x000fe80000000200 */
[----:B------:R-:W1:Y:S04]  /*51b0*/  LDSM.16.MT88.4 R124, [R209+0xc800] ;  /* 0x00c80000d17c783b */ /* 0x000e680000004200 */
[----:B------:R-:W1:Y:S04]  /*51c0*/  LDSM.16.M88.4 R176, [R199+0x1000] ;  /* 0x00100000c7b0783b */ /* 0x000e680000000200 */
[----:B------:R-:W1:Y:S04]  /*51d0*/  LDSM.16.MT88.4 R180, [R209+0xe800] ;  /* 0x00e80000d1b4783b */ /* 0x000e680000004200 */
[----:B------:R-:W-:Y:S04]  /*51e0*/  LDSM.16.M88.4 R184, [R197] ;  /* 0x00000000c5b8783b */ /* 0x000fe80000000200 */
[----:B------:R-:W1:Y:S04]  /*51f0*/  LDSM.16.MT88.4 R188, [R209+0xd000] ;  /* 0x00d00000d1bc783b */ /* 0x000e680000004200 */
[----:B------:R-:W1:Y:S01]  /*5200*/  LDSM.16.M88.4 R192, [R197+0x1000] ;  /* 0x00100000c5c0783b */ /* 0x000e620000000200 */
[-C--:B--2---:R-:W-:Y:S08]  /*5210*/  HMMA.16816.F32.BF16 R4, R100, R16.reuse, RZ ;  /* 0x000000106404723c */ /* 0x084ff000000418ff */
[C---:B-1-3--:R-:W-:Y:S08]  /*5220*/  HMMA.16816.F32.BF16 R8, R28.reuse, R16, RZ ;  /* 0x000000101c08723c */ /* 0x04aff000000418ff */
[-C--:B------:R-:W-:Y:S08]  /*5230*/  HMMA.16816.F32.BF16 R12, R28, R18.reuse, RZ ;  /* 0x000000121c0c723c */ /* 0x080ff000000418ff */
[C---:B------:R-:W-:Y:S08]  /*5240*/  HMMA.16816.F32.BF16 R16, R100.reuse, R18, RZ ;  /* 0x000000126410723c */ /* 0x040ff000000418ff */
[-C--:B----4-:R-:W-:Y:S08]  /*5250*/  HMMA.16816.F32.BF16 R20, R100, R32.reuse, RZ ;  /* 0x000000206414723c */ /* 0x090ff000000418ff */
[C---:B------:R-:W-:Y:S08]  /*5260*/  HMMA.16816.F32.BF16 R24, R28.reuse, R32, RZ ;  /* 0x000000201c18723c */ /* 0x040ff000000418ff */
[-C--:B------:R-:W-:Y:S08]  /*5270*/  HMMA.16816.F32.BF16 R28, R28, R34.reuse, RZ ;  /* 0x000000221c1c723c */ /* 0x080ff000000418ff */
[----:B------:R-:W-:Y:S01]  /*5280*/  HMMA.16816.F32.BF16 R32, R100, R34, RZ ;  /* 0x000000226420723c */ /* 0x000fe200000418ff */
[----:B------:R-:W1:Y:S07]  /*5290*/  LDSM.16.MT88.4 R100, [R209+0xf000] ;  /* 0x00f00000d164783b */ /* 0x000e6e0000004200 */
[-C--:B------:R-:W-:Y:S08]  /*52a0*/  HMMA.16816.F32.BF16 R4, R104, R124.reuse, R4 ;  /* 0x0000007c6804723c */ /* 0x080ff00000041804 */
[C---:B------:R-:W-:Y:S08]  /*52b0*/  HMMA.16816.F32.BF16 R8, R176.reuse, R124, R8 ;  /* 0x0000007cb008723c */ /* 0x040ff00000041808 */
[-C--:B------:R-:W-:Y:S08]  /*52c0*/  HMMA.16816.F32.BF16 R12, R176, R126.reuse, R12 ;  /* 0x0000007eb00c723c */ /* 0x080ff0000004180c */
[C---:B------:R-:W-:Y:S01]  /*52d0*/  HMMA.16816.F32.BF16 R16, R104.reuse, R126, R16 ;  /* 0x0000007e6810723c */ /* 0x040fe20000041810 */
[----:B------:R-:W-:Y:S07]  /*52e0*/  LDSM.16.MT88.4 R124, [R209+0xd800] ;  /* 0x00d80000d17c783b */ /* 0x000fee0000004200 */
[-C--:B------:R-:W-:Y:S08]  /*52f0*/  HMMA.16816.F32.BF16 R20, R104, R180.reuse, R20 ;  /* 0x000000b46814723c */ /* 0x080ff00000041814 */
[C---:B------:R-:W-:Y:S08]  /*5300*/  HMMA.16816.F32.BF16 R24, R176.reuse, R180, R24 ;  /* 0x000000b4b018723c */ /* 0x040ff00000041818 */
[-C--:B------:R-:W-:Y:S01]  /*5310*/  HMMA.16816.F32.BF16 R28, R176, R182.reuse, R28 ;  /* 0x000000b6b01c723c */ /* 0x080fe2000004181c */
[----:B------:R-:W-:Y:S07]  /*5320*/  LDSM.16.M88.4 R176, [R198+0x1000] ;  /* 0x00100000c6b0783b */ /* 0x000fee0000000200 */
[----:B------:R-:W-:Y:S01]  /*5330*/  HMMA.16816.F32.BF16 R32, R104, R182, R32 ;  /* 0x000000b66820723c */ /* 0x000fe20000041820 */
[----:B------:R-:W2:Y:S04]  /*5340*/  LDSM.16.M88.4 R104, [R198] ;  /* 0x00000000c668783b */ /* 0x000ea80000000200 */
[----:B------:R-:W3:Y:S03]  /*5350*/  LDSM.16.MT88.4 R180, [R209+0xf800] ;  /* 0x00f80000d1b4783b */ /* 0x000ee60000004200 */
[-C--:B------:R-:W-:Y:S08]  /*5360*/  HMMA.16816.F32.BF16 R4, R184, R188.reuse, R4 ;  /* 0x000000bcb804723c */ /* 0x080ff00000041804 */
[C---:B------:R-:W-:Y:S08]  /*5370*/  HMMA.16816.F32.BF16 R8, R192.reuse, R188, R8 ;  /* 0x000000bcc008723c */ /* 0x040ff00000041808 */
[-C--:B------:R-:W-:Y:S08]  /*5380*/  HMMA.16816.F32.BF16 R12, R192, R190.reuse, R12 ;  /* 0x000000bec00c723c */ /* 0x080ff0000004180c */
[C---:B------:R-:W-:Y:S08]  /*5390*/  HMMA.16816.F32.BF16 R16, R184.reuse, R190, R16 ;  /* 0x000000beb810723c */ /* 0x040ff00000041810 */
[-C--:B-1----:R-:W-:Y:S08]  /*53a0*/  HMMA.16816.F32.BF16 R20, R184, R100.reuse, R20 ;  /* 0x00000064b814723c */ /* 0x082ff00000041814 */
[C---:B------:R-:W-:Y:S08]  /*53b0*/  HMMA.16816.F32.BF16 R24, R192.reuse, R100, R24 ;  /* 0x00000064c018723c */ /* 0x040ff00000041818 */
[-C--:B------:R-:W-:Y:S08]  /*53c0*/  HMMA.16816.F32.BF16 R28, R192, R102.reuse, R28 ;  /* 0x00000066c01c723c */ /* 0x080ff0000004181c */
[----:B------:R-:W-:Y:S01]  /*53d0*/  HMMA.16816.F32.BF16 R32, R184, R102, R32 ;  /* 0x00000066b820723c */ /* 0x000fe20000041820 */
[----:B------:R-:W-:Y:S06]  /*53e0*/  LDSM.16.MT88.4 R100, [R202+0x2800] ;  /* 0x00280000ca64783b */ /* 0x000fec0000004200 */
[C---:B------:R-:W-:Y:S01]  /*53f0*/  IMAD R185, R252.reuse, 0x38, RZ ;  /* 0x00000038fcb97824 */ /* 0x040fe200078e02ff */
[-C--:B--2---:R-:W-:Y:S08]  /*5400*/  HMMA.16816.F32.BF16 R4, R104, R124.reuse, R4 ;  /* 0x0000007c6804723c */ /* 0x084ff00000041804 */
[C---:B------:R-:W-:Y:S07]  /*5410*/  HMMA.16816.F32.BF16 R8, R176.reuse, R124, R8 ;  /* 0x0000007cb008723c */ /* 0x040fee0000041808 */
[----:B------:R-:W-:Y:S01]  /*5420*/  IMAD.SHL.U32 R125, R252, 0x8, RZ ;  /* 0x00000008fc7d7824 */ /* 0x000fe200078e00ff */
[-C--:B------:R-:W-:Y:S08]  /*5430*/  HMMA.16816.F32.BF16 R12, R176, R126.reuse, R12 ;  /* 0x0000007eb00c723c */ /* 0x080ff0000004180c */
[C---:B------:R-:W-:Y:S07]  /*5440*/  HMMA.16816.F32.BF16 R16, R104.reuse, R126, R16 ;  /* 0x0000007e6810723c */ /* 0x040fee0000041810 */
[----:B------:R-:W-:Y:S01]  /*5450*/  @P5 IADD3 R126, P0, R233, R228, RZ ;  /* 0x000000e4e97e5210 */ /* 0x000fe20007f1e0ff */
[-C--:B---3--:R-:W-:Y:S04]  /*5460*/  HMMA.16816.F32.BF16 R20, R104, R180.reuse, R20 ;  /* 0x000000b46814723c */ /* 0x088fe80000041814 */
[----:B------:R-:W-:Y:S04]  /*5470*/  @P5 IMAD.X R127, R232, 0x1, R229, P0 ;  /* 0x00000001e87f5824 */ /* 0x000fe800000e06e5 */
[C---:B------:R-:W-:Y:S01]  /*5480*/  HMMA.16816.F32.BF16 R24, R176.reuse, R180, R24 ;  /* 0x000000b4b018723c */ /* 0x040fe20000041818 */
[----:B------:R1:W5:Y:S04]  /*5490*/  @P5 LDG.E R237, [R126.64+-0x100] ;  /* 0xffff00067eed5981 */ /* 0x000368000c1e1900 */
[----:B------:R1:W5:Y:S03]  /*54a0*/  @P5 LDG.E R238, [R126.64+-0xe0] ;  /* 0xffff20067eee5981 */ /* 0x000366000c1e1900 */
[-C--:B------:R-:W-:Y:S01]  /*54b0*/  HMMA.16816.F32.BF16 R28, R176, R182.reuse, R28 ;  /* 0x000000b6b01c723c */ /* 0x080fe2000004181c */
[----:B------:R-:W-:Y:S06]  /*54c0*/  RED.E.ADD.F32.FTZ.RN.STRONG.GPU [R246.64], R4 ;  /* 0x00000004f600798e */ /* 0x000fec000c10e786 */
[CC--:B------:R-:W-:Y:S01]  /*54d0*/  LEA R178, P0, R125.reuse, R246.reuse, 0x2 ;  /* 0x000000f67db27211 */ /* 0x0c0fe200078010ff */
[----:B------:R-:W-:Y:S04]  /*54e0*/  HMMA.16816.F32.BF16 R32, R104, R182, R32 ;  /* 0x000000b66820723c */ /* 0x000fe80000041820 */
[C---:B------:R-:W-:Y:S01]  /*54f0*/  IMAD.SHL.U32 R177, R252.reuse, 0x10, RZ ;  /* 0x00000010fcb17824 */ /* 0x040fe200078e00ff */
[-C--:B------:R-:W-:Y:S02]  /*5500*/  LEA.HI.X.SX32 R179, R125, R247.reuse, 0x2, P0 ;  /* 0x000000f77db37211 */ /* 0x080fe400000f16ff */
[C---:B------:R-:W-:Y:S02]  /*5510*/  IMAD R105, R252.reuse, 0x18, RZ ;  /* 0x00000018fc697824 */ /* 0x040fe400078e02ff */
[-C--:B------:R-:W-:Y:S01]  /*5520*/  LEA R182, P1, R177, R246.reuse, 0x2 ;  /* 0x000000f6b1b67211 */ /* 0x080fe200078210ff */
[----:B------:R2:W-:Y:S02]  /*5530*/  RED.E.ADD.F32.FTZ.RN.STRONG.GPU [R178.64], R5 ;  /* 0x00000005b200798e */ /* 0x0005e4000c10e786 */
[C---:B------:R-:W-:Y:S01]  /*5540*/  IMAD.SHL.U32 R107, R252.reuse, 0x20, RZ ;  /* 0x00000020fc6b7824 */ /* 0x040fe200078e00ff */
[-C--:B------:R-:W-:Y:S01]  /*5550*/  LEA R180, P0, R105, R246.reuse, 0x2 ;  /* 0x000000f669b47211 */ /* 0x080fe200078010ff */
[C---:B-1----:R-:W-:Y:S01]  /*5560*/  IMAD R127, R252.reuse, 0x28, RZ ;  /* 0x00000028fc7f7824 */ /* 0x042fe200078e02ff */
[-C--:B------:R-:W-:Y:S02]  /*5570*/  LEA.HI.X.SX32 R183, R177, R247.reuse, 0x2, P1 ;  /* 0x000000f7b1b77211 */ /* 0x080fe400008f16ff */
[-C--:B------:R-:W-:Y:S02]  /*5580*/  LEA R106, P1, R107, R246.reuse, 0x2 ;  /* 0x000000f66b6a7211 */ /* 0x080fe400078210ff */
[-C--:B------:R-:W-:Y:S01]  /*5590*/  LEA.HI.X.SX32 R181, R105, R247.reuse, 0x2, P0 ;  /* 0x000000f769b57211 */ /* 0x080fe200000f16ff */
[----:B------:R-:W-:Y:S01]  /*55a0*/  RED.E.ADD.F32.FTZ.RN.STRONG.GPU [R182.64], R6 ;  /* 0x00000006b600798e */ /* 0x000fe2000c10e786 */
[----:B------:R-:W-:Y:S01]  /*55b0*/  IMAD R105, R252, 0x30, RZ ;  /* 0x00000030fc697824 */ /* 0x000fe200078e02ff */
[-C--:B------:R-:W-:Y:S02]  /*55c0*/  LEA R126, P0, R127, R246.reuse, 0x2 ;  /* 0x000000f67f7e7211 */ /* 0x080fe400078010ff */
[-C--:B------:R-:W-:Y:S01]  /*55d0*/  LEA.HI.X.SX32 R107, R107, R247.reuse, 0x2, P1 ;  /* 0x000000f76b6b7211 */ /* 0x080fe200008f16ff */
[----:B------:R1:W-:Y:S01]  /*55e0*/  RED.E.ADD.F32.FTZ.RN.STRONG.GPU [R180.64], R7 ;  /* 0x00000007b400798e */ /* 0x0003e2000c10e786 */
[-C--:B------:R-:W-:Y:S02]  /*55f0*/  LEA R104, P1, R105, R246.reuse, 0x2 ;  /* 0x000000f669687211 */ /* 0x080fe400078210ff */
[-C--:B------:R-:W-:Y:S01]  /*5600*/  LEA.HI.X.SX32 R127, R127, R247.reuse, 0x2, P0 ;  /* 0x000000f77f7f7211 */ /* 0x080fe200000f16ff */
[----:B------:R3:W-:Y:S01]  /*5610*/  RED.E.ADD.F32.FTZ.RN.STRONG.GPU [R106.64], R8 ;  /* 0x000000086a00798e */ /* 0x0007e2000c10e786 */
[-C--:B------:R-:W-:Y:S02]  /*5620*/  LEA.HI.X.SX32 R105, R105, R247.reuse, 0x2, P1 ;  /* 0x000000f769697211 */ /* 0x080fe400008f16ff */
[CC--:B------:R-:W-:Y:S01]  /*5630*/  LEA R184, P0, R185.reuse, R246.reuse, 0x2 ;  /* 0x000000f6b9b87211 */ /* 0x0c0fe200078010ff */
[----:B------:R-:W-:Y:S03]  /*5640*/  RED.E.ADD.F32.FTZ.RN.STRONG.GPU [R126.64], R9 ;  /* 0x000000097e00798e */ /* 0x000fe6000c10e786 */
[-C--:B------:R-:W-:Y:S01]  /*5650*/  LEA.HI.X.SX32 R185, R185, R247.reuse, 0x2, P0 ;  /* 0x000000f7b9b97211 */ /* 0x080fe200000f16ff */
[----:B------:R4:W-:Y:S01]  /*5660*/  RED.E.ADD.F32.FTZ.RN.STRONG.GPU [R104.64], R10 ;  /* 0x0000000a6800798e */ /* 0x0009e2000c10e786 */
[----:B--2---:R-:W-:Y:S03]  /*5670*/  IADD3 R5, R177, 0x20, RZ ;  /* 0x00000020b1057810 */ /* 0x004fe60007ffe0ff */
[----:B------:R2:W-:Y:S04]  /*5680*/  RED.E.ADD.F32.FTZ.RN.STRONG.GPU [R184.64], R11 ;  /* 0x0000000bb800798e */ /* 0x0005e8000c10e786 */
[----:B------:R2:W-:Y:S04]  /*5690*/  RED.E.ADD.F32.FTZ.RN.STRONG.GPU [R246.64+0x80], R16 ;  /* 0x00008010f600798e */ /* 0x0005e8000c10e786 */
[----:B------:R2:W-:Y:S01]  /*56a0*/  RED.E.ADD.F32.FTZ.RN.STRONG.GPU [R178.64+0x80], R17 ;  /* 0x00008011b200798e */ /* 0x0005e2000c10e786 */
[----:B-1----:R-:W-:Y:S01]  /*56b0*/  IMAD.IADD R7, R125, 0x1, R5 ;  /* 0x000000017d077824 */ /* 0x002fe200078e0205 */
[CC--:B------:R-:W-:Y:S04]  /*56c0*/  LEA R180, P0, R5.reuse, R246.reuse, 0x2 ;  /* 0x000000f605b47211 */ /* 0x0c0fe800078010ff */
[-C--:B------:R-:W-:Y:S01]  /*56d0*/  LEA.HI.X.SX32 R181, R5, R247.reuse, 0x2, P0 ;  /* 0x000000f705b57211 */ /* 0x080fe200000f16ff */
[----:B------:R-:W-:Y:S01]  /*56e0*/  IMAD.IADD R5, R125, 0x1, R7 ;  /* 0x000000017d057824 */ /* 0x000fe200078e0207 */
[CC--:B---3--:R-:W-:Y:S03]  /*56f0*/  LEA R106, P0, R7.reuse, R246.reuse, 0x2 ;  /* 0x000000f6076a7211 */ /* 0x0c8fe600078010ff */
[----:B------:R1:W-:Y:S01]  /*5700*/  RED.E.ADD.F32.FTZ.RN.STRONG.GPU [R180.64], R18 ;  /* 0x00000012b400798e */ /* 0x0003e2000c10e786 */
[-C--:B------:R-:W-:Y:S01]  /*5710*/  LEA.HI.X.SX32 R107, R7, R247.reuse, 0x2, P0 ;  /* 0x000000f7076b7211 */ /* 0x080fe200000f16ff */
[----:B------:R-:W-:Y:S01]  /*5720*/  IMAD.IADD R7, R125, 0x1, R5 ;  /* 0x000000017d077824 */ /* 0x000fe200078e0205 */
[-C--:B----4-:R-:W-:Y:S03]  /*5730*/  LEA R104, P1, R5, R246.reuse, 0x2 ;  /* 0x000000f605687211 */ /* 0x090fe600078210ff */
[----:B------:R-:W-:Y:S01]  /*5740*/  IMAD.IADD R9, R125, 0x1, R7 ;  /* 0x000000017d097824 */ /* 0x000fe200078e0207 */
[-C--:B------:R-:W-:Y:S01]  /*5750*/  LEA R6, P0, R7, R246.reuse, 0x2 ;  /* 0x000000f607067211 */ /* 0x080fe200078010ff */
[----:B------:R3:W-:Y:S01]  /*5760*/  RED.E.ADD.F32.FTZ.RN.STRONG.GPU [R106.64], R19 ;  /* 0x000000136a00798e */ /* 0x0007e2000c10e786 */
[-C--:B------:R-:W-:Y:S01]  /*5770*/  LEA.HI.X.SX32 R105, R5, R247.reuse, 0x2, P1 ;  /* 0x000000f705697211 */ /* 0x080fe200008f16ff */
[----:B------:R-:W-:Y:S01]  /*5780*/  IMAD.IADD R5, R125, 0x1, R9 ;  /* 0x000000017d057824 */ /* 0x000fe200078e0209 */
[-C--:B------:R-:W-:Y:S02]  /*5790*/  LEA.HI.X.SX32 R7, R7, R247.reuse, 0x2, P0 ;  /* 0x000000f707077211 */ /* 0x080fe400000f16ff */
[CC--:B------:R-:W-:Y:S01]  /*57a0*/  LEA R10, P0, R9.reuse, R246.reuse, 0x2 ;  /* 0x000000f6090a7211 */ /* 0x0c0fe200078010ff */
[----:B------:R4:W-:Y:S03]  /*57b0*/  RED.E.ADD.F32.FTZ.RN.STRONG.GPU [R104.64], R12 ;  /* 0x0000000c6800798e */ /* 0x0009e6000c10e786 */
[-C--:B--2---:R-:W-:Y:S01]  /*57c0*/  LEA.HI.X.SX32 R11, R9, R247.reuse, 0x2, P0 ;  /* 0x000000f7090b7211 */ /* 0x084fe200000f16ff */
[----:B------:R-:W-:Y:S01]  /*57d0*/  RED.E.ADD.F32.FTZ.RN.STRONG.GPU [R6.64], R13 ;  /* 0x0000000d0600798e */ /* 0x000fe2000c10e786 */
[-C--:B------:R-:W-:Y:S02]  /*57e0*/  LEA R16, P0, R5, R246.reuse, 0x2 ;  /* 0x000000f605107211 */ /* 0x080fe400078010ff */
[----:B------:R-:W-:Y:S01]  /*57f0*/  IADD3 R9, R177, 0x40, RZ ;  /* 0x00000040b1097810 */ /* 0x000fe20007ffe0ff */
[----:B------:R2:W-:Y:S01]  /*5800*/  RED.E.ADD.F32.FTZ.RN.STRONG.GPU [R10.64], R14 ;  /* 0x0000000e0a00798e */ /* 0x0005e2000c10e786 */
[-C--:B------:R-:W-:Y:S02]  /*5810*/  LEA.HI.X.SX32 R17, R5, R247.reuse, 0x2, P0 ;  /* 0x000000f705117211 */ /* 0x080fe400000f16ff */
[----:B------:R-:W-:Y:S01]  /*5820*/  IADD3 R177, R177, 0x60, RZ ;  /* 0x00000060b1b17810 */ /* 0x000fe20007ffe0ff */
[----:B------:R-:W-:Y:S01]  /*5830*/  IMAD.IADD R5, R125, 0x1, R9 ;  /* 0x000000017d057824 */ /* 0x000fe200078e0209 */
[CC--:B-1----:R-:W-:Y:S01]  /*5840*/  LEA R18, P0, R9.reuse, R246.reuse, 0x2 ;  /* 0x000000f609127211 */ /* 0x0c2fe200078010ff */
[----:B------:R1:W-:Y:S04]  /*5850*/  RED.E.ADD.F32.FTZ.RN.STRONG.GPU [R16.64], R15 ;  /* 0x0000000f1000798e */ /* 0x0003e8000c10e786 */
[----:B------:R-:W-:Y:S01]  /*5860*/  RED.E.ADD.F32.FTZ.RN.STRONG.GPU [R246.64+0x100], R20 ;  /* 0x00010014f600798e */ /* 0x000fe2000c10e786 */
[-C--:B---3--:R-:W-:Y:S01]  /*5870*/  LEA.HI.X.SX32 R19, R9, R247.reuse, 0x2, P0 ;  /* 0x000000f709137211 */ /* 0x088fe200000f16ff */
[----:B------:R-:W-:Y:S02]  /*5880*/  IMAD.IADD R9, R125, 0x1, R5 ;  /* 0x000000017d097824 */ /* 0x000fe400078e0205 */
[----:B------:R-:W-:Y:S01]  /*5890*/  RED.E.ADD.F32.FTZ.RN.STRONG.GPU [R178.64+0x100], R21 ;  /* 0x00010015b200798e */ /* 0x000fe2000c10e786 */
[CC--:B----4-:R-:W-:Y:S03]  /*58a0*/  LEA R104, P0, R5.reuse, R246.reuse, 0x2 ;  /* 0x000000f605687211 */ /* 0x0d0fe600078010ff */
[----:B------:R3:W-:Y:S01]  /*58b0*/  RED.E.ADD.F32.FTZ.RN.STRONG.GPU [R18.64], R22 ;  /* 0x000000161200798e */ /* 0x0007e2000c10e786 */
[-C--:B------:R-:W-:Y:S01]  /*58c0*/  LEA.HI.X.SX32 R105, R5, R247.reuse, 0x2, P0 ;  /* 0x000000f705697211 */ /* 0x080fe200000f16ff */
[----:B------:R-:W-:Y:S01]  /*58d0*/  IMAD.IADD R5, R125, 0x1, R9 ;  /* 0x000000017d057824 */ /* 0x000fe200078e0209 */
[-C--:B--2---:R-:W-:Y:S03]  /*58e0*/  LEA R10, P1, R9, R246.reuse, 0x2 ;  /* 0x000000f6090a7211 */ /* 0x084fe600078210ff */
[----:B------:R2:W-:Y:S01]  /*58f0*/  RED.E.ADD.F32.FTZ.RN.STRONG.GPU [R104.64], R23 ;  /* 0x000000176800798e */ /* 0x0005e2000c10e786 */
[-C--:B------:R-:W-:Y:S01]  /*5900*/  LEA R8, P0, R5, R246.reuse, 0x2 ;  /* 0x000000f605087211 */ /* 0x080fe200078010ff */
[----:B------:R-:W-:Y:S01]  /*5910*/  IMAD.IADD R7, R125, 0x1, R5 ;  /* 0x000000017d077824 */ /* 0x000fe200078e0205 */
[-C--:B------:R-:W-:Y:S01]  /*5920*/  LEA.HI.X.SX32 R11, R9, R247.reuse, 0x2, P1 ;  /* 0x000000f7090b7211 */ /* 0x080fe200008f16ff */
[----:B------:R-:W-:Y:S01]  /*5930*/  LDSM.16.MT88.4 R20, [R205+0x10800] ;  /* 0x01080000cd14783b */ /* 0x000fe20000004200 */
[-C--:B------:R-:W-:Y:S01]  /*5940*/  LEA.HI.X.SX32 R9, R5, R247.reuse, 0x2, P0 ;  /* 0x000000f705097211 */ /* 0x080fe200000f16ff */
[----:B------:R-:W-:Y:S01]  /*5950*/  IMAD.IADD R5, R125, 0x1, R7 ;  /* 0x000000017d057824 */ /* 0x000fe200078e0207 */
[CC--:B------:R-:W-:Y:S01]  /*5960*/  LEA R6, P0, R7.reuse, R246.reuse, 0x2 ;  /* 0x000000f607067211 */ /* 0x0c0fe200078010ff */
[----:B------:R-:W-:Y:S03]  /*5970*/  RED.E.ADD.F32.FTZ.RN.STRONG.GPU [R10.64], R24 ;  /* 0x000000180a00798e */ /* 0x000fe6000c10e786 */
[-C--:B------:R-:W-:Y:S01]  /*5980*/  LEA.HI.X.SX32 R7, R7, R247.reuse, 0x2, P0 ;  /* 0x000000f707077211 */ /* 0x080fe200000f16ff */
[----:B------:R4:W-:Y:S01]  /*5990*/  RED.E.ADD.F32.FTZ.RN.STRONG.GPU [R8.64], R25 ;  /* 0x000000190800798e */ /* 0x0009e2000c10e786 */
[CC--:B------:R-:W-:Y:S03]  /*59a0*/  LEA R12, P0, R5.reuse, R246.reuse, 0x2 ;  /* 0x000000f6050c7211 */ /* 0x0c0fe600078010ff */
[----:B------:R-:W-:Y:S01]  /*59b0*/  RED.E.ADD.F32.FTZ.RN.STRONG.GPU [R6.64], R26 ;  /* 0x0000001a0600798e */ /* 0x000fe2000c10e786 */
[-C--:B------:R-:W-:Y:S01]  /*59c0*/  LEA.HI.X.SX32 R13, R5, R247.reuse, 0x2, P0 ;  /* 0x000000f7050d7211 */ /* 0x080fe200000f16ff */
[----:B------:R-:W-:Y:S01]  /*59d0*/  IMAD.IADD R5, R125, 0x1, R177 ;  /* 0x000000017d057824 */ /* 0x000fe200078e02b1 */
[-C--:B-1----:R-:W-:Y:S03]  /*59e0*/  LEA R16, P0, R177, R246.reuse, 0x2 ;  /* 0x000000f6b1107211 */ /* 0x082fe600078010ff */
[----:B------:R-:W-:Y:S01]  /*59f0*/  RED.E.ADD.F32.FTZ.RN.STRONG.GPU [R12.64], R27 ;  /* 0x0000001b0c00798e */ /* 0x000fe2000c10e786 */
[----:B------:R-:W-:Y:S01]  /*5a00*/  IMAD.IADD R15, R125, 0x1, R5 ;  /* 0x000000017d0f7824 */ /* 0x000fe200078e0205 */
[-C--:B------:R-:W-:Y:S02]  /*5a10*/  LEA.HI.X.SX32 R17, R177, R247.reuse, 0x2, P0 ;  /* 0x000000f7b1117211 */ /* 0x080fe400000f16ff */
[----:B------:R-:W-:Y:S01]  /*5a20*/  RED.E.ADD.F32.FTZ.RN.STRONG.GPU [R246.64+0x180], R32 ;  /* 0x00018020f600798e */ /* 0x000fe2000c10e786 */
[CC--:B---3--:R-:W-:Y:S03]  /*5a30*/  LEA R18, P0, R5.reuse, R246.reuse, 0x2 ;  /* 0x000000f605127211 */ /* 0x0c8fe600078010ff */
[----:B------:R-:W-:Y:S01]  /*5a40*/  RED.E.ADD.F32.FTZ.RN.STRONG.GPU [R178.64+0x180], R33 ;  /* 0x00018021b200798e */ /* 0x000fe2000c10e786 */
[-C--:B------:R-:W-:Y:S02]  /*5a50*/  LEA.HI.X.SX32 R19, R5, R247.reuse, 0x2, P0 ;  /* 0x000000f705137211 */ /* 0x080fe400000f16ff */
[CC--:B--2---:R-:W-:Y:S01]  /*5a60*/  LEA R104, P0, R15.reuse, R246.reuse, 0x2 ;  /* 0x000000f60f687211 */ /* 0x0c4fe200078010ff */
[----:B------:R-:W-:Y:S03]  /*5a70*/  RED.E.ADD.F32.FTZ.RN.STRONG.GPU [R16.64], R34 ;  /* 0x000000221000798e */ /* 0x000fe6000c10e786 */
[-C--:B------:R-:W-:Y:S01]  /*5a80*/  LEA.HI.X.SX32 R105, R15, R247.reuse, 0x2, P0 ;  /* 0x000000f70f697211 */ /* 0x080fe200000f16ff */
[----:B------:R-:W-:Y:S01]  /*5a90*/  RED.E.ADD.F32.FTZ.RN.STRONG.GPU [R18.64], R35 ;  /* 0x000000231200798e */ /* 0x000fe2000c10e786 */
[C---:B----4-:R-:W-:Y:S03]  /*5aa0*/  IMAD.IADD R9, R125.reuse, 0x1, R15 ;  /* 0x000000017d097824 */ /* 0x050fe600078e020f */
[----:B------:R-:W-:Y:S01]  /*5ab0*/  RED.E.ADD.F32.FTZ.RN.STRONG.GPU [R104.64], R28 ;  /* 0x0000001c6800798e */ /* 0x000fe2000c10e786 */
[----:B------:R-:W-:Y:S01]  /*5ac0*/  IMAD.IADD R5, R125, 0x1, R9 ;  /* 0x000000017d057824 */ /* 0x000fe200078e0209 */
[-C--:B------:R-:W-:Y:S02]  /*5ad0*/  LEA R176, P2, R9, R246.reuse, 0x2 ;  /* 0x000000f609b07211 */ /* 0x080fe400078410ff */
[----:B------:R-:W-:Y:S01]  /*5ae0*/  LDSM.16.MT88.4 R12, [R0+0x10000] ;  /* 0x01000000000c783b */ /* 0x000fe20000004200 */
[----:B------:R-:W-:Y:S01]  /*5af0*/  IMAD.IADD R125, R125, 0x1, R5 ;  /* 0x000000017d7d7824 */ /* 0x000fe200078e0205 */
[-C--:B------:R-:W-:Y:S02]  /*5b00*/  LEA R126, P1, R5, R246.reuse, 0x2 ;  /* 0x000000f6057e7211 */ /* 0x080fe400078210ff */
[-C--:B------:R-:W-:Y:S01]  /*5b10*/  LEA.HI.X.SX32 R177, R9, R247.reuse, 0x2, P2 ;  /* 0x000000f709b17211 */ /* 0x080fe200010f16ff */
[----:B------:R-:W-:Y:S01]  /*5b20*/  LDSM.16.MT88.4 R16, [R202+0x2000] ;  /* 0x00200000ca10783b */ /* 0x000fe20000004200 */
[-C--:B------:R-:W-:Y:S02]  /*5b30*/  LEA.HI.X.SX32 R127, R5, R247.reuse, 0x2, P1 ;  /* 0x000000f7057f7211 */ /* 0x080fe400008f16ff */
[C---:B------:R-:W-:Y:S01]  /*5b40*/  LEA R106, P0, R125.reuse, R246, 0x2 ;  /* 0x000000f67d6a7211 */ /* 0x040fe200078010ff */
[----:B------:R-:W-:Y:S01]  /*5b50*/  LDSM.16.MT88.4 R4, [R205+0x10000] ;  /* 0x01000000cd04783b */ /* 0x000fe20000004200 */
[----:B------:R-:W-:Y:S02]  /*5b60*/  @P5 IADD3 R230, P1, R230, -0x100, RZ ;  /* 0xffffff00e6e65810 */ /* 0x000fe40007f3e0ff */
[----:B------:R-:W-:Y:S01]  /*5b70*/  LEA.HI.X.SX32 R107, R125, R247, 0x2, P0 ;  /* 0x000000f77d6b7211 */ /* 0x000fe200000f16ff */
[----:B------:R-:W1:Y:S01]  /*5b80*/  LDSM.16.MT88.4 R8, [R202] ;  /* 0x00000000ca08783b */ /* 0x000e620000004200 */
[----:B------:R-:W-:Y:S03]  /*5b90*/  @P5 IADD3.X R231, R231, -0x1, RZ, P1, !PT ;  /* 0xffffffffe7e75810 */ /* 0x000fe60000ffe4ff */
[----:B------:R-:W-:Y:S04]  /*5ba0*/  RED.E.ADD.F32.FTZ.RN.STRONG.GPU [R176.64], R29 ;  /* 0x0000001db000798e */ /* 0x000fe8000c10e786 */
[----:B------:R-:W-:Y:S04]  /*5bb0*/  RED.E.ADD.F32.FTZ.RN.STRONG.GPU [R126.64], R30 ;  /* 0x0000001e7e00798e */ /* 0x000fe8000c10e786 */
[----:B------:R-:W-:Y:S04]  /*5bc0*/  RED.E.ADD.F32.FTZ.RN.STRONG.GPU [R106.64], R31 ;  /* 0x0000001f6a00798e */ /* 0x000fe8000c10e786 */
[----:B------:R-:W2:Y:S04]  /*5bd0*/  LDSM.16.MT88.4 R24, [R202+0x800] ;  /* 0x00080000ca18783b */ /* 0x000ea80000004200 */
[----:B------:R-:W3:Y:S04]  /*5be0*/  LDSM.16.MT88.4 R32, [R0+0x10800] ;  /* 0x010800000020783b */ /* 0x000ee80000004200 */
[----:B------:R-:W-:Y:S01]  /*5bf0*/  LDSM.16.MT88.4 R28, [R0+0x11000] ;  /* 0x01100000001c783b */ /* 0x000fe20000004200 */
[-C--:B-1----:R-:W-:Y:S08]  /*5c00*/  HMMA.16816.F32.BF16 R68, R4, R8.reuse, R68 ;  /* 0x000000080444723c */ /* 0x082ff00000041844 */
        /* <DEDUP_REMOVED lines=9> */
[----:B------:R-:W4:Y:S04]  /*5ca0*/  LDSM.16.MT88.4 R4, [R202+0x3000] ;  /* 0x00300000ca04783b */ /* 0x000f280000004200 */
[----:B------:R-:W-:Y:S03]  /*5cb0*/  LDSM.16.MT88.4 R16, [R205+0x11800] ;  /* 0x01180000cd10783b */ /* 0x000fe60000004200 */
[-C--:B--2---:R-:W-:Y:S08]  /*5cc0*/  HMMA.16816.F32.BF16 R68, R20, R24.reuse, R68 ;  /* 0x000000181444723c */ /* 0x084ff00000041844 */
[C---:B---3--:R-:W-:Y:S08]  /*5cd0*/  HMMA.16816.F32.BF16 R72, R32.reuse, R24, R72 ;  /* 0x000000182048723c */ /* 0x048ff00000041848 */
[-C--:B------:R-:W-:Y:S08]  /*5ce0*/  HMMA.16816.F32.BF16 R76, R32, R26.reuse, R76 ;  /* 0x0000001a204c723c */ /* 0x080ff0000004184c */
[C---:B------:R-:W-:Y:S01]  /*5cf0*/  HMMA.16816.F32.BF16 R80, R20.reuse, R26, R80 ;  /* 0x0000001a1450723c */ /* 0x040fe20000041850 */
[----:B------:R-:W2:Y:S07]  /*5d00*/  LDSM.16.MT88.4 R24, [R202+0x1800] ;  /* 0x00180000ca18783b */ /* 0x000eae0000004200 */
[-C--:B------:R-:W-:Y:S08]  /*5d10*/  HMMA.16816.F32.BF16 R84, R20, R100.reuse, R84 ;  /* 0x000000641454723c */ /* 0x080ff00000041854 */
[C---:B------:R-:W-:Y:S08]  /*5d20*/  HMMA.16816.F32.BF16 R88, R32.reuse, R100, R88 ;  /* 0x000000642058723c */ /* 0x040ff00000041858 */
[-C--:B------:R-:W-:Y:S01]  /*5d30*/  HMMA.16816.F32.BF16 R92, R32, R102.reuse, R92 ;  /* 0x00000066205c723c */ /* 0x080fe2000004185c */
[----:B------:R-:W3:Y:S07]  /*5d40*/  LDSM.16.MT88.4 R32, [R0+0x11800] ;  /* 0x011800000020783b */ /* 0x000eee0000004200 */
[----:B------:R-:W-:Y:S01]  /*5d50*/  HMMA.16816.F32.BF16 R96, R20, R102, R96 ;  /* 0x000000661460723c */ /* 0x000fe20000041860 */
[----:B------:R2:W2:Y:S07]  /*5d60*/  LDSM.16.MT88.4 R20, [R202+0x3800] ;  /* 0x00380000ca14783b */ /* 0x0004ae0000004200 */
[-C--:B-1----:R-:W-:Y:S08]  /*5d70*/  HMMA.16816.F32.BF16 R68, R8, R12.reuse, R68 ;  /* 0x0000000c0844723c */ /* 0x082ff00000041844 */
[C---:B------:R-:W-:Y:S08]  /*5d80*/  HMMA.16816.F32.BF16 R72, R28.reuse, R12, R72 ;  /* 0x0000000c1c48723c */ /* 0x040ff00000041848 */
[-C--:B------:R-:W-:Y:S08]  /*5d90*/  HMMA.16816.F32.BF16 R76, R28, R14.reuse, R76 ;  /* 0x0000000e1c4c723c */ /* 0x080ff0000004184c */
[C---:B------:R-:W-:Y:S08]  /*5da0*/  HMMA.16816.F32.BF16 R80, R8.reuse, R14, R80 ;  /* 0x0000000e0850723c */ /* 0x040ff00000041850 */
[-C--:B----4-:R-:W-:Y:S08]  /*5db0*/  HMMA.16816.F32.BF16 R84, R8, R4.reuse, R84 ;  /* 0x000000040854723c */ /* 0x090ff00000041854 */
[C---:B------:R-:W-:Y:S07]  /*5dc0*/  HMMA.16816.F32.BF16 R88, R28.reuse, R4, R88 ;  /* 0x000000041c58723c */ /* 0x040fee0000041858 */
[----:B------:R-:W-:Y:S01]  /*5dd0*/  LOP3.LUT R4, R240, 0x1, RZ, 0xc0, !PT ;  /* 0x00000001f0047812 */ /* 0x000fe200078ec0ff */
[-C--:B------:R-:W-:Y:S03]  /*5de0*/  HMMA.16816.F32.BF16 R92, R28, R6.reuse, R92 ;  /* 0x000000061c5c723c */ /* 0x080fe6000004185c */
[----:B------:R-:W-:Y:S02]  /*5df0*/  ISETP.NE.U32.AND P0, PT, R4, 0x1, PT ;  /* 0x000000010400780c */ /* 0x000fe40003f05070 */
[----:B------:R-:W-:Y:S02]  /*5e00*/  @P5 IADD3 R4, P2, R228, -0x100, RZ ;  /* 0xffffff00e4045810 */ /* 0x000fe40007f5e0ff */
[----:B------:R-:W-:Y:S01]  /*5e10*/  IADD3 R5, R202, -0x4000, RZ ;  /* 0xffffc000ca057810 */ /* 0x000fe20007ffe0ff */
[----:B------:R-:W-:Y:S04]  /*5e20*/  HMMA.16816.F32.BF16 R96, R8, R6, R96 ;  /* 0x000000060860723c */ /* 0x000fe80000041860 */
[----:B------:R-:W-:Y:S01]  /*5e30*/  @P5 IMAD.MOV.U32 R228, RZ, RZ, R4 ;  /* 0x000000ffffe45224 */ /* 0x000fe200078e0004 */
[----:B------:R-:W-:Y:S02]  /*5e40*/  @P5 IADD3.X R4, R229, -0x1, RZ, P2, !PT ;  /* 0xffffffffe5045810 */ /* 0x000fe400017fe4ff */
[----:B------:R-:W-:Y:S01]  /*5e50*/  ISETP.GT.AND P2, PT, R240, R225, PT ;  /* 0x000000e1f000720c */ /* 0x000fe20003f44270 */
[-C--:B--2---:R-:W-:Y:S05]  /*5e60*/  HMMA.16816.F32.BF16 R68, R16, R24.reuse, R68 ;  /* 0x000000181044723c */ /* 0x084fea0000041844 */
[----:B------:R-:W-:Y:S01]  /*5e70*/  @P0 IADD3 R5, R202, 0x4000, RZ ;  /* 0x00004000ca050810 */ /* 0x000fe20007ffe0ff */
[----:B------:R-:W-:Y:S01]  /*5e80*/  @P5 IMAD.MOV.U32 R229, RZ, RZ, R4 ;  /* 0x000000ffffe55224 */ /* 0x000fe200078e0004 */
[----:B------:R-:W-:Y:S01]  /*5e90*/  IADD3 R240, R240, -0x1, RZ ;  /* 0xfffffffff0f07810 */ /* 0x000fe20007ffe0ff */
[C---:B---3--:R-:W-:Y:S04]  /*5ea0*/  HMMA.16816.F32.BF16 R72, R32.reuse, R24, R72 ;  /* 0x000000182048723c */ /* 0x048fe80000041848 */
[----:B------:R-:W-:Y:S04]  /*5eb0*/  IMAD.MOV.U32 R202, RZ, RZ, R5 ;  /* 0x000000ffffca7224 */ /* 0x000fe800078e0005 */
        /* <DEDUP_REMOVED lines=33> */
[----:B------:R1:W-:Y:S01]  /*60d0*/  STS [R221], R68 ;  /* 0x00000044dd007388 */ /* 0x0003e20000000800 */
[----:B------:R-:W-:Y:S01]  /*60e0*/  FMUL.FTZ R77, R77, c[0x0][0x2e0] ;  /* 0x0000b8004d4d7a20 */ /* 0x000fe20000410000 */
[----:B------:R-:W-:Y:S01]  /*60f0*/  F2FP.BF16.PACK_AB R74, R75, R74 ;  /* 0x0000004a4b4a723e */ /* 0x000fe200000010ff */
[----:B------:R-:W-:Y:S01]  /*6100*/  FMUL.FTZ R78, R78, c[0x0][0x2e0] ;  /* 0x0000b8004e4e7a20 */ /* 0x000fe20000410000 */
[----:B------:R1:W-:Y:S01]  /*6110*/  STS [R221+0x400], R70 ;  /* 0x00040046dd007388 */ /* 0x0003e20000000800 */
        /* <DEDUP_REMOVED lines=33> */
[----:B------:R-:W-:-:S02]  /*6330*/  F2FP.BF16.PACK_AB R92, R93, R92 ;  /* 0x0000005c5d5c723e */ /* 0x000fc400000010ff */
[----:B------:R1:W-:Y:S01]  /*6340*/  STS [R223+0x2000], R96 ;  /* 0x00200060df007388 */ /* 0x0003e20000000800 */
[----:B------:R-:W-:Y:S02]  /*6350*/  F2FP.BF16.PACK_AB R46, R47, R46 ;  /* 0x0000002e2f2e723e */ /* 0x000fe400000010ff */
[----:B------:R-:W-:Y:S01]  /*6360*/  F2FP.BF16.PACK_AB R94, R95, R94 ;  /* 0x0000005e5f5e723e */ /* 0x000fe200000010ff */
[----:B------:R1:W-:Y:S01]  /*6370*/  STS [R223+0x2400], R98 ;  /* 0x00240062df007388 */ /* 0x0003e20000000800 */
[----:B------:R-:W-:Y:S02]  /*6380*/  F2FP.BF16.PACK_AB R52, R53, R52 ;  /* 0x000000343534723e */ /* 0x000fe400000010ff */
[----:B------:R-:W-:Y:S01]  /*6390*/  F2FP.BF16.PACK_AB R54, R55, R54 ;  /* 0x000000363736723e */ /* 0x000fe200000010ff */
[----:B------:R1:W-:Y:S01]  /*63a0*/  STS [R221+0x3000], R88 ;  /* 0x00300058dd007388 */ /* 0x0003e20000000800 */
[----:B------:R-:W-:Y:S02]  /*63b0*/  F2FP.BF16.PACK_AB R64, R65, R64 ;  /* 0x000000404140723e */ /* 0x000fe400000010ff */
[----:B------:R-:W-:Y:S01]  /*63c0*/  F2FP.BF16.PACK_AB R66, R67, R66 ;  /* 0x000000424342723e */ /* 0x000fe200000010ff */
[----:B------:R1:W-:Y:S01]  /*63d0*/  STS [R221+0x3400], R90 ;  /* 0x0034005add007388 */ /* 0x0003e20000000800 */
[----:B------:R-:W-:-:S02]  /*63e0*/  F2FP.BF16.PACK_AB R56, R57, R56 ;  /* 0x000000383938723e */ /* 0x000fc400000010ff */
[----:B------:R-:W-:Y:S01]  /*63f0*/  F2FP.BF16.PACK_AB R58, R59, R58 ;  /* 0x0000003a3b3a723e */ /* 0x000fe200000010ff */
[----:B------:R1:W-:Y:S01]  /*6400*/  STS [R223+0x3000], R92 ;  /* 0x0030005cdf007388 */ /* 0x0003e20000000800 */
[----:B------:R-:W-:Y:S02]  /*6410*/  F2FP.BF16.PACK_AB R60, R61, R60 ;  /* 0x0000003c3d3c723e */ /* 0x000fe400000010ff */
[----:B------:R-:W-:Y:S01]  /*6420*/  F2FP.BF16.PACK_AB R62, R63, R62 ;  /* 0x0000003e3f3e723e */ /* 0x000fe200000010ff */
[----:B------:R1:W-:Y:S01]  /*6430*/  STS [R223+0x3400], R94 ;  /* 0x0034005edf007388 */ /* 0x0003e20000000800 */
[----:B------:R-:W-:Y:S02]  /*6440*/  ISETP.NE.AND P0, PT, R244, -0x1, PT ;  /* 0xfffffffff400780c */ /* 0x000fe40003f05270 */
[----:B------:R-:W-:Y:S01]  /*6450*/  SHF.R.S32.HI R4, RZ, 0x1f, R216 ;  /* 0x0000001fff047819 */ /* 0x000fe200000114d8 */
[----:B------:R1:W-:Y:S04]  /*6460*/  STS [R221+0x4000], R36 ;  /* 0x00400024dd007388 */ /* 0x0003e80000000800 */
[----:B------:R1:W-:Y:S04]  /*6470*/  STS [R221+0x4400], R38 ;  /* 0x00440026dd007388 */ /* 0x0003e80000000800 */
[----:B------:R1:W-:Y:S02]  /*6480*/  STS [R223+0x4000], R48 ;  /* 0x00400030df007388 */ /* 0x0003e40000000800 */
[----:B------:R-:W-:-:S02]  /*6490*/  @P0 IADD3 R28, R241, R244, RZ ;  /* 0x000000f4f11c0210 */ /* 0x000fc40007ffe0ff */
[----:B------:R1:W-:Y:S03]  /*64a0*/  STS [R223+0x4400], R50 ;  /* 0x00440032df007388 */ /* 0x0003e60000000800 */
[C---:B------:R-:W-:Y:S01]  /*64b0*/  @P0 IMAD.WIDE.U32 R30, R28.reuse, c[0x0][0x3a0], RZ ;  /* 0x0000e8001c1e0a25 */ /* 0x040fe200078e00ff */
[----:B------:R1:W-:Y:S03]  /*64c0*/  STS [R221+0x5000], R40 ;  /* 0x00500028dd007388 */ /* 0x0003e60000000800 */
[----:B------:R-:W-:Y:S01]  /*64d0*/  @P0 IMAD R28, R28, c[0x0][0x3a4], R31 ;  /* 0x0000e9001c1c0a24 */ /* 0x000fe200078e021f */
        /* <DEDUP_REMOVED lines=10> */
[----:B------:R1:W-:Y:S01]  /*6580*/  STS [R223+0x7400], R62 ;  /* 0x0074003edf007388 */ /* 0x0003e20000000800 */
        /* <DEDUP_REMOVED lines=10> */
.L_x_117:
[----:B-1----:R-:W-:-:S05]  /*6630*/  @P0 IADD3 R36, R241, R244, RZ ;  /* 0x000000f4f1240210 */ /* 0x002fca0007ffe0ff */
        /* <DEDUP_REMOVED lines=12> */
.L_x_118:
[----:B------:R-:W-:Y:S01]  /*6700*/  BAR.SYNC.DEFER_BLOCKING 0x0 ;  /* 0x0000000000007b1d */ /* 0x000fe20000010000 */
[----:B------:R-:W-:Y:S01]  /*6710*/  SHF.R.S32.HI R39, RZ, 0x1f, R227 ;  /* 0x0000001fff277819 */ /* 0x000fe200000114e3 */
[----:B------:R-:W-:Y:S01]  /*6720*/  IMAD R242, R217, -0x40, R242 ;  /* 0xffffffc0d9f27824 */ /* 0x000fe200078e02f2 */
[----:B------:R-:W-:Y:S02]  /*6730*/  SHF.R.S32.HI R45, RZ, 0x1f, R214 ;  /* 0x0000001fff2d7819 */ /* 0x000fe400000114d6 */
[----:B------:R-:W-:Y:S01]  /*6740*/  MOV R44, R214 ;  /* 0x000000d6002c7202 */ /* 0x000fe20000000f00 */
[----:B------:R-:W-:Y:S01]  /*6750*/  IMAD R32, R39, c[0x0][0x3a0], RZ ;  /* 0x0000e80027207a24 */ /* 0x000fe200078e02ff */
[----:B------:R-:W-:Y:S01]  /*6760*/  ISETP.GE.AND P3, PT, R213, R242, PT ;  /* 0x000000f2d500720c */ /* 0x000fe20003f66270 */
[----:B------:R-:W-:Y:S01]  /*6770*/  BSSY B0, `(.L_x_119) ;  /* 0x0000020000007945 */ /* 0x000fe20003800000 */
[----:B------:R-:W-:Y:S01]  /*6780*/  SHF.R.S32.HI R37, RZ, 0x1f, R235 ;  /* 0x0000001fff257819 */ /* 0x000fe200000114eb */
[----:B------:R-:W-:Y:S01]  /*6790*/  IMAD.WIDE.U32 R34, R227, c[0x0][0x3a0], R44 ;  /* 0x0000e800e3227a25 */ /* 0x000fe200078e002c */
[----:B------:R-:W-:-:S03]  /*67a0*/  SHF.R.S32.HI R40, RZ, 0x1f, R213 ;  /* 0x0000001fff287819 */ /* 0x000fc600000114d5 */
[----:B------:R-:W-:Y:S01]  /*67b0*/  IMAD R29, R227, c[0x0][0x3a4], R32 ;  /* 0x0000e900e31d7a24 */ /* 0x000fe200078e0220 */
[----:B------:R-:W-:-:S04]  /*67c0*/  IADD3 R46, P0, R30, R34, RZ ;  /* 0x000000221e2e7210 */ /* 0x000fc80007f1e0ff */
[----:B------:R-:W-:Y:S01]  /*67d0*/  IADD3.X R47, R28, R35, R29, P0, !PT ;  /* 0x000000231c2f7210 */ /* 0x000fe200007fe41d */
[----:B------:R-:W-:Y:S01]  /*67e0*/  IMAD R28, R37, c[0x0][0x3b8], RZ ;  /* 0x0000ee00251c7a24 */ /* 0x000fe200078e02ff */
[----:B------:R1:W2:Y:S03]  /*67f0*/  LDS.128 R24, [R218+0xd000] ;  /* 0x00d00000da187984 */ /* 0x0002a60000000c00 */
[C---:B------:R-:W-:Y:S02]  /*6800*/  IMAD R43, R235.reuse, c[0x0][0x3bc], R28 ;  /* 0x0000ef00eb2b7a24 */ /* 0x040fe400078e021c */
[----:B------:R-:W-:Y:S01]  /*6810*/  IMAD.WIDE.U32 R46, R235, c[0x0][0x3b8], R46 ;  /* 0x0000ee00eb2e7a25 */ /* 0x000fe200078e002e */
[----:B------:R1:W3:Y:S04]  /*6820*/  LDS.128 R20, [R218+0xf000] ;  /* 0x00f00000da147984 */ /* 0x0002e80000000c00 */
[----:B------:R1:W4:Y:S01]  /*6830*/  LDS.128 R16, [R218+0x10000] ;  /* 0x01000000da107984 */ /* 0x0003220000000c00 */
[----:B------:R-:W-:-:S03]  /*6840*/  IADD3 R43, R43, R47, RZ ;  /* 0x0000002f2b2b7210 */ /* 0x000fc60007ffe0ff */
[----:B------:R1:W1:Y:S04]  /*6850*/  LDS.128 R12, [R218+0x11000] ;  /* 0x01100000da0c7984 */ /* 0x0002680000000c00 */
[----:B------:R1:W1:Y:S04]  /*6860*/  LDS.128 R8, [R218+0x12000] ;  /* 0x01200000da087984 */ /* 0x0002680000000c00 */
[----:B------:R1:W1:Y:S01]  /*6870*/  LDS.128 R4, [R218+0x13000] ;  /* 0x01300000da047984 */ /* 0x0002620000000c00 */
[----:B------:R-:W-:Y:S05]  /*6880*/  @P3 BRA `(.L_x_120) ;  /* 0x000000e000003947 */ /* 0x000fea0003800000 */
[----:B------:R-:W-:Y:S01]  /*6890*/  ISETP.GE.AND P1, PT, R214, c[0x0][0x220], PT ;  /* 0x00008800d6007a0c */ /* 0x000fe20003f26270 */
[----:B------:R-:W4:Y:S01]  /*68a0*/  LDS.128 R32, [R218+0xe000] ;  /* 0x00e00000da207984 */ /* 0x000f220000000c00 */
[----:B------:R-:W-:Y:S01]  /*68b0*/  MOV R49, R43 ;  /* 0x0000002b00317202 */ /* 0x000fe20000000f00 */
[----:B------:R-:W-:Y:S01]  /*68c0*/  IMAD R42, R40, c[0x0][0x3a0], RZ ;  /* 0x0000e800282a7a24 */ /* 0x000fe200078e02ff */
[----:B------:R-:W-:Y:S01]  /*68d0*/  ISETP.GE.AND P0, PT, R219, c[0x0][0x220], PT ;  /* 0x00008800db007a0c */ /* 0x000fe20003f06270 */
[----:B------:R-:W-:-:S02]  /*68e0*/  IMAD.MOV.U32 R48, RZ, RZ, R46 ;  /* 0x000000ffff307224 */ /* 0x000fc400078e002e */
[C---:B------:R-:W-:Y:S02]  /*68f0*/  IMAD R41, R213.reuse, c[0x0][0x3a4], R42 ;  /* 0x0000e900d5297a24 */ /* 0x040fe400078e022a */
[----:B------:R-:W-:-:S04]  /*6900*/  IMAD.WIDE.U32 R48, R213, c[0x0][0x3a0], R48 ;  /* 0x0000e800d5307a25 */ /* 0x000fc800078e0030 */
[----:B------:R-:W3:Y:S01]  /*6910*/  @!P1 LDS.128 R28, [R218+0xc000] ;  /* 0x00c00000da1c9984 */ /* 0x000ee20000000c00 */
[----:B------:R-:W-:Y:S01]  /*6920*/  IMAD.IADD R41, R41, 0x1, R49 ;  /* 0x0000000129297824 */ /* 0x000fe200078e0231 */
[----:B------:R-:W-:-:S04]  /*6930*/  LEA R50, P2, R48, c[0x0][0x340], 0x1 ;  /* 0x0000d00030327a11 */ /* 0x000fc800078408ff */
[----:B------:R-:W-:-:S05]  /*6940*/  LEA.HI.X R51, R48, c[0x0][0x344], R41, 0x1, P2 ;  /* 0x0000d10030337a11 */ /* 0x000fca00010f0c29 */
[----:B----4-:R4:W-:Y:S04]  /*6950*/  @!P0 STG.E.128 [R50.64+0x80], R32 ;  /* 0x0000802032008986 */ /* 0x0109e8000c101d06 */
[----:B---3--:R4:W-:Y:S02]  /*6960*/  @!P1 STG.E.128 [R50.64], R28 ;  /* 0x0000001c32009986 */ /* 0x0089e4000c101d06 */
.L_x_120:
[----:B------:R-:W-:Y:S05]  /*6970*/  BSYNC B0 ;  /* 0x0000000000007941 */ /* 0x000fea0003800000 */
.L_x_119:
[----:B----4-:R-:W-:Y:S01]  /*6980*/  IADD3 R29, R213, 0x20, RZ ;  /* 0x00000020d51d7810 */ /* 0x010fe20007ffe0ff */
[----:B------:R-:W-:Y:S03]  /*6990*/  BSSY B0, `(.L_x_121) ;  /* 0x0000010000007945 */ /* 0x000fe60003800000 */
[----:B------:R-:W-:-:S13]  /*69a0*/  ISETP.GE.AND P2, PT, R29, R242, PT ;  /* 0x000000f21d00720c */ /* 0x000fda0003f46270 */
[----:B------:R-:W-:Y:S05]  /*69b0*/  @P2 BRA `(.L_x_122) ;  /* 0x000000d000002947 */ /* 0x000fea0003800000 */
[----:B------:R-:W-:Y:S02]  /*69c0*/  IADD3 R29, P0, R213, 0x20, RZ ;  /* 0x00000020d51d7810 */ /* 0x000fe40007f1e0ff */
        /* <DEDUP_REMOVED lines=10> */
[----:B--2---:R2:W-:Y:S04]  /*6a70*/  @!P1 STG.E.128 [R32.64], R24 ;  /* 0x0000001820009986 */ /* 0x0045e8000c101d06 */
[----:B---3--:R2:W-:Y:S02]  /*6a80*/  @!P0 STG.E.128 [R32.64+0x80], R20 ;  /* 0x0000801420008986 */ /* 0x0085e4000c101d06 */
.L_x_122:
[----:B------:R-:W-:Y:S05]  /*6a90*/  BSYNC B0 ;  /* 0x0000000000007941 */ /* 0x000fea0003800000 */
.L_x_121:
[----:B------:R-:W-:Y:S01]  /*6aa0*/  IMAD.WIDE.U32 R44, R227, c[0x0][0x3a8], R44 ;  /* 0x0000ea00e32c7a25 */ /* 0x000fe200078e002c */
[----:B------:R-:W-:Y:S03]  /*6ab0*/  BSSY B0, `(.L_x_123) ;  /* 0x0000016000007945 */ /* 0x000fe60003800000 */
[----:B--23--:R-:W-:Y:S01]  /*6ac0*/  IMAD R20, R39, c[0x0][0x3a8], RZ ;  /* 0x0000ea0027147a24 */ /* 0x00cfe200078e02ff */
        /* <DEDUP_REMOVED lines=18> */
[----:B------:R2:W-:Y:S04]  /*6bf0*/  @!P1 STG.E.128 [R26.64], R16 ;  /* 0x000000101a009986 */ /* 0x0005e8000c101d06 */
[----:B-1----:R2:W-:Y:S02]  /*6c00*/  @!P0 STG.E.128 [R26.64+0x80], R8 ;  /* 0x000080081a008986 */ /* 0x0025e4000c101d06 */
.L_x_124:
[----:B------:R-:W-:Y:S05]  /*6c10*/  BSYNC B0 ;  /* 0x0000000000007941 */ /* 0x000fea0003800000 */
.L_x_123:
[----:B------:R-:W-:Y:S05]  /*6c20*/  @P2 BRA `(.L_x_93) ;  /* 0x000000d000002947 */ /* 0x000fea0003800000 */
[----:B-12---:R-:W-:Y:S02]  /*6c30*/  IADD3 R8, P0, R213, 0x20, RZ ;  /* 0x00000020d5087810 */ /* 0x006fe40007f1e0ff */
        /* <DEDUP_REMOVED lines=10> */
[----:B------:R1:W-:Y:S04]  /*6ce0*/  @!P1 STG.E.128 [R8.64], R12 ;  /* 0x0000000c08009986 */ /* 0x0003e8000c101d06 */
[----:B------:R1:W-:Y:S02]  /*6cf0*/  @!P0 STG.E.128 [R8.64+0x80], R4 ;  /* 0x0000800408008986 */ /* 0x0003e4000c101d06 */
.L_x_93:
[----:B------:R-:W-:Y:S05]  /*6d00*/  BSYNC B1 ;  /* 0x0000000000017941 */ /* 0x000fea0003800000 */
.L_x_79:
        /* <DEDUP_REMOVED lines=9> */
.L_x_125:
[----:B------:R-:W-:Y:S05]  /*6da0*/  EXIT ;  /* 0x000000000000794d */ /* 0x000fea0003800000 */
.L_x_127:
        /* <DEDUP_REMOVED lines=13> */
.L_x_2048:


//--------------------- .text._ZN5flash44flash_bwd_dq_dk_dv_loop_seqk_parallel_kernelI23Flash_bwd_kernel_traitsILi128ELi64ELi64ELi8ELi4ELi2ELi2ELb1ELb0EN7cutlass10bfloat16_tE19Flash_kernel_traitsILi128ELi64ELi64ELi8ES3_EELb0ELb0ELb0ELb0ELb1ELb1ELb0EEEvNS_16Flash_bwd_paramsE --------------------------
	.section	.text._ZN5flash44flash_bwd_dq_dk_dv_loop_seqk_parallel_kernelI23Flash_bwd_kernel_traitsILi128ELi64ELi64ELi8ELi4ELi2ELi2ELb1ELb0EN7cutlass10bfloat16_tE19Flash_kernel_traitsILi128ELi64ELi64ELi8ES3_EELb0ELb0ELb0ELb0ELb1ELb1ELb0EEEvNS_16Flash_bwd_paramsE,"ax",@progbits
	.sectioninfo	@"SHI_REGISTERS=255"
	.align	128
        .global         _ZN5flash44flash_bwd_dq_dk_dv_loop_seqk_parallel_kernelI23Flash_bwd_kernel_traitsILi128ELi64ELi64ELi8ELi4ELi2ELi2ELb1ELb0EN7cutlass10bfloat16_tE19Flash_kernel_traitsILi128ELi64ELi64ELi8ES3_EELb0ELb0ELb0ELb0ELb1ELb1ELb0EEEvNS_16Flash_bwd_paramsE
        .type           _ZN5flash44flash_bwd_dq_dk_dv_loop_seqk_parallel_kernelI23Flash_bwd_kernel_traitsILi128ELi64ELi64ELi8ELi4ELi2ELi2ELb1ELb0EN7cutlass10bfloat16_tE19Flash_kernel_traitsILi128ELi64ELi64ELi8ES3_EELb0ELb0ELb0ELb0ELb1ELb1ELb0EEEvNS_16Flash_bwd_paramsE,@function
        .size           _ZN5flash44flash_bwd_dq_dk_dv_loop_seqk_parallel_kernelI23Flash_bwd_kernel_traitsILi128ELi64ELi64ELi8ELi4ELi2ELi2ELb1ELb0EN7cutlass10bfloat16_tE19Flash_kernel_traitsILi128ELi64ELi64ELi8ES3_EELb0ELb0ELb0ELb0ELb1ELb1ELb0EEEvNS_16Flash_bwd_paramsE,(.L_x_2049 - _ZN5flash44flash_bwd_dq_dk_dv_loop_seqk_parallel_kernelI23Flash_bwd_kernel_traitsILi128ELi64ELi64ELi8ELi4ELi2ELi2ELb1ELb0EN7cutlass10bfloat16_tE19Flash_kernel_traitsILi128ELi64ELi64ELi8ES3_EELb0ELb0ELb0ELb0ELb1ELb1ELb0EEEvNS_16Flash_bwd_paramsE)
        .other          _ZN5flash44flash_bwd_dq_dk_dv_loop_seqk_parallel_kernelI23Flash_bwd_kernel_traitsILi128ELi64ELi64ELi8ELi4ELi2ELi2ELb1ELb0EN7cutlass10bfloat16_tE19Flash_kernel_traitsILi128ELi64ELi64ELi8ES3_EELb0ELb0ELb0ELb0ELb1ELb1ELb0EEEvNS_16Flash_bwd_paramsE,@"STO_CUDA_ENTRY STV_DEFAULT"
_ZN5flash44flash_bwd_dq_dk_dv_loop_seqk_parallel_kernelI23Flash_bwd_kernel_traitsILi128ELi64ELi64ELi8ELi4ELi2ELi2ELb1ELb0EN7cutlass10bfloat16_tE19Flash_kernel_traitsILi128ELi64ELi64ELi8ES3_EELb0ELb0ELb0ELb0ELb1ELb1ELb0EEEvNS_16Flash_bwd_paramsE:
.text._ZN5flash44flash_bwd_dq_dk_dv_loop_seqk_parallel_kernelI23Flash_bwd_kernel_traitsILi128ELi64ELi64ELi8ELi4ELi2ELi2ELb1ELb0EN7cutlass10bfloat16_tE19Flash_kernel_traitsILi128ELi64ELi64ELi8ES3_EELb0ELb0ELb0ELb0ELb1ELb1ELb0EEEvNS_16Flash_bwd_paramsE:
        /* <DEDUP_REMOVED lines=12> */
[----:B------:R-:W-:Y:S02]  /*00c0*/  ULDC UR8, c[0x0][0x1c0] ;  /* 0x0000700000087ab9 */ /* 0x000fe40000000800 */
[----:B------:R-:W-:Y:S02]  /*00d0*/  UMOV UR4, 0x80 ;  /* 0x0000008000047882 */ /* 0x000fe40000000000 */
[----:B------:R-:W-:Y:S02]  /*00e0*/  ULDC UR5, c[0x0][0x210] ;  /* 0x0000840000057ab9 */ /* 0x000fe40000000800 */
[----:B------:R-:W-:Y:S02]  /*00f0*/  ULDC UR12, c[0x0][0x234] ;  /* 0x00008d00000c7ab9 */ /* 0x000fe40000000800 */
[----:B------:R-:W-:-:S02]  /*0100*/  ULDC UR11, c[0x0][0x224] ;  /* 0x00008900000b7ab9 */ /* 0x000fc40000000800 */
[----:B------:R-:W-:Y:S02]  /*0110*/  ULDC.64 UR16, c[0x0][0x118] ;  /* 0x0000460000107ab9 */ /* 0x000fe40000000a00 */
[----:B------:R-:W-:Y:S02]  /*0120*/  USHF.R.S32.HI UR8, URZ, 0x1f, UR8 ;  /* 0x0000001f3f087899 */ /* 0x000fe40008011408 */
[----:B------:R-:W-:Y:S02]  /*0130*/  UIMAD UR12, UR4, UR5, UR12 ;  /* 0x00000005040c72a4 */ /* 0x000fe4000f8e020c */
[----:B------:R-:W-:Y:S02]  /*0140*/  UIADD3 UR11, UR4, UR11, URZ ;  /* 0x0000000b040b7290 */ /* 0x000fe4000fffe03f */
[----:B------:R-:W-:Y:S01]  /*0150*/  ULDC.U8 UR6, c[0x0][0x3d0] ;  /* 0x0000f40000067ab9 */ /* 0x000fe20000000000 */
[----:B-1----:R-:W-:-:S04]  /*0160*/  SHF.R.S32.HI R2, RZ, 0x1f, R10 ;  /* 0x0000001fff027819 */ /* 0x002fc8000001140a */
[CC--:B------:R-:W-:Y:S02]  /*0170*/  LEA.HI R0, R2.reuse, R10.reuse, RZ, 0x2 ;  /* 0x0000000a02007211 */ /* 0x0c0fe400078f10ff */
[CC--:B------:R-:W-:Y:S02]  /*0180*/  LEA.HI R6, R2.reuse, R10.reuse, RZ, 0x4 ;  /* 0x0000000a02067211 */ /* 0x0c0fe400078f20ff */
[--C-:B------:R-:W-:Y:S02]  /*0190*/  SHF.R.S32.HI R4, RZ, 0x2, R0.reuse ;  /* 0x00000002ff047819 */ /* 0x100fe40000011400 */
[----:B------:R-:W-:Y:S02]  /*01a0*/  SHF.R.S32.HI R5, RZ, 0x1f, R0 ;  /* 0x0000001fff057819 */ /* 0x000fe40000011400 */
[CC--:B------:R-:W-:Y:S02]  /*01b0*/  LEA.HI R9, R2.reuse, R10.reuse, RZ, 0x3 ;  /* 0x0000000a02097211 */ /* 0x0c0fe400078f18ff */
[----:B------:R-:W-:-:S02]  /*01c0*/  LEA.HI R7, R2, R10, RZ, 0x5 ;  /* 0x0000000a02077211 */ /* 0x000fc400078f28ff */
[CC--:B------:R-:W-:Y:S02]  /*01d0*/  LEA.HI R14, R2.reuse, R10.reuse, RZ, 0x7 ;  /* 0x0000000a020e7211 */ /* 0x0c0fe400078f38ff */
[----:B------:R-:W-:Y:S02]  /*01e0*/  LEA.HI R16, R2, R10, RZ, 0x6 ;  /* 0x0000000a02107211 */ /* 0x000fe400078f30ff */
[----:B------:R-:W-:Y:S02]  /*01f0*/  LOP3.LUT R3, R0, 0x7ffffffc, RZ, 0xc0, !PT ;  /* 0x7ffffffc00037812 */ /* 0x000fe400078ec0ff */
[----:B------:R-:W-:Y:S02]  /*0200*/  SHF.R.S32.HI R2, RZ, 0x4, R6 ;  /* 0x00000004ff027819 */ /* 0x000fe40000011406 */
[----:B------:R-:W-:Y:S01]  /*0210*/  LEA.HI R5, R5, R4, RZ, 0x3 ;  /* 0x0000000405057211 */ /* 0x000fe200078f18ff */
[----:B------:R-:W-:Y:S01]  /*0220*/  IMAD.IADD R15, R10, 0x1, -R3 ;  /* 0x000000010a0f7824 */ /* 0x000fe200078e0a03 */
[----:B------:R-:W-:-:S02]  /*0230*/  LOP3.LUT R0, R9, 0xfffffff8, RZ, 0xc0, !PT ;  /* 0xfffffff809007812 */ /* 0x000fc400078ec0ff */
[----:B------:R-:W-:Y:S02]  /*0240*/  LOP3.LUT R11, R7, 0xffffffe0, RZ, 0xc0, !PT ;  /* 0xffffffe0070b7812 */ /* 0x000fe400078ec0ff */
[----:B------:R-:W-:Y:S01]  /*0250*/  LOP3.LUT R8, R6, 0xfffffff0, RZ, 0xc0, !PT ;  /* 0xfffffff006087812 */ /* 0x000fe200078ec0ff */
[----:B------:R-:W-:Y:S01]  /*0260*/  IMAD.IADD R0, R10, 0x1, -R0 ;  /* 0x000000010a007824 */ /* 0x000fe200078e0a00 */
[----:B------:R-:W-:Y:S01]  /*0270*/  LEA.HI R6, R6, R2, RZ, 0x1 ;  /* 0x0000000206067211 */ /* 0x000fe200078f08ff */
[C---:B------:R-:W-:Y:S01]  /*0280*/  IMAD.IADD R18, R10.reuse, 0x1, -R11 ;  /* 0x000000010a127824 */ /* 0x040fe200078e0a0b */
[----:B------:R-:W-:Y:S01]  /*0290*/  SHF.R.S32.HI R245, RZ, 0x3, R9 ;  /* 0x00000003fff57819 */ /* 0x000fe20000011409 */
[----:B------:R-:W-:Y:S01]  /*02a0*/  IMAD.IADD R8, R10, 0x1, -R8 ;  /* 0x000000010a087824 */ /* 0x000fe200078e0a08 */
[----:B------:R-:W-:Y:S01]  /*02b0*/  LOP3.LUT R3, R5, 0xfffffff8, RZ, 0xc0, !PT ;  /* 0xfffffff805037812 */ /* 0x000fe200078ec0ff */
[----:B------:R-:W-:Y:S01]  /*02c0*/  IMAD.SHL.U32 R246, R0, 0x8, RZ ;  /* 0x0000000800f67824 */ /* 0x000fe200078e00ff */
[----:B------:R-:W-:Y:S01]  /*02d0*/  SHF.R.S32.HI R19, RZ, 0x5, R7 ;  /* 0x00000005ff137819 */ /* 0x000fe20000011407 */
[----:B------:R-:W-:Y:S01]  /*02e0*/  IMAD.SHL.U32 R10, R245, 0x40, RZ ;  /* 0x00000040f50a7824 */ /* 0x000fe200078e00ff */
[----:B------:R-:W-:Y:S01]  /*02f0*/  LOP3.LUT R6, R6, 0xfffffffe, RZ, 0xc0, !PT ;  /* 0xfffffffe06067812 */ /* 0x000fe200078ec0ff */
[----:B------:R-:W-:Y:S01]  /*0300*/  IMAD.IADD R5, R4, 0x1, -R3 ;  /* 0x0000000104057824 */ /* 0x000fe200078e0a03 */
[----:B------:R-:W-:Y:S01]  /*0310*/  LEA.HI R3, R7, R19, RZ, 0x1 ;  /* 0x0000001307037211 */ /* 0x000fe200078f08ff */
[----:B------:R1:W-:Y:S01]  /*0320*/  STL [R1+0x8], R18 ;  /* 0x0000081201007387 */ /* 0x0003e20000100800 */
[----:B------:R-:W-:Y:S01]  /*0330*/  LOP3.LUT P4, RZ, R0, 0x2, RZ, 0xc0, !PT ;  /* 0x0000000200ff7812 */ /* 0x000fe2000788c0ff */
[----:B------:R-:W-:Y:S01]  /*0340*/  IMAD.IADD R11, R2, 0x1, -R6 ;  /* 0x00000001020b7824 */ /* 0x000fe200078e0a06 */
[----:B------:R-:W-:-:S02]  /*0350*/  LOP3.LUT R2, R10, 0x1c0, RZ, 0xc0, !PT ;  /* 0x000001c00a027812 */ /* 0x000fc400078ec0ff */
[----:B------:R-:W-:Y:S01]  /*0360*/  LOP3.LUT R3, R3, 0xfffffffe, RZ, 0xc0, !PT ;  /* 0xfffffffe03037812 */ /* 0x000fe200078ec0ff */
[----:B------:R-:W-:Y:S01]  /*0370*/  IMAD.SHL.U32 R10, R11, 0x200, RZ ;  /* 0x000002000b0a7824 */ /* 0x000fe200078e00ff */
[C---:B------:R-:W-:Y:S01]  /*0380*/  LOP3.LUT P3, RZ, R0.reuse, 0x4, RZ, 0xc0, !PT ;  /* 0x0000000400ff7812 */ /* 0x040fe2000786c0ff */
[----:B------:R-:W-:Y:S01]  /*0390*/  IMAD.SHL.U32 R0, R0, 0x40, RZ ;  /* 0x0000004000007824 */ /* 0x000fe200078e00ff */
[----:B------:R-:W-:Y:S01]  /*03a0*/  LOP3.LUT R4, R2, 0x38, R246, 0xf8, !PT ;  /* 0x0000003802047812 */ /* 0x000fe200078ef8f6 */
[----:B------:R-:W-:Y:S01]  /*03b0*/  IMAD.IADD R196, R19, 0x1, -R3 ;  /* 0x0000000113c47824 */ /* 0x000fe200078e0a03 */
[----:B------:R-:W-:Y:S02]  /*03c0*/  SHF.R.U32.HI R2, RZ, 0x3, R2 ;  /* 0x00000003ff027819 */ /* 0x000fe40000011602 */
[----:B------:R-:W-:Y:S02]  /*03d0*/  SHF.R.S32.HI R6, RZ, 0x1f, R8 ;  /* 0x0000001fff067819 */ /* 0x000fe40000011408 */
[----:B------:R-:W-:Y:S01]  /*03e0*/  LOP3.LUT R12, R4, R2, RZ, 0x3c, !PT ;  /* 0x00000002040c7212 */ /* 0x000fe200078e3cff */
[----:B------:R-:W-:Y:S01]  /*03f0*/  IMAD.SHL.U32 R2, R196, 0x10, RZ ;  /* 0x00000010c4027824 */ /* 0x000fe200078e00ff */
[----:B------:R-:W-:-:S02]  /*0400*/  LOP3.LUT R0, R0, 0x1c0, RZ, 0xc0, !PT ;  /* 0x000001c000007812 */ /* 0x000fc400078ec0ff */
[----:B------:R-:W-:Y:S02]  /*0410*/  LEA.HI R13, R6, R8, RZ, 0x3 ;  /* 0x00000008060d7211 */ /* 0x000fe400078f18ff */
[----:B------:R-:W-:Y:S02]  /*0420*/  SHF.R.S32.HI R4, RZ, 0x7, R14 ;  /* 0x00000007ff047819 */ /* 0x000fe4000001140e */
[C---:B------:R-:W-:Y:S02]  /*0430*/  LOP3.LUT R192, R0.reuse, 0x8, R9, 0xf8, !PT ;  /* 0x0000000800c07812 */ /* 0x040fe400078ef809 */
[----:B------:R-:W-:Y:S02]  /*0440*/  SHF.R.U32.HI R190, RZ, 0x3, R0 ;  /* 0x00000003ffbe7819 */ /* 0x000fe40000011600 */
[----:B------:R-:W-:Y:S02]  /*0450*/  LOP3.LUT R3, R13, 0xfffffff8, RZ, 0xc0, !PT ;  /* 0xfffffff80d037812 */ /* 0x000fe400078ec0ff */
[----:B------:R-:W-:Y:S01]  /*0460*/  LOP3.LUT R6, R0, 0x10, R2, 0xf8, !PT ;  /* 0x0000001000067812 */ /* 0x000fe200078ef802 */
[----:B------:R-:W-:Y:S01]  /*0470*/  IMAD R2, R4, 0x800, R10 ;  /* 0x0000080004027824 */ /* 0x000fe200078e020a */
[----:B------:R-:W-:Y:S01]  /*0480*/  LOP3.LUT R0, R5, 0x1, RZ, 0xc0, !PT ;  /* 0x0000000105007812 */ /* 0x000fe200078ec0ff */
[----:B------:R-:W-:Y:S01]  /*0490*/  IMAD.IADD R240, R8, 0x1, -R3 ;  /* 0x0000000108f07824 */ /* 0x000fe200078e0a03 */
[----:B------:R-:W-:-:S02]  /*04a0*/  LOP3.LUT R192, R192, R190, RZ, 0x3c, !PT ;  /* 0x000000bec0c07212 */ /* 0x000fc400078e3cff */
[----:B------:R-:W-:Y:S02]  /*04b0*/  ISETP.NE.U32.AND P0, PT, R0, 0x1, PT ;  /* 0x000000010000780c */ /* 0x000fe40003f05070 */
[----:B------:R-:W-:Y:S01]  /*04c0*/  SHF.R.S32.HI R3, RZ, 0x1f, R7 ;  /* 0x0000001fff037819 */ /* 0x000fe20000011407 */
[----:B------:R-:W-:Y:S01]  /*04d0*/  IMAD.IADD R192, R2, 0x1, R192 ;  /* 0x0000000102c07824 */ /* 0x000fe200078e02c0 */
[----:B------:R-:W-:Y:S01]  /*04e0*/  SHF.R.S32.HI R0, RZ, 0x6, R16 ;  /* 0x00000006ff007819 */ /* 0x000fe20000011410 */
[----:B------:R-:W-:Y:S01]  /*04f0*/  IMAD.SHL.U32 R2, R5, 0x40, RZ ;  /* 0x0000004005027824 */ /* 0x000fe200078e00ff */
[----:B------:R-:W-:Y:S01]  /*0500*/  LEA.HI R3, R3, R19, RZ, 0x2 ;  /* 0x0000001303037211 */ /* 0x000fe200078f10ff */
[----:B------:R-:W-:Y:S01]  /*0510*/  IMAD.SHL.U32 R192, R192, 0x2, RZ ;  /* 0x00000002c0c07824 */ /* 0x000fe200078e00ff */
[----:B------:R-:W-:Y:S01]  /*0520*/  R2P PR, R5, 0x6 ;  /* 0x0000000605007804 */ /* 0x000fe20000000000 */
[----:B------:R-:W-:Y:S01]  /*0530*/  IMAD.SHL.U32 R5, R0, 0x8, RZ ;  /* 0x0000000800057824 */ /* 0x000fe200078e00ff */
[----:B------:R-:W-:Y:S01]  /*0540*/  LOP3.LUT R9, R6, 0x8, R9, 0xf8, !PT ;  /* 0x0000000806097812 */ /* 0x000fe200078ef809 */
[----:B------:R-:W-:Y:S01]  /*0550*/  IMAD R17, R0, 0x200, R12 ;  /* 0x0000020000117824 */ /* 0x000fe200078e020c */
[----:B------:R-:W-:Y:S01]  /*0560*/  LOP3.LUT R0, R2, 0x1c0, RZ, 0xc0, !PT ;  /* 0x000001c002007812 */ /* 0x000fe200078ec0ff */
[----:B------:R-:W-:Y:S01]  /*0570*/  IMAD.SHL.U32 R6, R4, 0x20, RZ ;  /* 0x0000002004067824 */ /* 0x000fe200078e00ff */
[----:B------:R-:W-:Y:S01]  /*0580*/  LOP3.LUT R7, R3, 0xfffffffc, RZ, 0xc0, !PT ;  /* 0xfffffffc03077812 */ /* 0x000fe200078ec0ff */
[----:B------:R-:W-:Y:S01]  /*0590*/  IMAD.SHL.U32 R4, R15, 0x2, RZ ;  /* 0x000000020f047824 */ /* 0x000fe200078e00ff */
[----:B------:R-:W-:Y:S01]  /*05a0*/  LOP3.LUT R2, R5, 0x18, RZ, 0xc0, !PT ;  /* 0x0000001805027812 */ /* 0x000fe200078ec0ff */
[----:B------:R-:W-:Y:S01]  /*05b0*/  IMAD.SHL.U32 R5, R11, 0x20, RZ ;  /* 0x000000200b057824 */ /* 0x000fe200078e00ff */
[----:B------:R-:W-:Y:S01]  /*05c0*/  SHF.R.U32.HI R3, RZ, 0x3, R0 ;  /* 0x00000003ff037819 */ /* 0x000fe20000011600 */
[----:B------:R-:W-:Y:S01]  /*05d0*/  IMAD.IADD R200, R19, 0x1, -R7 ;  /* 0x0000000113c87824 */ /* 0x000fe200078e0a07 */
[----:B------:R-:W-:Y:S01]  /*05e0*/  LOP3.LUT R6, R0, 0x20, R6, 0xf8, !PT ;  /* 0x0000002000067812 */ /* 0x000fe200078ef806 */
[----:B------:R1:W-:Y:S01]  /*05f0*/  STL [R1], R17 ;  /* 0x0000001101007387 */ /* 0x0003e20000100800 */
[----:B------:R-:W-:Y:S01]  /*0600*/  LOP3.LUT R7, R3, R0, R2, 0x1e, !PT ;  /* 0x0000000003077212 */ /* 0x000fe200078e1e02 */
[--C-:B------:R-:W-:Y:S01]  /*0610*/  IMAD R0, R196, 0x400, R4.reuse ;  /* 0x00000400c4007824 */ /* 0x100fe200078e0204 */
[----:B------:R-:W-:Y:S01]  /*0620*/  LOP3.LUT R8, R2, 0x20, R5, 0xf8, !PT ;  /* 0x0000002002087812 */ /* 0x000fe200078ef805 */
[----:B------:R-:W-:Y:S01]  /*0630*/  IMAD R5, R200, 0x400, R4 ;  /* 0x00000400c8057824 */ /* 0x000fe200078e0204 */
[----:B------:R-:W-:Y:S01]  /*0640*/  LOP3.LUT R3, R6, R3, RZ, 0x3c, !PT ;  /* 0x0000000306037212 */ /* 0x000fe200078e3cff */
[----:B------:R-:W-:Y:S01]  /*0650*/  IMAD.SHL.U32 R2, R240, 0x40, RZ ;  /* 0x00000040f0027824 */ /* 0x000fe200078e00ff */
[----:B------:R-:W-:Y:S01]  /*0660*/  SHF.R.S32.HI R4, RZ, 0x1f, R18 ;  /* 0x0000001fff047819 */ /* 0x000fe20000011412 */
[----:B------:R-:W-:Y:S01]  /*0670*/  IMAD.IADD R7, R0, 0x1, R7 ;  /* 0x0000000100077824 */ /* 0x000fe200078e0207 */
[----:B------:R-:W-:Y:S01]  /*0680*/  LOP3.LUT R190, R10, R9, R190, 0xf6, !PT ;  /* 0x000000090abe7212 */ /* 0x000fe200078ef6be */
[----:B------:R-:W-:Y:S01]  /*0690*/  IMAD.IADD R213, R5, 0x1, R3 ;  /* 0x0000000105d57824 */ /* 0x000fe200078e0203 */
[----:B------:R-:W-:Y:S01]  /*06a0*/  LOP3.LUT R2, R2, 0x1c0, RZ, 0xc0, !PT ;  /* 0x000001c002027812 */ /* 0x000fe200078ec0ff */
[----:B------:R-:W-:Y:S01]  /*06b0*/  IMAD.SHL.U32 R0, R11, 0x8, RZ ;  /* 0x000000080b007824 */ /* 0x000fe200078e00ff */
[----:B------:R-:W-:Y:S01]  /*06c0*/  LEA.HI R4, R4, R18, RZ, 0x2 ;  /* 0x0000001204047211 */ /* 0x000fe200078f10ff */
[----:B------:R-:W-:Y:S01]  /*06d0*/  IMAD.SHL.U32 R5, R13, 0x40, RZ ;  /* 0x000000400d057824 */ /* 0x000fe200078e00ff */
[----:B------:R-:W-:Y:S01]  /*06e0*/  SHF.R.U32.HI R3, RZ, 0x3, R2 ;  /* 0x00000003ff037819 */ /* 0x000fe20000011602 */
[----:B------:R-:W-:Y:S01]  /*06f0*/  IMAD.SHL.U32 R213, R213, 0x2, RZ ;  /* 0x00000002d5d57824 */ /* 0x000fe200078e00ff */
[----:B------:R-:W-:-:S02]  /*0700*/  LOP3.LUT R6, R2, 0x8, R0, 0xf8, !PT ;  /* 0x0000000802067812 */ /* 0x000fc400078ef800 */
[----:B------:R-:W-:Y:S02]  /*0710*/  SHF.R.S32.HI R4, RZ, 0x2, R4 ;  /* 0x00000002ff047819 */ /* 0x000fe40000011404 */
[----:B------:R-:W-:Y:S02]  /*0720*/  LOP3.LUT R0, R5, 0xfffffe00, RZ, 0xc0, !PT ;  /* 0xfffffe0005007812 */ /* 0x000fe400078ec0ff */
[----:B------:R-:W-:Y:S01]  /*0730*/  LOP3.LUT R2, R3, R8, R2, 0x1e, !PT ;  /* 0x0000000803027212 */ /* 0x000fe200078e1e02 */
[----:B------:R-:W-:Y:S01]  /*0740*/  IMAD R9, R200, 0x10, R4 ;  /* 0x00000010c8097824 */ /* 0x000fe200078e0204 */
[----:B------:R-:W-:Y:S01]  /*0750*/  LOP3.LUT R3, R6, R3, RZ, 0x3c, !PT ;  /* 0x0000000306037212 */ /* 0x000fe200078e3cff */
[--C-:B------:R-:W-:Y:S01]  /*0760*/  IMAD R200, R200, 0x400, R0.reuse ;  /* 0x00000400c8c87824 */ /* 0x100fe200078e0200 */
[----:B------:R-:W-:Y:S01]  /*0770*/  LOP3.LUT R198, R2, R0, RZ, 0xfc, !PT ;  /* 0x0000000002c67212 */ /* 0x000fe200078efcff */
[----:B------:R-:W-:Y:S01]  /*0780*/  IMAD R196, R196, 0x400, R0 ;  /* 0x00000400c4c47824 */ /* 0x000fe200078e0200 */
[----:B------:R1:W-:Y:S01]  /*0790*/  STL [R1+0x4], R9 ;  /* 0x0000040901007387 */ /* 0x0003e20000100800 */
[----:B------:R-:W-:Y:S01]  /*07a0*/  IMAD.IADD R200, R200, 0x1, R3 ;  /* 0x00000001c8c87824 */ /* 0x000fe200078e0203 */
[----:B------:R-:W-:Y:S01]  /*07b0*/  SEL R215, R215, 0x10, !P0 ;  /* 0x00000010d7d77807 */ /* 0x000fe20004000000 */
[----:B------:R-:W-:Y:S01]  /*07c0*/  IMAD.IADD R196, R3, 0x1, R196 ;  /* 0x0000000103c47824 */ /* 0x000fe200078e02c4 */
[----:B------:R-:W-:Y:S01]  /*07d0*/  SHF.R.S32.HI R3, RZ, 0x1f, R245 ;  /* 0x0000001fff037819 */ /* 0x000fe200000114f5 */
[----:B------:R-:W-:Y:S01]  /*07e0*/  IMAD.MOV.U32 R0, RZ, RZ, 0x40 ;  /* 0x00000040ff007424 */ /* 0x000fe200078e00ff */
[----:B------:R-:W-:Y:S01]  /*07f0*/  IADD3 R3, R17, 0x2000, RZ ;  /* 0x0000200011037810 */ /* 0x000fe20007ffe0ff */
[----:B------:R-:W-:Y:S01]  /*0800*/  IMAD.MOV.U32 R2, RZ, RZ, 0x20 ;  /* 0x00000020ff027424 */ /* 0x000fe200078e00ff */
[C---:B------:R-:W-:Y:S01]  /*0810*/  IADD3 R214, R213.reuse, 0x20, RZ ;  /* 0x00000020d5d67810 */ /* 0x040fe20007ffe0ff */
[----:B------:R-:W-:Y:S01]  /*0820*/  IMAD.IADD R216, R213, 0x1, R215 ;  /* 0x00000001d5d87824 */ /* 0x000fe200078e02d7 */
[----:B------:R-:W-:Y:S01]  /*0830*/  SEL R0, R0, 0xffffffc0, !P3 ;  /* 0xffffffc000007807 */ /* 0x000fe20005800000 */
[----:B------:R1:W-:Y:S01]  /*0840*/  STL [R1+0xc], R3 ;  /* 0x00000c0301007387 */ /* 0x0003e20000100800 */
[----:B------:R-:W-:-:S02]  /*0850*/  SEL R2, R2, 0xffffffe0, !P4 ;  /* 0xffffffe002027807 */ /* 0x000fc40006000000 */
[----:B------:R-:W-:Y:S01]  /*0860*/  LEA R238, R7, 0xc000, 0x1 ;  /* 0x0000c00007ee7811 */ /* 0x000fe200078e08ff */
[--C-:B------:R-:W-:Y:S01]  /*0870*/  IMAD.IADD R194, R192, 0x1, R0.reuse ;  /* 0x00000001c0c27824 */ /* 0x100fe200078e0200 */
[----:B------:R-:W-:Y:S01]  /*0880*/  @P1 IADD3 R214, R213, -0x20, RZ ;  /* 0xffffffe0d5d61810 */ /* 0x000fe20007ffe0ff */
[----:B------:R-:W-:Y:S01]  /*0890*/  IMAD R189, R190, 0x2, R0 ;  /* 0x00000002bebd7824 */ /* 0x000fe200078e0200 */
[--C-:B------:R-:W-:Y:S01]  /*08a0*/  IADD3 R197, R0, R192, R2.reuse ;  /* 0x000000c000c57210 */ /* 0x100fe20007ffe002 */
[----:B------:R-:W-:Y:S01]  /*08b0*/  IMAD.SHL.U32 R190, R190, 0x2, RZ ;  /* 0x00000002bebe7824 */ /* 0x000fe200078e00ff */
[----:B------:R-:W-:Y:S01]  /*08c0*/  IADD3 R239, R238, 0x40, RZ ;  /* 0x00000040eeef7810 */ /* 0x000fe20007ffe0ff */
[----:B------:R-:W-:Y:S01]  /*08d0*/  IMAD.IADD R193, R192, 0x1, R2 ;  /* 0x00000001c0c17824 */ /* 0x000fe200078e0202 */
[----:B------:R-:W-:Y:S01]  /*08e0*/  SHF.R.S32.HI R247, RZ, 0x1f, R246 ;  /* 0x0000001ffff77819 */ /* 0x000fe200000114f6 */
[----:B------:R-:W-:Y:S01]  /*08f0*/  IMAD.IADD R199, R2, 0x1, R194 ;  /* 0x0000000102c77824 */ /* 0x000fe200078e02c2 */
[----:B------:R-:W-:Y:S01]  /*0900*/  SHF.R.S32.HI R233, RZ, 0x1f, R9 ;  /* 0x0000001fffe97819 */ /* 0x000fe20000011409 */
[----:B------:R-:W-:Y:S01]  /*0910*/  IMAD.IADD R215, R215, 0x1, R214 ;  /* 0x00000001d7d77824 */ /* 0x000fe200078e02d6 */
[----:B------:R-:W-:-:S02]  /*0920*/  LEA R196, R196, 0x10000, 0x1 ;  /* 0x00010000c4c47811 */ /* 0x000fc400078e08ff */
[----:B------:R-:W-:Y:S02]  /*0930*/  @P2 IADD3 R239, R238, -0x40, RZ ;  /* 0xffffffc0eeef2810 */ /* 0x000fe40007ffe0ff */
[----:B------:R-:W-:Y:S02]  /*0940*/  IADD3 R0, R198, 0x2000, RZ ;  /* 0x00002000c6007810 */ /* 0x000fe40007ffe0ff */
[----:B------:R-:W-:-:S05]  /*0950*/  SHF.L.U64.HI R233, R9, 0x2, R233 ;  /* 0x0000000209e97819 */ /* 0x000fca00000102e9 */
.L_x_136:
[----:B------:R-:W-:Y:S01]  /*0960*/  ISETP.NE.U32.AND P0, PT, RZ, c[0x0][0x250], PT ;  /* 0x00009400ff007a0c */ /* 0x000fe20003f05070 */
[----:B-1----:R-:W-:Y:S01]  /*0970*/  IMAD.MOV.U32 R4, RZ, RZ, RZ ;  /* 0x000000ffff047224 */ /* 0x002fe200078e00ff */
[----:B------:R-:W-:Y:S02]  /*0980*/  ISETP.NE.U32.AND P1, PT, RZ, c[0x0][0x258], PT ;  /* 0x00009600ff007a0c */ /* 0x000fe40003f25070 */
[----:B------:R-:W-:Y:S02]  /*0990*/  ISETP.NE.AND.EX P0, PT, RZ, c[0x0][0x254], PT, P0 ;  /* 0x00009500ff007a0c */ /* 0x000fe40003f05300 */
[----:B------:R-:W-:-:S11]  /*09a0*/  ISETP.NE.AND.EX P1, PT, RZ, c[0x0][0x25c], PT, P1 ;  /* 0x00009700ff007a0c */ /* 0x000fd60003f25310 */
[----:B------:R-:W2:Y:S01]  /*09b0*/  @P0 S2R R7, SR_CTAID.Y ;  /* 0x0000000000070919 */ /* 0x000ea20000002600 */
[----:B------:R-:W-:Y:S02]  /*09c0*/  @P0 IMAD.MOV.U32 R6, RZ, RZ, 0x4 ;  /* 0x00000004ff060424 */ /* 0x000fe400078e00ff */
[----:B------:R-:W-:Y:S01]  /*09d0*/  @P1 IMAD.MOV.U32 R2, RZ, RZ, 0x4 ;  /* 0x00000004ff021424 */ /* 0x000fe200078e00ff */
[----:B-1----:R-:W1:Y:S01]  /*09e0*/  @P1 S2R R3, SR_CTAID.Y ;  /* 0x0000000000031919 */ /* 0x002e620000002600 */
[----:B--2---:R-:W-:-:S04]  /*09f0*/  @P0 IMAD.WIDE R6, R7, R6, c[0x0][0x250] ;  /* 0x0000940007060625 */ /* 0x004fc800078e0206 */
[----:B-1----:R-:W-:Y:S01]  /*0a00*/  @P1 IMAD.WIDE R2, R3, R2, c[0x0][0x258] ;  /* 0x0000960003021625 */ /* 0x002fe200078e0202 */
[----:B------:R-:W2:Y:S04]  /*0a10*/  @P0 LDG.E R4, [R6.64] ;  /* 0x0000001006040981 */ /* 0x000ea8000c1e1900 */
[----:B------:R-:W2:Y:S01]  /*0a20*/  @P1 LDG.E R0, [R2.64] ;  /* 0x0000001002001981 */ /* 0x000ea2000c1e1900 */
[----:B------:R-:W-:Y:S01]  /*0a30*/  @!P1 ISETP.NE.U32.AND P0, PT, RZ, c[0x0][0x268], PT ;  /* 0x00009a00ff009a0c */ /* 0x000fe20003f05070 */
[----:B------:R-:W-:-:S03]  /*0a40*/  IMAD.SHL.U32 R5, R249, 0x40, RZ ;  /* 0x00000040f9057824 */ /* 0x000fc600078e00ff */
[----:B------:R-:W-:-:S04]  /*0a50*/  @!P1 ISETP.NE.AND.EX P0, PT, RZ, c[0x0][0x26c], PT, P0 ;  /* 0x00009b00ff009a0c */ /* 0x000fc80003f05300 */
[----:B------:R-:W-:Y:S01]  /*0a60*/  @!P1 SEL R2, RZ, c[0x0][0x21c], !P0 ;  /* 0x00008700ff029a07 */ /* 0x000fe20004000000 */
[----:B--2---:R-:W-:-:S03]  /*0a70*/  @P1 IMAD.IADD R0, R0, 0x1, -R4 ;  /* 0x0000000100001824 */ /* 0x004fc600078e0a04 */
[----:B------:R-:W-:-:S04]  /*0a80*/  @!P1 IADD3 R0, R2, c[0x0][0x218], -R4 ;  /* 0x0000860002009a10 */ /* 0x000fc80007ffe804 */
[----:B------:R-:W-:-:S13]  /*0a90*/  ISETP.GE.AND P0, PT, R5, R0, PT ;  /* 0x000000000500720c */ /* 0x000fda0003f06270 */
[----:B-----5:R-:W-:Y:S05]  /*0aa0*/  @P0 BRA `(.L_x_128) ;  /* 0x00003eb000000947 */ /* 0x020fea0003800000 */
[----:B------:R-:W-:Y:S01]  /*0ab0*/  IABS R6, c[0x0][0x1c8] ;  /* 0x0000720000067a13 */ /* 0x000fe20000000000 */
[----:B------:R-:W1:Y:S01]  /*0ac0*/  S2R R24, SR_CTAID.Z ;  /* 0x0000000000187919 */ /* 0x000e620000002700 */
[----:B------:R-:W2:Y:S01]  /*0ad0*/  LDC.U8 R10, c[0x0][0x328] ;  /* 0x0000ca00ff0a7b82 */ /* 0x000ea20000000000 */
[----:B------:R-:W-:Y:S01]  /*0ae0*/  ISETP.NE.U32.AND P1, PT, RZ, c[0x0][0x240], PT ;  /* 0x00009000ff007a0c */ /* 0x000fe20003f25070 */
[----:B------:R-:W3:Y:S01]  /*0af0*/  I2F.RP R2, R6 ;  /* 0x0000000600027306 */ /* 0x000ee20000209400 */
[----:B------:R-:W4:Y:S01]  /*0b00*/  S2R R23, SR_CTAID.Y ;  /* 0x0000000000177919 */ /* 0x000f220000002600 */
[----:B------:R-:W-:Y:S01]  /*0b10*/  IMAD.MOV.U32 R29, RZ, RZ, c[0x0][0x214] ;  /* 0x00008500ff1d7624 */ /* 0x000fe200078e00ff */
[----:B------:R-:W-:Y:S02]  /*0b20*/  ISETP.NE.AND.EX P1, PT, RZ, c[0x0][0x244], PT, P1 ;  /* 0x00009100ff007a0c */ /* 0x000fe40003f25310 */
[----:B------:R-:W-:Y:S02]  /*0b30*/  ISETP.NE.AND P5, PT, RZ, UR6, PT ;  /* 0x00000006ff007c0c */ /* 0x000fe4000bfa5270 */
[----:B------:R-:W-:Y:S01]  /*0b40*/  IADD3 R210, R29, 0x3f, RZ ;  /* 0x0000003f1dd27810 */ /* 0x000fe20007ffe0ff */
[----:B---3--:R-:W3:Y:S01]  /*0b50*/  MUFU.RCP R2, R2 ;  /* 0x0000000200027308 */ /* 0x008ee20000001000 */
[----:B-1----:R-:W-:Y:S01]  /*0b60*/  IABS R7, R24 ;  /* 0x0000001800077213 */ /* 0x002fe20000000000 */
[----:B------:R-:W-:Y:S01]  /*0b70*/  IMAD R27, R24, c[0x0][0x22c], RZ ;  /* 0x00008b00181b7a24 */ /* 0x000fe200078e02ff */
[----:B--2---:R-:W-:Y:S01]  /*0b80*/  ISETP.NE.AND P0, PT, R10, RZ, PT ;  /* 0x000000ff0a00720c */ /* 0x004fe20003f05270 */
[----:B----4-:R-:W-:Y:S01]  /*0b90*/  IMAD.WIDE R8, R23, 0x80, RZ ;  /* 0x0000008017087825 */ /* 0x010fe200078e02ff */
[----:B------:R-:W-:-:S02]  /*0ba0*/  SHF.R.S32.HI R25, RZ, 0x1f, R23 ;  /* 0x0000001fff197819 */ /* 0x000fc40000011417 */
[----:B------:R-:W-:Y:S02]  /*0bb0*/  SHF.R.S32.HI R26, RZ, 0x1f, R24 ;  /* 0x0000001fff1a7819 */ /* 0x000fe40000011418 */
[----:B------:R-:W-:Y:S02]  /*0bc0*/  SEL R20, R8, RZ, P1 ;  /* 0x000000ff08147207 */ /* 0x000fe40000800000 */
[----:B---3--:R-:W-:Y:S02]  /*0bd0*/  IADD3 R2, R2, 0xffffffe, RZ ;  /* 0x0ffffffe02027810 */ /* 0x008fe40007ffe0ff */
[----:B------:R-:W-:Y:S02]  /*0be0*/  SEL R21, R9, RZ, P1 ;  /* 0x000000ff09157207 */ /* 0x000fe40000800000 */
[----:B------:R-:W1:Y:S01]  /*0bf0*/  F2I.FTZ.U32.TRUNC.NTZ R3, R2 ;  /* 0x0000000200037305 */ /* 0x000e62000021f000 */
[----:B------:R-:W-:Y:S01]  /*0c00*/  SHF.R.S32.HI R28, RZ, 0x1f, R27 ;  /* 0x0000001fff1c7819 */ /* 0x000fe2000001141b */
[----:B-1----:R-:W-:-:S02]  /*0c10*/  IMAD.MOV R0, RZ, RZ, -R3 ;  /* 0x000000ffff007224 */ /* 0x002fc400078e0a03 */
[----:B------:R-:W-:Y:S02]  /*0c20*/  IMAD.MOV.U32 R2, RZ, RZ, RZ ;  /* 0x000000ffff027224 */ /* 0x000fe400078e00ff */
[----:B------:R-:W-:-:S04]  /*0c30*/  IMAD R0, R0, R6, RZ ;  /* 0x0000000600007224 */ /* 0x000fc800078e02ff */
[----:B------:R-:W-:-:S04]  /*0c40*/  IMAD.HI.U32 R0, R3, R0, R2 ;  /* 0x0000000003007227 */ /* 0x000fc800078e0002 */
[----:B------:R-:W-:Y:S02]  /*0c50*/  IMAD.MOV.U32 R3, RZ, RZ, R7 ;  /* 0x000000ffff037224 */ /* 0x000fe400078e0007 */
[----:B------:R-:W1:Y:S02]  /*0c60*/  S2R R7, SR_CTAID.X ;  /* 0x0000000000077919 */ /* 0x000e640000002500 */
[----:B------:R-:W-:-:S04]  /*0c70*/  IMAD.HI.U32 R0, R0, R3, RZ ;  /* 0x0000000300007227 */ /* 0x000fc800078e00ff */
[----:B------:R-:W-:-:S04]  /*0c80*/  IMAD.MOV R2, RZ, RZ, -R0 ;  /* 0x000000ffff027224 */ /* 0x000fc800078e0a00 */
[----:B------:R-:W-:-:S05]  /*0c90*/  IMAD R2, R6, R2, R3 ;  /* 0x0000000206027224 */ /* 0x000fca00078e0203 */
[----:B------:R-:W-:-:S13]  /*0ca0*/  ISETP.GT.U32.AND P2, PT, R6, R2, PT ;  /* 0x000000020600720c */ /* 0x000fda0003f44070 */
[----:B------:R-:W-:Y:S01]  /*0cb0*/  @!P2 IMAD.IADD R2, R2, 0x1, -R6 ;  /* 0x000000010202a824 */ /* 0x000fe200078e0a06 */
[----:B------:R-:W-:Y:S02]  /*0cc0*/  @!P2 IADD3 R0, R0, 0x1, RZ ;  /* 0x000000010000a810 */ /* 0x000fe40007ffe0ff */
[----:B------:R-:W-:Y:S02]  /*0cd0*/  ISETP.NE.AND P2, PT, RZ, c[0x0][0x1c8], PT ;  /* 0x00007200ff007a0c */ /* 0x000fe40003f45270 */
[----:B------:R-:W-:Y:S01]  /*0ce0*/  ISETP.GE.U32.AND P3, PT, R2, R6, PT ;  /* 0x000000060200720c */ /* 0x000fe20003f66070 */
[----:B-1----:R-:W-:Y:S01]  /*0cf0*/  IMAD.WIDE.U32 R2, R7, c[0x0][0x3d8], RZ ;  /* 0x0000f60007027a25 */ /* 0x002fe200078e00ff */
[----:B------:R-:W-:-:S03]  /*0d00*/  LOP3.LUT R6, R24, c[0x0][0x1c8], RZ, 0x3c, !PT ;  /* 0x0000720018067a12 */ /* 0x000fc600078e3cff */
[----:B------:R-:W-:Y:S01]  /*0d10*/  IMAD R3, R7, c[0x0][0x3dc], R3 ;  /* 0x0000f70007037a24 */ /* 0x000fe200078e0203 */
[----:B------:R-:W-:Y:S01]  /*0d20*/  ISETP.GE.AND P1, PT, R6, RZ, PT ;  /* 0x000000ff0600720c */ /* 0x000fe20003f26270 */
[C---:B------:R-:W-:Y:S01]  /*0d30*/  @!P0 IMAD R6, R23.reuse, c[0x0][0x1c0], R24 ;  /* 0x0000700017068a24 */ /* 0x040fe200078e0218 */
[----:B------:R-:W-:Y:S02]  /*0d40*/  SHF.R.S32.HI R7, RZ, 0x1f, R210 ;  /* 0x0000001fff077819 */ /* 0x000fe400000114d2 */
[----:B------:R-:W-:Y:S01]  /*0d50*/  SEL R22, R2, RZ, P5 ;  /* 0x000000ff02167207 */ /* 0x000fe20002800000 */
[----:B------:R-:W-:Y:S01]  /*0d60*/  @P0 IMAD R2, R23, c[0x0][0x214], RZ ;  /* 0x0000850017020a24 */ /* 0x000fe200078e02ff */
[----:B------:R-:W-:Y:S02]  /*0d70*/  LEA.HI R210, R7, R210, RZ, 0x6 ;  /* 0x000000d207d27211 */ /* 0x000fe400078f30ff */
[----:B------:R-:W-:Y:S01]  /*0d80*/  @P3 IADD3 R0, R0, 0x1, RZ ;  /* 0x0000000100003810 */ /* 0x000fe20007ffe0ff */
[----:B------:R-:W-:Y:S01]  /*0d90*/  @P0 IMAD R2, R24, c[0x0][0x234], R2 ;  /* 0x00008d0018020a24 */ /* 0x000fe200078e0202 */
[----:B------:R-:W-:Y:S01]  /*0da0*/  LOP3.LUT R14, R210, 0xffffffc0, RZ, 0xc0, !PT ;  /* 0xffffffc0d20e7812 */ /* 0x000fe200078ec0ff */
[----:B------:R-:W-:Y:S01]  /*0db0*/  @!P0 IMAD R2, R6, c[0x0][0x214], RZ ;  /* 0x0000850006028a24 */ /* 0x000fe200078e02ff */
[----:B------:R-:W-:Y:S01]  /*0dc0*/  SHF.R.S32.HI R7, RZ, 0x1f, R4 ;  /* 0x0000001fff077819 */ /* 0x000fe20000011404 */
[----:B------:R-:W-:Y:S01]  /*0dd0*/  @!P1 IMAD.MOV R0, RZ, RZ, -R0 ;  /* 0x000000ffff009224 */ /* 0x000fe200078e0a00 */
[----:B------:R-:W-:-:S02]  /*0de0*/  IADD3 R14, R14, -0x40, RZ ;  /* 0xffffffc00e0e7810 */ /* 0x000fc40007ffe0ff */
[----:B------:R-:W-:Y:S02]  /*0df0*/  @!P2 LOP3.LUT R0, RZ, c[0x0][0x1c8], RZ, 0x33, !PT ;  /* 0x00007200ff00aa12 */ /* 0x000fe400078e33ff */
[----:B------:R-:W-:Y:S02]  /*0e00*/  SHF.R.S32.HI R6, RZ, 0x1f, R5 ;  /* 0x0000001fff067819 */ /* 0x000fe40000011405 */
[----:B------:R-:W-:Y:S02]  /*0e10*/  SHF.R.S32.HI R15, RZ, 0x1f, R14 ;  /* 0x0000001fff0f7819 */ /* 0x000fe4000001140e */
[----:B------:R-:W-:Y:S02]  /*0e20*/  SEL R19, R3, RZ, P5 ;  /* 0x000000ff03137207 */ /* 0x000fe40002800000 */
[----:B------:R-:W-:Y:S01]  /*0e30*/  SHF.R.S32.HI R17, RZ, 0x1f, R0 ;  /* 0x0000001fff117819 */ /* 0x000fe20000011400 */
[----:B------:R-:W-:Y:S05]  /*0e40*/  @!P0 BRA `(.L_x_129) ;  /* 0x0000003000008947 */ /* 0x000fea0003800000 */
[----:B------:R-:W-:-:S04]  /*0e50*/  IMAD R3, R23, UR11, RZ ;  /* 0x0000000b17037c24 */ /* 0x000fc8000f8e02ff */
[----:B------:R-:W-:Y:S01]  /*0e60*/  IMAD R18, R24, UR12, R3 ;  /* 0x0000000c18127c24 */ /* 0x000fe2000f8e0203 */
[----:B------:R-:W-:Y:S05]  /*0e70*/  BRA `(.L_x_130) ;  /* 0x0000002000007947 */ /* 0x000fea0003800000 */
.L_x_129:
[----:B------:R-:W-:-:S04]  /*0e80*/  IMAD R3, R23, c[0x0][0x1c0], R24 ;  /* 0x0000700017037a24 */ /* 0x000fc800078e0218 */
[----:B------:R-:W-:Y:S02]  /*0e90*/  IMAD R18, R3, c[0x0][0x224], RZ ;  /* 0x0000890003127a24 */ /* 0x000fe400078e02ff */
.L_x_130:
[----:B------:R-:W-:Y:S01]  /*0ea0*/  IADD3 R2, R14, R2, RZ ;  /* 0x000000020e027210 */ /* 0x000fe20007ffe0ff */
[----:B------:R-:W-:Y:S01]  /*0eb0*/  IMAD R12, R25, c[0x0][0x368], RZ ;  /* 0x0000da00190c7a24 */ /* 0x000fe200078e02ff */
[----:B------:R-:W-:Y:S01]  /*0ec0*/  MOV R52, 0x4 ;  /* 0x0000000400347802 */ /* 0x000fe20000000f00 */
[----:B------:R-:W-:Y:S01]  /*0ed0*/  @P5 BAR.SYNC.DEFER_BLOCKING 0x0 ;  /* 0x0000000000005b1d */ /* 0x000fe20000010000 */
[----:B------:R-:W-:Y:S01]  /*0ee0*/  IADD3 R244, P0, R5, R4, RZ ;  /* 0x0000000405f47210 */ /* 0x000fe20007f1e0ff */
[----:B------:R-:W-:Y:S01]  /*0ef0*/  IMAD R12, R23, c[0x0][0x36c], R12 ;  /* 0x0000db00170c7a24 */ /* 0x000fe200078e020c */
[----:B------:R-:W-:Y:S01]  /*0f00*/  SHF.R.S32.HI R30, RZ, 0x1f, R245 ;  /* 0x0000001fff1e7819 */ /* 0x000fe200000114f5 */
[----:B------:R-:W-:Y:S01]  /*0f10*/  IMAD.WIDE R4, R2, R52, c[0x0][0x200] ;  /* 0x0000800002047625 */ /* 0x000fe200078e0234 */
[----:B------:R-:W-:Y:S02]  /*0f20*/  IADD3 R2, P1, R245, R14, RZ ;  /* 0x0000000ef5027210 */ /* 0x000fe40007f3e0ff */
[----:B------:R-:W-:Y:S01]  /*0f30*/  LEA.HI.SX32 R210, R210, 0xffffffff, 0x1a ;  /* 0xffffffffd2d27811 */ /* 0x000fe200078fd2ff */
[----:B------:R-:W-:Y:S01]  /*0f40*/  IMAD.X R248, R7, 0x1, R6, P0 ;  /* 0x0000000107f87824 */ /* 0x000fe200000e0606 */
[----:B------:R-:W-:Y:S01]  /*0f50*/  MOV R222, R4 ;  /* 0x0000000400de7202 */ /* 0x000fe20000000f00 */
[----:B------:R-:W-:Y:S01]  /*0f60*/  IMAD.WIDE.U32 R6, R23, c[0x0][0x368], R246 ;  /* 0x0000da0017067a25 */ /* 0x000fe200078e00f6 */
[----:B------:R-:W-:-:S03]  /*0f70*/  MOV R221, R5 ;  /* 0x0000000500dd7202 */ /* 0x000fc60000000f00 */
[----:B------:R-:W-:Y:S01]  /*0f80*/  IMAD.X R3, R30, 0x1, R15, P1 ;  /* 0x000000011e037824 */ /* 0x000fe200008e060f */
[----:B------:R-:W-:Y:S01]  /*0f90*/  IADD3 R7, R7, R12, RZ ;  /* 0x0000000c07077210 */ /* 0x000fe20007ffe0ff */
[C---:B------:R-:W-:Y:S02]  /*0fa0*/  IMAD R16, R248.reuse, c[0x0][0x1a0], RZ ;  /* 0x00006800f8107a24 */ /* 0x040fe400078e02ff */
[----:B------:R-:W-:Y:S02]  /*0fb0*/  IMAD R12, R248, c[0x0][0x198], RZ ;  /* 0x00006600f80c7a24 */ /* 0x000fe400078e02ff */
[----:B------:R-:W-:-:S04]  /*0fc0*/  IMAD.WIDE.U32 R4, R244, c[0x0][0x1a0], R246 ;  /* 0x00006800f4047a25 */ /* 0x000fc800078e00f6 */
[----:B------:R-:W-:Y:S02]  /*0fd0*/  IMAD R13, R3, c[0x0][0x190], RZ ;  /* 0x00006400030d7a24 */ /* 0x000fe400078e02ff */
[C---:B------:R-:W-:Y:S02]  /*0fe0*/  IMAD R16, R244.reuse, c[0x0][0x1a4], R16 ;  /* 0x00006900f4107a24 */ /* 0x040fe400078e0210 */
[----:B------:R-:W-:-:S04]  /*0ff0*/  IMAD.WIDE.U32 R10, R244, c[0x0][0x198], R246 ;  /* 0x00006600f40a7a25 */ /* 0x000fc800078e00f6 */
[----:B------:R-:W-:Y:S02]  /*1000*/  IMAD R3, R3, c[0x0][0x370], RZ ;  /* 0x0000dc0003037a24 */ /* 0x000fe400078e02ff */
[----:B------:R-:W-:Y:S02]  /*1010*/  IMAD R12, R244, c[0x0][0x19c], R12 ;  /* 0x00006700f40c7a24 */ /* 0x000fe400078e020c */
[----:B------:R-:W-:Y:S02]  /*1020*/  IMAD.IADD R5, R5, 0x1, R16 ;  /* 0x0000000105057824 */ /* 0x000fe400078e0210 */
[----:B------:R-:W-:-:S04]  /*1030*/  IMAD.WIDE.U32 R8, R2, c[0x0][0x190], R246 ;  /* 0x0000640002087a25 */ /* 0x000fc800078e00f6 */
[C---:B------:R-:W-:Y:S02]  /*1040*/  IMAD R13, R2.reuse, c[0x0][0x194], R13 ;  /* 0x00006500020d7a24 */ /* 0x040fe400078e020d */
[C---:B------:R-:W-:Y:S01]  /*1050*/  IMAD R16, R2.reuse, c[0x0][0x374], R3 ;  /* 0x0000dd0002107a24 */ /* 0x040fe200078e0203 */
[----:B------:R-:W-:Y:S01]  /*1060*/  IADD3 R3, R11, R12, RZ ;  /* 0x0000000c0b037210 */ /* 0x000fe20007ffe0ff */
[----:B------:R-:W-:Y:S01]  /*1070*/  IMAD.WIDE.U32 R6, R2, c[0x0][0x370], R6 ;  /* 0x0000dc0002067a25 */ /* 0x000fe200078e0006 */
[----:B------:R-:W-:Y:S02]  /*1080*/  MOV R2, R10 ;  /* 0x0000000a00027202 */ /* 0x000fe40000000f00 */
[----:B------:R-:W-:Y:S01]  /*1090*/  LEA.HI R10, R210, R210, RZ, 0x1 ;  /* 0x000000d2d20a7211 */ /* 0x000fe200078f08ff */
[----:B------:R-:W-:Y:S01]  /*10a0*/  IMAD R12, R25, c[0x0][0x188], RZ ;  /* 0x00006200190c7a24 */ /* 0x000fe200078e02ff */
[----:B------:R-:W-:Y:S01]  /*10b0*/  IADD3 R9, R9, R13, RZ ;  /* 0x0000000d09097210 */ /* 0x000fe20007ffe0ff */
[C---:B------:R-:W-:Y:S01]  /*10c0*/  IMAD R11, R25.reuse, c[0x0][0x178], RZ ;  /* 0x00005e00190b7a24 */ /* 0x040fe200078e02ff */
[----:B------:R-:W-:Y:S01]  /*10d0*/  LOP3.LUT R10, R10, 0xfffffffe, RZ, 0xc0, !PT ;  /* 0xfffffffe0a0a7812 */ /* 0x000fe200078ec0ff */
[----:B------:R-:W-:Y:S01]  /*10e0*/  IMAD R13, R25, c[0x0][0x180], RZ ;  /* 0x00006000190d7a24 */ /* 0x000fe200078e02ff */
[----:B------:R-:W-:Y:S01]  /*10f0*/  IADD3 R7, R7, R16, RZ ;  /* 0x0000001007077210 */ /* 0x000fe20007ffe0ff */
[C---:B------:R-:W-:Y:S01]  /*1100*/  IMAD R12, R23.reuse, c[0x0][0x18c], R12 ;  /* 0x00006300170c7a24 */ /* 0x040fe200078e020c */
[----:B------:R-:W2:Y:S01]  /*1110*/  LDL R25, [R1+0xc] ;  /* 0x00000c0001197983 */ /* 0x000ea20000100800 */
[----:B------:R-:W-:-:S04]  /*1120*/  IMAD.WIDE.U32 R4, R23, c[0x0][0x188], R4 ;  /* 0x0000620017047a25 */ /* 0x000fc800078e0004 */
[C---:B------:R-:W-:Y:S02]  /*1130*/  IMAD R11, R23.reuse, c[0x0][0x17c], R11 ;  /* 0x00005f00170b7a24 */ /* 0x040fe400078e020b */
[C---:B------:R-:W-:Y:S02]  /*1140*/  IMAD R13, R23.reuse, c[0x0][0x184], R13 ;  /* 0x00006100170d7a24 */ /* 0x040fe400078e020d */
[----:B------:R-:W-:-:S04]  /*1150*/  IMAD.WIDE.U32 R8, R23, c[0x0][0x178], R8 ;  /* 0x00005e0017087a25 */ /* 0x000fc800078e0008 */
[----:B------:R-:W-:Y:S01]  /*1160*/  IMAD.IADD R10, R210, 0x1, -R10 ;  /* 0x00000001d20a7824 */ /* 0x000fe200078e0a0a */
[----:B------:R-:W-:Y:S01]  /*1170*/  IADD3 R9, R9, R11, RZ ;  /* 0x0000000b09097210 */ /* 0x000fe20007ffe0ff */
[----:B------:R-:W-:-:S03]  /*1180*/  IMAD.WIDE.U32 R2, R23, c[0x0][0x180], R2 ;  /* 0x0000600017027a25 */ /* 0x000fc600078e0002 */
[----:B------:R-:W-:Y:S01]  /*1190*/  ISETP.NE.AND P0, PT, R10, 0x1, PT ;  /* 0x000000010a00780c */ /* 0x000fe20003f05270 */
[----:B------:R-:W-:Y:S01]  /*11a0*/  IMAD.IADD R5, R5, 0x1, R12 ;  /* 0x0000000105057824 */ /* 0x000fe200078e020c */
[----:B------:R-:W-:Y:S01]  /*11b0*/  IADD3 R3, R3, R13, RZ ;  /* 0x0000000d03037210 */ /* 0x000fe20007ffe0ff */
[----:B------:R-:W-:Y:S02]  /*11c0*/  IMAD R12, R26, c[0x0][0x378], RZ ;  /* 0x0000de001a0c7a24 */ /* 0x000fe400078e02ff */
[C---:B------:R-:W-:Y:S02]  /*11d0*/  IMAD R11, R17.reuse, c[0x0][0x1b8], RZ ;  /* 0x00006e00110b7a24 */ /* 0x040fe400078e02ff */
[----:B------:R-:W-:Y:S02]  /*11e0*/  IMAD R10, R17, c[0x0][0x1b0], RZ ;  /* 0x00006c00110a7a24 */ /* 0x000fe400078e02ff */
[C---:B------:R-:W-:Y:S02]  /*11f0*/  IMAD R12, R24.reuse, c[0x0][0x37c], R12 ;  /* 0x0000df00180c7a24 */ /* 0x040fe400078e020c */
[----:B------:R-:W-:-:S04]  /*1200*/  IMAD.WIDE.U32 R6, R24, c[0x0][0x378], R6 ;  /* 0x0000de0018067a25 */ /* 0x000fc800078e0006 */
[----:B------:R-:W-:Y:S01]  /*1210*/  IMAD R11, R0, c[0x0][0x1bc], R11 ;  /* 0x00006f00000b7a24 */ /* 0x000fe200078e020b */
[----:B------:R-:W-:Y:S01]  /*1220*/  LEA R208, P1, R6, c[0x0][0x330], 0x1 ;  /* 0x0000cc0006d07a11 */ /* 0x000fe200078208ff */
[C---:B------:R-:W-:Y:S02]  /*1230*/  IMAD R10, R0.reuse, c[0x0][0x1b4], R10 ;  /* 0x00006d00000a7a24 */ /* 0x040fe400078e020a */
[----:B------:R-:W-:-:S04]  /*1240*/  IMAD.WIDE.U32 R4, R0, c[0x0][0x1b8], R4 ;  /* 0x00006e0000047a25 */ /* 0x000fc800078e0004 */
[----:B------:R-:W-:Y:S01]  /*1250*/  IMAD.WIDE.U32 R2, R0, c[0x0][0x1b0], R2 ;  /* 0x00006c0000027a25 */ /* 0x000fe200078e0002 */
[----:B------:R-:W-:-:S03]  /*1260*/  IADD3 R0, R7, R12, RZ ;  /* 0x0000000c07007210 */ /* 0x000fc60007ffe0ff */
[----:B------:R-:W-:Y:S01]  /*1270*/  IMAD R7, R26, c[0x0][0x1a8], RZ ;  /* 0x00006a001a077a24 */ /* 0x000fe200078e02ff */
[----:B------:R-:W-:Y:S01]  /*1280*/  IADD3 R3, R3, R10, RZ ;  /* 0x0000000a03037210 */ /* 0x000fe20007ffe0ff */
[----:B------:R-:W3:Y:S01]  /*1290*/  LDL R26, [R1] ;  /* 0x00000000011a7983 */ /* 0x000ee20000100800 */
[----:B------:R-:W-:Y:S01]  /*12a0*/  IMAD R13, R30, c[0x0][0x1a0], RZ ;  /* 0x000068001e0d7a24 */ /* 0x000fe200078e02ff */
[----:B------:R-:W-:Y:S01]  /*12b0*/  LEA.HI.X R209, R6, c[0x0][0x334], R0, 0x1, P1 ;  /* 0x0000cd0006d17a11 */ /* 0x000fe200008f0c00 */
[----:B------:R-:W-:Y:S02]  /*12c0*/  IMAD R16, R30, c[0x0][0x198], RZ ;  /* 0x000066001e107a24 */ /* 0x000fe400078e02ff */
[----:B------:R-:W-:Y:S01]  /*12d0*/  IMAD.IADD R5, R5, 0x1, R11 ;  /* 0x0000000105057824 */ /* 0x000fe200078e020b */
[----:B------:R-:W4:Y:S01]  /*12e0*/  LDL R30, [R1+0x4] ;  /* 0x00000400011e7983 */ /* 0x000f220000100800 */
[----:B------:R-:W-:Y:S01]  /*12f0*/  MOV R17, c[0x0][0x370] ;  /* 0x0000dc0000117a02 */ /* 0x000fe20000000f00 */
[----:B------:R-:W-:-:S02]  /*1300*/  IMAD R0, R24, c[0x0][0x1ac], R7 ;  /* 0x00006b0018007a24 */ /* 0x000fc400078e0207 */
[----:B------:R-:W-:Y:S01]  /*1310*/  IMAD.WIDE.U32 R10, R24, c[0x0][0x1a8], R8 ;  /* 0x00006a00180a7a25 */ /* 0x000fe200078e0008 */
[----:B------:R-:W-:-:S03]  /*1320*/  LEA R12, P2, R17, R208, 0x6 ;  /* 0x000000d0110c7211 */ /* 0x000fc600078430ff */
[C---:B------:R-:W-:Y:S02]  /*1330*/  IMAD R13, R245.reuse, c[0x0][0x1a4], R13 ;  /* 0x00006900f50d7a24 */ /* 0x040fe400078e020d */
[----:B------:R-:W-:Y:S01]  /*1340*/  IMAD.WIDE.U32 R8, R245, c[0x0][0x1a0], R4 ;  /* 0x00006800f5087a25 */ /* 0x000fe200078e0004 */
[----:B------:R-:W-:-:S03]  /*1350*/  IADD3 R11, R11, R0, RZ ;  /* 0x000000000b0b7210 */ /* 0x000fc60007ffe0ff */
[----:B------:R-:W-:Y:S01]  /*1360*/  IMAD.MOV.U32 R24, RZ, RZ, c[0x0][0x374] ;  /* 0x0000dd00ff187624 */ /* 0x000fe200078e00ff */
[----:B------:R-:W-:-:S04]  /*1370*/  IADD3 R0, R9, R13, RZ ;  /* 0x0000000d09007210 */ /* 0x000fc80007ffe0ff */
[----:B------:R-:W-:Y:S02]  /*1380*/  LEA.HI.X R13, R17, R209, R24, 0x6, P2 ;  /* 0x000000d1110d7211 */ /* 0x000fe400010f3418 */
[----:B------:R-:W4:Y:S01]  /*1390*/  LDL R24, [R1+0x8] ;  /* 0x0000080001187983 */ /* 0x000f220000100800 */
[C---:B------:R-:W-:Y:S01]  /*13a0*/  IMAD R16, R245.reuse, c[0x0][0x19c], R16 ;  /* 0x00006700f5107a24 */ /* 0x040fe200078e0210 */
[----:B------:R-:W-:Y:S01]  /*13b0*/  LEA R4, P3, R8, c[0x0][0x170], 0x1 ;  /* 0x00005c0008047a11 */ /* 0x000fe200078608ff */
[----:B------:R-:W-:Y:S01]  /*13c0*/  IMAD.WIDE.U32 R6, R245, c[0x0][0x198], R2 ;  /* 0x00006600f5067a25 */ /* 0x000fe200078e0002 */
[----:B------:R-:W-:Y:S02]  /*13d0*/  LEA R206, P4, R10, c[0x0][0x160], 0x1 ;  /* 0x000058000ace7a11 */ /* 0x000fe400078808ff */
[----:B------:R-:W-:Y:S01]  /*13e0*/  LEA.HI.X R5, R8, c[0x0][0x174], R0, 0x1, P3 ;  /* 0x00005d0008057a11 */ /* 0x000fe200018f0c00 */
[----:B------:R-:W-:Y:S01]  /*13f0*/  IMAD.IADD R3, R7, 0x1, R16 ;  /* 0x0000000107037824 */ /* 0x000fe200078e0210 */
[----:B------:R-:W-:Y:S01]  /*1400*/  MOV R7, c[0x0][0x1a0] ;  /* 0x0000680000077a02 */ /* 0x000fe20000000f00 */
[----:B------:R-:W-:Y:S01]  /*1410*/  IMAD.MOV.U32 R0, RZ, RZ, c[0x0][0x190] ;  /* 0x00006400ff007624 */ /* 0x000fe200078e00ff */
[----:B------:R-:W-:-:S02]  /*1420*/  LEA R2, P1, R6, c[0x0][0x168], 0x1 ;  /* 0x00005a0006027a11 */ /* 0x000fc400078208ff */
[----:B------:R-:W-:Y:S02]  /*1430*/  LEA.HI.X R207, R10, c[0x0][0x164], R11, 0x1, P4 ;  /* 0x000059000acf7a11 */ /* 0x000fe400020f0c0b */
[----:B------:R-:W-:Y:S02]  /*1440*/  MOV R16, c[0x0][0x198] ;  /* 0x0000660000107a02 */ /* 0x000fe40000000f00 */
[----:B------:R-:W-:Y:S02]  /*1450*/  MOV R11, c[0x0][0x1a4] ;  /* 0x00006900000b7a02 */ /* 0x000fe40000000f00 */
[----:B------:R-:W-:Y:S01]  /*1460*/  LEA R10, P3, R7, R4, 0x6 ;  /* 0x00000004070a7211 */ /* 0x000fe200078630ff */
[----:B------:R-:W-:Y:S01]  /*1470*/  IMAD.MOV.U32 R17, RZ, RZ, c[0x0][0x19c] ;  /* 0x00006700ff117624 */ /* 0x000fe200078e00ff */
[----:B------:R-:W-:Y:S02]  /*1480*/  LEA.HI.X R3, R6, c[0x0][0x16c], R3, 0x1, P1 ;  /* 0x00005b0006037a11 */ /* 0x000fe400008f0c03 */
[----:B------:R-:W-:-:S02]  /*1490*/  MOV R9, c[0x0][0x194] ;  /* 0x0000650000097a02 */ /* 0x000fc40000000f00 */
[----:B------:R-:W-:Y:S02]  /*14a0*/  LEA R8, P2, R0, R206, 0x6 ;  /* 0x000000ce00087211 */ /* 0x000fe400078430ff */
[----:B------:R-:W-:Y:S02]  /*14b0*/  LEA R6, P1, R16, R2, 0x6 ;  /* 0x0000000210067211 */ /* 0x000fe400078230ff */
[----:B------:R-:W-:Y:S02]  /*14c0*/  LEA.HI.X R11, R7, R5, R11, 0x6, P3 ;  /* 0x00000005070b7211 */ /* 0x000fe400018f340b */
[----:B------:R-:W-:Y:S02]  /*14d0*/  LEA.HI.X R9, R0, R207, R9, 0x6, P2 ;  /* 0x000000cf00097211 */ /* 0x000fe400010f3409 */
[----:B------:R-:W-:Y:S02]  /*14e0*/  LEA.HI.X R7, R16, R3, R17, 0x6, P1 ;  /* 0x0000000310077211 */ /* 0x000fe400008f3411 */
[----:B------:R-:W1:Y:S04]  /*14f0*/  S2R R16, SR_TID.X ;  /* 0x0000000000107919 */ /* 0x000e680000002100 */
[----:B------:R-:W1:Y:S01]  /*1500*/  S2R R17, SR_TID.X ;  /* 0x0000000000117919 */ /* 0x000e620000002100 */
[----:B------:R-:W-:-:S02]  /*1510*/  ULDC UR4, c[0x0][0x1c0] ;  /* 0x0000700000047ab9 */ /* 0x000fc40000000800 */
[----:B------:R-:W-:Y:S02]  /*1520*/  ULDC UR5, c[0x0][0x22c] ;  /* 0x00008b0000057ab9 */ /* 0x000fe40000000800 */
[----:B------:R-:W-:Y:S02]  /*1530*/  UIMAD UR10, UR5, UR4, URZ ;  /* 0x00000004050a72a4 */ /* 0x000fe4000f8e023f */
[----:B------:R-:W-:Y:S01]  /*1540*/  USHF.R.S32.HI UR7, URZ, 0x1f, UR5 ;  /* 0x0000001f3f077899 */ /* 0x000fe20008011405 */
[----:B-1----:R-:W-:-:S04]  /*1550*/  SHF.R.S32.HI R16, RZ, 0x1f, R16 ;  /* 0x0000001fff107819 */ /* 0x002fc80000011410 */
[----:B------:R-:W-:-:S04]  /*1560*/  LEA.HI R16, R16, R17, RZ, 0x5 ;  /* 0x0000001110107211 */ /* 0x000fc800078f28ff */
[----:B------:R-:W-:Y:S01]  /*1570*/  SHF.R.S32.HI R16, RZ, 0x5, R16 ;  /* 0x00000005ff107819 */ /* 0x000fe20000011410 */
[----:B------:R-:W-:Y:S02]  /*1580*/  USHF.L.U32 UR9, UR10, 0x6, URZ ;  /* 0x000000060a097899 */ /* 0x000fe4000800063f */
[----:B------:R-:W-:Y:S02]  /*1590*/  UIMAD.WIDE.U32 UR14, UR5, UR4, URZ ;  /* 0x00000004050e72a5 */ /* 0x000fe4000f8e003f */
[----:B------:R-:W-:Y:S02]  /*15a0*/  UIMAD UR7, UR7, UR4, URZ ;  /* 0x00000004070772a4 */ /* 0x000fe4000f8e023f */
[----:B------:R-:W-:Y:S02]  /*15b0*/  USHF.R.S32.HI UR4, URZ, 0x1f, UR9 ;  /* 0x0000001f3f047899 */ /* 0x000fe40008011409 */
[----:B------:R-:W-:-:S04]  /*15c0*/  UIMAD UR7, UR8, UR5, UR7 ;  /* 0x00000005080772a4 */ /* 0x000fc8000f8e0207 */
[----:B------:R-:W-:Y:S01]  /*15d0*/  UIADD3 UR7, UR15, UR7, URZ ;  /* 0x000000070f077290 */ /* 0x000fe2000fffe03f */
[----:B------:R-:W-:Y:S01]  /*15e0*/  IADD3 R18, R14, R18, RZ ;  /* 0x000000120e127210 */ /* 0x000fe20007ffe0ff */
        /* <DEDUP_REMOVED lines=26> */
[----:B---3--:R-:W-:-:S02]  /*1790*/  SHF.L.U32 R211, R26, 0x1, RZ ;  /* 0x000000011ad37819 */ /* 0x008fc400000006ff */
[----:B--2---:R-:W-:-:S03]  /*17a0*/  SEL R0, R25, R26, !P0 ;  /* 0x0000001a19007207 */ /* 0x004fc60004000000 */
[----:B------:R-:W-:Y:S01]  /*17b0*/  @!PT LDS RZ, [RZ] ;  /* 0x00000000fffff984 */ /* 0x000fe20000000800 */
[----:B------:R-:W-:Y:S01]  /*17c0*/  @!PT LDS RZ, [RZ] ;  /* 0x00000000fffff984 */ /* 0x000fe20000000800 */
[----:B------:R-:W-:Y:S01]  /*17d0*/  @!PT LDS RZ, [RZ] ;  /* 0x00000000fffff984 */ /* 0x000fe20000000800 */
[----:B------:R1:W-:Y:S01]  /*17e0*/  LDGSTS.E.BYPASS.LTC128B.128 [R211+0x10000], [R4.64] ;  /* 0x1000000004d37fae */ /* 0x0003e2000b901d50 */
[----:B------:R-:W-:-:S03]  /*17f0*/  SHF.L.U32 R203, R0, 0x1, RZ ;  /* 0x0000000100cb7819 */ /* 0x000fc600000006ff */
[----:B------:R1:W-:Y:S04]  /*1800*/  LDGSTS.E.BYPASS.LTC128B.128 [R211+0x12000], [R4.64+0x80] ;  /* 0x1200008004d37fae */ /* 0x0003e8000b901d50 */
[----:B------:R2:W-:Y:S04]  /*1810*/  LDGSTS.E.BYPASS.LTC128B.128 [R211+0x11000], [R10.64] ;  /* 0x110000000ad37fae */ /* 0x0005e8000b901d50 */
[----:B------:R2:W-:Y:S04]  /*1820*/  LDGSTS.E.BYPASS.LTC128B.128 [R211+0x13000], [R10.64+0x80] ;  /* 0x130000800ad37fae */ /* 0x0005e8000b901d50 */
[----:B------:R-:W0:Y:S04]  /*1830*/  LDGDEPBAR ;  /* 0x00000000000079af */ /* 0x000e280000000000 */
[----:B------:R2:W-:Y:S04]  /*1840*/  LDGSTS.E.BYPASS.LTC128B.128 [R211+0x8000], [R208.64] ;  /* 0x08000000d0d37fae */ /* 0x0005e8000b901d50 */
[----:B------:R2:W-:Y:S04]  /*1850*/  LDGSTS.E.BYPASS.LTC128B.128 [R211+0xa000], [R208.64+0x80] ;  /* 0x0a000080d0d37fae */ /* 0x0005e8000b901d50 */
[----:B------:R2:W-:Y:S04]  /*1860*/  LDGSTS.E.BYPASS.LTC128B.128 [R211+0x9000], [R12.64] ;  /* 0x090000000cd37fae */ /* 0x0005e8000b901d50 */
[----:B------:R2:W-:Y:S04]  /*1870*/  LDGSTS.E.BYPASS.LTC128B.128 [R211+0xb000], [R12.64+0x80] ;  /* 0x0b0000800cd37fae */ /* 0x0005e8000b901d50 */
[----:B------:R2:W-:Y:S04]  /*1880*/  LDGSTS.E.BYPASS.LTC128B.128 [R203], [R206.64] ;  /* 0x00000000cecb7fae */ /* 0x0005e8000b901d50 */
[----:B------:R2:W-:Y:S04]  /*1890*/  LDGSTS.E.BYPASS.LTC128B.128 [R203+0x2000], [R206.64+0x80] ;  /* 0x02000080cecb7fae */ /* 0x0005e8000b901d50 */
[----:B------:R2:W-:Y:S04]  /*18a0*/  LDGSTS.E.BYPASS.LTC128B.128 [R203+0x1000], [R8.64] ;  /* 0x0100000008cb7fae */ /* 0x0005e8000b901d50 */
[----:B------:R2:W-:Y:S04]  /*18b0*/  LDGSTS.E.BYPASS.LTC128B.128 [R203+0x3000], [R8.64+0x80] ;  /* 0x0300008008cb7fae */ /* 0x0005e8000b901d50 */
[----:B------:R3:W-:Y:S04]  /*18c0*/  LDGSTS.E.BYPASS.LTC128B.128 [R211+0xc000], [R2.64] ;  /* 0x0c00000002d37fae */ /* 0x0007e8000b901d50 */
[----:B------:R3:W-:Y:S04]  /*18d0*/  LDGSTS.E.BYPASS.LTC128B.128 [R211+0xe000], [R2.64+0x80] ;  /* 0x0e00008002d37fae */ /* 0x0007e8000b901d50 */
[----:B------:R2:W-:Y:S04]  /*18e0*/  LDGSTS.E.BYPASS.LTC128B.128 [R211+0xd000], [R6.64] ;  /* 0x0d00000006d37fae */ /* 0x0005e8000b901d50 */
[----:B------:R2:W-:Y:S04]  /*18f0*/  LDGSTS.E.BYPASS.LTC128B.128 [R211+0xf000], [R6.64+0x80] ;  /* 0x0f00008006d37fae */ /* 0x0005e8000b901d50 */
[----:B------:R-:W0:Y:S01]  /*1900*/  LDGDEPBAR ;  /* 0x00000000000079af */ /* 0x000e220000000000 */
[----:B----4-:R-:W-:-:S04]  /*1910*/  SHF.L.U32 R229, R30, 0x2, RZ ;  /* 0x000000021ee57819 */ /* 0x010fc800000006ff */
[----:B-1----:R-:W-:Y:S01]  /*1920*/  IADD3 R4, P1, R229, R222, RZ ;  /* 0x000000dee5047210 */ /* 0x002fe20007f3e0ff */
[----:B------:R-:W-:-:S04]  /*1930*/  IMAD R0, R16, UR10, R24 ;  /* 0x0000000a10007c24 */ /* 0x000fc8000f8e0218 */
[----:B------:R-:W-:-:S05]  /*1940*/  IMAD.X R5, R233, 0x1, R221, P1 ;  /* 0x00000001e9057824 */ /* 0x000fca00008e06dd */
[----:B------:R1:W5:Y:S01]  /*1950*/  LDG.E R218, [R4.64] ;  /* 0x0000001004da7981 */ /* 0x000362000c1e1900 */
[----:B---3--:R-:W-:-:S03]  /*1960*/  IMAD.WIDE R2, R23, c[0x0][0x224], R14 ;  /* 0x0000890017027a25 */ /* 0x008fc600078e020e */
[----:B------:R1:W5:Y:S01]  /*1970*/  LDG.E R217, [R4.64+0x20] ;  /* 0x0000201004d97981 */ /* 0x000362000c1e1900 */
[----:B------:R-:W-:-:S04]  /*1980*/  DEPBAR.LE SB0, 0x1 ;  /* 0x000080400000791a */ /* 0x000fc80000000000 */
[----:B------:R-:W-:Y:S01]  /*1990*/  BAR.SYNC.DEFER_BLOCKING 0x0 ;  /* 0x0000000000007b1d */ /* 0x000fe20000010000 */
[----:B-1----:R-:W-:Y:S02]  /*19a0*/  IADD3 R4, P2, P1, R0, UR9, R27 ;  /* 0x0000000900047c10 */ /* 0x002fe4000f95e01b */
[----:B------:R-:W-:-:S04]  /*19b0*/  SHF.R.S32.HI R0, RZ, 0x1f, R0 ;  /* 0x0000001fff007819 */ /* 0x000fc80000011400 */
[----:B------:R-:W-:Y:S02]  /*19c0*/  IADD3.X R5, R0, UR4, R28, P2, P1 ;  /* 0x0000000400057c10 */ /* 0x000fe400097e241c */
[----:B------:R-:W-:Y:S01]  /*19d0*/  IADD3 R0, P2, R2, R20, RZ ;  /* 0x0000001402007210 */ /* 0x000fe20007f5e0ff */
[----:B------:R2:W1:Y:S01]  /*19e0*/  LDSM.16.M88.4 R108, [R192+0x10000] ;  /* 0x01000000c06c783b */ /* 0x0004620000000200 */
[----:B------:R-:W-:Y:S02]  /*19f0*/  IADD3 R2, P1, R4, R22, RZ ;  /* 0x0000001604027210 */ /* 0x000fe40007f3e0ff */
[----:B------:R-:W-:Y:S01]  /*1a00*/  IADD3.X R4, R3, R21, RZ, P2, !PT ;  /* 0x0000001503047210 */ /* 0x000fe200017fe4ff */
[----:B------:R2:W3:Y:S01]  /*1a10*/  LDSM.16.M88.4 R112, [R192+0x10800] ;  /* 0x01080000c070783b */ /* 0x0004e20000000200 */
[----:B------:R-:W-:Y:S01]  /*1a20*/  ISETP.GE.AND P2, PT, R29, 0x1, PT ;  /* 0x000000011d00780c */ /* 0x000fe20003f46270 */
[----:B------:R-:W-:Y:S02]  /*1a30*/  IMAD.X R3, R5, 0x1, R19, P1 ;  /* 0x0000000105037824 */ /* 0x000fe400008e0613 */
[C---:B------:R-:W-:Y:S01]  /*1a40*/  IMAD R5, R0.reuse, UR7, RZ ;  /* 0x0000000700057c24 */ /* 0x040fe2000f8e02ff */
[----:B------:R2:W4:Y:S01]  /*1a50*/  LDSM.16.M88.4 R116, [R193+0x10000] ;  /* 0x01000000c174783b */ /* 0x0005220000000200 */
[----:B------:R-:W-:-:S03]  /*1a60*/  IMAD.WIDE.U32 R2, R0, UR14, R2 ;  /* 0x0000000e00027c25 */ /* 0x000fc6000f8e0002 */
[----:B------:R2:W1:Y:S01]  /*1a70*/  LDSM.16.M88.4 R120, [R193+0x10800] ;  /* 0x01080000c178783b */ /* 0x0004620000000200 */
[----:B------:R-:W-:Y:S01]  /*1a80*/  IMAD R4, R4, UR14, R5 ;  /* 0x0000000e04047c24 */ /* 0x000fe2000f8e0205 */
[----:B------:R-:W-:Y:S02]  /*1a90*/  LEA R204, P1, R2, c[0x0][0x350], 0x2 ;  /* 0x0000d40002cc7a11 */ /* 0x000fe400078210ff */
[----:B------:R2:W1:Y:S02]  /*1aa0*/  LDSM.16.M88.4 R124, [R194+0x10000] ;  /* 0x01000000c27c783b */ /* 0x0004640000000200 */
[----:B------:R-:W-:Y:S02]  /*1ab0*/  IADD3 R0, R3, R4, RZ ;  /* 0x0000000403007210 */ /* 0x000fe40007ffe0ff */
[----:B------:R2:W1:Y:S01]  /*1ac0*/  LDSM.16.M88.4 R128, [R194+0x10800] ;  /* 0x01080000c280783b */ /* 0x0004620000000200 */
[----:B------:R-:W-:-:S03]  /*1ad0*/  CS2R R30, SRZ ;  /* 0x00000000001e7805 */ /* 0x000fc6000001ff00 */
[----:B------:R2:W1:Y:S01]  /*1ae0*/  LDSM.16.M88.4 R132, [R199+0x10000] ;  /* 0x01000000c784783b */ /* 0x0004620000000200 */
[----:B------:R-:W-:-:S03]  /*1af0*/  LEA.HI.X R205, R2, c[0x0][0x354], R0, 0x2, P1 ;  /* 0x0000d50002cd7a11 */ /* 0x000fc600008f1400 */
[----:B------:R2:W1:Y:S01]  /*1b00*/  LDSM.16.M88.4 R136, [R199+0x10800] ;  /* 0x01080000c788783b */ /* 0x0004620000000200 */
[----:B------:R-:W-:-:S03]  /*1b10*/  CS2R R28, SRZ ;  /* 0x00000000001c7805 */ /* 0x000fc6000001ff00 */
        /* <DEDUP_REMOVED lines=9> */
[----:B------:R-:W-:-:S03]  /*1bb0*/  IMAD.WIDE R18, R18, R52, c[0x0][0x3c8] ;  /* 0x0000f20012127625 */ /* 0x000fc600078e0234 */
[----:B------:R2:W1:Y:S04]  /*1bc0*/  LDSM.16.M88.4 R160, [R194+0x12800] ;  /* 0x01280000c2a0783b */ /* 0x0004680000000200 */
[----:B------:R2:W1:Y:S04]  /*1bd0*/  LDSM.16.M88.4 R164, [R199+0x12000] ;  /* 0x01200000c7a4783b */ /* 0x0004680000000200 */
[----:B------:R2:W1:Y:S01]  /*1be0*/  LDSM.16.M88.4 R168, [R199+0x12800] ;  /* 0x01280000c7a8783b */ /* 0x0004620000000200 */
[----:B------:R-:W-:Y:S05]  /*1bf0*/  @!P2 BRA `(.L_x_131) ;  /* 0x000023100000a947 */ /* 0x000fea0003800000 */
[----:B--234-:R-:W-:Y:S01]  /*1c00*/  IADD3 R6, R198, 0x2000, RZ ;  /* 0x00002000c6067810 */ /* 0x01cfe20007ffe0ff */
[----:B------:R-:W-:Y:S01]  /*1c10*/  IMAD.MOV.U32 R220, RZ, RZ, R18 ;  /* 0x000000ffffdc7224 */ /* 0x000fe200078e0012 */
[----:B------:R-:W-:Y:S01]  /*1c20*/  IADD3 R0, R200, 0x2000, RZ ;  /* 0x00002000c8007810 */ /* 0x000fe20007ffe0ff */
[----:B------:R-:W-:Y:S01]  /*1c30*/  IMAD.MOV.U32 R219, RZ, RZ, R19 ;  /* 0x000000ffffdb7224 */ /* 0x000fe200078e0013 */
[----:B------:R-:W-:-:S02]  /*1c40*/  SEL R188, R6, R198, !P0 ;  /* 0x000000c606bc7207 */ /* 0x000fc40004000000 */
[----:B------:R-:W-:Y:S02]  /*1c50*/  SEL R0, R0, R200, !P0 ;  /* 0x000000c800007207 */ /* 0x000fe40004000000 */
[----:B------:R-:W-:Y:S01]  /*1c60*/  MOV R95, RZ ;  /* 0x000000ff005f7202 */ /* 0x000fe20000000f00 */
[----:B------:R-:W-:Y:S01]  /*1c70*/  IMAD.SHL.U32 R188, R188, 0x2, RZ ;  /* 0x00000002bcbc7824 */ /* 0x000fe200078e00ff */
[----:B------:R-:W-:Y:S02]  /*1c80*/  SHF.L.U32 R191, R0, 0x1, RZ ;  /* 0x0000000100bf7819 */ /* 0x000fe400000006ff */
[----:B------:R-:W-:Y:S01]  /*1c90*/  MOV R251, c[0x0][0x22c] ;  /* 0x00008b0000fb7a02 */ /* 0x000fe20000000f00 */
[----:B------:R-:W-:Y:S01]  /*1ca0*/  IMAD.SHL.U32 R195, R200, 0x2, RZ ;  /* 0x00000002c8c37824 */ /* 0x000fe200078e00ff */
[----:B------:R-:W-:Y:S02]  /*1cb0*/  MOV R250, c[0x0][0x1c0] ;  /* 0x0000700000fa7a02 */ /* 0x000fe40000000f00 */
[----:B------:R-:W-:Y:S01]  /*1cc0*/  MOV R202, 0x20 ;  /* 0x0000002000ca7802 */ /* 0x000fe20000000f00 */
[----:B------:R-:W-:Y:S01]  /*1cd0*/  IMAD R251, R251, c[0x0][0x1c0], RZ ;  /* 0x00007000fbfb7a24 */ /* 0x000fe200078e02ff */
[----:B------:R-:W-:Y:S01]  /*1ce0*/  MOV R201, 0x40 ;  /* 0x0000004000c97802 */ /* 0x000fe20000000f00 */
[----:B------:R-:W-:-:S02]  /*1cf0*/  IMAD R250, R250, c[0x0][0x22c], RZ ;  /* 0x00008b00fafa7a24 */ /* 0x000fc400078e02ff */
[C---:B------:R-:W-:Y:S01]  /*1d00*/  IMAD.SHL.U32 R234, R251.reuse, 0x10, RZ ;  /* 0x00000010fbea7824 */ /* 0x040fe200078e00ff */
[C---:B------:R-:W-:Y:S01]  /*1d10*/  SHF.L.U32 R212, R251.reuse, 0x3, RZ ;  /* 0x00000003fbd47819 */ /* 0x040fe200000006ff */
[C---:B------:R-:W-:Y:S02]  /*1d20*/  IMAD R252, R251.reuse, 0x30, RZ ;  /* 0x00000030fbfc7824 */ /* 0x040fe400078e02ff */
[----:B------:R-:W-:Y:S01]  /*1d30*/  IMAD.U32 R250, R250, -0x40, RZ ;  /* 0xffffffc0fafa7824 */ /* 0x000fe200078e00ff */
[C---:B------:R-:W-:Y:S01]  /*1d40*/  IADD3 R243, R234.reuse, 0x20, RZ ;  /* 0x00000020eaf37810 */ /* 0x040fe20007ffe0ff */
[----:B------:R-:W-:Y:S01]  /*1d50*/  IMAD R251, R251, 0x38, RZ ;  /* 0x00000038fbfb7824 */ /* 0x000fe200078e02ff */
[C---:B------:R-:W-:Y:S02]  /*1d60*/  IADD3 R241, R234.reuse, 0x60, RZ ;  /* 0x00000060eaf17810 */ /* 0x040fe40007ffe0ff */
[----:B------:R-:W-:Y:S01]  /*1d70*/  IADD3 R242, R234, 0x40, RZ ;  /* 0x00000040eaf27810 */ /* 0x000fe20007ffe0ff */
[----:B------:R-:W-:-:S02]  /*1d80*/  IMAD.IADD R237, R212, 0x1, R243 ;  /* 0x00000001d4ed7824 */ /* 0x000fc400078e02f3 */
[C---:B------:R-:W-:Y:S01]  /*1d90*/  IMAD.IADD R235, R212.reuse, 0x1, R241 ;  /* 0x00000001d4eb7824 */ /* 0x040fe200078e02f1 */
[C---:B------:R-:W-:Y:S02]  /*1da0*/  IADD3 R236, R212.reuse, R242, RZ ;  /* 0x000000f2d4ec7210 */ /* 0x040fe40007ffe0ff */
[C---:B------:R-:W-:Y:S02]  /*1db0*/  IADD3 R3, R212.reuse, R237, RZ ;  /* 0x000000edd4037210 */ /* 0x040fe40007ffe0ff */
[C---:B------:R-:W-:Y:S01]  /*1dc0*/  IADD3 R0, R212.reuse, R235, RZ ;  /* 0x000000ebd4007210 */ /* 0x040fe20007ffe0ff */
[C---:B------:R-:W-:Y:S02]  /*1dd0*/  IMAD.IADD R2, R212.reuse, 0x1, R236 ;  /* 0x00000001d4027824 */ /* 0x040fe400078e02ec */
[C---:B------:R-:W-:Y:S02]  /*1de0*/  IMAD.IADD R228, R212.reuse, 0x1, R3 ;  /* 0x00000001d4e47824 */ /* 0x040fe400078e0203 */
[C---:B------:R-:W-:Y:S01]  /*1df0*/  IMAD.IADD R224, R212.reuse, 0x1, R0 ;  /* 0x00000001d4e07824 */ /* 0x040fe200078e0200 */
[----:B------:R-:W-:-:S02]  /*1e00*/  IADD3 R226, R212, R2, RZ ;  /* 0x00000002d4e27210 */ /* 0x000fc40007ffe0ff */
[C---:B------:R-:W-:Y:S02]  /*1e10*/  IADD3 R227, R212.reuse, R228, RZ ;  /* 0x000000e4d4e37210 */ /* 0x040fe40007ffe0ff */
[C---:B------:R-:W-:Y:S01]  /*1e20*/  IADD3 R223, R212.reuse, R224, RZ ;  /* 0x000000e0d4df7210 */ /* 0x040fe20007ffe0ff */
[C---:B------:R-:W-:Y:S02]  /*1e30*/  IMAD.IADD R225, R212.reuse, 0x1, R226 ;  /* 0x00000001d4e17824 */ /* 0x040fe400078e02e2 */
[C---:B------:R-:W-:Y:S02]  /*1e40*/  IMAD.IADD R232, R212.reuse, 0x1, R227 ;  /* 0x00000001d4e87824 */ /* 0x040fe400078e02e3 */
[C---:B------:R-:W-:Y:S01]  /*1e50*/  IMAD.IADD R230, R212.reuse, 0x1, R223 ;  /* 0x00000001d4e67824 */ /* 0x040fe200078e02df */
[----:B------:R-:W-:Y:S02]  /*1e60*/  IADD3 R231, R212, R225, RZ ;  /* 0x000000e1d4e77210 */ /* 0x000fe40007ffe0ff */
.L_x_134:
[----:B------:R-:W0:Y:S01]  /*1e70*/  LDGDEPBAR ;  /* 0x00000000000079af */ /* 0x000e220000000000 */
[----:B------:R-:W-:Y:S02]  /*1e80*/  R2P PR, R240, 0x6 ;  /* 0x00000006f0007804 */ /* 0x000fe40000000000 */
[----:B-----5:R-:W-:Y:S02]  /*1e90*/  FSETP.NEU.FTZ.AND P0, PT, R218, -INF , PT ;  /* 0xff800000da00780b */ /* 0x020fe40003f1d000 */
[----:B------:R-:W-:Y:S02]  /*1ea0*/  ISETP.GE.AND P4, PT, R210, 0x1, PT ;  /* 0x00000001d200780c */ /* 0x000fe40003f86270 */
[----:B------:R-:W-:Y:S02]  /*1eb0*/  SEL R172, R202, 0xffffffe0, !P1 ;  /* 0xffffffe0caac7807 */ /* 0x000fe40004800000 */
[----:B------:R-:W-:Y:S02]  /*1ec0*/  SEL R185, R201, 0xffffffc0, !P2 ;  /* 0xffffffc0c9b97807 */ /* 0x000fe40005000000 */
[C---:B------:R-:W-:Y:S02]  /*1ed0*/  IADD3 R0, R191.reuse, R172, RZ ;  /* 0x000000acbf007210 */ /* 0x040fe40007ffe0ff */
[----:B------:R-:W-:Y:S02]  /*1ee0*/  IADD3 R2, R191, R185, RZ ;  /* 0x000000b9bf027210 */ /* 0x000fe40007ffe0ff */
[----:B------:R-:W-:Y:S01]  /*1ef0*/  IADD3 R3, R185, R0, RZ ;  /* 0x00000000b9037210 */ /* 0x000fe20007ffe0ff */
[----:B------:R-:W-:Y:S04]  /*1f00*/  DEPBAR.LE SB0, 0x0 ;  /* 0x000080000000791a */ /* 0x000fe80000000000 */
[----:B------:R-:W-:Y:S08]  /*1f10*/  BAR.SYNC.DEFER_BLOCKING 0x0 ;  /* 0x0000000000007b1d */ /* 0x000ff00000010000 */
[----:B------:R-:W-:Y:S08]  /*1f20*/  LDSM.16.M88.4 R16, [R191] ;  /* 0x00000000bf10783b */ /* 0x000ff00000000200 */
[----:B------:R-:W2:Y:S08]  /*1f30*/  LDSM.16.M88.4 R8, [R192+0xc000] ;  /* 0x00c00000c008783b */ /* 0x000eb00000000200 */
[----:B------:R-:W3:Y:S08]  /*1f40*/  LDSM.16.M88.4 R52, [R192+0xc800] ;  /* 0x00c80000c034783b */ /* 0x000ef00000000200 */
[----:B------:R-:W-:Y:S08]  /*1f50*/  LDSM.16.M88.4 R56, [R0] ;  /* 0x000000000038783b */ /* 0x000ff00000000200 */
[----:B------:R-:W4:Y:S08]  /*1f60*/  LDSM.16.M88.4 R60, [R193+0xc000] ;  /* 0x00c00000c13c783b */ /* 0x000f300000000200 */
[----:B------:R-:W1:Y:S01]  /*1f70*/  LDSM.16.M88.4 R64, [R193+0xc800] ;  /* 0x00c80000c140783b */ /* 0x000e620000000200 */
[C---:B--2---:R-:W-:Y:S07]  /*1f80*/  HMMA.16816.F32.BF16 R4, R16.reuse, R8, RZ ;  /* 0x000000081004723c */ /* 0x044fee00000418ff */
[----:B------:R-:W-:Y:S01]  /*1f90*/  LDSM.16.M88.4 R100, [R194+0xc000] ;  /* 0x00c00000c264783b */ /* 0x000fe20000000200 */
[C---:B------:R-:W-:Y:S07]  /*1fa0*/  HMMA.16816.F32.BF16 R8, R16.reuse, R10, RZ ;  /* 0x0000000a1008723c */ /* 0x040fee00000418ff */
[----:B------:R-:W-:Y:S01]  /*1fb0*/  LDSM.16.M88.4 R104, [R194+0xc800] ;  /* 0x00c80000c268783b */ /* 0x000fe20000000200 */
[C---:B---3--:R-:W-:Y:S08]  /*1fc0*/  HMMA.16816.F32.BF16 R12, R16.reuse, R52, RZ ;  /* 0x00000034100c723c */ /* 0x048ff000000418ff */
[----:B------:R-:W-:Y:S01]  /*1fd0*/  HMMA.16816.F32.BF16 R16, R16, R54, RZ ;  /* 0x000000361010723c */ /* 0x000fe200000418ff */
[----:B------:R-:W2:Y:S07]  /*1fe0*/  LDSM.16.M88.4 R52, [R2] ;  /* 0x000000000234783b */ /* 0x000eae0000000200 */
[C---:B----4-:R-:W-:Y:S08]  /*1ff0*/  HMMA.16816.F32.BF16 R4, R56.reuse, R60, R4 ;  /* 0x0000003c3804723c */ /* 0x050ff00000041804 */
[C---:B------:R-:W-:Y:S01]  /*2000*/  HMMA.16816.F32.BF16 R8, R56.reuse, R62, R8 ;  /* 0x0000003e3808723c */ /* 0x040fe20000041808 */
[----:B------:R-:W-:Y:S07]  /*2010*/  LDSM.16.M88.4 R60, [R197+0xc000] ;  /* 0x00c00000c53c783b */ /* 0x000fee0000000200 */
[C---:B-1----:R-:W-:Y:S08]  /*2020*/  HMMA.16816.F32.BF16 R12, R56.reuse, R64, R12 ;  /* 0x00000040380c723c */ /* 0x042ff0000004180c */
[----:B------:R-:W-:Y:S01]  /*2030*/  HMMA.16816.F32.BF16 R16, R56, R66, R16 ;  /* 0x000000423810723c */ /* 0x000fe20000041810 */
[----:B------:R-:W1:Y:S07]  /*2040*/  LDSM.16.M88.4 R56, [R3] ;  /* 0x000000000338783b */ /* 0x000e6e0000000200 */
[C---:B--2---:R-:W-:Y:S01]  /*2050*/  HMMA.16816.F32.BF16 R4, R52.reuse, R100, R4 ;  /* 0x000000643404723c */ /* 0x044fe20000041804 */
[----:B------:R-:W2:Y:S07]  /*2060*/  LDSM.16.M88.4 R64, [R197+0xc800] ;  /* 0x00c80000c540783b */ /* 0x000eae0000000200 */
[C---:B------:R-:W-:Y:S01]  /*2070*/  HMMA.16816.F32.BF16 R8, R52.reuse, R102, R8 ;  /* 0x000000663408723c */ /* 0x040fe20000041808 */
[----:B------:R-:W-:Y:S07]  /*2080*/  LDSM.16.M88.4 R100, [R192+0xe000] ;  /* 0x00e00000c064783b */ /* 0x000fee0000000200 */
[C---:B------:R-:W-:Y:S08]  /*2090*/  HMMA.16816.F32.BF16 R12, R52.reuse, R104, R12 ;  /* 0x00000068340c723c */ /* 0x040ff0000004180c */
[----:B------:R-:W-:Y:S01]  /*20a0*/  HMMA.16816.F32.BF16 R16, R52, R106, R16 ;  /* 0x0000006a3410723c */ /* 0x000fe20000041810 */
[----:B------:R-:W3:Y:S07]  /*20b0*/  LDSM.16.M88.4 R52, [R191+0x2000] ;  /* 0x00200000bf34783b */ /* 0x000eee0000000200 */
[C---:B-1----:R-:W-:Y:S01]  /*20c0*/  HMMA.16816.F32.BF16 R4, R56.reuse, R60, R4 ;  /* 0x0000003c3804723c */ /* 0x042fe20000041804 */
[----:B------:R-:W1:Y:S07]  /*20d0*/  LDSM.16.M88.4 R104, [R192+0xe800] ;  /* 0x00e80000c068783b */ /* 0x000e6e0000000200 */
[C---:B------:R-:W-:Y:S01]  /*20e0*/  HMMA.16816.F32.BF16 R8, R56.reuse, R62, R8 ;  /* 0x0000003e3808723c */ /* 0x040fe20000041808 */
[----:B------:R-:W-:Y:S07]  /*20f0*/  LDSM.16.M88.4 R60, [R193+0xe000] ;  /* 0x00e00000c13c783b */ /* 0x000fee0000000200 */
[C---:B--2---:R-:W-:Y:S08]  /*2100*/  HMMA.16816.F32.BF16 R12, R56.reuse, R64, R12 ;  /* 0x00000040380c723c */ /* 0x044ff0000004180c */
[----:B------:R-:W-:Y:S01]  /*2110*/  HMMA.16816.F32.BF16 R16, R56, R66, R16 ;  /* 0x000000423810723c */ /* 0x000fe20000041810 */
[----:B------:R2:W4:Y:S07]  /*2120*/  LDSM.16.M88.4 R56, [R0+0x2000] ;  /* 0x002000000038783b */ /* 0x00052e0000000200 */
[C---:B---3--:R-:W-:Y:S01]  /*2130*/  HMMA.16816.F32.BF16 R4, R52.reuse, R100, R4 ;  /* 0x000000643404723c */ /* 0x048fe20000041804 */
[----:B------:R-:W3:Y:S07]  /*2140*/  LDSM.16.M88.4 R64, [R193+0xe800] ;  /* 0x00e80000c140783b */ /* 0x000eee0000000200 */
[C---:B------:R-:W-:Y:S01]  /*2150*/  HMMA.16816.F32.BF16 R8, R52.reuse, R102, R8 ;  /* 0x000000663408723c */ /* 0x040fe20000041808 */
[----:B------:R-:W-:Y:S03]  /*2160*/  LDSM.16.M88.4 R100, [R194+0xe000] ;  /* 0x00e00000c264783b */ /* 0x000fe60000000200 */
[C---:B--2---:R-:W-:Y:S04]  /*2170*/  FMUL.FTZ R0, R217.reuse, 1.4426950216293334961 ;  /* 0x3fb8aa3bd9007820 */ /* 0x044fe80000410000 */
[C---:B-1----:R-:W-:Y:S08]  /*2180*/  HMMA.16816.F32.BF16 R12, R52.reuse, R104, R12 ;  /* 0x00000068340c723c */ /* 0x042ff0000004180c */
[----:B------:R-:W-:Y:S01]  /*2190*/  HMMA.16816.F32.BF16 R16, R52, R106, R16 ;  /* 0x0000006a3410723c */ /* 0x000fe20000041810 */
[----:B------:R1:W2:Y:S07]  /*21a0*/  LDSM.16.M88.4 R52, [R2+0x2000] ;  /* 0x002000000234783b */ /* 0x0002ae0000000200 */
[C---:B----4-:R-:W-:Y:S08]  /*21b0*/  HMMA.16816.F32.BF16 R4, R56.reuse, R60, R4 ;  /* 0x0000003c3804723c */ /* 0x050ff00000041804 */
[C---:B------:R-:W-:Y:S01]  /*21c0*/  HMMA.16816.F32.BF16 R8, R56.reuse, R62, R8 ;  /* 0x0000003e3808723c */ /* 0x040fe20000041808 */
[----:B------:R-:W-:Y:S07]  /*21d0*/  LDSM.16.M88.4 R60, [R3+0x2000] ;  /* 0x00200000033c783b */ /* 0x000fee0000000200 */
[C---:B---3--:R-:W-:Y:S04]  /*21e0*/  HMMA.16816.F32.BF16 R12, R56.reuse, R64, R12 ;  /* 0x00000040380c723c */ /* 0x048fe8000004180c */
[----:B-1----:R-:W-:Y:S04]  /*21f0*/  FMUL.FTZ R2, R218, 1.4426950216293334961 ;  /* 0x3fb8aa3bda027820 */ /* 0x002fe80000410000 */
[----:B------:R-:W-:Y:S01]  /*2200*/  HMMA.16816.F32.BF16 R16, R56, R66, R16 ;  /* 0x000000423810723c */ /* 0x000fe20000041810 */
[----:B------:R-:W1:Y:S03]  /*2210*/  LDSM.16.M88.4 R56, [R194+0xe800] ;  /* 0x00e80000c238783b */ /* 0x000e660000000200 */
[----:B------:R-:W-:Y:S02]  /*2220*/  FSEL R2, R2, RZ, P0 ;  /* 0x000000ff02027208 */ /* 0x000fe40000000000 */
[----:B------:R-:W-:Y:S02]  /*2230*/  FSETP.NEU.FTZ.AND P0, PT, R217, -INF , PT ;  /* 0xff800000d900780b */ /* 0x000fe40003f1d000 */
[C---:B--2---:R-:W-:Y:S01]  /*2240*/  HMMA.16816.F32.BF16 R4, R52.reuse, R100, R4 ;  /* 0x000000643404723c */ /* 0x044fe20000041804 */
[----:B------:R-:W2:Y:S04]  /*2250*/  LDSM.16.M88.4 R64, [R197+0xe000] ;  /* 0x00e00000c540783b */ /* 0x000ea80000000200 */
[----:B------:R-:W-:Y:S03]  /*2260*/  FSEL R0, R0, RZ, P0 ;  /* 0x000000ff00007208 */ /* 0x000fe60000000000 */
[C---:B------:R-:W-:Y:S08]  /*2270*/  HMMA.16816.F32.BF16 R8, R52.reuse, R102, R8 ;  /* 0x000000663408723c */ /* 0x040ff00000041808 */
[C---:B-1----:R-:W-:Y:S08]  /*2280*/  HMMA.16816.F32.BF16 R12, R52.reuse, R56, R12 ;  /* 0x00000038340c723c */ /* 0x042ff0000004180c */
[----:B------:R-:W-:Y:S01]  /*2290*/  HMMA.16816.F32.BF16 R16, R52, R58, R16 ;  /* 0x0000003a3410723c */ /* 0x000fe20000041810 */
[----:B------:R-:W1:Y:S06]  /*22a0*/  LDSM.16.M88.4 R52, [R197+0xe800] ;  /* 0x00e80000c534783b */ /* 0x000e6c0000000200 */
[----:B------:R-:W-:Y:S01]  /*22b0*/  IADD3 R58, P0, R229, R220, RZ ;  /* 0x000000dce53a7210 */ /* 0x000fe20007f1e0ff */
[C---:B--2---:R-:W-:Y:S05]  /*22c0*/  HMMA.16816.F32.BF16 R4, R60.reuse, R64, R4 ;  /* 0x000000403c04723c */ /* 0x044fea0000041804 */
[----:B------:R-:W-:Y:S02]  /*22d0*/  IADD3.X R59, R233, R219, RZ, P0, !PT ;  /* 0x000000dbe93b7210 */ /* 0x000fe400007fe4ff */
[C---:B------:R-:W-:Y:S01]  /*22e0*/  LEA R204, P0, R250.reuse, R204, 0x2 ;  /* 0x000000ccfacc7211 */ /* 0x040fe200078010ff */
[C---:B------:R-:W-:Y:S02]  /*22f0*/  HMMA.16816.F32.BF16 R8, R60.reuse, R66, R8 ;  /* 0x000000423c08723c */ /* 0x040fe40000041808 */
[----:B------:R-:W2:Y:S02]  /*2300*/  LDG.E R57, [R58.64] ;  /* 0x000000103a397981 */ /* 0x000ea4000c1e1900 */
[----:B------:R-:W-:Y:S02]  /*2310*/  LEA.HI.X.SX32 R205, R250, R205, 0x2, P0 ;  /* 0x000000cdfacd7211 */ /* 0x000fe400000f16ff */
[----:B------:R-:W3:Y:S10]  /*2320*/  LDG.E R56, [R58.64+0x20] ;  /* 0x000020103a387981 */ /* 0x000ef4000c1e1900 */
[--C-:B------:R-:W-:Y:S02]  /*2330*/  FFMA.FTZ R4, R4, c[0x0][0x23c], -R2.reuse ;  /* 0x00008f0004047a23 */ /* 0x100fe40000010802 */
[----:B------:R-:W-:Y:S02]  /*2340*/  FFMA.FTZ R5, R5, c[0x0][0x23c], -R2 ;  /* 0x00008f0005057a23 */ /* 0x000fe40000010802 */
[--C-:B------:R-:W-:Y:S01]  /*2350*/  FFMA.FTZ R6, R6, c[0x0][0x23c], -R0.reuse ;  /* 0x00008f0006067a23 */ /* 0x100fe20000010800 */
[----:B------:R-:W-:Y:S01]  /*2360*/  MUFU.EX2 R107, R4 ;  /* 0x00000004006b7308 */ /* 0x000fe20000000800 */
[----:B------:R-:W-:Y:S02]  /*2370*/  FFMA.FTZ R7, R7, c[0x0][0x23c], -R0 ;  /* 0x00008f0007077a23 */ /* 0x000fe40000010800 */
[--C-:B------:R-:W-:Y:S01]  /*2380*/  FFMA.FTZ R8, R8, c[0x0][0x23c], -R2.reuse ;  /* 0x00008f0008087a23 */ /* 0x100fe20000010802 */
[C---:B-1----:R-:W-:Y:S03]  /*2390*/  HMMA.16816.F32.BF16 R12, R60.reuse, R52, R12 ;  /* 0x000000343c0c723c */ /* 0x042fe6000004180c */
[----:B------:R-:W-:Y:S02]  /*23a0*/  FFMA.FTZ R9, R9, c[0x0][0x23c], -R2 ;  /* 0x00008f0009097a23 */ /* 0x000fe40000010802 */
[--C-:B------:R-:W-:Y:S01]  /*23b0*/  FFMA.FTZ R10, R10, c[0x0][0x23c], -R0.reuse ;  /* 0x00008f000a0a7a23 */ /* 0x100fe20000010800 */
[----:B------:R-:W1:Y:S01]  /*23c0*/  MUFU.EX2 R104, R5 ;  /* 0x0000000500687308 */ /* 0x000e620000000800 */
[----:B------:R-:W-:Y:S01]  /*23d0*/  FFMA.FTZ R11, R11, c[0x0][0x23c], -R0 ;  /* 0x00008f000b0b7a23 */ /* 0x000fe20000010800 */
[----:B------:R-:W-:Y:S08]  /*23e0*/  HMMA.16816.F32.BF16 R16, R60, R54, R16 ;  /* 0x000000363c10723c */ /* 0x000ff00000041810 */
[----:B------:R-:W-:Y:S08]  /*23f0*/  MUFU.EX2 R106, R6 ;  /* 0x00000006006a7308 */ /* 0x000ff00000000800 */
[--C-:B------:R-:W-:Y:S02]  /*2400*/  FFMA.FTZ R12, R12, c[0x0][0x23c], -R2.reuse ;  /* 0x00008f000c0c7a23 */ /* 0x100fe40000010802 */
[----:B------:R-:W-:Y:S01]  /*2410*/  FFMA.FTZ R13, R13, c[0x0][0x23c], -R2 ;  /* 0x00008f000d0d7a23 */ /* 0x000fe20000010802 */
[----:B------:R-:W4:Y:S01]  /*2420*/  MUFU.EX2 R105, R7 ;  /* 0x0000000700697308 */ /* 0x000f220000000800 */
[--C-:B------:R-:W-:Y:S02]  /*2430*/  FFMA.FTZ R14, R14, c[0x0][0x23c], -R0.reuse ;  /* 0x00008f000e0e7a23 */ /* 0x100fe40000010800 */
[----:B------:R-:W-:Y:S01]  /*2440*/  FFMA.FTZ R15, R15, c[0x0][0x23c], -R0 ;  /* 0x00008f000f0f7a23 */ /* 0x000fe20000010800 */
[----:B-1----:R-:W-:Y:S01]  /*2450*/  F2FP.BF16.PACK_AB R3, R104, R107 ;  /* 0x0000006b6803723e */ /* 0x002fe200000010ff */
[--C-:B------:R-:W-:Y:S02]  /*2460*/  FFMA.FTZ R16, R16, c[0x0][0x23c], -R2.reuse ;  /* 0x00008f0010107a23 */ /* 0x100fe40000010802 */
[----:B------:R-:W-:Y:S02]  /*2470*/  FFMA.FTZ R2, R17, c[0x0][0x23c], -R2 ;  /* 0x00008f0011027a23 */ /* 0x000fe40000010802 */
[--C-:B------:R-:W-:Y:S01]  /*2480*/  FFMA.FTZ R18, R18, c[0x0][0x23c], -R0.reuse ;  /* 0x00008f0012127a23 */ /* 0x100fe20000010800 */
[----:B------:R-:W-:Y:S01]  /*2490*/  MUFU.EX2 R103, R8 ;  /* 0x0000000800677308 */ /* 0x000fe20000000800 */
[----:B------:R-:W-:Y:S01]  /*24a0*/  FFMA.FTZ R0, R19, c[0x0][0x23c], -R0 ;  /* 0x00008f0013007a23 */ /* 0x000fe20000010800 */
[----:B------:R1:W-:Y:S08]  /*24b0*/  STS [R213+0x12000], R3 ;  /* 0x01200003d5007388 */ /* 0x0003f00000000800 */
[----:B------:R4:W-:Y:S10]  /*24c0*/  MUFU.EX2 R60, R2 ;  /* 0x00000002003c7308 */ /* 0x0009f40000000800 */
[----:B------:R-:W1:Y:S10]  /*24d0*/  MUFU.EX2 R100, R9 ;  /* 0x0000000900647308 */ /* 0x000e740000000800 */
[----:B------:R1:W-:Y:S01]  /*24e0*/  MUFU.EX2 R62, R0 ;  /* 0x00000000003e7308 */ /* 0x0003e20000000800 */
[----:B----4-:R-:W-:Y:S05]  /*24f0*/  F2FP.BF16.PACK_AB R2, R105, R106 ;  /* 0x0000006a6902723e */ /* 0x010fea00000010ff */
[----:B------:R4:W-:Y:S04]  /*2500*/  STS [R213+0x12400], R2 ;  /* 0x01240002d5007388 */ /* 0x0009e80000000800 */
[----:B------:R-:W-:Y:S10]  /*2510*/  MUFU.EX2 R102, R10 ;  /* 0x0000000a00667308 */ /* 0x000ff40000000800 */
[----:B------:R-:W4:Y:S01]  /*2520*/  MUFU.EX2 R101, R11 ;  /* 0x0000000b00657308 */ /* 0x000f220000000800 */
[----:B-1----:R-:W-:Y:S05]  /*2530*/  F2FP.BF16.PACK_AB R0, R100, R103 ;  /* 0x000000676400723e */ /* 0x002fea00000010ff */
[----:B------:R1:W-:Y:S04]  /*2540*/  STS [R216+0x12000], R0 ;  /* 0x01200000d8007388 */ /* 0x0003e80000000800 */
[----:B------:R-:W-:Y:S10]  /*2550*/  MUFU.EX2 R65, R12 ;  /* 0x0000000c00417308 */ /* 0x000ff40000000800 */
[----:B------:R-:W1:Y:S01]  /*2560*/  MUFU.EX2 R64, R13 ;  /* 0x0000000d00407308 */ /* 0x000e620000000800 */
[----:B----4-:R-:W-:Y:S05]  /*2570*/  F2FP.BF16.PACK_AB R5, R101, R102 ;  /* 0x000000666505723e */ /* 0x010fea00000010ff */
[----:B------:R-:W-:Y:S04]  /*2580*/  STS [R216+0x12400], R5 ;  /* 0x01240005d8007388 */ /* 0x000fe80000000800 */
[----:B------:R-:W-:Y:S10]  /*2590*/  MUFU.EX2 R67, R14 ;  /* 0x0000000e00437308 */ /* 0x000ff40000000800 */
[----:B------:R-:W4:Y:S01]  /*25a0*/  MUFU.EX2 R66, R15 ;  /* 0x0000000f00427308 */ /* 0x000f220000000800 */
[----:B-1----:R-:W-:Y:S05]  /*25b0*/  F2FP.BF16.PACK_AB R4, R64, R65 ;  /* 0x000000414004723e */ /* 0x002fea00000010ff */
[----:B------:R-:W-:Y:S04]  /*25c0*/  STS [R214+0x12000], R4 ;  /* 0x01200004d6007388 */ /* 0x000fe80000000800 */
[----:B------:R-:W1:Y:S10]  /*25d0*/  MUFU.EX2 R61, R16 ;  /* 0x00000010003d7308 */ /* 0x000e740000000800 */
[----:B------:R-:W1:Y:S01]  /*25e0*/  MUFU.EX2 R63, R18 ;  /* 0x00000012003f7308 */ /* 0x000e620000000800 */
[----:B----4-:R-:W-:Y:S05]  /*25f0*/  F2FP.BF16.PACK_AB R3, R66, R67 ;  /* 0x000000434203723e */ /* 0x010fea00000010ff */
[----:B------:R4:W-:Y:S01]  /*2600*/  STS [R214+0x12400], R3 ;  /* 0x01240003d6007388 */ /* 0x0009e20000000800 */
[----:B-1----:R-:W-:Y:S05]  /*2610*/  F2FP.BF16.PACK_AB R2, R60, R61 ;  /* 0x0000003d3c02723e */ /* 0x002fea00000010ff */
[----:B------:R-:W-:Y:S01]  /*2620*/  STS [R215+0x12000], R2 ;  /* 0x01200002d7007388 */ /* 0x000fe20000000800 */
[----:B------:R-:W-:Y:S05]  /*2630*/  F2FP.BF16.PACK_AB R0, R62, R63 ;  /* 0x0000003f3e00723e */ /* 0x000fea00000010ff */
[----:B------:R1:W-:Y:S04]  /*2640*/  STS [R215+0x12400], R0 ;  /* 0x01240000d7007388 */ /* 0x0003e80000000800 */
[----:B------:R-:W1:Y:S01]  /*2650*/  LDSM.16.M88.4 R16, [R195+0x8000] ;  /* 0x00800000c310783b */ /* 0x000e620000000200 */
[C---:B----4-:R-:W-:Y:S02]  /*2660*/  IADD3 R3, R195.reuse, R185, RZ ;  /* 0x000000b9c3037210 */ /* 0x050fe40007ffe0ff */
[----:B-1----:R-:W-:Y:S04]  /*2670*/  IADD3 R0, R195, R172, RZ ;  /* 0x000000acc3007210 */ /* 0x002fe80007ffe0ff */
[----:B------:R-:W-:Y:S01]  /*2680*/  IADD3 R2, R185, R0, RZ ;  /* 0x00000000b9027210 */ /* 0x000fe20007ffe0ff */
[----:B------:R-:W1:Y:S01]  /*2690*/  LDSM.16.M88.4 R52, [R0+0x8000] ;  /* 0x008000000034783b */ /* 0x000e620000000200 */
[C---:B------:R-:W-:Y:S08]  /*26a0*/  HMMA.16816.F32.BF16 R4, R16.reuse, R108, RZ ;  /* 0x0000006c1004723c */ /* 0x040ff000000418ff */
[C---:B------:R-:W-:Y:S08]  /*26b0*/  HMMA.16816.F32.BF16 R8, R16.reuse, R110, RZ ;  /* 0x0000006e1008723c */ /* 0x040ff000000418ff */
[C---:B------:R-:W-:Y:S08]  /*26c0*/  HMMA.16816.F32.BF16 R12, R16.reuse, R112, RZ ;  /* 0x00000070100c723c */ /* 0x040ff000000418ff */
[----:B------:R-:W-:Y:S08]  /*26d0*/  HMMA.16816.F32.BF16 R16, R16, R114, RZ ;  /* 0x000000721010723c */ /* 0x000ff000000418ff */
        /* <DEDUP_REMOVED lines=33> */
[C---:B--2---:R-:W-:Y:S01]  /*28f0*/  FADD.FTZ R4, -R57.reuse, R4 ;  /* 0x0000000439047221 */ /* 0x044fe20000010100 */
[----:B------:R-:W-:Y:S03]  /*2900*/  HMMA.16816.F32.BF16 R16, R52, R170, R16 ;  /* 0x000000aa3410723c */ /* 0x000fe60000041810 */
[C---:B------:R-:W-:Y:S04]  /*2910*/  FADD.FTZ R5, -R57.reuse, R5 ;  /* 0x0000000539057221 */ /* 0x040fe80000010100 */
[C---:B------:R-:W-:Y:S02]  /*2920*/  FADD.FTZ R8, -R57.reuse, R8 ;  /* 0x0000000839087221 */ /* 0x040fe40000010100 */
[----:B------:R-:W-:Y:S03]  /*2930*/  FADD.FTZ R9, -R57, R9 ;  /* 0x0000000939097221 */ /* 0x000fe60000010100 */
[----:B---3--:R-:W-:Y:S02]  /*2940*/  FADD.FTZ R10, -R56, R10 ;  /* 0x0000000a380a7221 */ /* 0x008fe40000010100 */
        /* <DEDUP_REMOVED lines=51> */
.L_x_132:
[----:B------:R-:W-:Y:S01]  /*2c80*/  F2FP.BF16.PACK_AB R6, R52, R53 ;  /* 0x000000353406723e */ /* 0x000fe200000010ff */
[----:B------:R-:W-:Y:S01]  /*2c90*/  IMAD.SHL.U32 R184, R198, 0x2, RZ ;  /* 0x00000002c6b87824 */ /* 0x000fe200078e00ff */
        /* <DEDUP_REMOVED lines=12> */
[----:B------:R-:W-:Y:S04]  /*2d60*/  STS [R214+0x10400], R0 ;  /* 0x01040000d6007388 */ /* 0x000fe80000000800 */
[----:B------:R-:W-:Y:S04]  /*2d70*/  STS [R215+0x10000], R8 ;  /* 0x01000008d7007388 */ /* 0x000fe80000000800 */
[----:B------:R-:W-:Y:S04]  /*2d80*/  STS [R215+0x10400], R7 ;  /* 0x01040007d7007388 */ /* 0x000fe80000000800 */
[----:B------:R-:W-:Y:S06]  /*2d90*/  BAR.SYNC.DEFER_BLOCKING 0x0 ;  /* 0x0000000000007b1d */ /* 0x000fec0000010000 */
        /* <DEDUP_REMOVED lines=52> */
[C---:B------:R-:W-:Y:S05]  /*30e0*/  IMAD.U32 R0, R3.reuse, -0x40, RZ ;  /* 0xffffffc003007824 */ /* 0x040fea00078e00ff */
        /* <DEDUP_REMOVED lines=14> */
.L_x_133:
[----:B------:R-:W-:Y:S01]  /*31d0*/  LDSM.16.M88.4 R64, [R196] ;  /* 0x00000000c440783b */ /* 0x000fe20000000200 */
[C---:B-1----:R-:W-:Y:S02]  /*31e0*/  IMAD.IADD R2, R196.reuse, 0x1, R172 ;  /* 0x00000001c4027824 */ /* 0x042fe400078e02ac */
[----:B------:R-:W-:Y:S01]  /*31f0*/  IMAD.IADD R0, R196, 0x1, R185 ;  /* 0x00000001c4007824 */ /* 0x000fe200078e02b9 */
[----:B------:R-:W1:Y:S04]  /*3200*/  LDSM.16.MT88.4 R16, [R184+0xc000] ;  /* 0x00c00000b810783b */ /* 0x000e680000004200 */
[----:B------:R-:W2:Y:S04]  /*3210*/  LDSM.16.M88.4 R60, [R196+0x1000] ;  /* 0x00100000c43c783b */ /* 0x000ea80000000200 */
[----:B------:R-:W3:Y:S04]  /*3220*/  LDSM.16.MT88.4 R100, [R184+0xe000] ;  /* 0x00e00000b864783b */ /* 0x000ee80000004200 */
[----:B------:R-:W-:Y:S04]  /*3230*/  LDSM.16.MT88.4 R172, [R184+0xc800] ;  /* 0x00c80000b8ac783b */ /* 0x000fe80000004200 */
[----:B------:R-:W4:Y:S04]  /*3240*/  LDSM.16.M88.4 R104, [R2] ;  /* 0x000000000268783b */ /* 0x000f280000000200 */
        /* <DEDUP_REMOVED lines=19> */
[----:B------:R2:W3:Y:S07]  /*3380*/  LDSM.16.M88.4 R176, [R0+0x1000] ;  /* 0x0010000000b0783b */ /* 0x0004ee0000000200 */
[----:B------:R-:W-:Y:S01]  /*3390*/  HMMA.16816.F32.BF16 R64, R104, R182, R64 ;  /* 0x000000b66840723c */ /* 0x000fe20000041840 */
[----:B------:R-:W4:Y:S04]  /*33a0*/  LDSM.16.MT88.4 R104, [R184+0xf000] ;  /* 0x00f00000b868783b */ /* 0x000f280000004200 */
[----:B------:R-:W-:Y:S03]  /*33b0*/  LDSM.16.MT88.4 R180, [R184+0xd800] ;  /* 0x00d80000b8b4783b */ /* 0x000fe60000004200 */
[-C--:B-1----:R-:W-:Y:S05]  /*33c0*/  HMMA.16816.F32.BF16 R4, R100, R172.reuse, R4 ;  /* 0x000000ac6404723c */ /* 0x082fea0000041804 */
[----:B--2---:R-:W-:Y:S01]  /*33d0*/  IMAD.IADD R0, R185, 0x1, R2 ;  /* 0x00000001b9007824 */ /* 0x004fe200078e0202 */
[C---:B------:R-:W-:Y:S01]  /*33e0*/  LEA R2, P1, R212.reuse, R204, 0x2 ;  /* 0x000000ccd4027211 */ /* 0x040fe200078210ff */
[----:B------:R-:W-:Y:S05]  /*33f0*/  LDSM.16.MT88.4 R184, [R184+0xf800] ;  /* 0x00f80000b8b8783b */ /* 0x000fea0000004200 */
[-C--:B------:R-:W-:Y:S01]  /*3400*/  LEA.HI.X.SX32 R3, R212, R205.reuse, 0x2, P1 ;  /* 0x000000cdd4037211 */ /* 0x080fe200008f16ff */
[C---:B---3--:R-:W-:Y:S08]  /*3410*/  HMMA.16816.F32.BF16 R8, R176.reuse, R172, R8 ;  /* 0x000000acb008723c */ /* 0x048ff00000041808 */
[-C--:B------:R-:W-:Y:S08]  /*3420*/  HMMA.16816.F32.BF16 R12, R176, R174.reuse, R12 ;  /* 0x000000aeb00c723c */ /* 0x080ff0000004180c */
[C---:B------:R-:W-:Y:S01]  /*3430*/  HMMA.16816.F32.BF16 R16, R100.reuse, R174, R16 ;  /* 0x000000ae6410723c */ /* 0x040fe20000041810 */
[----:B------:R-:W1:Y:S07]  /*3440*/  LDSM.16.M88.4 R172, [R0] ;  /* 0x0000000000ac783b */ /* 0x000e6e0000000200 */
[-C--:B----4-:R-:W-:Y:S08]  /*3450*/  HMMA.16816.F32.BF16 R52, R100, R104.reuse, R52 ;  /* 0x000000686434723c */ /* 0x090ff00000041834 */
[C---:B------:R-:W-:Y:S08]  /*3460*/  HMMA.16816.F32.BF16 R56, R176.reuse, R104, R56 ;  /* 0x00000068b038723c */ /* 0x040ff00000041838 */
[-C--:B------:R-:W-:Y:S01]  /*3470*/  HMMA.16816.F32.BF16 R60, R176, R106.reuse, R60 ;  /* 0x0000006ab03c723c */ /* 0x080fe2000004183c */
[----:B------:R2:W3:Y:S07]  /*3480*/  LDSM.16.M88.4 R176, [R0+0x1000] ;  /* 0x0010000000b0783b */ /* 0x0004ee0000000200 */
[----:B------:R-:W-:Y:S07]  /*3490*/  HMMA.16816.F32.BF16 R64, R100, R106, R64 ;  /* 0x0000006a6440723c */ /* 0x000fee0000041840 */
[----:B------:R-:W-:Y:S01]  /*34a0*/  @P4 IADD3 R100, P0, R229, R222, RZ ;  /* 0x000000dee5644210 */ /* 0x000fe20007f1e0ff */
[----:B------:R-:W-:Y:S01]  /*34b0*/  IMAD.MOV.U32 R106, RZ, RZ, c[0x0][0x22c] ;  /* 0x00008b00ff6a7624 */ /* 0x000fe200078e00ff */
[-C--:B-1----:R-:W-:Y:S03]  /*34c0*/  HMMA.16816.F32.BF16 R4, R172, R180.reuse, R4 ;  /* 0x000000b4ac04723c */ /* 0x082fe60000041804 */
[----:B------:R-:W-:Y:S02]  /*34d0*/  IMAD.MOV.U32 R107, RZ, RZ, c[0x0][0x22c] ;  /* 0x00008b00ff6b7624 */ /* 0x000fe400078e00ff */
[----:B------:R-:W-:Y:S02]  /*34e0*/  @P4 IMAD.X R101, R233, 0x1, R221, P0 ;  /* 0x00000001e9654824 */ /* 0x000fe400000e06dd */
[----:B------:R-:W-:Y:S02]  /*34f0*/  IMAD R106, R106, c[0x0][0x1c0], RZ ;  /* 0x000070006a6a7a24 */ /* 0x000fe400078e02ff */
[----:B------:R-:W-:Y:S01]  /*3500*/  IMAD R107, R107, c[0x0][0x1c0], RZ ;  /* 0x000070006b6b7a24 */ /* 0x000fe200078e02ff */
[----:B------:R1:W5:Y:S02]  /*3510*/  @P4 LDG.E R218, [R100.64+-0x100] ;  /* 0xffff001064da4981 */ /* 0x000364000c1e1900 */
[----:B------:R-:W-:Y:S02]  /*3520*/  IMAD R106, R106, 0x18, RZ ;  /* 0x000000186a6a7824 */ /* 0x000fe400078e02ff */
[----:B------:R1:W5:Y:S01]  /*3530*/  @P4 LDG.E R217, [R100.64+-0xe0] ;  /* 0xffff201064d94981 */ /* 0x000362000c1e1900 */
[----:B------:R-:W-:Y:S02]  /*3540*/  IMAD.SHL.U32 R107, R107, 0x20, RZ ;  /* 0x000000206b6b7824 */ /* 0x000fe400078e00ff */
[CC--:B------:R-:W-:Y:S01]  /*3550*/  LEA R104, P1, R106.reuse, R204.reuse, 0x2 ;  /* 0x000000cc6a687211 */ /* 0x0c0fe200078210ff */
[----:B--2---:R-:W-:Y:S03]  /*3560*/  IMAD.MOV.U32 R0, RZ, RZ, c[0x0][0x22c] ;  /* 0x00008b00ff007624 */ /* 0x004fe600078e00ff */
[-C--:B------:R-:W-:Y:S01]  /*3570*/  LEA.HI.X.SX32 R105, R106, R205.reuse, 0x2, P1 ;  /* 0x000000cd6a697211 */ /* 0x080fe200008f16ff */
[----:B------:R-:W-:Y:S01]  /*3580*/  IMAD R0, R0, c[0x0][0x1c0], RZ ;  /* 0x0000700000007a24 */ /* 0x000fe200078e02ff */
[----:B------:R2:W-:Y:S01]  /*3590*/  RED.E.ADD.F32.FTZ.RN.STRONG.GPU [R204.64], R4 ;  /* 0x00000004cc00798e */ /* 0x0005e2000c10e790 */
[C---:B---3--:R-:W-:Y:S03]  /*35a0*/  HMMA.16816.F32.BF16 R8, R176.reuse, R180, R8 ;  /* 0x000000b4b008723c */ /* 0x048fe60000041808 */
[----:B------:R3:W-:Y:S01]  /*35b0*/  RED.E.ADD.F32.FTZ.RN.STRONG.GPU [R2.64], R5 ;  /* 0x000000050200798e */ /* 0x0007e2000c10e790 */
[----:B------:R-:W-:Y:S04]  /*35c0*/  IMAD R0, R0, 0x28, RZ ;  /* 0x0000002800007824 */ /* 0x000fe800078e02ff */
[-C--:B------:R-:W-:Y:S04]  /*35d0*/  HMMA.16816.F32.BF16 R12, R176, R182.reuse, R12 ;  /* 0x000000b6b00c723c */ /* 0x080fe8000004180c */
[CC--:B-1----:R-:W-:Y:S04]  /*35e0*/  LEA R100, P0, R234.reuse, R204.reuse, 0x2 ;  /* 0x000000ccea647211 */ /* 0x0c2fe800078010ff */
[C---:B------:R-:W-:Y:S04]  /*35f0*/  HMMA.16816.F32.BF16 R16, R172.reuse, R182, R16 ;  /* 0x000000b6ac10723c */ /* 0x040fe80000041810 */
[-C--:B------:R-:W-:Y:S02]  /*3600*/  LEA.HI.X.SX32 R101, R234, R205.reuse, 0x2, P0 ;  /* 0x000000cdea657211 */ /* 0x080fe400000f16ff */
[CC--:B------:R-:W-:Y:S02]  /*3610*/  LEA R102, P0, R107.reuse, R204.reuse, 0x2 ;  /* 0x000000cc6b667211 */ /* 0x0c0fe400078010ff */
[-C--:B------:R-:W-:Y:S01]  /*3620*/  HMMA.16816.F32.BF16 R52, R172, R184.reuse, R52 ;  /* 0x000000b8ac34723c */ /* 0x080fe20000041834 */
[----:B------:R1:W-:Y:S03]  /*3630*/  RED.E.ADD.F32.FTZ.RN.STRONG.GPU [R100.64], R6 ;  /* 0x000000066400798e */ /* 0x0003e6000c10e790 */
[-C--:B------:R-:W-:Y:S01]  /*3640*/  LEA.HI.X.SX32 R103, R107, R205.reuse, 0x2, P0 ;  /* 0x000000cd6b677211 */ /* 0x080fe200000f16ff */
[----:B------:R4:W-:Y:S01]  /*3650*/  RED.E.ADD.F32.FTZ.RN.STRONG.GPU [R104.64], R7 ;  /* 0x000000076800798e */ /* 0x0009e2000c10e790 */
[CC--:B--2---:R-:W-:Y:S02]  /*3660*/  LEA R4, P1, R252.reuse, R204.reuse, 0x2 ;  /* 0x000000ccfc047211 */ /* 0x0c4fe400078210ff */
[C---:B------:R-:W-:Y:S01]  /*3670*/  HMMA.16816.F32.BF16 R56, R176.reuse, R184, R56 ;  /* 0x000000b8b038723c */ /* 0x040fe20000041838 */
[----:B------:R2:W-:Y:S03]  /*3680*/  RED.E.ADD.F32.FTZ.RN.STRONG.GPU [R102.64], R8 ;  /* 0x000000086600798e */ /* 0x0005e6000c10e790 */
[-C--:B---3--:R-:W-:Y:S04]  /*3690*/  LEA.HI.X.SX32 R5, R252, R205.reuse, 0x2, P1 ;  /* 0x000000cdfc057211 */ /* 0x088fe800008f16ff */
[-C--:B------:R-:W-:Y:S08]  /*36a0*/  HMMA.16816.F32.BF16 R60, R176, R186.reuse, R60 ;  /* 0x000000bab03c723c */ /* 0x080ff0000004183c */
[----:B------:R-:W-:Y:S04]  /*36b0*/  HMMA.16816.F32.BF16 R64, R172, R186, R64 ;  /* 0x000000baac40723c */ /* 0x000fe80000041840 */
[CC--:B-1----:R-:W-:Y:S02]  /*36c0*/  LEA R100, P2, R0.reuse, R204.reuse, 0x2 ;  /* 0x000000cc00647211 */ /* 0x0c2fe400078410ff */
[CC--:B------:R-:W-:Y:S02]  /*36d0*/  LEA R6, P0, R251.reuse, R204.reuse, 0x2 ;  /* 0x000000ccfb067211 */ /* 0x0c0fe400078010ff */
[-C--:B------:R-:W-:Y:S01]  /*36e0*/  LEA.HI.X.SX32 R101, R0, R205.reuse, 0x2, P2 ;  /* 0x000000cd00657211 */ /* 0x080fe200010f16ff */
[----:B------:R-:W-:Y:S03]  /*36f0*/  IMAD.IADD R0, R212, 0x1, R237 ;  /* 0x00000001d4007824 */ /* 0x000fe600078e02ed */
[-C--:B----4-:R-:W-:Y:S01]  /*3700*/  LEA.HI.X.SX32 R7, R251, R205.reuse, 0x2, P0 ;  /* 0x000000cdfb077211 */ /* 0x090fe200000f16ff */
[----:B------:R1:W-:Y:S01]  /*3710*/  RED.E.ADD.F32.FTZ.RN.STRONG.GPU [R100.64], R9 ;  /* 0x000000096400798e */ /* 0x0003e2000c10e790 */
[CC--:B--2---:R-:W-:Y:S03]  /*3720*/  LEA R8, P2, R228.reuse, R204.reuse, 0x2 ;  /* 0x000000cce4087211 */ /* 0x0c4fe600078410ff */
        /* <DEDUP_REMOVED lines=8> */
[CC--:B---3--:R-:W-:Y:S02]  /*37b0*/  LEA R6, P1, R237.reuse, R204.reuse, 0x2 ;  /* 0x000000cced067211 */ /* 0x0c8fe400078210ff */
[CC--:B------:R-:W-:Y:S01]  /*37c0*/  LEA R10, P0, R0.reuse, R204.reuse, 0x2 ;  /* 0x000000cc000a7211 */ /* 0x0c0fe200078010ff */
[----:B------:R1:W-:Y:S01]  /*37d0*/  RED.E.ADD.F32.FTZ.RN.STRONG.GPU [R4.64], R18 ;  /* 0x000000120400798e */ /* 0x0003e2000c10e790 */
[-C--:B------:R-:W-:Y:S02]  /*37e0*/  LEA.HI.X.SX32 R7, R237, R205.reuse, 0x2, P1 ;  /* 0x000000cded077211 */ /* 0x080fe400008f16ff */
[-C--:B------:R-:W-:Y:S01]  /*37f0*/  LEA.HI.X.SX32 R11, R0, R205.reuse, 0x2, P0 ;  /* 0x000000cd000b7211 */ /* 0x080fe200000f16ff */
[----:B------:R-:W-:Y:S02]  /*3800*/  IMAD.IADD R0, R212, 0x1, R236 ;  /* 0x00000001d4007824 */ /* 0x000fe400078e02ec */
        /* <DEDUP_REMOVED lines=112> */
.L_x_131:
[----:B---34-:R-:W-:Y:S01]  /*3f10*/  BAR.SYNC.DEFER_BLOCKING 0x0 ;  /* 0x0000000000007b1d */ /* 0x018fe20000010000 */
[----:B------:R-:W-:Y:S01]  /*3f20*/  FMUL.FTZ R68, R68, c[0x0][0x2e0] ;  /* 0x0000b80044447a20 */ /* 0x000fe20000410000 */
[----:B------:R-:W-:Y:S01]  /*3f30*/  F2FP.BF16.PACK_AB R20, R21, R20 ;  /* 0x000000141514723e */ /* 0x000fe200000010ff */
[----:B--2---:R-:W-:Y:S01]  /*3f40*/  FMUL.FTZ R6, R69, c[0x0][0x2e0] ;  /* 0x0000b80045067a20 */ /* 0x004fe20000410000 */
[----:B------:R-:W-:Y:S01]  /*3f50*/  F2FP.BF16.PACK_AB R22, R23, R22 ;  /* 0x000000161716723e */ /* 0x000fe200000010ff */
[----:B------:R-:W-:Y:S01]  /*3f60*/  FMUL.FTZ R70, R70, c[0x0][0x2e0] ;  /* 0x0000b80046467a20 */ /* 0x000fe20000410000 */
[----:B------:R-:W2:Y:S01]  /*3f70*/  S2R R18, SR_CTAID.Y ;  /* 0x0000000000127919 */ /* 0x000ea20000002600 */
        /* <DEDUP_REMOVED lines=31> */
[----:B------:R-:W-:Y:S01]  /*4170*/  STS [R239+0x400], R8 ;  /* 0x00040008ef007388 */ /* 0x000fe20000000800 */
[----:B------:R-:W-:Y:S01]  /*4180*/  FMUL.FTZ R15, R87, c[0x0][0x2e0] ;  /* 0x0000b800570f7a20 */ /* 0x000fe20000410000 */
[----:B------:R-:W-:Y:S01]  /*4190*/  F2FP.BF16.PACK_AB R16, R16, R84 ;  /* 0x000000541010723e */ /* 0x000fe200000010ff */
[----:B------:R-:W-:Y:S01]  /*41a0*/  FMUL.FTZ R96, R96, c[0x0][0x2e0] ;  /* 0x0000b80060607a20 */ /* 0x000fe20000410000 */
[----:B------:R4:W-:Y:S01]  /*41b0*/  STS [R238+0x1000], R9 ;  /* 0x00100009ee007388 */ /* 0x0009e20000000800 */
        /* <DEDUP_REMOVED lines=22> */
[C---:B------:R-:W-:Y:S01]  /*4320*/  IMAD R4, R248.reuse, c[0x0][0x3a0], RZ ;  /* 0x0000e800f8047a24 */ /* 0x040fe200078e02ff */
[----:B------:R-:W-:Y:S01]  /*4330*/  STS [R239+0x2000], R96 ;  /* 0x00200060ef007388 */ /* 0x000fe20000000800 */
[----:B------:R-:W-:Y:S01]  /*4340*/  F2FP.BF16.PACK_AB R28, R29, R28 ;  /* 0x0000001c1d1c723e */ /* 0x000fe200000010ff */
[----:B------:R-:W-:Y:S01]  /*4350*/  IMAD R10, R248, c[0x0][0x3a8], RZ ;  /* 0x0000ea00f80a7a24 */ /* 0x000fe200078e02ff */
[----:B------:R-:W-:Y:S01]  /*4360*/  F2FP.BF16.PACK_AB R94, R95, R94 ;  /* 0x0000005e5f5e723e */ /* 0x000fe200000010ff */
[----:B------:R-:W-:Y:S01]  /*4370*/  STS [R239+0x2400], R98 ;  /* 0x00240062ef007388 */ /* 0x000fe20000000800 */
[----:B------:R-:W-:Y:S01]  /*4380*/  F2FP.BF16.PACK_AB R30, R31, R30 ;  /* 0x0000001e1f1e723e */ /* 0x000fe200000010ff */
[C---:B------:R-:W-:Y:S01]  /*4390*/  IMAD R11, R244.reuse, c[0x0][0x3a4], R4 ;  /* 0x0000e900f40b7a24 */ /* 0x040fe200078e0204 */
[----:B------:R-:W-:Y:S01]  /*43a0*/  F2FP.BF16.PACK_AB R36, R37, R36 ;  /* 0x000000242524723e */ /* 0x000fe200000010ff */
[----:B------:R-:W-:Y:S01]  /*43b0*/  STS [R238+0x3000], R89 ;  /* 0x00300059ee007388 */ /* 0x000fe20000000800 */
[----:B------:R-:W-:Y:S01]  /*43c0*/  F2FP.BF16.PACK_AB R38, R39, R38 ;  /* 0x000000262726723e */ /* 0x000fe200000010ff */
[----:B------:R-:W-:Y:S01]  /*43d0*/  IMAD R10, R244, c[0x0][0x3ac], R10 ;  /* 0x0000eb00f40a7a24 */ /* 0x000fe200078e020a */
[----:B------:R-:W-:Y:S01]  /*43e0*/  F2FP.BF16.PACK_AB R48, R49, R48 ;  /* 0x000000303130723e */ /* 0x000fe200000010ff */
[----:B------:R-:W-:Y:S01]  /*43f0*/  STS [R238+0x3400], R90 ;  /* 0x0034005aee007388 */ /* 0x000fe20000000800 */
[----:B------:R-:W-:-:S02]  /*4400*/  F2FP.BF16.PACK_AB R50, R51, R50 ;  /* 0x000000323332723e */ /* 0x000fc400000010ff */
[----:B------:R-:W-:Y:S01]  /*4410*/  F2FP.BF16.PACK_AB R40, R41, R40 ;  /* 0x000000282928723e */ /* 0x000fe200000010ff */
[----:B------:R-:W-:Y:S01]  /*4420*/  STS [R239+0x3000], R92 ;  /* 0x0030005cef007388 */ /* 0x000fe20000000800 */
[----:B------:R-:W-:Y:S02]  /*4430*/  F2FP.BF16.PACK_AB R42, R43, R42 ;  /* 0x0000002a2b2a723e */ /* 0x000fe400000010ff */
[----:B------:R-:W-:Y:S01]  /*4440*/  F2FP.BF16.PACK_AB R44, R45, R44 ;  /* 0x0000002c2d2c723e */ /* 0x000fe200000010ff */
[----:B------:R-:W-:Y:S01]  /*4450*/  STS [R239+0x3400], R94 ;  /* 0x0034005eef007388 */ /* 0x000fe20000000800 */
[----:B------:R-:W-:Y:S02]  /*4460*/  F2FP.BF16.PACK_AB R46, R47, R46 ;  /* 0x0000002e2f2e723e */ /* 0x000fe400000010ff */
[----:B------:R-:W-:Y:S01]  /*4470*/  MOV R2, R246 ;  /* 0x000000f600027202 */ /* 0x000fe20000000f00 */
[----:B------:R-:W1:Y:S01]  /*4480*/  S2R R17, SR_CTAID.Z ;  /* 0x0000000000117919 */ /* 0x000e620000002700 */
[----:B------:R-:W-:-:S02]  /*4490*/  MOV R3, R247 ;  /* 0x000000f700037202 */ /* 0x000fc40000000f00 */
[----:B--2---:R-:W-:Y:S01]  /*44a0*/  SHF.R.S32.HI R0, RZ, 0x1f, R18 ;  /* 0x0000001fff007819 */ /* 0x004fe20000011412 */
[----:B------:R-:W-:Y:S01]  /*44b0*/  STS [R238+0x4000], R20 ;  /* 0x00400014ee007388 */ /* 0x000fe20000000800 */
[----:B------:R-:W-:Y:S01]  /*44c0*/  SHF.R.S32.HI R52, RZ, 0x1f, R245 ;  /* 0x0000001fff347819 */ /* 0x000fe200000114f5 */
[C-C-:B------:R-:W-:Y:S02]  /*44d0*/  IMAD.WIDE.U32 R4, R244.reuse, c[0x0][0x3a0], R2.reuse ;  /* 0x0000e800f4047a25 */ /* 0x140fe400078e0002 */
[----:B------:R-:W-:Y:S02]  /*44e0*/  STS [R238+0x4400], R22 ;  /* 0x00440016ee007388 */ /* 0x000fe40000000800 */
[----:B------:R-:W-:Y:S01]  /*44f0*/  IMAD.WIDE.U32 R2, R244, c[0x0][0x3a8], R2 ;  /* 0x0000ea00f4027a25 */ /* 0x000fe200078e0002 */
[----:B------:R-:W-:Y:S01]  /*4500*/  IADD3 R5, R5, R11, RZ ;  /* 0x0000000b05057210 */ /* 0x000fe20007ffe0ff */
[----:B------:R-:W-:Y:S02]  /*4510*/  STS [R239+0x4000], R32 ;  /* 0x00400020ef007388 */ /* 0x000fe40000000800 */
[C---:B---3--:R-:W-:Y:S01]  /*4520*/  IMAD R7, R0.reuse, c[0x0][0x388], RZ ;  /* 0x0000e20000077a24 */ /* 0x048fe200078e02ff */
[----:B------:R-:W-:Y:S01]  /*4530*/  IADD3 R3, R3, R10, RZ ;  /* 0x0000000a03037210 */ /* 0x000fe20007ffe0ff */
[----:B------:R-:W-:Y:S01]  /*4540*/  STS [R239+0x4400], R34 ;  /* 0x00440022ef007388 */ /* 0x000fe20000000800 */
[----:B------:R-:W-:-:S02]  /*4550*/  IMAD R6, R0, c[0x0][0x390], RZ ;  /* 0x0000e40000067a24 */ /* 0x000fc400078e02ff */
[C---:B------:R-:W-:Y:S01]  /*4560*/  IMAD R0, R18.reuse, c[0x0][0x38c], R7 ;  /* 0x0000e30012007a24 */ /* 0x040fe200078e0207 */
[----:B------:R-:W-:Y:S01]  /*4570*/  STS [R238+0x5000], R24 ;  /* 0x00500018ee007388 */ /* 0x000fe20000000800 */
[----:B------:R-:W-:-:S03]  /*4580*/  IMAD.WIDE.U32 R4, R18, c[0x0][0x388], R4 ;  /* 0x0000e20012047a25 */ /* 0x000fc600078e0004 */
[----:B------:R-:W-:Y:S01]  /*4590*/  STS [R238+0x5400], R26 ;  /* 0x0054001aee007388 */ /* 0x000fe20000000800 */
[C---:B------:R-:W-:Y:S01]  /*45a0*/  IMAD R6, R18.reuse, c[0x0][0x394], R6 ;  /* 0x0000e50012067a24 */ /* 0x040fe200078e0206 */
[----:B------:R-:W-:Y:S01]  /*45b0*/  IADD3 R5, R5, R0, RZ ;  /* 0x0000000005057210 */ /* 0x000fe20007ffe0ff */
[----:B------:R-:W-:Y:S01]  /*45c0*/  IMAD.WIDE.U32 R2, R18, c[0x0][0x390], R2 ;  /* 0x0000e40012027a25 */ /* 0x000fe200078e0002 */
[----:B------:R-:W-:Y:S01]  /*45d0*/  STS [R239+0x5000], R28 ;  /* 0x0050001cef007388 */ /* 0x000fe20000000800 */
[----:B-1----:R-:W-:Y:S02]  /*45e0*/  SHF.R.S32.HI R0, RZ, 0x1f, R17 ;  /* 0x0000001fff007819 */ /* 0x002fe40000011411 */
[----:B------:R-:W-:Y:S01]  /*45f0*/  IMAD.WIDE.U32 R4, R17, c[0x0][0x3b8], R4 ;  /* 0x0000ee0011047a25 */ /* 0x000fe200078e0004 */
[----:B------:R-:W-:Y:S01]  /*4600*/  STS [R239+0x5400], R30 ;  /* 0x0054001eef007388 */ /* 0x000fe20000000800 */
[----:B------:R-:W-:Y:S02]  /*4610*/  IADD3 R3, R3, R6, RZ ;  /* 0x0000000603037210 */ /* 0x000fe40007ffe0ff */
[C---:B------:R-:W-:Y:S01]  /*4620*/  IMAD R7, R0.reuse, c[0x0][0x3b8], RZ ;  /* 0x0000ee0000077a24 */ /* 0x040fe200078e02ff */
[----:B------:R-:W-:Y:S01]  /*4630*/  STS [R238+0x6000], R36 ;  /* 0x00600024ee007388 */ /* 0x000fe20000000800 */
[----:B------:R-:W-:-:S02]  /*4640*/  IMAD R6, R0, c[0x0][0x3c0], RZ ;  /* 0x0000f00000067a24 */ /* 0x000fc400078e02ff */
[C---:B------:R-:W-:Y:S01]  /*4650*/  IMAD R0, R17.reuse, c[0x0][0x3bc], R7 ;  /* 0x0000ef0011007a24 */ /* 0x040fe200078e0207 */
[----:B------:R-:W-:Y:S01]  /*4660*/  STS [R238+0x6400], R38 ;  /* 0x00640026ee007388 */ /* 0x000fe20000000800 */
[C---:B------:R-:W-:Y:S02]  /*4670*/  IMAD R6, R17.reuse, c[0x0][0x3c4], R6 ;  /* 0x0000f10011067a24 */ /* 0x040fe400078e0206 */
[----:B------:R-:W-:Y:S01]  /*4680*/  IMAD.WIDE.U32 R2, R17, c[0x0][0x3c0], R2 ;  /* 0x0000f00011027a25 */ /* 0x000fe200078e0002 */
[----:B------:R-:W-:Y:S01]  /*4690*/  STS [R239+0x6000], R48 ;  /* 0x00600030ef007388 */ /* 0x000fe20000000800 */
[----:B------:R-:W-:Y:S02]  /*46a0*/  IADD3 R5, R5, R0, RZ ;  /* 0x0000000005057210 */ /* 0x000fe40007ffe0ff */
[C---:B------:R-:W-:Y:S01]  /*46b0*/  IMAD R0, R52.reuse, c[0x0][0x3a8], RZ ;  /* 0x0000ea0034007a24 */ /* 0x040fe200078e02ff */
[----:B------:R-:W-:Y:S01]  /*46c0*/  STS [R239+0x6400], R50 ;  /* 0x00640032ef007388 */ /* 0x000fe20000000800 */
[----:B------:R-:W-:Y:S01]  /*46d0*/  IADD3 R3, R3, R6, RZ ;  /* 0x0000000603037210 */ /* 0x000fe20007ffe0ff */
[----:B------:R-:W-:-:S02]  /*46e0*/  IMAD R10, R52, c[0x0][0x3a0], RZ ;  /* 0x0000e800340a7a24 */ /* 0x000fc400078e02ff */
[----:B------:R-:W-:Y:S01]  /*46f0*/  STS [R238+0x7000], R40 ;  /* 0x00700028ee007388 */ /* 0x000fe20000000800 */
[C---:B------:R-:W-:Y:S02]  /*4700*/  IMAD R0, R245.reuse, c[0x0][0x3ac], R0 ;  /* 0x0000eb00f5007a24 */ /* 0x040fe400078e0200 */
[C---:B------:R-:W-:Y:S01]  /*4710*/  IMAD.WIDE.U32 R6, R245.reuse, c[0x0][0x3a8], R2 ;  /* 0x0000ea00f5067a25 */ /* 0x040fe200078e0002 */
[----:B------:R-:W-:Y:S03]  /*4720*/  STS [R238+0x7400], R42 ;  /* 0x0074002aee007388 */ /* 0x000fe60000000800 */
[C---:B------:R-:W-:Y:S01]  /*4730*/  IMAD R10, R245.reuse, c[0x0][0x3a4], R10 ;  /* 0x0000e900f50a7a24 */ /* 0x040fe200078e020a */
[----:B------:R-:W-:Y:S01]  /*4740*/  STS [R239+0x7000], R44 ;  /* 0x0070002cef007388 */ /* 0x000fe20000000800 */
[----:B----4-:R-:W-:Y:S01]  /*4750*/  IMAD.WIDE.U32 R8, R245, c[0x0][0x3a0], R4 ;  /* 0x0000e800f5087a25 */ /* 0x010fe200078e0004 */
[----:B------:R-:W-:-:S02]  /*4760*/  IADD3 R0, R7, R0, RZ ;  /* 0x0000000007007210 */ /* 0x000fc40007ffe0ff */
[----:B------:R-:W-:Y:S04]  /*4770*/  STS [R239+0x7400], R46 ;  /* 0x0074002eef007388 */ /* 0x000fe80000000800 */
[----:B------:R-:W-:Y:S01]  /*4780*/  BAR.SYNC.DEFER_BLOCKING 0x0 ;  /* 0x0000000000007b1d */ /* 0x000fe20000010000 */
[----:B------:R-:W-:Y:S02]  /*4790*/  LEA R2, P0, R6, c[0x0][0x348], 0x1 ;  /* 0x0000d20006027a11 */ /* 0x000fe400078008ff */
[----:B------:R-:W-:Y:S02]  /*47a0*/  IADD3 R10, R9, R10, RZ ;  /* 0x0000000a090a7210 */ /* 0x000fe40007ffe0ff */
[----:B------:R-:W-:Y:S02]  /*47b0*/  LEA R4, P1, R8, c[0x0][0x340], 0x1 ;  /* 0x0000d00008047a11 */ /* 0x000fe400078208ff */
[----:B------:R-:W-:-:S02]  /*47c0*/  MOV R7, c[0x0][0x3a0] ;  /* 0x0000e80000077a02 */ /* 0x000fc40000000f00 */
[----:B------:R-:W-:Y:S02]  /*47d0*/  LEA.HI.X R3, R6, c[0x0][0x34c], R0, 0x1, P0 ;  /* 0x0000d30006037a11 */ /* 0x000fe400000f0c00 */
[----:B------:R-:W-:Y:S02]  /*47e0*/  MOV R0, c[0x0][0x3a8] ;  /* 0x0000ea0000007a02 */ /* 0x000fe40000000f00 */
[----:B------:R-:W-:Y:S02]  /*47f0*/  LEA.HI.X R5, R8, c[0x0][0x344], R10, 0x1, P1 ;  /* 0x0000d10008057a11 */ /* 0x000fe400008f0c0a */
[----:B------:R-:W-:Y:S02]  /*4800*/  MOV R9, c[0x0][0x3a4] ;  /* 0x0000e90000097a02 */ /* 0x000fe40000000f00 */
[----:B------:R-:W-:Y:S02]  /*4810*/  LEA R8, P1, R7, R4, 0x6 ;  /* 0x0000000407087211 */ /* 0x000fe400078230ff */
[----:B------:R-:W-:-:S02]  /*4820*/  MOV R10, c[0x0][0x3ac] ;  /* 0x0000eb00000a7a02 */ /* 0x000fc40000000f00 */
[C---:B------:R-:W-:Y:S02]  /*4830*/  LEA R6, P0, R0.reuse, R2, 0x6 ;  /* 0x0000000200067211 */ /* 0x040fe400078030ff */
[----:B------:R-:W-:Y:S01]  /*4840*/  LEA.HI.X R9, R7, R5, R9, 0x6, P1 ;  /* 0x0000000507097211 */ /* 0x000fe200008f3409 */
[----:B------:R-:W1:Y:S01]  /*4850*/  LDS.128 R40, [R211+0xc000] ;  /* 0x00c00000d3287984 */ /* 0x000e620000000c00 */
[----:B------:R-:W-:-:S03]  /*4860*/  LEA.HI.X R7, R0, R3, R10, 0x6, P0 ;  /* 0x0000000300077211 */ /* 0x000fc600000f340a */
[----:B------:R-:W2:Y:S04]  /*4870*/  LDS.128 R32, [R211+0xe000] ;  /* 0x00e00000d3207984 */ /* 0x000ea80000000c00 */
[----:B------:R-:W3:Y:S04]  /*4880*/  LDS.128 R36, [R211+0xd000] ;  /* 0x00d00000d3247984 */ /* 0x000ee80000000c00 */
[----:B------:R-:W4:Y:S04]  /*4890*/  LDS.128 R28, [R211+0xf000] ;  /* 0x00f00000d31c7984 */ /* 0x000f280000000c00 */
[----:B------:R-:W4:Y:S04]  /*48a0*/  LDS.128 R24, [R211+0x10000] ;  /* 0x01000000d3187984 */ /* 0x000f280000000c00 */
[----:B------:R-:W4:Y:S04]  /*48b0*/  LDS.128 R16, [R211+0x12000] ;  /* 0x01200000d3107984 */ /* 0x000f280000000c00 */
[----:B------:R-:W4:Y:S04]  /*48c0*/  LDS.128 R20, [R211+0x11000] ;  /* 0x01100000d3147984 */ /* 0x000f280000000c00 */
[----:B------:R-:W4:Y:S04]  /*48d0*/  LDS.128 R12, [R211+0x13000] ;  /* 0x01300000d30c7984 */ /* 0x000f280000000c00 */
[----:B-1----:R1:W-:Y:S04]  /*48e0*/  STG.E.128 [R4.64], R40 ;  /* 0x0000002804007986 */ /* 0x0023e8000c101d10 */
[----:B--2---:R1:W-:Y:S04]  /*48f0*/  STG.E.128 [R4.64+0x80], R32 ;  /* 0x0000802004007986 */ /* 0x0043e8000c101d10 */
[----:B---3--:R1:W-:Y:S04]  /*4900*/  STG.E.128 [R8.64], R36 ;  /* 0x0000002408007986 */ /* 0x0083e8000c101d10 */
[----:B----4-:R1:W-:Y:S04]  /*4910*/  STG.E.128 [R8.64+0x80], R28 ;  /* 0x0000801c08007986 */ /* 0x0103e8000c101d10 */
[----:B------:R1:W-:Y:S04]  /*4920*/  STG.E.128 [R2.64], R24 ;  /* 0x0000001802007986 */ /* 0x0003e8000c101d10 */
[----:B------:R1:W-:Y:S04]  /*4930*/  STG.E.128 [R2.64+0x80], R16 ;  /* 0x0000801002007986 */ /* 0x0003e8000c101d10 */
[----:B------:R1:W-:Y:S04]  /*4940*/  STG.E.128 [R6.64], R20 ;  /* 0x0000001406007986 */ /* 0x0003e8000c101d10 */
[----:B------:R1:W-:Y:S02]  /*4950*/  STG.E.128 [R6.64+0x80], R12 ;  /* 0x0000800c06007986 */ /* 0x0003e4000c101d10 */
.L_x_128:
        /* <DEDUP_REMOVED lines=9> */
.L_x_135:
[----:B------:R-:W-:Y:S05]  /*49f0*/  EXIT ;  /* 0x000000000000794d */ /* 0x000fea0003800000 */
.L_x_137:
        /* <DEDUP_REMOVED lines=16> */
.L_x_2049:


//--------------------- .text._ZN5flash44flash_bwd_dq_dk_dv_loop_seqk_parallel_kernelI23Flash_bwd_kernel_traitsILi128ELi64ELi64ELi8ELi4ELi2ELi2ELb1ELb0EN7cutlass10bfloat16_tE19Flash_kernel_traitsILi128ELi64ELi64ELi8ES3_EELb0ELb0ELb0ELb1ELb0ELb0ELb0EEEvNS_16Flash_bwd_paramsE --------------------------
	.section	.text._ZN5flash44flash_bwd_dq_dk_dv_loop_seqk_parallel_kernelI23Flash_bwd_kernel_traitsILi128ELi64ELi64ELi8ELi4ELi2ELi2ELb1ELb0EN7cutlass10bfloat16_tE19Flash_kernel_traitsILi128ELi64ELi64ELi8ES3_EELb0ELb0ELb0ELb1ELb0ELb0ELb0EEEvNS_16Flash_bwd_paramsE,"ax",@progbits
	.sectioninfo	@"SHI_REGISTERS=255"
	.align	128
        .global         _ZN5flash44flash_bwd_dq_dk_dv_loop_seqk_parallel_kernelI23Flash_bwd_kernel_traitsILi128ELi64ELi64ELi8ELi4ELi2ELi2ELb1ELb0EN7cutlass10bfloat16_tE19Flash_kernel_traitsILi128ELi64ELi64ELi8ES3_EELb0ELb0ELb0ELb1ELb0ELb0ELb0EEEvNS_16Flash_bwd_paramsE
        .type           _ZN5flash44flash_bwd_dq_dk_dv_loop_seqk_parallel_kernelI23Flash_bwd_kernel_traitsILi128ELi64ELi64ELi8ELi4ELi2ELi2ELb1ELb0EN7cutlass10bfloat16_tE19Flash_kernel_traitsILi128ELi64ELi64ELi8ES3_EELb0ELb0ELb0ELb1ELb0ELb0ELb0EEEvNS_16Flash_bwd_paramsE,@function
        .size           _ZN5flash44flash_bwd_dq_dk_dv_loop_seqk_parallel_kernelI23Flash_bwd_kernel_traitsILi128ELi64ELi64ELi8ELi4ELi2ELi2ELb1ELb0EN7cutlass10bfloat16_tE19Flash_kernel_traitsILi128ELi64ELi64ELi8ES3_EELb0ELb0ELb0ELb1ELb0ELb0ELb0EEEvNS_16Flash_bwd_paramsE,(.L_x_2050 - _ZN5flash44flash_bwd_dq_dk_dv_loop_seqk_parallel_kernelI23Flash_bwd_kernel_traitsILi128ELi64ELi64ELi8ELi4ELi2ELi2ELb1ELb0EN7cutlass10bfloat16_tE19Flash_kernel_traitsILi128ELi64ELi64ELi8ES3_EELb0ELb0ELb0ELb1ELb0ELb0ELb0EEEvNS_16Flash_bwd_paramsE)
        .other          _ZN5flash44flash_bwd_dq_dk_dv_loop_seqk_parallel_kernelI23Flash_bwd_kernel_traitsILi128ELi64ELi64ELi8ELi4ELi2ELi2ELb1ELb0EN7cutlass10bfloat16_tE19Flash_kernel_traitsILi128ELi64ELi64ELi8ES3_EELb0ELb0ELb0ELb1ELb0ELb0ELb0EEEvNS_16Flash_bwd_paramsE,@"STO_CUDA_ENTRY STV_DEFAULT"
_ZN5flash44flash_bwd_dq_dk_dv_loop_seqk_parallel_kernelI23Flash_bwd_kernel_traitsILi128ELi64ELi64ELi8ELi4ELi2ELi2ELb1ELb0EN7cutlass10bfloat16_tE19Flash_kernel_traitsILi128ELi64ELi64ELi8ES3_EELb0ELb0ELb0ELb1ELb0ELb0ELb0EEEvNS_16Flash_bwd_paramsE:
.text._ZN5flash44flash_bwd_dq_dk_dv_loop_seqk_parallel_kernelI23Flash_bwd_kernel_traitsILi128ELi64ELi64ELi8ELi4ELi2ELi2ELb1ELb0EN7cutlass10bfloat16_tE19Flash_kernel_traitsILi128ELi64ELi64ELi8ES3_EELb0ELb0ELb0ELb1ELb0ELb0ELb0EEEvNS_16Flash_bwd_paramsE:
        /* <DEDUP_REMOVED lines=11> */
[----:B------:R-:W-:Y:S01]  /*00b0*/  IMAD.MOV.U32 R185, RZ, RZ, 0x40 ;  /* 0x00000040ffb97424 */ /* 0x000fe200078e00ff */
[----:B------:R-:W-:Y:S01]  /*00c0*/  ULDC.64 UR6, c[0x0][0x118] ;  /* 0x0000460000067ab9 */ /* 0x000fe20000000a00 */
[----:B------:R-:W-:Y:S01]  /*00d0*/  IMAD.MOV.U32 R223, RZ, RZ, -0x10 ;  /* 0xfffffff0ffdf7424 */ /* 0x000fe200078e00ff */
[----:B------:R-:W2:Y:S01]  /*00e0*/  S2R R244, SR_CTAID.Z ;  /* 0x0000000000f47919 */ /* 0x000ea20000002700 */
        /* <DEDUP_REMOVED lines=38> */
[----:B------:R-:W-:Y:S02]  /*0350*/  SHF.R.S32.HI R8, RZ, 0x7, R8 ;  /* 0x00000007ff087819 */ /* 0x000fe40000011408 */
[C---:B------:R-:W-:Y:S02]  /*0360*/  LOP3.LUT R4, R0.reuse, 0x10, R3, 0xf8, !PT ;  /* 0x0000001000047812 */ /* 0x040fe400078ef803 */
[----:B------:R-:W-:Y:S01]  /*0370*/  LOP3.LUT R189, R0, 0x8, R16, 0xf8, !PT ;  /* 0x0000000800bd7812 */ /* 0x000fe200078ef810 */
[----:B------:R-:W-:Y:S01]  /*0380*/  IMAD R3, R8, 0x800, R186 ;  /* 0x0000080008037824 */ /* 0x000fe200078e02ba */
[----:B------:R-:W-:Y:S02]  /*0390*/  SHF.R.U32.HI R0, RZ, 0x3, R0 ;  /* 0x00000003ff007819 */ /* 0x000fe40000011600 */
[----:B------:R-:W-:Y:S02]  /*03a0*/  LOP3.LUT R4, R4, 0x8, R16, 0xf8, !PT ;  /* 0x0000000804047812 */ /* 0x000fe400078ef810 */
        /* <DEDUP_REMOVED lines=9> */
[----:B------:R-:W-:Y:S01]  /*0440*/  IMAD.SHL.U32 R189, R189, 0x2, RZ ;  /* 0x00000002bdbd7824 */ /* 0x000fe200078e00ff */
[----:B------:R-:W-:Y:S01]  /*0450*/  LOP3.LUT R2, R15, 0x7ffffffc, RZ, 0xc0, !PT ;  /* 0x7ffffffc0f027812 */ /* 0x000fe200078ec0ff */
[----:B------:R-:W-:Y:S01]  /*0460*/  IMAD.IADD R4, R12, 0x1, -R4 ;  /* 0x000000010c047824 */ /* 0x000fe200078e0a04 */
[----:B------:R-:W-:-:S02]  /*0470*/  SHF.R.S32.HI R0, RZ, 0x6, R0 ;  /* 0x00000006ff007819 */ /* 0x000fc40000011400 */
[----:B------:R-:W-:Y:S02]  /*0480*/  SHF.R.S32.HI R3, RZ, 0x1f, R14 ;  /* 0x0000001fff037819 */ /* 0x000fe4000001140e */
[----:B------:R-:W-:Y:S01]  /*0490*/  ISETP.NE.U32.AND P0, PT, R5, 0x1, PT ;  /* 0x000000010500780c */ /* 0x000fe20003f05070 */
[----:B------:R-:W-:Y:S01]  /*04a0*/  IMAD.IADD R5, R12, 0x1, -R2 ;  /* 0x000000010c057824 */ /* 0x000fe200078e0a02 */
[----:B------:R-:W-:Y:S01]  /*04b0*/  LEA.HI R3, R3, R18, RZ, 0x2 ;  /* 0x0000001203037211 */ /* 0x000fe200078f10ff */
[C---:B------:R-:W-:Y:S01]  /*04c0*/  IMAD R13, R0.reuse, 0x200, R9 ;  /* 0x00000200000d7824 */ /* 0x040fe200078e0209 */
[----:B------:R1:W-:Y:S01]  /*04d0*/  STL [R1+0x14], R4 ;  /* 0x0000140401007387 */ /* 0x0003e20000100800 */
[----:B------:R-:W-:Y:S01]  /*04e0*/  IMAD.SHL.U32 R2, R0, 0x8, RZ ;  /* 0x0000000800027824 */ /* 0x000fe200078e00ff */
[----:B------:R-:W-:Y:S01]  /*04f0*/  LOP3.LUT R3, R3, 0xfffffffc, RZ, 0xc0, !PT ;  /* 0xfffffffc03037812 */ /* 0x000fe200078ec0ff */
[C---:B------:R-:W-:Y:S01]  /*0500*/  IMAD.SHL.U32 R0, R7.reuse, 0x40, RZ ;  /* 0x0000004007007824 */ /* 0x040fe200078e00ff */
[----:B------:R-:W-:Y:S01]  /*0510*/  R2P PR, R7, 0x6 ;  /* 0x0000000607007804 */ /* 0x000fe20000000000 */
[----:B------:R-:W-:Y:S01]  /*0520*/  IMAD.SHL.U32 R12, R12, 0x2, RZ ;  /* 0x000000020c0c7824 */ /* 0x000fe200078e00ff */
[----:B------:R-:W-:Y:S01]  /*0530*/  LOP3.LUT R2, R2, 0x18, RZ, 0xc0, !PT ;  /* 0x0000001802027812 */ /* 0x000fe200078ec0ff */
[----:B------:R-:W-:Y:S01]  /*0540*/  IMAD.SHL.U32 R7, R5, 0x2, RZ ;  /* 0x0000000205077824 */ /* 0x000fe200078e00ff */
[----:B------:R-:W-:Y:S01]  /*0550*/  LOP3.LUT R0, R0, 0x1c0, RZ, 0xc0, !PT ;  /* 0x000001c000007812 */ /* 0x000fe200078ec0ff */
[----:B------:R-:W-:Y:S01]  /*0560*/  IMAD.IADD R203, R18, 0x1, -R3 ;  /* 0x0000000112cb7824 */ /* 0x000fe200078e0a03 */
[----:B------:R-:W-:Y:S01]  /*0570*/  STL [R1+0x18], R13 ;  /* 0x0000180d01007387 */ /* 0x000fe20000100800 */
[----:B------:R-:W-:Y:S01]  /*0580*/  IMAD.SHL.U32 R5, R10, 0x20, RZ ;  /* 0x000000200a057824 */ /* 0x000fe200078e00ff */
[----:B------:R-:W-:Y:S01]  /*0590*/  SHF.R.U32.HI R3, RZ, 0x3, R0 ;  /* 0x00000003ff037819 */ /* 0x000fe20000011600 */
[----:B------:R-:W-:Y:S01]  /*05a0*/  IMAD.SHL.U32 R208, R13, 0x2, RZ ;  /* 0x000000020dd07824 */ /* 0x000fe200078e00ff */
[----:B------:R-:W-:-:S02]  /*05b0*/  SEL R185, R185, 0xffffffc0, !P3 ;  /* 0xffffffc0b9b97807 */ /* 0x000fc40005800000 */
[----:B------:R-:W-:Y:S02]  /*05c0*/  LOP3.LUT R9, R3, R0, R2, 0x1e, !PT ;  /* 0x0000000003097212 */ /* 0x000fe400078e1e02 */
[----:B------:R-:W-:Y:S01]  /*05d0*/  SEL R223, R223, 0x10, !P0 ;  /* 0x00000010dfdf7807 */ /* 0x000fe20004000000 */
[----:B------:R-:W-:Y:S01]  /*05e0*/  IMAD.IADD R188, R189, 0x1, R185 ;  /* 0x00000001bdbc7824 */ /* 0x000fe200078e02b9 */
[----:B------:R-:W-:Y:S01]  /*05f0*/  IADD3 R229, R218, 0x40, RZ ;  /* 0x00000040dae57810 */ /* 0x000fe20007ffe0ff */
[----:B-1----:R-:W-:-:S05]  /*0600*/  IMAD.SHL.U32 R4, R8, 0x20, RZ ;  /* 0x0000002008047824 */ /* 0x002fca00078e00ff */
[----:B------:R-:W-:Y:S02]  /*0610*/  LOP3.LUT R8, R4, 0x6, R12, 0xf8, !PT ;  /* 0x0000000604087812 */ /* 0x000fe400078ef80c */
[----:B------:R-:W-:-:S03]  /*0620*/  LOP3.LUT R4, R0, 0x20, R4, 0xf8, !PT ;  /* 0x0000002000047812 */ /* 0x000fc600078ef804 */
[----:B------:R1:W-:Y:S01]  /*0630*/  STL [R1+0x1c], R8 ;  /* 0x00001c0801007387 */ /* 0x0003e20000100800 */
[----:B------:R-:W-:Y:S01]  /*0640*/  LOP3.LUT R0, R4, R3, RZ, 0x3c, !PT ;  /* 0x0000000304007212 */ /* 0x000fe200078e3cff */
[--C-:B------:R-:W-:Y:S02]  /*0650*/  IMAD R4, R203, 0x400, R7.reuse ;  /* 0x00000400cb047824 */ /* 0x100fe400078e0207 */
[----:B------:R3:W-:Y:S02]  /*0660*/  STL [R1+0x10], R17 ;  /* 0x0000101101007387 */ /* 0x0007e40000100800 */
[----:B------:R-:W-:Y:S02]  /*0670*/  IMAD.IADD R221, R4, 0x1, R0 ;  /* 0x0000000104dd7824 */ /* 0x000fe400078e0200 */
[----:B------:R-:W-:Y:S02]  /*0680*/  IMAD R4, R194, 0x400, R7 ;  /* 0x00000400c2047824 */ /* 0x000fe400078e0207 */
[----:B------:R-:W-:-:S02]  /*0690*/  IMAD.SHL.U32 R221, R221, 0x2, RZ ;  /* 0x00000002dddd7824 */ /* 0x000fc400078e00ff */
[----:B------:R-:W-:Y:S02]  /*06a0*/  IMAD.IADD R4, R4, 0x1, R9 ;  /* 0x0000000104047824 */ /* 0x000fe400078e0209 */
[C---:B------:R-:W-:Y:S01]  /*06b0*/  IMAD.IADD R224, R221.reuse, 0x1, R223 ;  /* 0x00000001dde07824 */ /* 0x040fe200078e02df */
[C---:B------:R-:W-:Y:S02]  /*06c0*/  IADD3 R222, R221.reuse, 0x20, RZ ;  /* 0x00000020ddde7810 */ /* 0x040fe40007ffe0ff */
[----:B------:R-:W-:-:S05]  /*06d0*/  @P1 IADD3 R222, R221, -0x20, RZ ;  /* 0xffffffe0ddde1810 */ /* 0x000fca0007ffe0ff */
[----:B------:R-:W-:Y:S01]  /*06e0*/  IMAD.IADD R223, R223, 0x1, R222 ;  /* 0x00000001dfdf7824 */ /* 0x000fe200078e02de */
[----:B-1----:R-:W-:Y:S01]  /*06f0*/  LOP3.LUT R8, R2, 0x20, R5, 0xf8, !PT ;  /* 0x0000002002087812 */ /* 0x002fe200078ef805 */
[----:B------:R-:W-:Y:S01]  /*0700*/  IMAD.SHL.U32 R5, R11, 0x40, RZ ;  /* 0x000000400b057824 */ /* 0x000fe200078e00ff */
[----:B------:R-:W-:Y:S01]  /*0710*/  LOP3.LUT R2, R6, 0x1c0, RZ, 0xc0, !PT ;  /* 0x000001c006027812 */ /* 0x000fe200078ec0ff */
[----:B------:R-:W-:-:S03]  /*0720*/  IMAD.SHL.U32 R6, R10, 0x8, RZ ;  /* 0x000000080a067824 */ /* 0x000fc600078e00ff */
[----:B------:R-:W-:Y:S02]  /*0730*/  SHF.R.U32.HI R3, RZ, 0x3, R2 ;  /* 0x00000003ff037819 */ /* 0x000fe40000011602 */
[----:B------:R-:W-:Y:S02]  /*0740*/  LOP3.LUT R6, R2, 0x8, R6, 0xf8, !PT ;  /* 0x0000000802067812 */ /* 0x000fe400078ef806 */
[----:B------:R-:W-:Y:S02]  /*0750*/  LOP3.LUT R0, R5, 0xfffffe00, RZ, 0xc0, !PT ;  /* 0xfffffe0005007812 */ /* 0x000fe400078ec0ff */
[----:B------:R-:W-:Y:S02]  /*0760*/  LOP3.LUT R2, R3, R8, R2, 0x1e, !PT ;  /* 0x0000000803027212 */ /* 0x000fe400078e1e02 */
[----:B------:R-:W-:Y:S01]  /*0770*/  LOP3.LUT R3, R6, R3, RZ, 0x3c, !PT ;  /* 0x0000000306037212 */ /* 0x000fe200078e3cff */
[--C-:B------:R-:W-:Y:S01]  /*0780*/  IMAD R203, R203, 0x400, R0.reuse ;  /* 0x00000400cbcb7824 */ /* 0x100fe200078e0200 */
[----:B------:R-:W-:Y:S01]  /*0790*/  LOP3.LUT R202, R2, R0, RZ, 0xfc, !PT ;  /* 0x0000000002ca7212 */ /* 0x000fe200078efcff */
[----:B------:R-:W-:Y:S01]  /*07a0*/  IMAD R194, R194, 0x400, R0 ;  /* 0x00000400c2c27824 */ /* 0x000fe200078e0200 */
[----:B------:R-:W-:Y:S01]  /*07b0*/  LEA R2, R4, 0xc000, 0x1 ;  /* 0x0000c00004027811 */ /* 0x000fe200078e08ff */
[----:B------:R-:W-:-:S02]  /*07c0*/  IMAD.MOV.U32 R0, RZ, RZ, 0x20 ;  /* 0x00000020ff007424 */ /* 0x000fc400078e00ff */
[----:B------:R-:W-:Y:S02]  /*07d0*/  IMAD.IADD R194, R3, 0x1, R194 ;  /* 0x0000000103c27824 */ /* 0x000fe400078e02c2 */
[----:B------:R3:W-:Y:S01]  /*07e0*/  STL [R1+0x4], R2 ;  /* 0x0000040201007387 */ /* 0x0007e20000100800 */
[----:B------:R-:W-:Y:S01]  /*07f0*/  SEL R0, R0, 0xffffffe0, !P4 ;  /* 0xffffffe000007807 */ /* 0x000fe20006000000 */
[----:B------:R-:W-:Y:S01]  /*0800*/  IMAD.IADD R203, R203, 0x1, R3 ;  /* 0x00000001cbcb7824 */ /* 0x000fe200078e0203 */
[----:B------:R-:W-:Y:S02]  /*0810*/  LEA R194, R194, 0x10000, 0x1 ;  /* 0x00010000c2c27811 */ /* 0x000fe400078e08ff */
[--C-:B------:R-:W-:Y:S01]  /*0820*/  IADD3 R191, R185, R189, R0.reuse ;  /* 0x000000bdb9bf7210 */ /* 0x100fe20007ffe000 */
[----:B------:R-:W-:Y:S01]  /*0830*/  IMAD.IADD R190, R189, 0x1, R0 ;  /* 0x00000001bdbe7824 */ /* 0x000fe200078e0200 */
[----:B------:R-:W-:Y:S01]  /*0840*/  IADD3 R0, R2, 0x40, RZ ;  /* 0x0000004002007810 */ /* 0x000fe20007ffe0ff */
[----:B------:R-:W-:Y:S01]  /*0850*/  IMAD R185, R186, 0x2, R185 ;  /* 0x00000002bab97824 */ /* 0x000fe200078e02b9 */
[----:B------:R-:W-:Y:S01]  /*0860*/  @P2 IADD3 R0, R2, -0x40, RZ ;  /* 0xffffffc002002810 */ /* 0x000fe20007ffe0ff */
[----:B------:R-:W-:-:S04]  /*0870*/  IMAD.SHL.U32 R186, R186, 0x2, RZ ;  /* 0x00000002baba7824 */ /* 0x000fc800078e00ff */
[----:B--2---:R3:W-:Y:S03]  /*0880*/  STL [R1+0x8], R0 ;  /* 0x0000080001007387 */ /* 0x0047e60000100800 */
.L_x_184:
[----:B-1----:R-:W1:Y:S01]  /*0890*/  S2R R37, SR_CTAID.Y ;  /* 0x0000000000257919 */ /* 0x002e620000002600 */
[----:B--23--:R-:W2:Y:S01]  /*08a0*/  LDC.U8 R0, c[0x0][0x312] ;  /* 0x0000c480ff007b82 */ /* 0x00cea20000000000 */
        /* <DEDUP_REMOVED lines=22> */
[----:B------:R-:W3:Y:S01]  /*0a10*/  @!P5 LDG.E R12, [R2.64] ;  /* 0x00000006020cd981 */ /* 0x000ee2000c1e1900 */
[----:B------:R-:W-:-:S04]  /*0a20*/  ISETP.NE.U32.AND P0, PT, RZ, c[0x0][0x248], PT ;  /* 0x00009200ff007a0c */ /* 0x000fc80003f05070 */
[----:B------:R-:W-:Y:S01]  /*0a30*/  ISETP.NE.AND.EX P0, PT, RZ, c[0x0][0x24c], PT, P0 ;  /* 0x00009300ff007a0c */ /* 0x000fe20003f05300 */
[----:B-1----:R-:W-:Y:S02]  /*0a40*/  IMAD.MOV.U32 R4, RZ, RZ, c[0x0][0x218] ;  /* 0x00008600ff047624 */ /* 0x002fe400078e00ff */
[----:B--2---:R-:W-:Y:S02]  /*0a50*/  @P1 IMAD.IADD R25, R6, 0x1, -R0 ;  /* 0x0000000106191824 */ /* 0x004fe400078e0a00 */
[----:B------:R-:W-:Y:S01]  /*0a60*/  @!P1 IMAD.MOV.U32 R25, RZ, RZ, c[0x0][0x214] ;  /* 0x00008500ff199624 */ /* 0x000fe200078e00ff */
[----:B---3--:R1:W-:Y:S07]  /*0a70*/  STL [R1+0xc], R12 ;  /* 0x00000c0c01007387 */ /* 0x0083ee0000100800 */
[----:B------:R-:W-:Y:S05]  /*0a80*/  @!P0 BRA `(.L_x_138) ;  /* 0x0000003000008947 */ /* 0x000fea0003800000 */
[----:B------:R-:W2:Y:S02]  /*0a90*/  @P4 LDG.E R4, [R2.64+0x4] ;  /* 0x0000040602044981 */ /* 0x000ea4000c1e1900 */
[----:B--2---:R-:W-:-:S06]  /*0aa0*/  @P4 IADD3 R4, R4, -R12, RZ ;  /* 0x8000000c04044210 */ /* 0x004fcc0007ffe0ff */
[----:B------:R2:W5:Y:S02]  /*0ab0*/  @!P4 LDG.E R4, [R2.64] ;  /* 0x000000060204c981 */ /* 0x000564000c1e1900 */
.L_x_138:
[----:B------:R-:W-:Y:S01]  /*0ac0*/  ISETP.NE.U32.AND P2, PT, RZ, c[0x0][0x258], PT ;  /* 0x00009600ff007a0c */ /* 0x000fe20003f45070 */
[----:B------:R-:W3:Y:S03]  /*0ad0*/  LDL R36, [R1+0x10] ;  /* 0x0000100001247983 */ /* 0x000ee60000100800 */
[----:B------:R-:W-:-:S13]  /*0ae0*/  ISETP.NE.AND.EX P2, PT, RZ, c[0x0][0x25c], PT, P2 ;  /* 0x00009700ff007a0c */ /* 0x000fda0003f45320 */
[----:B--2---:R-:W-:-:S04]  /*0af0*/  @P2 IADD3 R2, P0, R8, c[0x0][0x258], RZ ;  /* 0x0000960008022a10 */ /* 0x004fc80007f1e0ff */
[----:B------:R-:W-:-:S06]  /*0b00*/  @P2 IADD3.X R3, R7, c[0x0][0x25c], RZ, P0, !PT ;  /* 0x0000970007032a10 */ /* 0x000fcc00007fe4ff */
[----:B------:R-:W2:Y:S01]  /*0b10*/  @P2 LDG.E R3, [R2.64] ;  /* 0x0000000602032981 */ /* 0x000ea2000c1e1900 */
[----:B------:R-:W-:-:S04]  /*0b20*/  @!P2 ISETP.NE.U32.AND P0, PT, RZ, c[0x0][0x268], PT ;  /* 0x00009a00ff00aa0c */ /* 0x000fc80003f05070 */
[----:B------:R-:W-:-:S04]  /*0b30*/  @!P2 ISETP.NE.AND.EX P0, PT, RZ, c[0x0][0x26c], PT, P0 ;  /* 0x00009b00ff00aa0c */ /* 0x000fc80003f05300 */
[----:B------:R-:W-:Y:S01]  /*0b40*/  @!P2 SEL R2, RZ, c[0x0][0x21c], !P0 ;  /* 0x00008700ff02aa07 */ /* 0x000fe20004000000 */
[----:B---3--:R-:W-:Y:S02]  /*0b50*/  IMAD.SHL.U32 R22, R36, 0x40, RZ ;  /* 0x0000004024167824 */ /* 0x008fe400078e00ff */
[--C-:B--2--5:R-:W-:Y:S01]  /*0b60*/  @P2 IMAD.IADD R209, R3, 0x1, -R243.reuse ;  /* 0x0000000103d12824 */ /* 0x124fe200078e0af3 */
        /* <DEDUP_REMOVED lines=34> */
.L_x_140:
        /* <DEDUP_REMOVED lines=15> */
.L_x_141:
[----:B------:R-:W-:Y:S01]  /*0e80*/  IABS R14, c[0x0][0x1c8] ;  /* 0x00007200000e7a13 */ /* 0x000fe20000000000 */
[----:B------:R-:W2:Y:S01]  /*0e90*/  LDC.U8 R15, c[0x0][0x328] ;  /* 0x0000ca00ff0f7b82 */ /* 0x000ea20000000000 */
[----:B------:R-:W-:Y:S01]  /*0ea0*/  IABS R7, R244 ;  /* 0x000000f400077213 */ /* 0x000fe20000000000 */
[C---:B------:R-:W-:Y:S01]  /*0eb0*/  @P0 IMAD.WIDE.U32 R4, R0.reuse, c[0x0][0x370], RZ ;  /* 0x0000dc0000040a25 */ /* 0x040fe200078e00ff */
[----:B------:R-:W3:Y:S01]  /*0ec0*/  I2F.RP R2, R14 ;  /* 0x0000000e00027306 */ /* 0x000ee20000209400 */
[----:B-1----:R-:W-:Y:S01]  /*0ed0*/  MOV R12, c[0x0][0x224] ;  /* 0x00008900000c7a02 */ /* 0x002fe20000000f00 */
[----:B------:R-:W1:Y:S01]  /*0ee0*/  S2R R16, SR_CTAID.X ;  /* 0x0000000000107919 */ /* 0x000e620000002500 */
[----:B------:R-:W-:Y:S01]  /*0ef0*/  MOV R8, R7 ;  /* 0x0000000700087202 */ /* 0x000fe20000000f00 */
[----:B------:R-:W-:Y:S01]  /*0f00*/  @P0 IMAD R11, R0, c[0x0][0x374], R5 ;  /* 0x0000dd00000b0a24 */ /* 0x000fe200078e0205 */
[----:B------:R-:W-:Y:S01]  /*0f10*/  LOP3.LUT R7, R244, c[0x0][0x1c8], RZ, 0x3c, !PT ;  /* 0x00007200f4077a12 */ /* 0x000fe200078e3cff */
[----:B------:R-:W-:Y:S01]  /*0f20*/  @P0 IMAD.MOV.U32 R10, RZ, RZ, R4 ;  /* 0x000000ffff0a0224 */ /* 0x000fe200078e0004 */
[----:B------:R-:W-:Y:S01]  /*0f30*/  SHF.R.S32.HI R12, RZ, 0x1f, R12 ;  /* 0x0000001fff0c7819 */ /* 0x000fe2000001140c */
[----:B------:R-:W-:Y:S01]  /*0f40*/  @!P0 IMAD.WIDE.U32 R4, R37, c[0x0][0x368], RZ ;  /* 0x0000da0025048a25 */ /* 0x000fe200078e00ff */
[----:B------:R-:W-:Y:S01]  /*0f50*/  ISETP.GE.AND P3, PT, R7, RZ, PT ;  /* 0x000000ff0700720c */ /* 0x000fe20003f66270 */
[----:B------:R-:W4:Y:S01]  /*0f60*/  LDC.U8 R21, c[0x0][0x3d0] ;  /* 0x0000f400ff157b82 */ /* 0x000f220000000000 */
[----:B------:R-:W-:Y:S01]  /*0f70*/  MOV R32, c[0x0][0x22c] ;  /* 0x00008b0000207a02 */ /* 0x000fe20000000f00 */
[----:B------:R-:W-:Y:S01]  /*0f80*/  IMAD R7, R12, R37, RZ ;  /* 0x000000250c077224 */ /* 0x000fe200078e02ff */
[----:B------:R-:W-:Y:S01]  /*0f90*/  @!P0 MOV R10, R4 ;  /* 0x00000004000a8202 */ /* 0x000fe20000000f00 */
[----:B------:R-:W-:Y:S01]  /*0fa0*/  IMAD.WIDE.U32 R12, R37, c[0x0][0x224], RZ ;  /* 0x00008900250c7a25 */ /* 0x000fe200078e00ff */
[----:B------:R-:W-:Y:S01]  /*0fb0*/  SHF.R.S32.HI R27, RZ, 0x1f, R22 ;  /* 0x0000001fff1b7819 */ /* 0x000fe20000011416 */
[----:B---3--:R-:W3:Y:S01]  /*0fc0*/  MUFU.RCP R2, R2 ;  /* 0x0000000200027308 */ /* 0x008ee20000001000 */
[----:B------:R-:W-:Y:S01]  /*0fd0*/  SHF.R.S32.HI R245, RZ, 0x1f, R244 ;  /* 0x0000001ffff57819 */ /* 0x000fe200000114f4 */
[----:B------:R-:W-:Y:S01]  /*0fe0*/  IMAD.WIDE R18, R32, c[0x0][0x1c0], RZ ;  /* 0x0000700020127a25 */ /* 0x000fe200078e02ff */
[----:B--2---:R-:W-:-:S03]  /*0ff0*/  ISETP.NE.AND P2, PT, R15, RZ, PT ;  /* 0x000000ff0f00720c */ /* 0x004fc60003f45270 */
[----:B-1----:R-:W-:Y:S01]  /*1000*/  IMAD.WIDE.U32 R34, R16, c[0x0][0x3d8], RZ ;  /* 0x0000f60010227a25 */ /* 0x002fe200078e00ff */
[----:B---3--:R-:W-:-:S04]  /*1010*/  IADD3 R2, R2, 0xffffffe, RZ ;  /* 0x0ffffffe02027810 */ /* 0x008fc80007ffe0ff */
[----:B------:R-:W1:Y:S02]  /*1020*/  F2I.FTZ.U32.TRUNC.NTZ R3, R2 ;  /* 0x0000000200037305 */ /* 0x000e64000021f000 */
[----:B-1----:R-:W-:-:S05]  /*1030*/  IADD3 R2, RZ, -R3, RZ ;  /* 0x80000003ff027210 */ /* 0x002fca0007ffe0ff */
[----:B------:R-:W-:Y:S02]  /*1040*/  IMAD R6, R2, R14, RZ ;  /* 0x0000000e02067224 */ /* 0x000fe400078e02ff */
[----:B------:R-:W-:-:S04]  /*1050*/  IMAD.MOV.U32 R2, RZ, RZ, RZ ;  /* 0x000000ffff027224 */ /* 0x000fc800078e00ff */
[----:B------:R-:W-:-:S04]  /*1060*/  IMAD.HI.U32 R2, R3, R6, R2 ;  /* 0x0000000603027227 */ /* 0x000fc800078e0002 */
[----:B------:R-:W-:Y:S02]  /*1070*/  @!P0 IMAD R6, R33, c[0x0][0x368], RZ ;  /* 0x0000da0021068a24 */ /* 0x000fe400078e02ff */
[----:B------:R-:W-:-:S04]  /*1080*/  IMAD.HI.U32 R2, R2, R8, RZ ;  /* 0x0000000802027227 */ /* 0x000fc800078e00ff */
[----:B------:R-:W-:Y:S02]  /*1090*/  IMAD.MOV R3, RZ, RZ, -R2 ;  /* 0x000000ffff037224 */ /* 0x000fe400078e0a02 */
[C---:B------:R-:W-:Y:S02]  /*10a0*/  @!P0 IMAD R6, R37.reuse, c[0x0][0x36c], R6 ;  /* 0x0000db0025068a24 */ /* 0x040fe400078e0206 */
[----:B------:R-:W-:Y:S01]  /*10b0*/  IMAD R3, R14, R3, R8 ;  /* 0x000000030e037224 */ /* 0x000fe200078e0208 */
[----:B------:R-:W-:Y:S01]  /*10c0*/  SHF.L.U64.HI R8, R37, 0x7, R33 ;  /* 0x0000000725087819 */ /* 0x000fe20000010221 */
[----:B------:R-:W-:Y:S01]  /*10d0*/  @!P0 IMAD.IADD R11, R5, 0x1, R6 ;  /* 0x00000001050b8824 */ /* 0x000fe200078e0206 */
[----:B------:R-:W-:Y:S01]  /*10e0*/  SHF.L.U32 R6, R37, 0x7, RZ ;  /* 0x0000000725067819 */ /* 0x000fe200000006ff */
[----:B------:R-:W-:Y:S01]  /*10f0*/  IMAD R5, R33, c[0x0][0x224], R7 ;  /* 0x0000890021057a24 */ /* 0x000fe200078e0207 */
[----:B------:R-:W-:Y:S01]  /*1100*/  ISETP.GT.U32.AND P4, PT, R14, R3, PT ;  /* 0x000000030e00720c */ /* 0x000fe20003f84070 */
[-C--:B------:R-:W-:Y:S01]  /*1110*/  IMAD R7, R19, R12.reuse, RZ ;  /* 0x0000000c13077224 */ /* 0x080fe200078e02ff */
[----:B------:R-:W-:Y:S01]  /*1120*/  SEL R6, R6, RZ, P1 ;  /* 0x000000ff06067207 */ /* 0x000fe20000800000 */
[----:B------:R-:W-:Y:S01]  /*1130*/  IMAD.IADD R4, R13, 0x1, R5 ;  /* 0x000000010d047824 */ /* 0x000fe200078e0205 */
[----:B------:R-:W-:Y:S01]  /*1140*/  SEL R8, R8, RZ, P1 ;  /* 0x000000ff08087207 */ /* 0x000fe20000800000 */
[----:B------:R-:W-:Y:S01]  /*1150*/  IMAD.WIDE.U32 R12, R18, R12, RZ ;  /* 0x0000000c120c7225 */ /* 0x000fe200078e00ff */
[----:B------:R-:W-:-:S03]  /*1160*/  IADD3 R6, P1, R9, R6, RZ ;  /* 0x0000000609067210 */ /* 0x000fc60007f3e0ff */
[C---:B------:R-:W-:Y:S01]  /*1170*/  IMAD R7, R18.reuse, R4, R7 ;  /* 0x0000000412077224 */ /* 0x040fe200078e0207 */
[----:B------:R-:W-:Y:S01]  /*1180*/  IADD3.X R8, R17, R8, RZ, P1, !PT ;  /* 0x0000000811087210 */ /* 0x000fe20000ffe4ff */
[----:B------:R-:W-:Y:S01]  /*1190*/  IMAD.WIDE.U32 R4, R18, R0, RZ ;  /* 0x0000000012047225 */ /* 0x000fe200078e00ff */
[----:B----4-:R-:W-:Y:S02]  /*11a0*/  ISETP.NE.AND P1, PT, R21, RZ, PT ;  /* 0x000000ff1500720c */ /* 0x010fe40003f25270 */
[----:B------:R-:W-:Y:S01]  /*11b0*/  @!P4 IADD3 R2, R2, 0x1, RZ ;  /* 0x000000010202c810 */ /* 0x000fe20007ffe0ff */
[----:B------:R-:W-:Y:S01]  /*11c0*/  @!P4 IMAD.IADD R3, R3, 0x1, -R14 ;  /* 0x000000010303c824 */ /* 0x000fe200078e0a0e */
[----:B------:R-:W-:Y:S01]  /*11d0*/  ISETP.NE.AND P4, PT, RZ, c[0x0][0x1c8], PT ;  /* 0x00007200ff007a0c */ /* 0x000fe20003f85270 */
[----:B------:R-:W-:Y:S01]  /*11e0*/  IMAD.IADD R15, R13, 0x1, R7 ;  /* 0x000000010d0f7824 */ /* 0x000fe200078e0207 */
[----:B------:R-:W-:Y:S02]  /*11f0*/  SEL R21, R34, RZ, P1 ;  /* 0x000000ff22157207 */ /* 0x000fe40000800000 */
[----:B------:R-:W-:Y:S01]  /*1200*/  ISETP.GE.U32.AND P5, PT, R3, R14, PT ;  /* 0x0000000e0300720c */ /* 0x000fe20003fa6070 */
[----:B------:R-:W-:-:S02]  /*1210*/  IMAD R14, R19, R6, RZ ;  /* 0x00000006130e7224 */ /* 0x000fc400078e02ff */
[----:B------:R-:W-:Y:S01]  /*1220*/  IMAD R3, R19, R0, RZ ;  /* 0x0000000013037224 */ /* 0x000fe200078e02ff */
[----:B------:R-:W-:Y:S01]  /*1230*/  SEL R19, R12, R4, !P0 ;  /* 0x000000040c137207 */ /* 0x000fe20004000000 */
[----:B------:R-:W-:Y:S02]  /*1240*/  IMAD R12, R18, R8, R14 ;  /* 0x00000008120c7224 */ /* 0x000fe400078e020e */
[----:B------:R-:W-:Y:S01]  /*1250*/  @P2 IMAD R4, R37, c[0x0][0x214], RZ ;  /* 0x0000850025042a24 */ /* 0x000fe200078e02ff */
[----:B------:R-:W-:Y:S01]  /*1260*/  @P0 IADD3 R15, R5, R3, RZ ;  /* 0x00000003050f0210 */ /* 0x000fe20007ffe0ff */
[----:B------:R-:W-:-:S03]  /*1270*/  IMAD.WIDE.U32 R6, R18, R6, RZ ;  /* 0x0000000612067225 */ /* 0x000fc600078e00ff */
[----:B------:R-:W-:Y:S01]  /*1280*/  @P2 SEL R3, R4, R0, !P0 ;  /* 0x0000000004032207 */ /* 0x000fe20004000000 */
[----:B------:R-:W-:Y:S01]  /*1290*/  IMAD R5, R16, c[0x0][0x3dc], R35 ;  /* 0x0000f70010057a24 */ /* 0x000fe200078e0223 */
[----:B------:R-:W-:Y:S01]  /*12a0*/  @P5 IADD3 R2, R2, 0x1, RZ ;  /* 0x0000000102025810 */ /* 0x000fe20007ffe0ff */
[C---:B------:R-:W-:Y:S01]  /*12b0*/  IMAD R4, R244.reuse, c[0x0][0x22c], RZ ;  /* 0x00008b00f4047a24 */ /* 0x040fe200078e02ff */
[----:B------:R-:W-:Y:S01]  /*12c0*/  IADD3 R12, R7, R12, RZ ;  /* 0x0000000c070c7210 */ /* 0x000fe20007ffe0ff */
[----:B------:R-:W-:Y:S01]  /*12d0*/  @!P2 IMAD R8, R37, c[0x0][0x1c0], R244 ;  /* 0x000070002508aa24 */ /* 0x000fe200078e02f4 */
[----:B------:R-:W-:Y:S01]  /*12e0*/  SEL R18, R5, RZ, P1 ;  /* 0x000000ff05127207 */ /* 0x000fe20000800000 */
[----:B------:R-:W-:Y:S01]  /*12f0*/  IMAD.MOV.U32 R14, RZ, RZ, R2 ;  /* 0x000000ffff0e7224 */ /* 0x000fe200078e0002 */
[----:B------:R-:W-:Y:S01]  /*1300*/  SHF.R.S32.HI R16, RZ, 0x1f, R4 ;  /* 0x0000001fff107819 */ /* 0x000fe20000011404 */
[----:B------:R-:W-:Y:S02]  /*1310*/  @P2 IMAD R13, R244, c[0x0][0x234], R3 ;  /* 0x00008d00f40d2a24 */ /* 0x000fe400078e0203 */
[----:B------:R-:W-:Y:S01]  /*1320*/  @!P2 IMAD R13, R8, c[0x0][0x214], RZ ;  /* 0x00008500080daa24 */ /* 0x000fe200078e02ff */
[----:B------:R-:W-:-:S02]  /*1330*/  @!P3 IADD3 R14, -R14, RZ, RZ ;  /* 0x000000ff0e0eb210 */ /* 0x000fc40007ffe1ff */
[----:B------:R-:W-:-:S04]  /*1340*/  @!P4 LOP3.LUT R14, RZ, c[0x0][0x1c8], RZ, 0x33, !PT ;  /* 0x00007200ff0eca12 */ /* 0x000fc800078e33ff */
        /* <DEDUP_REMOVED lines=9> */
.L_x_142:
[----:B------:R-:W-:-:S04]  /*13e0*/  IMAD R0, R37, c[0x0][0x1c0], R244 ;  /* 0x0000700025007a24 */ /* 0x000fc800078e02f4 */
[----:B------:R-:W-:Y:S02]  /*13f0*/  IMAD R8, R0, c[0x0][0x224], RZ ;  /* 0x0000890000087a24 */ /* 0x000fe400078e02ff */
.L_x_143:
        /* <DEDUP_REMOVED lines=18> */
[----:B------:R-:W-:-:S02]  /*1520*/  IADD3.X R10, R12, R5, R16, P2, P0 ;  /* 0x000000050c0a7210 */ /* 0x000fc400017e0410 */
[----:B------:R-:W-:Y:S01]  /*1530*/  IADD3 R11, P2, P0, R21, R4, R19 ;  /* 0x00000004150b7210 */ /* 0x000fe2000785e013 */
[----:B------:R-:W-:Y:S01]  /*1540*/  IMAD R5, R0, c[0x0][0x190], RZ ;  /* 0x0000640000057a24 */ /* 0x000fe200078e02ff */
[----:B------:R-:W-:Y:S01]  /*1550*/  ISETP.GE.AND P3, PT, R25, 0x1, PT ;  /* 0x000000011900780c */ /* 0x000fe20003f66270 */
[----:B------:R-:W-:Y:S01]  /*1560*/  IMAD R4, R245, c[0x0][0x378], RZ ;  /* 0x0000de00f5047a24 */ /* 0x000fe200078e02ff */
[----:B------:R-:W-:Y:S01]  /*1570*/  IADD3.X R10, R18, R10, R15, P2, P0 ;  /* 0x0000000a120a7210 */ /* 0x000fe200017e040f */
[C---:B------:R-:W-:Y:S01]  /*1580*/  IMAD R12, R7.reuse, c[0x0][0x194], R5 ;  /* 0x00006500070c7a24 */ /* 0x040fe200078e0205 */
[----:B-1----:R-:W-:Y:S01]  /*1590*/  SHF.R.S32.HI R35, RZ, 0x1f, R35 ;  /* 0x0000001fff237819 */ /* 0x002fe20000011423 */
[----:B------:R-:W-:Y:S01]  /*15a0*/  IMAD.WIDE.U32 R6, R7, c[0x0][0x190], R218 ;  /* 0x0000640007067a25 */ /* 0x000fe200078e00da */
[----:B------:R-:W-:Y:S02]  /*15b0*/  MOV R19, 0x4 ;  /* 0x0000000400137802 */ /* 0x000fe40000000f00 */
[----:B---3--:R-:W-:Y:S01]  /*15c0*/  LEA.HI R35, R35, R38, RZ, 0x5 ;  /* 0x0000002623237211 */ /* 0x008fe200078f28ff */
[C---:B------:R-:W-:Y:S01]  /*15d0*/  IMAD R4, R244.reuse, c[0x0][0x37c], R4 ;  /* 0x0000df00f4047a24 */ /* 0x040fe200078e0204 */
[----:B------:R-:W-:Y:S01]  /*15e0*/  IADD3 R6, P2, R29, R6, RZ ;  /* 0x000000061d067210 */ /* 0x000fe20007f5e0ff */
[----:B------:R-:W-:Y:S01]  /*15f0*/  IMAD.WIDE.U32 R2, R244, c[0x0][0x378], R2 ;  /* 0x0000de00f4027a25 */ /* 0x000fe200078e0002 */
[----:B------:R-:W-:-:S02]  /*1600*/  SHF.R.S32.HI R35, RZ, 0x5, R35 ;  /* 0x00000005ff237819 */ /* 0x000fc40000011423 */
[----:B------:R-:W-:Y:S01]  /*1610*/  IADD3.X R7, R20, R7, R12, P2, !PT ;  /* 0x0000000714077210 */ /* 0x000fe200017fe40c */
[----:B------:R-:W-:Y:S01]  /*1620*/  IMAD.IADD R18, R9, 0x1, R8 ;  /* 0x0000000109127824 */ /* 0x000fe200078e0208 */
[----:B------:R-:W-:Y:S01]  /*1630*/  IADD3 R5, R3, R4, RZ ;  /* 0x0000000403057210 */ /* 0x000fe20007ffe0ff */
[----:B------:R-:W-:Y:S02]  /*1640*/  IMAD R3, R245, c[0x0][0x1a8], RZ ;  /* 0x00006a00f5037a24 */ /* 0x000fe400078e02ff */
[----:B------:R-:W-:Y:S02]  /*1650*/  IMAD.MOV.U32 R4, RZ, RZ, R2 ;  /* 0x000000ffff047224 */ /* 0x000fe400078e0002 */
[----:B------:R-:W-:Y:S02]  /*1660*/  IMAD.IADD R15, R9, 0x1, R13 ;  /* 0x00000001090f7824 */ /* 0x000fe400078e020d */
[C---:B------:R-:W-:Y:S02]  /*1670*/  IMAD R3, R244.reuse, c[0x0][0x1ac], R3 ;  /* 0x00006b00f4037a24 */ /* 0x040fe400078e0203 */
[----:B------:R-:W-:-:S04]  /*1680*/  IMAD.WIDE.U32 R12, R244, c[0x0][0x1a8], R6 ;  /* 0x00006a00f40c7a25 */ /* 0x000fc800078e0006 */
[----:B------:R-:W-:-:S04]  /*1690*/  IMAD.WIDE.U32 R4, R242, c[0x0][0x370], R4 ;  /* 0x0000dc00f2047a25 */ /* 0x000fc800078e0004 */
[----:B------:R-:W-:Y:S02]  /*16a0*/  IMAD.IADD R21, R13, 0x1, R3 ;  /* 0x000000010d157824 */ /* 0x000fe400078e0203 */
[----:B------:R-:W-:-:S04]  /*16b0*/  IMAD.WIDE R16, R15, R19, c[0x0][0x200] ;  /* 0x000080000f107625 */ /* 0x000fc800078e0213 */
        /* <DEDUP_REMOVED lines=11> */
[----:B------:R-:W-:Y:S02]  /*1770*/  LEA.HI.SX32 R0, R26, 0xffffffff, 0x1a ;  /* 0xffffffff1a007811 */ /* 0x000fe400078fd2ff */
        /* <DEDUP_REMOVED lines=55> */
.L_x_146:
[----:B------:R-:W-:Y:S05]  /*1af0*/  BSYNC B0 ;  /* 0x0000000000007941 */ /* 0x000fea0003800000 */
.L_x_145:
        /* <DEDUP_REMOVED lines=30> */
.L_x_148:
[----:B------:R-:W-:Y:S05]  /*1ce0*/  BSYNC B0 ;  /* 0x0000000000007941 */ /* 0x000fea0003800000 */
.L_x_147:
        /* <DEDUP_REMOVED lines=20> */
.L_x_150:
[----:B------:R-:W-:Y:S05]  /*1e30*/  BSYNC B0 ;  /* 0x0000000000007941 */ /* 0x000fea0003800000 */
.L_x_149:
        /* <DEDUP_REMOVED lines=28> */
.L_x_152:
[----:B------:R-:W-:Y:S05]  /*2000*/  BSYNC B0 ;  /* 0x0000000000007941 */ /* 0x000fea0003800000 */
.L_x_151:
        /* <DEDUP_REMOVED lines=15> */
.L_x_154:
        /* <DEDUP_REMOVED lines=19> */
.L_x_155:
[----:B------:R-:W-:Y:S05]  /*2230*/  BSYNC B0 ;  /* 0x0000000000007941 */ /* 0x000fea0003800000 */
.L_x_153:
        /* <DEDUP_REMOVED lines=14> */
.L_x_157:
        /* <DEDUP_REMOVED lines=27> */
.L_x_158:
[----:B------:R-:W-:Y:S05]  /*24d0*/  BSYNC B0 ;  /* 0x0000000000007941 */ /* 0x000fea0003800000 */
.L_x_156:
[----:B------:R-:W1:Y:S01]  /*24e0*/  S2R R11, SR_TID.X ;  /* 0x00000000000b7919 */ /* 0x000e620000002100 */
[----:B------:R-:W-:Y:S01]  /*24f0*/  SHF.R.S32.HI R8, RZ, 0x1f, R39 ;  /* 0x0000001fff087819 */ /* 0x000fe20000011427 */
[----:B------:R-:W-:Y:S02]  /*2500*/  IMAD.MOV.U32 R217, RZ, RZ, 0x7f800000 ;  /* 0x7f800000ffd97424 */ /* 0x000fe400078e00ff */
[----:B------:R-:W-:Y:S01]  /*2510*/  IMAD.MOV.U32 R220, RZ, RZ, 0x7f800000 ;  /* 0x7f800000ffdc7424 */ /* 0x000fe200078e00ff */
[----:B------:R-:W-:-:S04]  /*2520*/  LEA.HI R8, R8, R39, RZ, 0x2 ;  /* 0x0000002708087211 */ /* 0x000fc800078f10ff */
[----:B------:R-:W-:Y:S02]  /*2530*/  SHF.R.S32.HI R8, RZ, 0x2, R8 ;  /* 0x00000002ff087819 */ /* 0x000fe40000011408 */
[----:B-1----:R-:W-:-:S04]  /*2540*/  SHF.R.S32.HI R10, RZ, 0x1f, R11 ;  /* 0x0000001fff0a7819 */ /* 0x002fc8000001140b */
[----:B------:R-:W-:-:S04]  /*2550*/  LEA.HI R2, R10, R11, RZ, 0x5 ;  /* 0x0000000b0a027211 */ /* 0x000fc800078f28ff */
[----:B------:R-:W-:-:S04]  /*2560*/  SHF.R.S32.HI R2, RZ, 0x1f, R2 ;  /* 0x0000001fff027819 */ /* 0x000fc80000011402 */
[----:B------:R-:W-:-:S04]  /*2570*/  LEA.HI R2, R2, R35, RZ, 0x2 ;  /* 0x0000002302027211 */ /* 0x000fc800078f10ff */
[----:B------:R-:W-:-:S05]  /*2580*/  LOP3.LUT R2, R2, 0xfffffffc, RZ, 0xc0, !PT ;  /* 0xfffffffc02027812 */ /* 0x000fca00078ec0ff */
[----:B------:R-:W-:-:S04]  /*2590*/  IMAD.IADD R2, R35, 0x1, -R2 ;  /* 0x0000000123027824 */ /* 0x000fc800078e0a02 */
[----:B------:R-:W-:-:S04]  /*25a0*/  IMAD R8, R2, 0x10, R8 ;  /* 0x0000001002087824 */ /* 0x000fc800078e0208 */
[C---:B------:R-:W-:Y:S01]  /*25b0*/  IMAD.SHL.U32 R240, R8.reuse, 0x4, RZ ;  /* 0x0000000408f07824 */ /* 0x040fe200078e00ff */
[C---:B------:R-:W-:Y:S02]  /*25c0*/  IADD3 R2, R8.reuse, 0x8, RZ ;  /* 0x0000000808027810 */ /* 0x040fe40007ffe0ff */
[----:B------:R-:W-:Y:S02]  /*25d0*/  SHF.R.S32.HI R3, RZ, 0x1f, R8 ;  /* 0x0000001fff037819 */ /* 0x000fe40000011408 */
[-C--:B------:R-:W-:Y:S02]  /*25e0*/  ISETP.GE.AND P3, PT, R8, R0.reuse, PT ;  /* 0x000000000800720c */ /* 0x080fe40003f66270 */
[----:B------:R-:W-:Y:S02]  /*25f0*/  ISETP.GE.AND P2, PT, R2, R0, PT ;  /* 0x000000000200720c */ /* 0x000fe40003f46270 */
[----:B------:R-:W-:Y:S02]  /*2600*/  SHF.L.U64.HI R239, R8, 0x2, R3 ;  /* 0x0000000208ef7819 */ /* 0x000fe40000010203 */
[----:B------:R-:W-:Y:S01]  /*2610*/  IADD3 R2, P1, R240, R226, RZ ;  /* 0x000000e2f0027210 */ /* 0x000fe20007f3e0ff */
[----:B------:R1:W-:Y:S04]  /*2620*/  @P6 STS.128 [R208+0xc000], RZ ;  /* 0x00c000ffd0006388 */ /* 0x0003e80000000c00 */
[----:B------:R-:W-:Y:S01]  /*2630*/  IMAD.X R3, R239, 0x1, R225, P1 ;  /* 0x00000001ef037824 */ /* 0x000fe200008e06e1 */
[----:B------:R1:W-:Y:S01]  /*2640*/  @P6 STS.128 [R208+0xe000], RZ ;  /* 0x00e000ffd0006388 */ /* 0x0003e20000000c00 */
[----:B------:R-:W-:-:S03]  /*2650*/  IMAD R0, R27, c[0x0][0x198], RZ ;  /* 0x000066001b007a24 */ /* 0x000fc600078e02ff */
[----:B------:R2:W5:Y:S04]  /*2660*/  @!P3 LDG.E R217, [R2.64] ;  /* 0x0000000602d9b981 */ /* 0x000568000c1e1900 */
[----:B------:R2:W5:Y:S01]  /*2670*/  @!P2 LDG.E R220, [R2.64+0x20] ;  /* 0x0000200602dca981 */ /* 0x000562000c1e1900 */
[C---:B------:R-:W-:Y:S01]  /*2680*/  IMAD R0, R22.reuse, c[0x0][0x19c], R0 ;  /* 0x0000670016007a24 */ /* 0x040fe200078e0200 */
[----:B------:R-:W-:Y:S01]  /*2690*/  BSSY B0, `(.L_x_159) ;  /* 0x0000020000007945 */ /* 0x000fe20003800000 */
[----:B--2---:R-:W-:-:S05]  /*26a0*/  IMAD.WIDE.U32 R2, R22, c[0x0][0x198], R218 ;  /* 0x0000660016027a25 */ /* 0x004fca00078e00da */
[----:B------:R-:W-:-:S04]  /*26b0*/  IADD3 R4, P1, R30, R2, RZ ;  /* 0x000000021e047210 */ /* 0x000fc80007f3e0ff */
[----:B------:R-:W-:Y:S01]  /*26c0*/  IADD3.X R5, R31, R3, R0, P1, !PT ;  /* 0x000000031f057210 */ /* 0x000fe20000ffe400 */
[----:B------:R-:W-:-:S04]  /*26d0*/  IMAD R0, R28, c[0x0][0x1b0], RZ ;  /* 0x00006c001c007a24 */ /* 0x000fc800078e02ff */
[C---:B------:R-:W-:Y:S02]  /*26e0*/  IMAD R0, R14.reuse, c[0x0][0x1b4], R0 ;  /* 0x00006d000e007a24 */ /* 0x040fe400078e0200 */
[----:B------:R-:W-:-:S04]  /*26f0*/  IMAD.WIDE.U32 R4, R14, c[0x0][0x1b0], R4 ;  /* 0x00006c000e047a25 */ /* 0x000fc800078e0004 */
[----:B------:R-:W-:Y:S01]  /*2700*/  IMAD.IADD R9, R5, 0x1, R0 ;  /* 0x0000000105097824 */ /* 0x000fe200078e0200 */
[----:B------:R-:W-:Y:S05]  /*2710*/  @P6 BRA `(.L_x_160) ;  /* 0x0000017000006947 */ /* 0x000fea0003800000 */
[----:B-1----:R-:W-:Y:S01]  /*2720*/  ISETP.GE.AND P2, PT, R218, c[0x0][0x220], PT ;  /* 0x00008800da007a0c */ /* 0x002fe20003f46270 */
        /* <DEDUP_REMOVED lines=22> */
.L_x_160:
[----:B-1----:R-:W-:Y:S05]  /*2890*/  BSYNC B0 ;  /* 0x0000000000007941 */ /* 0x002fea0003800000 */
.L_x_159:
        /* <DEDUP_REMOVED lines=28> */
.L_x_162:
[----:B------:R-:W-:Y:S05]  /*2a60*/  BSYNC B0 ;  /* 0x0000000000007941 */ /* 0x000fea0003800000 */
.L_x_161:
[----:B------:R-:W0:Y:S04]  /*2a70*/  LDGDEPBAR ;  /* 0x00000000000079af */ /* 0x000e280000000000 */
[----:B--2---:R-:W2:Y:S01]  /*2a80*/  LDL R7, [R1+0x1c] ;  /* 0x00001c0001077983 */ /* 0x004ea20000100800 */
[----:B------:R-:W-:-:S04]  /*2a90*/  ISETP.NE.U32.AND P5, PT, RZ, c[0x0][0x318], PT ;  /* 0x0000c600ff007a0c */ /* 0x000fc80003fa5070 */
[----:B------:R-:W-:-:S13]  /*2aa0*/  ISETP.NE.AND.EX P5, PT, RZ, c[0x0][0x31c], PT, P5 ;  /* 0x0000c700ff007a0c */ /* 0x000fda0003fa5350 */
[----:B------:R-:W-:Y:S01]  /*2ab0*/  @P5 IMAD R0, R33, c[0x0][0x320], RZ ;  /* 0x0000c80021005a24 */ /* 0x000fe200078e02ff */
[----:B------:R-:W-:-:S04]  /*2ac0*/  DEPBAR.LE SB0, 0x1 ;  /* 0x000080400000791a */ /* 0x000fc80000000000 */
[----:B------:R-:W-:Y:S01]  /*2ad0*/  BAR.SYNC.DEFER_BLOCKING 0x0 ;  /* 0x0000000000007b1d */ /* 0x000fe20000010000 */
[C---:B------:R-:W-:Y:S02]  /*2ae0*/  @P5 IMAD R0, R37.reuse, c[0x0][0x324], R0 ;  /* 0x0000c90025005a24 */ /* 0x040fe400078e0200 */
[----:B------:R-:W-:-:S04]  /*2af0*/  @P5 IMAD.WIDE.U32 R2, R37, c[0x0][0x320], R244 ;  /* 0x0000c80025025a25 */ /* 0x000fc800078e00f4 */
[----:B------:R-:W-:Y:S01]  /*2b00*/  @P5 IMAD.IADD R0, R3, 0x1, R0 ;  /* 0x0000000103005824 */ /* 0x000fe200078e0200 */
[----:B------:R-:W-:-:S04]  /*2b10*/  @P5 LEA R4, P1, R2, c[0x0][0x318], 0x2 ;  /* 0x0000c60002045a11 */ /* 0x000fc800078210ff */
[----:B------:R-:W-:-:S06]  /*2b20*/  @P5 LEA.HI.X R5, R2, c[0x0][0x31c], R0, 0x2, P1 ;  /* 0x0000c70002055a11 */ /* 0x000fcc00008f1400 */
[----:B---3--:R1:W3:Y:S01]  /*2b30*/  @P5 LDG.E R5, [R4.64] ;  /* 0x0000000604055981 */ /* 0x0082e2000c1e1900 */
[CC--:B------:R-:W-:Y:S01]  /*2b40*/  LEA.HI R0, R10.reuse, R11.reuse, RZ, 0x4 ;  /* 0x0000000b0a007211 */ /* 0x0c0fe200078f20ff */
[----:B------:R-:W3:Y:S01]  /*2b50*/  @P5 MUFU.RCP R6, c[0x0][0x238] ;  /* 0x00008e0000065b08 */ /* 0x000ee20000001000 */
[----:B------:R-:W-:Y:S01]  /*2b60*/  LEA.HI R3, R10, R11, RZ, 0x3 ;  /* 0x0000000b0a037211 */ /* 0x000fe200078f18ff */
[----:B------:R-:W4:Y:S01]  /*2b70*/  LDSM.16.M88.4 R104, [R189+0x10000] ;  /* 0x01000000bd68783b */ /* 0x000f220000000200 */
[----:B------:R-:W-:Y:S01]  /*2b80*/  LOP3.LUT R0, R0, 0xfffffff0, RZ, 0xc0, !PT ;  /* 0xfffffff000007812 */ /* 0x000fe200078ec0ff */
[----:B------:R-:W-:Y:S01]  /*2b90*/  IMAD.MOV.U32 R192, RZ, RZ, 0x40 ;  /* 0x00000040ffc07424 */ /* 0x000fe200078e00ff */
[----:B------:R-:W-:Y:S01]  /*2ba0*/  LOP3.LUT R3, R3, 0xfffffff8, RZ, 0xc0, !PT ;  /* 0xfffffff803037812 */ /* 0x000fe200078ec0ff */
[----:B------:R-:W2:Y:S01]  /*2bb0*/  LDSM.16.M88.4 R108, [R189+0x10800] ;  /* 0x01080000bd6c783b */ /* 0x000ea20000000200 */
[----:B------:R-:W-:Y:S01]  /*2bc0*/  MOV R164, 0x20 ;  /* 0x0000002000a47802 */ /* 0x000fe20000000f00 */
[----:B------:R-:W-:Y:S01]  /*2bd0*/  IMAD.IADD R0, R11, 0x1, -R0 ;  /* 0x000000010b007824 */ /* 0x000fe200078e0a00 */
[----:B------:R-:W-:Y:S01]  /*2be0*/  IADD3 R187, R203, 0x2000, RZ ;  /* 0x00002000cbbb7810 */ /* 0x000fe20007ffe0ff */
[----:B------:R-:W-:Y:S01]  /*2bf0*/  IMAD.IADD R3, R11, 0x1, -R3 ;  /* 0x000000010b037824 */ /* 0x000fe200078e0a03 */
[----:B------:R-:W2:Y:S01]  /*2c00*/  LDSM.16.M88.4 R112, [R190+0x10000] ;  /* 0x01000000be70783b */ /* 0x000ea20000000200 */
[----:B------:R-:W-:Y:S01]  /*2c10*/  IMAD.SHL.U32 R193, R203, 0x2, RZ ;  /* 0x00000002cbc17824 */ /* 0x000fe200078e00ff */
[----:B------:R-:W-:Y:S01]  /*2c20*/  SHF.R.S32.HI R2, RZ, 0x1f, R0 ;  /* 0x0000001fff027819 */ /* 0x000fe20000011400 */
[----:B------:R-:W-:Y:S01]  /*2c30*/  IMAD.MOV.U32 R207, RZ, RZ, RZ ;  /* 0x000000ffffcf7224 */ /* 0x000fe200078e00ff */
[----:B------:R-:W-:Y:S01]  /*2c40*/  LOP3.LUT P4, RZ, R3, 0x2, RZ, 0xc0, !PT ;  /* 0x0000000203ff7812 */ /* 0x000fe2000788c0ff */
[----:B------:R-:W2:Y:S01]  /*2c50*/  LDSM.16.M88.4 R116, [R190+0x10800] ;  /* 0x01080000be74783b */ /* 0x000ea20000000200 */
[----:B------:R-:W-:Y:S01]  /*2c60*/  LEA.HI R2, R2, R0, RZ, 0x3 ;  /* 0x0000000002027211 */ /* 0x000fe200078f18ff */
[----:B------:R-:W-:Y:S01]  /*2c70*/  IMAD.MOV.U32 R211, RZ, RZ, R206 ;  /* 0x000000ffffd37224 */ /* 0x000fe200078e00ce */
[----:B------:R-:W-:Y:S01]  /*2c80*/  SEL R164, R164, 0xffffffe0, !P4 ;  /* 0xffffffe0a4a47807 */ /* 0x000fe20006000000 */
[----:B------:R-:W2:Y:S01]  /*2c90*/  LDSM.16.M88.4 R120, [R188+0x10000] ;  /* 0x01000000bc78783b */ /* 0x000ea20000000200 */
[----:B------:R-:W-:Y:S01]  /*2ca0*/  LOP3.LUT R2, R2, 0xfffffff8, RZ, 0xc0, !PT ;  /* 0xfffffff802027812 */ /* 0x000fe200078ec0ff */
[----:B------:R-:W-:Y:S01]  /*2cb0*/  CS2R R94, SRZ ;  /* 0x00000000005e7805 */ /* 0x000fe2000001ff00 */
[----:B-1----:R-:W-:Y:S01]  /*2cc0*/  IADD3 R4, R22, 0x40, RZ ;  /* 0x0000004016047810 */ /* 0x002fe20007ffe0ff */
[----:B------:R-:W-:Y:S01]  /*2cd0*/  IMAD.IADD R164, R164, 0x1, R188 ;  /* 0x00000001a4a47824 */ /* 0x000fe200078e02bc */
[----:B------:R-:W1:Y:S01]  /*2ce0*/  LDSM.16.M88.4 R124, [R188+0x10800] ;  /* 0x01080000bc7c783b */ /* 0x000e620000000200 */
[----:B------:R-:W-:Y:S01]  /*2cf0*/  IMAD.IADD R0, R0, 0x1, -R2 ;  /* 0x0000000100007824 */ /* 0x000fe200078e0a02 */
[----:B------:R-:W-:Y:S01]  /*2d00*/  ISETP.GE.AND P3, PT, R4, R209, PT ;  /* 0x000000d10400720c */ /* 0x000fe20003f66270 */
[----:B------:R-:W-:Y:S01]  /*2d10*/  CS2R R92, SRZ ;  /* 0x00000000005c7805 */ /* 0x000fe2000001ff00 */
[----:B------:R-:W1:Y:S01]  /*2d20*/  LDSM.16.M88.4 R128, [R164+0x10000] ;  /* 0x01000000a480783b */ /* 0x000e620000000200 */
[----:B------:R-:W-:Y:S01]  /*2d30*/  SEL R187, R187, R203, !P0 ;  /* 0x000000cbbbbb7207 */ /* 0x000fe20004000000 */
[----:B------:R-:W-:Y:S01]  /*2d40*/  CS2R R98, SRZ ;  /* 0x0000000000627805 */ /* 0x000fe2000001ff00 */
[----:B------:R-:W-:Y:S01]  /*2d50*/  R2P PR, R0, 0x6 ;  /* 0x0000000600007804 */ /* 0x000fe20000000000 */
[----:B------:R-:W1:Y:S01]  /*2d60*/  LDSM.16.M88.4 R132, [R164+0x10800] ;  /* 0x01080000a484783b */ /* 0x000e620000000200 */
[----:B------:R-:W-:Y:S01]  /*2d70*/  IADD3 R0, R202, 0x2000, RZ ;  /* 0x00002000ca007810 */ /* 0x000fe20007ffe0ff */
[----:B------:R-:W-:Y:S01]  /*2d80*/  CS2R R96, SRZ ;  /* 0x0000000000607805 */ /* 0x000fe2000001ff00 */
[----:B------:R-:W-:Y:S01]  /*2d90*/  CS2R R90, SRZ ;  /* 0x00000000005a7805 */ /* 0x000fe2000001ff00 */
[----:B------:R-:W1:Y:S01]  /*2da0*/  LDSM.16.M88.4 R160, [R164+0x12000] ;  /* 0x01200000a4a0783b */ /* 0x000e620000000200 */
[----:B------:R-:W-:Y:S01]  /*2db0*/  SEL R0, R0, R202, !P0 ;  /* 0x000000ca00007207 */ /* 0x000fe20004000000 */
[----:B------:R-:W-:Y:S01]  /*2dc0*/  CS2R R88, SRZ ;  /* 0x0000000000587805 */ /* 0x000fe2000001ff00 */
[----:B------:R-:W-:Y:S01]  /*2dd0*/  SEL R201, R201, 0xffffffe0, !P1 ;  /* 0xffffffe0c9c97807 */ /* 0x000fe20004800000 */
[----:B------:R-:W1:Y:S01]  /*2de0*/  LDSM.16.M88.4 R136, [R189+0x12000] ;  /* 0x01200000bd88783b */ /* 0x000e620000000200 */
[----:B------:R-:W-:Y:S01]  /*2df0*/  SEL R192, R192, 0xffffffc0, !P2 ;  /* 0xffffffc0c0c07807 */ /* 0x000fe20005000000 */
[----:B------:R-:W-:Y:S01]  /*2e00*/  IMAD.SHL.U32 R184, R0, 0x2, RZ ;  /* 0x0000000200b87824 */ /* 0x000fe200078e00ff */
[----:B------:R-:W-:Y:S01]  /*2e10*/  CS2R R86, SRZ ;  /* 0x0000000000567805 */ /* 0x000fe2000001ff00 */
[----:B------:R-:W1:Y:S01]  /*2e20*/  LDSM.16.M88.4 R140, [R189+0x12800] ;  /* 0x01280000bd8c783b */ /* 0x000e620000000200 */
[----:B------:R-:W-:Y:S01]  /*2e30*/  IMAD.MOV.U32 R0, RZ, RZ, c[0x0][0x22c] ;  /* 0x00008b00ff007624 */ /* 0x000fe200078e00ff */
[----:B------:R-:W-:Y:S01]  /*2e40*/  CS2R R84, SRZ ;  /* 0x0000000000547805 */ /* 0x000fe2000001ff00 */
[----:B------:R-:W-:Y:S01]  /*2e50*/  IMAD.IADD R195, R201, 0x1, R193 ;  /* 0x00000001c9c37824 */ /* 0x000fe200078e02c1 */
[----:B------:R-:W1:Y:S01]  /*2e60*/  LDSM.16.M88.4 R144, [R190+0x12000] ;  /* 0x01200000be90783b */ /* 0x000e620000000200 */
[----:B------:R-:W-:Y:S01]  /*2e70*/  IMAD R0, R0, c[0x0][0x1c0], RZ ;  /* 0x0000700000007a24 */ /* 0x000fe200078e02ff */
[----:B------:R-:W-:Y:S01]  /*2e80*/  CS2R R78, SRZ ;  /* 0x00000000004e7805 */ /* 0x000fe2000001ff00 */
[----:B------:R-:W-:Y:S01]  /*2e90*/  IMAD.IADD R196, R194, 0x1, R201 ;  /* 0x00000001c2c47824 */ /* 0x000fe200078e02c9 */
[----:B------:R-:W1:Y:S01]  /*2ea0*/  LDSM.16.M88.4 R148, [R190+0x12800] ;  /* 0x01280000be94783b */ /* 0x000e620000000200 */
[----:B------:R-:W-:Y:S01]  /*2eb0*/  IMAD.SHL.U32 R216, R0, 0x8, RZ ;  /* 0x0000000800d87824 */ /* 0x000fe200078e00ff */
[----:B------:R-:W-:Y:S01]  /*2ec0*/  CS2R R76, SRZ ;  /* 0x00000000004c7805 */ /* 0x000fe2000001ff00 */
[----:B------:R-:W-:Y:S01]  /*2ed0*/  CS2R R82, SRZ ;  /* 0x0000000000527805 */ /* 0x000fe2000001ff00 */
[----:B------:R-:W1:Y:S01]  /*2ee0*/  LDSM.16.M88.4 R152, [R188+0x12000] ;  /* 0x01200000bc98783b */ /* 0x000e620000000200 */
[----:B------:R-:W-:Y:S01]  /*2ef0*/  CS2R R80, SRZ ;  /* 0x0000000000507805 */ /* 0x000fe2000001ff00 */
        /* <DEDUP_REMOVED lines=20> */
[----:B------:R-:W-:Y:S01]  /*3040*/  SHF.L.U32 R187, R187, 0x1, RZ ;  /* 0x00000001bbbb7819 */ /* 0x000fe200000006ff */
[----:B------:R-:W-:Y:S01]  /*3050*/  IMAD.IADD R199, R194, 0x1, R192 ;  /* 0x00000001c2c77824 */ /* 0x000fe200078e02c0 */
[C---:B------:R-:W-:Y:S01]  /*3060*/  IADD3 R198, R192.reuse, R193, RZ ;  /* 0x000000c1c0c67210 */ /* 0x040fe20007ffe0ff */
[C---:B------:R-:W-:Y:S01]  /*3070*/  IMAD.IADD R200, R192.reuse, 0x1, R196 ;  /* 0x00000001c0c87824 */ /* 0x040fe200078e02c4 */
[----:B------:R-:W-:Y:S01]  /*3080*/  IADD3 R197, R192, R195, RZ ;  /* 0x000000c3c0c57210 */ /* 0x000fe20007ffe0ff */
[----:B--2---:R-:W-:-:S02]  /*3090*/  IMAD R241, R36, 0x40, R7 ;  /* 0x0000004024f17824 */ /* 0x004fc400078e0207 */
[----:B------:R-:W-:-:S03]  /*30a0*/  CS2R R36, SRZ ;  /* 0x0000000000247805 */ /* 0x000fc6000001ff00 */
[----:B------:R-:W-:Y:S02]  /*30b0*/  IADD3 R8, -R25, R8, -R241 ;  /* 0x0000000819087210 */ /* 0x000fe40007ffe9f1 */
[----:B------:R-:W-:Y:S01]  /*30c0*/  CS2R R24, SRZ ;  /* 0x0000000000187805 */ /* 0x000fe2000001ff00 */
[C---:B------:R-:W-:Y:S02]  /*30d0*/  @P3 IADD3 R252, R241.reuse, 0x19, RZ ;  /* 0x00000019f1fc3810 */ /* 0x040fe40007ffe0ff */
[----:B------:R-:W-:Y:S01]  /*30e0*/  IMAD.IADD R2, R8, 0x1, R209 ;  /* 0x0000000108027824 */ /* 0x000fe200078e02d1 */
[C---:B------:R-:W-:Y:S02]  /*30f0*/  @P3 IADD3 R251, R241.reuse, 0x18, RZ ;  /* 0x00000018f1fb3810 */ /* 0x040fe40007ffe0ff */
[C---:B------:R-:W-:Y:S02]  /*3100*/  @P3 IADD3 R250, R241.reuse, 0x11, RZ ;  /* 0x00000011f1fa3810 */ /* 0x040fe40007ffe0ff */
[----:B------:R2:W-:Y:S01]  /*3110*/  STL [R1], R2 ;  /* 0x0000000201007387 */ /* 0x0005e20000100800 */
[----:B------:R-:W-:-:S02]  /*3120*/  @P3 IADD3 R249, R241, 0x10, RZ ;  /* 0x00000010f1f93810 */ /* 0x000fc40007ffe0ff */
[C---:B------:R-:W-:Y:S02]  /*3130*/  @P3 IADD3 R248, R241.reuse, 0x9, RZ ;  /* 0x00000009f1f83810 */ /* 0x040fe40007ffe0ff */
[C---:B------:R-:W-:Y:S02]  /*3140*/  @P3 IADD3 R247, R241.reuse, 0x8, RZ ;  /* 0x00000008f1f73810 */ /* 0x040fe40007ffe0ff */
[----:B------:R-:W-:Y:S01]  /*3150*/  @P3 IADD3 R246, R241, 0x1, RZ ;  /* 0x00000001f1f63810 */ /* 0x000fe20007ffe0ff */
[----:B--2---:R-:W-:-:S05]  /*3160*/  IMAD.SHL.U32 R2, R0, 0x10, RZ ;  /* 0x0000001000027824 */ /* 0x004fca00078e00ff */
[C---:B------:R-:W-:Y:S02]  /*3170*/  IADD3 R3, R2.reuse, 0x40, RZ ;  /* 0x0000004002037810 */ /* 0x040fe40007ffe0ff */
[C---:B------:R-:W-:Y:S01]  /*3180*/  IADD3 R4, R2.reuse, 0x20, RZ ;  /* 0x0000002002047810 */ /* 0x040fe20007ffe0ff */
[----:B---3--:R-:W-:Y:S01]  /*3190*/  @P5 FMUL.FTZ R207, R5, R6 ;  /* 0x0000000605cf5220 */ /* 0x008fe20000410000 */
[----:B------:R-:W-:Y:S01]  /*31a0*/  IADD3 R2, R2, 0x60, RZ ;  /* 0x0000006002027810 */ /* 0x000fe20007ffe0ff */
[C---:B------:R-:W-:Y:S02]  /*31b0*/  IMAD.IADD R3, R216.reuse, 0x1, R3 ;  /* 0x00000001d8037824 */ /* 0x040fe400078e0203 */
[C---:B------:R-:W-:Y:S01]  /*31c0*/  IMAD.IADD R4, R216.reuse, 0x1, R4 ;  /* 0x00000001d8047824 */ /* 0x040fe200078e0204 */
[C---:B------:R-:W-:Y:S01]  /*31d0*/  IADD3 R2, R216.reuse, R2, RZ ;  /* 0x00000002d8027210 */ /* 0x040fe20007ffe0ff */
[C---:B------:R-:W-:Y:S02]  /*31e0*/  IMAD.IADD R3, R216.reuse, 0x1, R3 ;  /* 0x00000001d8037824 */ /* 0x040fe400078e0203 */
[----:B------:R-:W-:-:S02]  /*31f0*/  IMAD.IADD R4, R216, 0x1, R4 ;  /* 0x00000001d8047824 */ /* 0x000fc400078e0204 */
[C---:B------:R-:W-:Y:S01]  /*3200*/  IMAD.IADD R2, R216.reuse, 0x1, R2 ;  /* 0x00000001d8027824 */ /* 0x040fe200078e0202 */
[C---:B------:R-:W-:Y:S01]  /*3210*/  IADD3 R233, R216.reuse, R3, RZ ;  /* 0x00000003d8e97210 */ /* 0x040fe20007ffe0ff */
[C---:B------:R-:W-:Y:S02]  /*3220*/  IMAD.IADD R235, R216.reuse, 0x1, R4 ;  /* 0x00000001d8eb7824 */ /* 0x040fe400078e0204 */
[C---:B------:R-:W-:Y:S02]  /*3230*/  IMAD.IADD R231, R216.reuse, 0x1, R2 ;  /* 0x00000001d8e77824 */ /* 0x040fe400078e0202 */
[C---:B------:R-:W-:Y:S02]  /*3240*/  IMAD.IADD R234, R216.reuse, 0x1, R235 ;  /* 0x00000001d8ea7824 */ /* 0x040fe400078e02eb */
[C---:B------:R-:W-:Y:S02]  /*3250*/  IMAD.IADD R232, R216.reuse, 0x1, R233 ;  /* 0x00000001d8e87824 */ /* 0x040fe400078e02e9 */
[----:B------:R-:W-:-:S02]  /*3260*/  IMAD.IADD R230, R216, 0x1, R231 ;  /* 0x00000001d8e67824 */ /* 0x000fc400078e02e7 */
[C---:B------:R-:W-:Y:S02]  /*3270*/  IMAD.IADD R238, R216.reuse, 0x1, R234 ;  /* 0x00000001d8ee7824 */ /* 0x040fe400078e02ea */
[C---:B------:R-:W-:Y:S02]  /*3280*/  IMAD.IADD R237, R216.reuse, 0x1, R232 ;  /* 0x00000001d8ed7824 */ /* 0x040fe400078e02e8 */
[----:B-1--4-:R-:W-:Y:S02]  /*3290*/  IMAD.IADD R236, R216, 0x1, R230 ;  /* 0x00000001d8ec7824 */ /* 0x012fe400078e02e6 */
.L_x_165:
[----:B------:R-:W2:Y:S01]  /*32a0*/  LDL R168, [R1] ;  /* 0x0000000001a87983 */ /* 0x000ea20000100800 */
[C---:B------:R-:W-:Y:S01]  /*32b0*/  IMAD.IADD R0, R187.reuse, 0x1, R201 ;  /* 0x00000001bb007824 */ /* 0x040fe200078e02c9 */
[----:B------:R-:W-:Y:S02]  /*32c0*/  IADD3 R2, R187, R192, RZ ;  /* 0x000000c0bb027210 */ /* 0x000fe40007ffe0ff */
[----:B------:R-:W0:Y:S01]  /*32d0*/  LDGDEPBAR ;  /* 0x00000000000079af */ /* 0x000e220000000000 */
[----:B------:R-:W-:Y:S01]  /*32e0*/  IMAD.IADD R3, R0, 0x1, R192 ;  /* 0x0000000100037824 */ /* 0x000fe200078e02c0 */
[----:B------:R-:W-:Y:S02]  /*32f0*/  MOV R173, c[0x0][0x22c] ;  /* 0x00008b0000ad7a02 */ /* 0x000fe40000000f00 */
[C---:B------:R-:W-:Y:S03]  /*3300*/  ISETP.GE.AND P6, PT, R210.reuse, 0x1, PT ;  /* 0x00000001d200780c */ /* 0x040fe60003fc6270 */
[----:B------:R-:W-:Y:S04]  /*3310*/  IMAD R173, R173, c[0x0][0x1c0], RZ ;  /* 0x00007000adad7a24 */ /* 0x000fe800078e02ff */
[----:B------:R-:W-:Y:S01]  /*3320*/  IMAD.U32 R173, R173, -0x40, RZ ;  /* 0xffffffc0adad7824 */ /* 0x000fe200078e00ff */
        /* <DEDUP_REMOVED lines=35> */
[----:B------:R-:W3:Y:S07]  /*3560*/  LDSM.16.M88.4 R100, [R190+0xe000] ;  /* 0x00e00000be64783b */ /* 0x000eee0000000200 */
[C---:B------:R-:W-:Y:S01]  /*3570*/  HMMA.16816.F32.BF16 R8, R52.reuse, R62, R8 ;  /* 0x0000003e3408723c */ /* 0x040fe20000041808 */
[----:B------:R-:W4:Y:S07]  /*3580*/  LDSM.16.M88.4 R60, [R190+0xe800] ;  /* 0x00e80000be3c783b */ /* 0x000f2e0000000200 */
[C---:B-1----:R-:W-:Y:S08]  /*3590*/  HMMA.16816.F32.BF16 R12, R52.reuse, R64, R12 ;  /* 0x00000040340c723c */ /* 0x042ff0000004180c */
[----:B------:R-:W-:Y:S01]  /*35a0*/  HMMA.16816.F32.BF16 R16, R52, R66, R16 ;  /* 0x000000423410723c */ /* 0x000fe20000041810 */
[----:B------:R1:W-:Y:S08]  /*35b0*/  LDSM.16.M88.4 R52, [R2+0x2000] ;  /* 0x002000000234783b */ /* 0x0003f00000000200 */
[----:B------:R-:W1:Y:S01]  /*35c0*/  LDSM.16.M88.4 R64, [R188+0xe000] ;  /* 0x00e00000bc40783b */ /* 0x000e620000000200 */
[C---:B---3--:R-:W-:Y:S08]  /*35d0*/  HMMA.16816.F32.BF16 R4, R56.reuse, R100, R4 ;  /* 0x000000643804723c */ /* 0x048ff00000041804 */
[C---:B------:R-:W-:Y:S01]  /*35e0*/  HMMA.16816.F32.BF16 R8, R56.reuse, R102, R8 ;  /* 0x000000663808723c */ /* 0x040fe20000041808 */
[----:B------:R-:W3:Y:S07]  /*35f0*/  LDSM.16.M88.4 R100, [R188+0xe800] ;  /* 0x00e80000bc64783b */ /* 0x000eee0000000200 */
[C---:B----4-:R-:W-:Y:S04]  /*3600*/  HMMA.16816.F32.BF16 R12, R56.reuse, R60, R12 ;  /* 0x0000003c380c723c */ /* 0x050fe8000004180c */
[----:B--2---:R-:W-:Y:S04]  /*3610*/  LEA R0, R210, R168, 0x6 ;  /* 0x000000a8d2007211 */ /* 0x004fe800078e30ff */
[----:B------:R-:W-:Y:S01]  /*3620*/  HMMA.16816.F32.BF16 R16, R56, R62, R16 ;  /* 0x0000003e3810723c */ /* 0x000fe20000041810 */
[----:B------:R-:W-:Y:S03]  /*3630*/  LDSM.16.M88.4 R60, [R191+0xe000] ;  /* 0x00e00000bf3c783b */ /* 0x000fe60000000200 */
[----:B-1----:R-:W-:Y:S03]  /*3640*/  IADD3 R2, R0, -0x1, RZ ;  /* 0xffffffff00027810 */ /* 0x002fe60007ffe0ff */
[----:B------:R-:W-:Y:S01]  /*3650*/  IABS R56, R0 ;  /* 0x0000000000387213 */ /* 0x000fe20000000000 */
[C---:B------:R-:W-:Y:S03]  /*3660*/  HMMA.16816.F32.BF16 R4, R52.reuse, R64, R4 ;  /* 0x000000403404723c */ /* 0x040fe60000041804 */
[----:B------:R1:W2:Y:S02]  /*3670*/  I2F R168, R56 ;  /* 0x0000003800a87306 */ /* 0x0002a40000201400 */
[----:B------:R-:W-:Y:S02]  /*3680*/  ISETP.GE.AND P1, PT, R2, RZ, PT ;  /* 0x000000ff0200720c */ /* 0x000fe40003f26270 */
[C---:B------:R-:W-:Y:S01]  /*3690*/  IADD3 R65, R0.reuse, 0x8, RZ ;  /* 0x0000000800417810 */ /* 0x040fe20007ffe0ff */
[C---:B------:R-:W-:Y:S03]  /*36a0*/  HMMA.16816.F32.BF16 R8, R52.reuse, R66, R8 ;  /* 0x000000423408723c */ /* 0x040fe60000041808 */
[----:B------:R-:W-:Y:S02]  /*36b0*/  ISETP.GE.AND P0, PT, R65, RZ, PT ;  /* 0x000000ff4100720c */ /* 0x000fe40003f06270 */
[C---:B------:R-:W-:Y:S03]  /*36c0*/  IADD3 R64, R0.reuse, 0x7, RZ ;  /* 0x0000000700407810 */ /* 0x040fe60007ffe0ff */
[C---:B---3--:R-:W-:Y:S04]  /*36d0*/  HMMA.16816.F32.BF16 R12, R52.reuse, R100, R12 ;  /* 0x00000064340c723c */ /* 0x048fe8000004180c */
[----:B------:R-:W-:Y:S02]  /*36e0*/  @!P1 IADD3 R2, -R0, 0x1, RZ ;  /* 0x0000000100029810 */ /* 0x000fe40007ffe1ff */
[----:B------:R-:W-:Y:S02]  /*36f0*/  ISETP.GE.AND P1, PT, R64, RZ, PT ;  /* 0x000000ff4000720c */ /* 0x000fe40003f26270 */
[----:B------:R-:W-:Y:S01]  /*3700*/  HMMA.16816.F32.BF16 R16, R52, R102, R16 ;  /* 0x000000663410723c */ /* 0x000fe20000041810 */
[----:B------:R3:W-:Y:S01]  /*3710*/  I2F R66, R2 ;  /* 0x0000000200427306 */ /* 0x0007e20000201400 */
[----:B-1----:R1:W4:Y:S02]  /*3720*/  LDSM.16.M88.4 R56, [R3+0x2000] ;  /* 0x002000000338783b */ /* 0x0023240000000200 */
[C---:B------:R-:W-:Y:S03]  /*3730*/  @!P0 IADD3 R65, -R0.reuse, -0x8, RZ ;  /* 0xfffffff800418810 */ /* 0x040fe60007ffe1ff */
[C---:B------:R-:W-:Y:S02]  /*3740*/  IADD3 R53, R0.reuse, -0x10, RZ ;  /* 0xfffffff000357810 */ /* 0x040fe40007ffe0ff */
[C---:B------:R-:W-:Y:S02]  /*3750*/  IADD3 R52, R0.reuse, -0x11, RZ ;  /* 0xffffffef00347810 */ /* 0x040fe40007ffe0ff */
[----:B------:R-:W2:Y:S01]  /*3760*/  I2F R67, R65 ;  /* 0x0000004100437306 */ /* 0x000ea20000201400 */
[----:B------:R-:W-:Y:S02]  /*3770*/  @!P1 IADD3 R64, -R0, -0x7, RZ ;  /* 0xfffffff900409810 */ /* 0x000fe40007ffe1ff */
[----:B------:R-:W-:Y:S07]  /*3780*/  ISETP.GE.AND P2, PT, R52, RZ, PT ;  /* 0x000000ff3400720c */ /* 0x000fee0003f46270 */
[----:B------:R-:W2:Y:S01]  /*3790*/  I2F R100, R64 ;  /* 0x0000004000647306 */ /* 0x000ea20000201400 */
[C---:B---3--:R-:W-:Y:S05]  /*37a0*/  IADD3 R2, R0.reuse, -0x8, RZ ;  /* 0xfffffff800027810 */ /* 0x048fea0007ffe0ff */
[----:B------:R-:W-:Y:S02]  /*37b0*/  @!P2 IADD3 R52, -R0, 0x11, RZ ;  /* 0x000000110034a810 */ /* 0x000fe40007ffe1ff */
[----:B------:R-:W-:Y:S02]  /*37c0*/  ISETP.GE.AND P0, PT, R2, RZ, PT ;  /* 0x000000ff0200720c */ /* 0x000fe40003f06270 */
[----:B-1----:R-:W-:Y:S02]  /*37d0*/  IADD3 R3, R0, -0x9, RZ ;  /* 0xfffffff700037810 */ /* 0x002fe40007ffe0ff */
[----:B------:R-:W-:Y:S02]  /*37e0*/  @P3 ISETP.GE.AND P2, PT, R246, R209, PT ;  /* 0x000000d1f600320c */ /* 0x000fe40003f46270 */
[----:B------:R-:W-:Y:S01]  /*37f0*/  ISETP.GE.AND P1, PT, R3, RZ, PT ;  /* 0x000000ff0300720c */ /* 0x000fe20003f26270 */
[C---:B----4-:R-:W-:Y:S01]  /*3800*/  HMMA.16816.F32.BF16 R4, R56.reuse, R60, R4 ;  /* 0x0000003c3804723c */ /* 0x050fe20000041804 */
[----:B------:R-:W-:Y:S05]  /*3810*/  I2F R60, R52 ;  /* 0x00000034003c7306 */ /* 0x000fea0000201400 */
[C---:B------:R-:W-:Y:S02]  /*3820*/  @!P0 IADD3 R2, -R0.reuse, 0x8, RZ ;  /* 0x0000000800028810 */ /* 0x040fe40007ffe1ff */
[----:B------:R-:W-:Y:S01]  /*3830*/  ISETP.GE.AND P0, PT, R53, RZ, PT ;  /* 0x000000ff3500720c */ /* 0x000fe20003f06270 */
[C---:B------:R-:W-:Y:S02]  /*3840*/  HMMA.16816.F32.BF16 R8, R56.reuse, R62, R8 ;  /* 0x0000003e3808723c */ /* 0x040fe40000041808 */
[----:B------:R1:W3:Y:S01]  /*3850*/  I2F R65, R2 ;  /* 0x0000000200417306 */ /* 0x0002e20000201400 */
[C---:B------:R-:W-:Y:S09]  /*3860*/  @!P1 IADD3 R3, -R0.reuse, 0x9, RZ ;  /* 0x0000000900039810 */ /* 0x040ff20007ffe1ff */
[----:B------:R-:W-:Y:S01]  /*3870*/  @!P0 IADD3 R53, -R0, 0x10, RZ ;  /* 0x0000001000358810 */ /* 0x000fe20007ffe1ff */
[----:B------:R4:W4:Y:S02]  /*3880*/  I2F R64, R3 ;  /* 0x0000000300407306 */ /* 0x0009240000201400 */
[-C--:B--2---:R-:W-:Y:S02]  /*3890*/  FFMA.FTZ R4, R168, -R207.reuse, R4 ;  /* 0x800000cfa8047223 */ /* 0x084fe40000010004 */
[-C--:B------:R-:W-:Y:S02]  /*38a0*/  FFMA.FTZ R6, R67, -R207.reuse, R6 ;  /* 0x800000cf43067223 */ /* 0x080fe40000010006 */
[-C--:B------:R-:W-:Y:S02]  /*38b0*/  FFMA.FTZ R7, R100, -R207.reuse, R7 ;  /* 0x800000cf64077223 */ /* 0x080fe40000010007 */
[-C--:B------:R-:W-:Y:S02]  /*38c0*/  FFMA.FTZ R5, R66, -R207.reuse, R5 ;  /* 0x800000cf42057223 */ /* 0x080fe40000010005 */
[----:B------:R2:W2:Y:S01]  /*38d0*/  I2F R61, R53 ;  /* 0x00000035003d7306 */ /* 0x0004a20000201400 */
[-C--:B------:R-:W-:Y:S01]  /*38e0*/  FFMA.FTZ R10, R168, -R207.reuse, R10 ;  /* 0x800000cfa80a7223 */ /* 0x080fe2000001000a */
[----:B------:R-:W-:Y:S01]  /*38f0*/  @P3 FSEL R7, R7, -INF , !P2 ;  /* 0xff80000007073808 */ /* 0x000fe20005000000 */
[-C--:B------:R-:W-:Y:S01]  /*3900*/  FFMA.FTZ R11, R66, -R207.reuse, R11 ;  /* 0x800000cf420b7223 */ /* 0x080fe2000001000b */
[----:B-1----:R-:W-:Y:S01]  /*3910*/  IADD3 R2, R0, -0x18, RZ ;  /* 0xffffffe800027810 */ /* 0x002fe20007ffe0ff */
[-C--:B---3--:R-:W-:Y:S01]  /*3920*/  FFMA.FTZ R8, R65, -R207.reuse, R8 ;  /* 0x800000cf41087223 */ /* 0x088fe20000010008 */
[----:B------:R-:W-:Y:S02]  /*3930*/  @P3 FSEL R5, R5, -INF , !P2 ;  /* 0xff80000005053808 */ /* 0x000fe40005000000 */
[----:B------:R-:W-:Y:S02]  /*3940*/  ISETP.GE.AND P1, PT, R2, RZ, PT ;  /* 0x000000ff0200720c */ /* 0x000fe40003f26270 */
[----:B----4-:R-:W-:Y:S01]  /*3950*/  IADD3 R3, R0, -0x19, RZ ;  /* 0xffffffe700037810 */ /* 0x010fe20007ffe0ff */
[----:B------:R-:W-:Y:S03]  /*3960*/  FFMA.FTZ R9, R64, -R207, R9 ;  /* 0x800000cf40097223 */ /* 0x000fe60000010009 */
[----:B------:R-:W-:Y:S07]  /*3970*/  ISETP.GE.AND P0, PT, R3, RZ, PT ;  /* 0x000000ff0300720c */ /* 0x000fee0003f06270 */
[----:B------:R-:W-:Y:S02]  /*3980*/  @!P1 IADD3 R2, -R0, 0x18, RZ ;  /* 0x0000001800029810 */ /* 0x000fe40007ffe1ff */
[-C--:B------:R-:W-:Y:S01]  /*3990*/  @P3 ISETP.GE.AND P1, PT, R241, R209.reuse, PT ;  /* 0x000000d1f100320c */ /* 0x080fe20003f26270 */
[----:B--2---:R-:W1:Y:S01]  /*39a0*/  LDSM.16.M88.4 R52, [R191+0xe800] ;  /* 0x00e80000bf34783b */ /* 0x004e620000000200 */
[----:B------:R2:W-:Y:S02]  /*39b0*/  I2F R101, R2 ;  /* 0x0000000200657306 */ /* 0x0005e40000201400 */
[----:B------:R-:W-:Y:S02]  /*39c0*/  @P3 FSEL R4, R4, -INF , !P1 ;  /* 0xff80000004043808 */ /* 0x000fe40004800000 */
[----:B------:R-:W-:Y:S02]  /*39d0*/  @P3 FSEL R6, R6, -INF , !P1 ;  /* 0xff80000006063808 */ /* 0x000fe40004800000 */
[----:B------:R-:W-:Y:S01]  /*39e0*/  @!P0 IADD3 R3, -R0, 0x19, RZ ;  /* 0x0000001900038810 */ /* 0x000fe20007ffe1ff */
[----:B-----5:R-:W-:Y:S01]  /*39f0*/  FMUL.FTZ R0, R220, 1.4426950216293334961 ;  /* 0x3fb8aa3bdc007820 */ /* 0x020fe20000410000 */
[----:B------:R-:W-:Y:S02]  /*3a00*/  FSETP.NEU.FTZ.AND P0, PT, R217, -INF , PT ;  /* 0xff800000d900780b */ /* 0x000fe40003f1d000 */
[-C--:B------:R-:W-:Y:S02]  /*3a10*/  @P3 ISETP.GE.AND P1, PT, R248, R209.reuse, PT ;  /* 0x000000d1f800320c */ /* 0x080fe40003f26270 */
[----:B------:R-:W3:Y:S02]  /*3a20*/  I2F R3, R3 ;  /* 0x0000000300037306 */ /* 0x000ee40000201400 */
[----:B------:R-:W-:Y:S02]  /*3a30*/  @P3 FSEL R9, R9, -INF , !P1 ;  /* 0xff80000009093808 */ /* 0x000fe40004800000 */
[----:B------:R-:W-:Y:S02]  /*3a40*/  @P3 FSEL R11, R11, -INF , !P1 ;  /* 0xff8000000b0b3808 */ /* 0x000fe40004800000 */
[-C--:B------:R-:W-:Y:S01]  /*3a50*/  @P3 ISETP.GE.AND P1, PT, R250, R209.reuse, PT ;  /* 0x000000d1fa00320c */ /* 0x080fe20003f26270 */
[----:B--2---:R-:W-:Y:S05]  /*3a60*/  FMUL.FTZ R2, R217, 1.4426950216293334961 ;  /* 0x3fb8aa3bd9027820 */ /* 0x004fea0000410000 */
[----:B------:R-:W-:Y:S02]  /*3a70*/  FSEL R2, R2, RZ, P0 ;  /* 0x000000ff02027208 */ /* 0x000fe40000000000 */
[----:B------:R-:W-:Y:S03]  /*3a80*/  FSETP.NEU.FTZ.AND P0, PT, R220, -INF , PT ;  /* 0xff800000dc00780b */ /* 0x000fe60003f1d000 */
[--C-:B------:R-:W-:Y:S01]  /*3a90*/  FFMA.FTZ R4, R4, c[0x0][0x23c], -R2.reuse ;  /* 0x00008f0004047a23 */ /* 0x100fe20000010802 */
[----:B------:R-:W-:Y:S01]  /*3aa0*/  FSEL R0, R0, RZ, P0 ;  /* 0x000000ff00007208 */ /* 0x000fe20000000000 */
[--C-:B------:R-:W-:Y:S01]  /*3ab0*/  FFMA.FTZ R5, R5, c[0x0][0x23c], -R2.reuse ;  /* 0x00008f0005057a23 */ /* 0x100fe20000010802 */
[-C--:B------:R-:W-:Y:S01]  /*3ac0*/  @P3 ISETP.GE.AND P0, PT, R247, R209.reuse, PT ;  /* 0x000000d1f700320c */ /* 0x080fe20003f06270 */
[----:B------:R-:W-:Y:S01]  /*3ad0*/  FFMA.FTZ R9, R9, c[0x0][0x23c], -R2 ;  /* 0x00008f0009097a23 */ /* 0x000fe20000010802 */
[C---:B-1----:R-:W-:Y:S01]  /*3ae0*/  HMMA.16816.F32.BF16 R12, R56.reuse, R52, R12 ;  /* 0x00000034380c723c */ /* 0x042fe2000004180c */
[----:B------:R-:W-:Y:S02]  /*3af0*/  MUFU.EX2 R170, R4 ;  /* 0x0000000400aa7308 */ /* 0x000fe40000000800 */
[--C-:B------:R-:W-:Y:S01]  /*3b00*/  FFMA.FTZ R6, R6, c[0x0][0x23c], -R0.reuse ;  /* 0x00008f0006067a23 */ /* 0x100fe20000010800 */
[----:B------:R-:W-:Y:S01]  /*3b10*/  @P3 FSEL R8, R8, -INF , !P0 ;  /* 0xff80000008083808 */ /* 0x000fe20004000000 */
[--C-:B------:R-:W-:Y:S01]  /*3b20*/  FFMA.FTZ R7, R7, c[0x0][0x23c], -R0.reuse ;  /* 0x00008f0007077a23 */ /* 0x100fe20000010800 */
[----:B------:R-:W-:Y:S01]  /*3b30*/  @P3 FSEL R10, R10, -INF , !P0 ;  /* 0xff8000000a0a3808 */ /* 0x000fe20004000000 */
[----:B------:R-:W-:Y:S01]  /*3b40*/  FFMA.FTZ R11, R11, c[0x0][0x23c], -R0 ;  /* 0x00008f000b0b7a23 */ /* 0x000fe20000010800 */
[----:B------:R-:W-:Y:S03]  /*3b50*/  HMMA.16816.F32.BF16 R16, R56, R54, R16 ;  /* 0x000000363810723c */ /* 0x000fe60000041810 */
[----:B------:R-:W-:Y:S01]  /*3b60*/  @P3 ISETP.GE.AND P0, PT, R249, R209, PT ;  /* 0x000000d1f900320c */ /* 0x000fe20003f06270 */
[----:B------:R-:W-:Y:S01]  /*3b70*/  FFMA.FTZ R8, R8, c[0x0][0x23c], -R2 ;  /* 0x00008f0008087a23 */ /* 0x000fe20000010802 */
[----:B------:R-:W-:Y:S01]  /*3b80*/  MUFU.EX2 R172, R6 ;  /* 0x0000000600ac7308 */ /* 0x000fe20000000800 */
[----:B------:R-:W-:Y:S09]  /*3b90*/  FFMA.FTZ R10, R10, c[0x0][0x23c], -R0 ;  /* 0x00008f000a0a7a23 */ /* 0x000ff20000010800 */
[----:B------:R-:W1:Y:S01]  /*3ba0*/  MUFU.EX2 R169, R5 ;  /* 0x0000000500a97308 */ /* 0x000e620000000800 */
[-C--:B------:R-:W-:Y:S02]  /*3bb0*/  FFMA.FTZ R12, R61, -R207.reuse, R12 ;  /* 0x800000cf3d0c7223 */ /* 0x080fe4000001000c */
[-C--:B------:R-:W-:Y:S02]  /*3bc0*/  FFMA.FTZ R15, R64, -R207.reuse, R15 ;  /* 0x800000cf400f7223 */ /* 0x080fe4000001000f */
[-C--:B------:R-:W-:Y:S01]  /*3bd0*/  FFMA.FTZ R13, R60, -R207.reuse, R13 ;  /* 0x800000cf3c0d7223 */ /* 0x080fe2000001000d */
[----:B------:R-:W-:Y:S01]  /*3be0*/  @P3 FSEL R12, R12, -INF , !P0 ;  /* 0xff8000000c0c3808 */ /* 0x000fe20004000000 */
[-C--:B------:R-:W-:Y:S01]  /*3bf0*/  FFMA.FTZ R14, R65, -R207.reuse, R14 ;  /* 0x800000cf410e7223 */ /* 0x080fe2000001000e */
[----:B------:R-:W-:Y:S01]  /*3c00*/  @P3 FSEL R15, R15, -INF , !P1 ;  /* 0xff8000000f0f3808 */ /* 0x000fe20004800000 */
[-C--:B---3--:R-:W-:Y:S01]  /*3c10*/  FFMA.FTZ R17, R3, -R207.reuse, R17 ;  /* 0x800000cf03117223 */ /* 0x088fe20000010011 */
[----:B------:R-:W-:Y:S01]  /*3c20*/  @P3 FSEL R13, R13, -INF , !P1 ;  /* 0xff8000000d0d3808 */ /* 0x000fe20004800000 */
[----:B------:R-:W-:Y:S01]  /*3c30*/  FFMA.FTZ R16, R101, -R207, R16 ;  /* 0x800000cf65107223 */ /* 0x000fe20000010010 */
[----:B------:R-:W-:Y:S01]  /*3c40*/  @P3 ISETP.GE.AND P1, PT, R252, R209, PT ;  /* 0x000000d1fc00320c */ /* 0x000fe20003f26270 */
[-C--:B------:R-:W-:Y:S01]  /*3c50*/  FFMA.FTZ R19, R60, -R207.reuse, R19 ;  /* 0x800000cf3c137223 */ /* 0x080fe20000010013 */
[----:B------:R-:W-:Y:S01]  /*3c60*/  @P3 FSEL R14, R14, -INF , !P0 ;  /* 0xff8000000e0e3808 */ /* 0x000fe20004000000 */
[----:B------:R-:W-:Y:S01]  /*3c70*/  FFMA.FTZ R18, R61, -R207, R18 ;  /* 0x800000cf3d127223 */ /* 0x000fe20000010012 */
[----:B------:R-:W-:Y:S01]  /*3c80*/  @P3 ISETP.GE.AND P0, PT, R251, R209, PT ;  /* 0x000000d1fb00320c */ /* 0x000fe20003f06270 */
[--C-:B------:R-:W-:Y:S01]  /*3c90*/  FFMA.FTZ R12, R12, c[0x0][0x23c], -R2.reuse ;  /* 0x00008f000c0c7a23 */ /* 0x100fe20000010802 */
[----:B------:R-:W-:Y:S01]  /*3ca0*/  @P3 FSEL R17, R17, -INF , !P1 ;  /* 0xff80000011113808 */ /* 0x000fe20004800000 */
[----:B------:R-:W-:Y:S01]  /*3cb0*/  FFMA.FTZ R13, R13, c[0x0][0x23c], -R2 ;  /* 0x00008f000d0d7a23 */ /* 0x000fe20000010802 */
[----:B------:R-:W-:Y:S01]  /*3cc0*/  @P3 FSEL R16, R16, -INF , !P0 ;  /* 0xff80000010103808 */ /* 0x000fe20004000000 */
[----:B------:R-:W2:Y:S01]  /*3cd0*/  MUFU.EX2 R171, R7 ;  /* 0x0000000700ab7308 */ /* 0x000ea20000000800 */
[----:B------:R-:W-:Y:S01]  /*3ce0*/  @P3 FSEL R19, R19, -INF , !P1 ;  /* 0xff80000013133808 */ /* 0x000fe20004800000 */
[----:B------:R-:W-:Y:S01]  /*3cf0*/  FFMA.FTZ R14, R14, c[0x0][0x23c], -R0 ;  /* 0x00008f000e0e7a23 */ /* 0x000fe20000010800 */
[----:B------:R-:W-:Y:S01]  /*3d00*/  @P3 FSEL R18, R18, -INF , !P0 ;  /* 0xff80000012123808 */ /* 0x000fe20004000000 */
[--C-:B------:R-:W-:Y:S01]  /*3d10*/  FFMA.FTZ R16, R16, c[0x0][0x23c], -R2.reuse ;  /* 0x00008f0010107a23 */ /* 0x100fe20000010802 */
[----:B-1----:R-:W-:Y:S01]  /*3d20*/  F2FP.BF16.PACK_AB R3, R169, R170 ;  /* 0x000000aaa903723e */ /* 0x002fe200000010ff */
[----:B------:R-:W-:Y:S01]  /*3d30*/  FFMA.FTZ R2, R17, c[0x0][0x23c], -R2 ;  /* 0x00008f0011027a23 */ /* 0x000fe20000010802 */
[----:B------:R-:W-:Y:S01]  /*3d40*/  IADD3 R56, P0, R240, R228, RZ ;  /* 0x000000e4f0387210 */ /* 0x000fe20007f1e0ff */
[--C-:B------:R-:W-:Y:S02]  /*3d50*/  FFMA.FTZ R18, R18, c[0x0][0x23c], -R0.reuse ;  /* 0x00008f0012127a23 */ /* 0x100fe40000010800 */
[--C-:B------:R-:W-:Y:S01]  /*3d60*/  FFMA.FTZ R15, R15, c[0x0][0x23c], -R0.reuse ;  /* 0x00008f000f0f7a23 */ /* 0x100fe20000010800 */
[----:B------:R2:W-:Y:S01]  /*3d70*/  MUFU.EX2 R61, R2 ;  /* 0x00000002003d7308 */ /* 0x0005e20000000800 */
[----:B------:R-:W-:Y:S01]  /*3d80*/  FFMA.FTZ R0, R19, c[0x0][0x23c], -R0 ;  /* 0x00008f0013007a23 */ /* 0x000fe20000010800 */
[----:B------:R1:W-:Y:S01]  /*3d90*/  STS [R221+0x12000], R3 ;  /* 0x01200003dd007388 */ /* 0x0003e20000000800 */
[----:B------:R-:W-:Y:S01]  /*3da0*/  IMAD.X R57, R239, 0x1, R227, P0 ;  /* 0x00000001ef397824 */ /* 0x000fe200000e06e3 */
[C---:B------:R-:W-:Y:S04]  /*3db0*/  LEA R204, P0, R173.reuse, R204, 0x2 ;  /* 0x000000ccadcc7211 */ /* 0x040fe800078010ff */
[----:B------:R-:W-:Y:S02]  /*3dc0*/  LEA.HI.X.SX32 R205, R173, R205, 0x2, P0 ;  /* 0x000000cdadcd7211 */ /* 0x000fe400000f16ff */
[----:B------:R-:W-:Y:S10]  /*3dd0*/  MUFU.EX2 R102, R8 ;  /* 0x0000000800667308 */ /* 0x000ff40000000800 */
[----:B------:R-:W3:Y:S01]  /*3de0*/  MUFU.EX2 R100, R9 ;  /* 0x0000000900647308 */ /* 0x000ee20000000800 */
[----:B--2---:R-:W-:Y:S05]  /*3df0*/  F2FP.BF16.PACK_AB R2, R171, R172 ;  /* 0x000000acab02723e */ /* 0x004fea00000010ff */
[----:B------:R2:W-:Y:S04]  /*3e00*/  STS [R221+0x12400], R2 ;  /* 0x01240002dd007388 */ /* 0x0005e80000000800 */
[----:B------:R3:W-:Y:S10]  /*3e10*/  MUFU.EX2 R60, R0 ;  /* 0x00000000003c7308 */ /* 0x0007f40000000800 */
[----:B------:R-:W-:Y:S10]  /*3e20*/  MUFU.EX2 R168, R10 ;  /* 0x0000000a00a87308 */ /* 0x000ff40000000800 */
[----:B------:R-:W4:Y:S01]  /*3e30*/  MUFU.EX2 R103, R11 ;  /* 0x0000000b00677308 */ /* 0x000f220000000800 */
[----:B---3--:R-:W-:Y:S05]  /*3e40*/  F2FP.BF16.PACK_AB R0, R100, R102 ;  /* 0x000000666400723e */ /* 0x008fea00000010ff */
        /* <DEDUP_REMOVED lines=9> */
[----:B------:R-:W2:Y:S10]  /*3ee0*/  MUFU.EX2 R62, R16 ;  /* 0x00000010003e7308 */ /* 0x000eb40000000800 */
[----:B------:R-:W3:Y:S01]  /*3ef0*/  MUFU.EX2 R63, R18 ;  /* 0x00000012003f7308 */ /* 0x000ee20000000800 */
[----:B----4-:R-:W-:Y:S05]  /*3f00*/  F2FP.BF16.PACK_AB R3, R64, R67 ;  /* 0x000000434003723e */ /* 0x010fea00000010ff */
[----:B------:R-:W-:Y:S01]  /*3f10*/  STS [R222+0x12400], R3 ;  /* 0x01240003de007388 */ /* 0x000fe20000000800 */
[----:B--2---:R-:W-:Y:S05]  /*3f20*/  F2FP.BF16.PACK_AB R2, R61, R62 ;  /* 0x0000003e3d02723e */ /* 0x004fea00000010ff */
[----:B------:R1:W-:Y:S01]  /*3f30*/  STS [R223+0x12000], R2 ;  /* 0x01200002df007388 */ /* 0x0003e20000000800 */
[----:B---3--:R-:W-:Y:S05]  /*3f40*/  F2FP.BF16.PACK_AB R0, R60, R63 ;  /* 0x0000003f3c00723e */ /* 0x008fea00000010ff */
        /* <DEDUP_REMOVED lines=132> */
.L_x_163:
        /* <DEDUP_REMOVED lines=23> */
[----:B------:R-:W-:Y:S04]  /*4900*/  LDSM.16.MT88.4 R56, [R185+0x12800] ;  /* 0x01280000b938783b */ /* 0x000fe80000004200 */
[----:B------:R-:W-:Y:S01]  /*4910*/  LDSM.16.MT88.4 R60, [R0+0xa800] ;  /* 0x00a80000003c783b */ /* 0x000fe20000004200 */
[-C--:B-1----:R-:W-:Y:S08]  /*4920*/  HMMA.16816.F32.BF16 R20, R4, R8.reuse, R20 ;  /* 0x000000080414723c */ /* 0x082ff00000041814 */
[C---:B--2---:R-:W-:Y:S08]  /*4930*/  HMMA.16816.F32.BF16 R24, R12.reuse, R8, R24 ;  /* 0x000000080c18723c */ /* 0x044ff00000041818 */
[-C--:B------:R-:W-:Y:S08]  /*4940*/  HMMA.16816.F32.BF16 R28, R12, R10.reuse, R28 ;  /* 0x0000000a0c1c723c */ /* 0x080ff0000004181c */
[C---:B------:R-:W-:Y:S01]  /*4950*/  HMMA.16816.F32.BF16 R32, R4.reuse, R10, R32 ;  /* 0x0000000a0420723c */ /* 0x040fe20000041820 */
[----:B------:R-:W1:Y:S07]  /*4960*/  LDSM.16.MT88.4 R8, [R186+0x12800] ;  /* 0x01280000ba08783b */ /* 0x000e6e0000004200 */
[-C--:B---3--:R-:W-:Y:S08]  /*4970*/  HMMA.16816.F32.BF16 R36, R4, R16.reuse, R36 ;  /* 0x000000100424723c */ /* 0x088ff00000041824 */
[C---:B------:R-:W-:Y:S08]  /*4980*/  HMMA.16816.F32.BF16 R40, R12.reuse, R16, R40 ;  /* 0x000000100c28723c */ /* 0x040ff00000041828 */
[-C--:B------:R-:W-:Y:S01]  /*4990*/  HMMA.16816.F32.BF16 R44, R12, R18.reuse, R44 ;  /* 0x000000120c2c723c */ /* 0x080fe2000004182c */
[----:B------:R-:W-:Y:S07]  /*49a0*/  LDSM.16.MT88.4 R12, [R0+0x9000] ;  /* 0x00900000000c783b */ /* 0x000fee0000004200 */
[----:B------:R-:W-:Y:S01]  /*49b0*/  HMMA.16816.F32.BF16 R48, R4, R18, R48 ;  /* 0x000000120430723c */ /* 0x000fe20000041830 */
[----:B------:R-:W2:Y:S04]  /*49c0*/  LDSM.16.MT88.4 R4, [R186+0x13000] ;  /* 0x01300000ba04783b */ /* 0x000ea80000004200 */
[----:B------:R-:W3:Y:S03]  /*49d0*/  LDSM.16.MT88.4 R16, [R185+0x13000] ;  /* 0x01300000b910783b */ /* 0x000ee60000004200 */
[-C--:B-1----:R-:W-:Y:S08]  /*49e0*/  HMMA.16816.F32.BF16 R20, R8, R52.reuse, R20 ;  /* 0x000000340814723c */ /* 0x082ff00000041814 */
[C---:B------:R-:W-:Y:S08]  /*49f0*/  HMMA.16816.F32.BF16 R24, R56.reuse, R52, R24 ;  /* 0x000000343818723c */ /* 0x040ff00000041818 */
[-C--:B------:R-:W-:Y:S08]  /*4a00*/  HMMA.16816.F32.BF16 R28, R56, R54.reuse, R28 ;  /* 0x00000036381c723c */ /* 0x080ff0000004181c */
[C---:B------:R-:W-:Y:S01]  /*4a10*/  HMMA.16816.F32.BF16 R32, R8.reuse, R54, R32 ;  /* 0x000000360820723c */ /* 0x040fe20000041820 */
[----:B------:R-:W1:Y:S07]  /*4a20*/  LDSM.16.MT88.4 R52, [R0+0xb000] ;  /* 0x00b000000034783b */ /* 0x000e6e0000004200 */
[-C--:B------:R-:W-:Y:S08]  /*4a30*/  HMMA.16816.F32.BF16 R36, R8, R60.reuse, R36 ;  /* 0x0000003c0824723c */ /* 0x080ff00000041824 */
[C---:B------:R-:W-:Y:S08]  /*4a40*/  HMMA.16816.F32.BF16 R40, R56.reuse, R60, R40 ;  /* 0x0000003c3828723c */ /* 0x040ff00000041828 */
[-C--:B------:R-:W-:Y:S01]  /*4a50*/  HMMA.16816.F32.BF16 R44, R56, R62.reuse, R44 ;  /* 0x0000003e382c723c */ /* 0x080fe2000004182c */
[----:B------:R-:W-:Y:S07]  /*4a60*/  LDSM.16.MT88.4 R56, [R185+0x13800] ;  /* 0x01380000b938783b */ /* 0x000fee0000004200 */
[----:B------:R-:W-:Y:S01]  /*4a70*/  HMMA.16816.F32.BF16 R48, R8, R62, R48 ;  /* 0x0000003e0830723c */ /* 0x000fe20000041830 */
[----:B------:R-:W-:Y:S04]  /*4a80*/  LDSM.16.MT88.4 R8, [R186+0x13800] ;  /* 0x01380000ba08783b */ /* 0x000fe80000004200 */
[----:B------:R-:W-:Y:S03]  /*4a90*/  LDSM.16.MT88.4 R60, [R0+0xb800] ;  /* 0x00b80000003c783b */ /* 0x000fe60000004200 */
[-C--:B--2---:R-:W-:Y:S08]  /*4aa0*/  HMMA.16816.F32.BF16 R20, R4, R12.reuse, R20 ;  /* 0x0000000c0414723c */ /* 0x084ff00000041814 */
[C---:B---3--:R-:W-:Y:S08]  /*4ab0*/  HMMA.16816.F32.BF16 R24, R16.reuse, R12, R24 ;  /* 0x0000000c1018723c */ /* 0x048ff00000041818 */
[-C--:B------:R-:W-:Y:S08]  /*4ac0*/  HMMA.16816.F32.BF16 R28, R16, R14.reuse, R28 ;  /* 0x0000000e101c723c */ /* 0x080ff0000004181c */
[C---:B------:R-:W-:Y:S01]  /*4ad0*/  HMMA.16816.F32.BF16 R32, R4.reuse, R14, R32 ;  /* 0x0000000e0420723c */ /* 0x040fe20000041820 */
[----:B------:R-:W2:Y:S04]  /*4ae0*/  LDSM.16.MT88.4 R12, [R0+0x9800] ;  /* 0x00980000000c783b */ /* 0x000ea80000004200 */
[----:B------:R-:W-:Y:S03]  /*4af0*/  BAR.SYNC.DEFER_BLOCKING 0x0 ;  /* 0x0000000000007b1d */ /* 0x000fe60000010000 */
[-C--:B-1----:R-:W-:Y:S08]  /*4b00*/  HMMA.16816.F32.BF16 R36, R4, R52.reuse, R36 ;  /* 0x000000340424723c */ /* 0x082ff00000041824 */
[C---:B------:R-:W-:Y:S08]  /*4b10*/  HMMA.16816.F32.BF16 R40, R16.reuse, R52, R40 ;  /* 0x000000341028723c */ /* 0x040ff00000041828 */
[-C--:B------:R-:W-:Y:S08]  /*4b20*/  HMMA.16816.F32.BF16 R44, R16, R54.reuse, R44 ;  /* 0x00000036102c723c */ /* 0x080ff0000004182c */
[----:B------:R-:W-:Y:S08]  /*4b30*/  HMMA.16816.F32.BF16 R48, R4, R54, R48 ;  /* 0x000000360430723c */ /* 0x000ff00000041830 */
[-C--:B--2---:R-:W-:Y:S08]  /*4b40*/  HMMA.16816.F32.BF16 R20, R8, R12.reuse, R20 ;  /* 0x0000000c0814723c */ /* 0x084ff00000041814 */
[C---:B------:R-:W-:Y:S08]  /*4b50*/  HMMA.16816.F32.BF16 R24, R56.reuse, R12, R24 ;  /* 0x0000000c3818723c */ /* 0x040ff00000041818 */
[-C--:B------:R-:W-:Y:S08]  /*4b60*/  HMMA.16816.F32.BF16 R28, R56, R14.reuse, R28 ;  /* 0x0000000e381c723c */ /* 0x080ff0000004181c */
[C---:B------:R-:W-:Y:S08]  /*4b70*/  HMMA.16816.F32.BF16 R32, R8.reuse, R14, R32 ;  /* 0x0000000e0820723c */ /* 0x040ff00000041820 */
[-C--:B------:R-:W-:Y:S08]  /*4b80*/  HMMA.16816.F32.BF16 R36, R8, R60.reuse, R36 ;  /* 0x0000003c0824723c */ /* 0x080ff00000041824 */
        /* <DEDUP_REMOVED lines=42> */
.L_x_164:
        /* <DEDUP_REMOVED lines=46> */
[----:B------:R-:W-:Y:S02]  /*5110*/  IMAD.SHL.U32 R171, R171, 0x10, RZ ;  /* 0x00000010abab7824 */ /* 0x000fe400078e00ff */
[----:B------:R-:W-:Y:S05]  /*5120*/  IMAD R170, R170, 0x18, RZ ;  /* 0x00000018aaaa7824 */ /* 0x000fea00078e02ff */
[C---:B------:R-:W-:Y:S01]  /*5130*/  LEA R168, P1, R170.reuse, R204, 0x2 ;  /* 0x000000ccaaa87211 */ /* 0x040fe200078210ff */
[----:B--2---:R-:W-:Y:S03]  /*5140*/  IMAD.MOV.U32 R0, RZ, RZ, c[0x0][0x22c] ;  /* 0x00008b00ff007624 */ /* 0x004fe600078e00ff */
[-C--:B------:R-:W-:Y:S01]  /*5150*/  LEA.HI.X.SX32 R169, R170, R205.reuse, 0x2, P1 ;  /* 0x000000cdaaa97211 */ /* 0x080fe200008f16ff */
[----:B------:R-:W-:Y:S02]  /*5160*/  IMAD R0, R0, c[0x0][0x1c0], RZ ;  /* 0x0000700000007a24 */ /* 0x000fe400078e02ff */
[----:B------:R-:W-:Y:S02]  /*5170*/  IMAD.MOV.U32 R170, RZ, RZ, c[0x0][0x22c] ;  /* 0x00008b00ffaa7624 */ /* 0x000fe400078e00ff */
[----:B------:R-:W-:Y:S01]  /*5180*/  IMAD R0, R0, 0x38, RZ ;  /* 0x0000003800007824 */ /* 0x000fe200078e02ff */
[-C--:B-1----:R-:W-:Y:S05]  /*5190*/  HMMA.16816.F32.BF16 R4, R172, R176.reuse, R4 ;  /* 0x000000b0ac04723c */ /* 0x082fea0000041804 */
[----:B------:R-:W-:Y:S03]  /*51a0*/  IMAD R170, R170, c[0x0][0x1c0], RZ ;  /* 0x00007000aaaa7a24 */ /* 0x000fe600078e02ff */
[C---:B------:R-:W-:Y:S04]  /*51b0*/  HMMA.16816.F32.BF16 R8, R180.reuse, R176, R8 ;  /* 0x000000b0b408723c */ /* 0x040fe80000041808 */
[----:B------:R-:W-:Y:S03]  /*51c0*/  IMAD R170, R170, 0x30, RZ ;  /* 0x00000030aaaa7824 */ /* 0x000fe600078e02ff */
[----:B------:R-:W-:Y:S01]  /*51d0*/  IMAD.MOV.U32 R176, RZ, RZ, c[0x0][0x22c] ;  /* 0x00008b00ffb07624 */ /* 0x000fe200078e00ff */
[-C--:B------:R-:W-:Y:S01]  /*51e0*/  HMMA.16816.F32.BF16 R12, R180, R178.reuse, R12 ;  /* 0x000000b2b40c723c */ /* 0x080fe2000004180c */
[----:B------:R-:W-:Y:S03]  /*51f0*/  IMAD.MOV.U32 R177, RZ, RZ, c[0x0][0x22c] ;  /* 0x00008b00ffb17624 */ /* 0x000fe600078e00ff */
[----:B------:R-:W-:Y:S02]  /*5200*/  IMAD R176, R176, c[0x0][0x1c0], RZ ;  /* 0x00007000b0b07a24 */ /* 0x000fe400078e02ff */
[----:B------:R-:W-:Y:S02]  /*5210*/  IMAD R177, R177, c[0x0][0x1c0], RZ ;  /* 0x00007000b1b17a24 */ /* 0x000fe400078e02ff */
[C---:B------:R-:W-:Y:S04]  /*5220*/  HMMA.16816.F32.BF16 R16, R172.reuse, R178, R16 ;  /* 0x000000b2ac10723c */ /* 0x040fe80000041810 */
[----:B------:R-:W-:Y:S02]  /*5230*/  IMAD.SHL.U32 R176, R176, 0x20, RZ ;  /* 0x00000020b0b07824 */ /* 0x000fe400078e00ff */
[----:B------:R-:W-:Y:S02]  /*5240*/  IMAD R177, R177, 0x28, RZ ;  /* 0x00000028b1b17824 */ /* 0x000fe400078e02ff */
        /* <DEDUP_REMOVED lines=12> */
[-C--:B------:R-:W-:Y:S02]  /*5310*/  LEA R102, P0, R176, R204.reuse, 0x2 ;  /* 0x000000ccb0667211 */ /* 0x080fe400078010ff */
[-C--:B--2---:R-:W-:Y:S01]  /*5320*/  LEA R4, P1, R170, R204.reuse, 0x2 ;  /* 0x000000ccaa047211 */ /* 0x084fe200078210ff */
[----:B------:R1:W-:Y:S01]  /*5330*/  RED.E.ADD.F32.FTZ.RN.STRONG.GPU [R100.64], R6 ;  /* 0x000000066400798e */ /* 0x0003e2000c10e786 */
[-C--:B------:R-:W-:Y:S02]  /*5340*/  LEA.HI.X.SX32 R103, R176, R205.reuse, 0x2, P0 ;  /* 0x000000cdb0677211 */ /* 0x080fe400000f16ff */
[-C--:B---3--:R-:W-:Y:S01]  /*5350*/  LEA.HI.X.SX32 R5, R170, R205.reuse, 0x2, P1 ;  /* 0x000000cdaa057211 */ /* 0x088fe200008f16ff */
[----:B------:R2:W-:Y:S01]  /*5360*/  RED.E.ADD.F32.FTZ.RN.STRONG.GPU [R168.64], R7 ;  /* 0x00000007a800798e */ /* 0x0005e2000c10e786 */
[----:B------:R-:W-:Y:S03]  /*5370*/  IMAD.MOV.U32 R170, RZ, RZ, c[0x0][0x22c] ;  /* 0x00008b00ffaa7624 */ /* 0x000fe600078e00ff */
[----:B------:R3:W-:Y:S01]  /*5380*/  RED.E.ADD.F32.FTZ.RN.STRONG.GPU [R102.64], R8 ;  /* 0x000000086600798e */ /* 0x0007e2000c10e786 */
[----:B------:R-:W-:Y:S04]  /*5390*/  IMAD R170, R170, c[0x0][0x1c0], RZ ;  /* 0x00007000aaaa7a24 */ /* 0x000fe800078e02ff */
[----:B------:R-:W-:Y:S01]  /*53a0*/  IMAD.SHL.U32 R170, R170, 0x10, RZ ;  /* 0x00000010aaaa7824 */ /* 0x000fe200078e00ff */
[CC--:B-1----:R-:W-:Y:S02]  /*53b0*/  LEA R100, P2, R177.reuse, R204.reuse, 0x2 ;  /* 0x000000ccb1647211 */ /* 0x0c2fe400078410ff */
[CC--:B------:R-:W-:Y:S02]  /*53c0*/  LEA R6, P0, R0.reuse, R204.reuse, 0x2 ;  /* 0x000000cc00067211 */ /* 0x0c0fe400078010ff */
[-C--:B------:R-:W-:Y:S02]  /*53d0*/  LEA.HI.X.SX32 R101, R177, R205.reuse, 0x2, P2 ;  /* 0x000000cdb1657211 */ /* 0x080fe400010f16ff */
[-C--:B--2---:R-:W-:Y:S02]  /*53e0*/  LEA.HI.X.SX32 R7, R0, R205.reuse, 0x2, P0 ;  /* 0x000000cd00077211 */ /* 0x084fe400000f16ff */
[C---:B------:R-:W-:Y:S01]  /*53f0*/  IADD3 R177, R170.reuse, 0x20, RZ ;  /* 0x00000020aab17810 */ /* 0x040fe20007ffe0ff */
[----:B------:R1:W-:Y:S01]  /*5400*/  RED.E.ADD.F32.FTZ.RN.STRONG.GPU [R100.64], R9 ;  /* 0x000000096400798e */ /* 0x0003e2000c10e786 */
[C---:B------:R-:W-:Y:S02]  /*5410*/  IADD3 R0, R170.reuse, 0x20, RZ ;  /* 0x00000020aa007810 */ /* 0x040fe40007ffe0ff */
[----:B------:R-:W-:Y:S01]  /*5420*/  IADD3 R170, R170, 0x20, RZ ;  /* 0x00000020aaaa7810 */ /* 0x000fe20007ffe0ff */
[----:B------:R2:W-:Y:S01]  /*5430*/  RED.E.ADD.F32.FTZ.RN.STRONG.GPU [R4.64], R10 ;  /* 0x0000000a0400798e */ /* 0x0005e2000c10e786 */
[CC--:B---3--:R-:W-:Y:S01]  /*5440*/  LEA R8, P2, R235.reuse, R204.reuse, 0x2 ;  /* 0x000000cceb087211 */ /* 0x0c8fe200078410ff */
[C---:B------:R-:W-:Y:S02]  /*5450*/  IMAD.IADD R0, R216.reuse, 0x1, R0 ;  /* 0x00000001d8007824 */ /* 0x040fe400078e0200 */
[----:B------:R3:W-:Y:S01]  /*5460*/  RED.E.ADD.F32.FTZ.RN.STRONG.GPU [R6.64], R11 ;  /* 0x0000000b0600798e */ /* 0x0007e2000c10e786 */
[C---:B------:R-:W-:Y:S03]  /*5470*/  IMAD.IADD R170, R216.reuse, 0x1, R170 ;  /* 0x00000001d8aa7824 */ /* 0x040fe600078e02aa */
[----:B------:R-:W-:Y:S01]  /*5480*/  RED.E.ADD.F32.FTZ.RN.STRONG.GPU [R204.64+0x80], R16 ;  /* 0x00008010cc00798e */ /* 0x000fe2000c10e786 */
[----:B------:R-:W-:Y:S03]  /*5490*/  IMAD.IADD R170, R216, 0x1, R170 ;  /* 0x00000001d8aa7824 */ /* 0x000fe600078e02aa */
[----:B------:R4:W-:Y:S04]  /*54a0*/  RED.E.ADD.F32.FTZ.RN.STRONG.GPU [R2.64+0x80], R17 ;  /* 0x000080110200798e */ /* 0x0009e8000c10e786 */
[----:B------:R-:W-:Y:S01]  /*54b0*/  LDSM.16.MT88.4 R100, [R184+0x2800] ;  /* 0x00280000b864783b */ /* 0x000fe20000004200 */
[-C--:B-1----:R-:W-:Y:S02]  /*54c0*/  LEA.HI.X.SX32 R9, R235, R205.reuse, 0x2, P2 ;  /* 0x000000cdeb097211 */ /* 0x082fe400010f16ff */
[CC--:B--2---:R-:W-:Y:S04]  /*54d0*/  LEA R4, P0, R177.reuse, R204.reuse, 0x2 ;  /* 0x000000ccb1047211 */ /* 0x0c4fe800078010ff */
[-C--:B------:R-:W-:Y:S02]  /*54e0*/  LEA.HI.X.SX32 R5, R177, R205.reuse, 0x2, P0 ;  /* 0x000000cdb1057211 */ /* 0x080fe400000f16ff */
[-C--:B---3--:R-:W-:Y:S02]  /*54f0*/  LEA R6, P1, R0, R204.reuse, 0x2 ;  /* 0x000000cc00067211 */ /* 0x088fe400078210ff */
[-C--:B------:R-:W-:Y:S01]  /*5500*/  LEA R10, P0, R170, R204.reuse, 0x2 ;  /* 0x000000ccaa0a7211 */ /* 0x080fe200078010ff */
[----:B------:R1:W-:Y:S01]  /*5510*/  RED.E.ADD.F32.FTZ.RN.STRONG.GPU [R4.64], R18 ;  /* 0x000000120400798e */ /* 0x0003e2000c10e786 */
[-C--:B------:R-:W-:Y:S01]  /*5520*/  LEA.HI.X.SX32 R7, R0, R205.reuse, 0x2, P1 ;  /* 0x000000cd00077211 */ /* 0x080fe200008f16ff */
[----:B------:R-:W-:Y:S01]  /*5530*/  IMAD.MOV.U32 R0, RZ, RZ, c[0x0][0x22c] ;  /* 0x00008b00ff007624 */ /* 0x000fe200078e00ff */
[-C--:B------:R-:W-:Y:S02]  /*5540*/  LEA.HI.X.SX32 R11, R170, R205.reuse, 0x2, P0 ;  /* 0x000000cdaa0b7211 */ /* 0x080fe400000f16ff */
[C---:B----4-:R-:W-:Y:S01]  /*5550*/  IADD3 R17, R171.reuse, 0x60, RZ ;  /* 0x00000060ab117810 */ /* 0x050fe20007ffe0ff */
[----:B------:R2:W-:Y:S01]  /*5560*/  RED.E.ADD.F32.FTZ.RN.STRONG.GPU [R6.64], R19 ;  /* 0x000000130600798e */ /* 0x0005e2000c10e786 */
[----:B------:R-:W-:Y:S01]  /*5570*/  IMAD R0, R0, c[0x0][0x1c0], RZ ;  /* 0x0000700000007a24 */ /* 0x000fe200078e02ff */
[----:B------:R-:W-:Y:S02]  /*5580*/  IADD3 R16, R171, 0x60, RZ ;  /* 0x00000060ab107810 */ /* 0x000fe40007ffe0ff */
[----:B------:R-:W-:Y:S01]  /*5590*/  RED.E.ADD.F32.FTZ.RN.STRONG.GPU [R10.64], R12 ;  /* 0x0000000c0a00798e */ /* 0x000fe2000c10e786 */
[----:B------:R-:W-:Y:S02]  /*55a0*/  IMAD.SHL.U32 R0, R0, 0x10, RZ ;  /* 0x0000001000007824 */ /* 0x000fe400078e00ff */
[----:B------:R-:W-:Y:S01]  /*55b0*/  IMAD.IADD R16, R216, 0x1, R16 ;  /* 0x00000001d8107824 */ /* 0x000fe200078e0210 */
[----:B------:R3:W-:Y:S02]  /*55c0*/  RED.E.ADD.F32.FTZ.RN.STRONG.GPU [R8.64], R13 ;  /* 0x0000000d0800798e */ /* 0x0007e4000c10e786 */
[C---:B------:R-:W-:Y:S02]  /*55d0*/  IADD3 R172, R0.reuse, 0x40, RZ ;  /* 0x0000004000ac7810 */ /* 0x040fe40007ffe0ff */
[C---:B------:R-:W-:Y:S02]  /*55e0*/  IADD3 R170, R0.reuse, 0x40, RZ ;  /* 0x0000004000aa7810 */ /* 0x040fe40007ffe0ff */
[----:B------:R-:W-:Y:S03]  /*55f0*/  IADD3 R0, R0, 0x40, RZ ;  /* 0x0000004000007810 */ /* 0x000fe60007ffe0ff */
[C---:B------:R-:W-:Y:S02]  /*5600*/  IMAD.IADD R170, R216.reuse, 0x1, R170 ;  /* 0x00000001d8aa7824 */ /* 0x040fe400078e02aa */
[----:B------:R-:W-:Y:S01]  /*5610*/  IMAD.IADD R0, R216, 0x1, R0 ;  /* 0x00000001d8007824 */ /* 0x000fe200078e0200 */
[-C--:B-1----:R-:W-:Y:S03]  /*5620*/  LEA R4, P1, R234, R204.reuse, 0x2 ;  /* 0x000000ccea047211 */ /* 0x082fe600078210ff */
[----:B------:R-:W-:Y:S01]  /*5630*/  IMAD.IADD R0, R216, 0x1, R0 ;  /* 0x00000001d8007824 */ /* 0x000fe200078e0200 */
        /* <DEDUP_REMOVED lines=16> */
[-C--:B------:R-:W-:Y:S02]  /*5740*/  LEA.HI.X.SX32 R11, R0, R205.reuse, 0x2, P0 ;  /* 0x000000cd000b7211 */ /* 0x080fe400000f16ff */
[----:B------:R-:W-:Y:S01]  /*5750*/  IADD3 R0, R171, 0x60, RZ ;  /* 0x00000060ab007810 */ /* 0x000fe20007ffe0ff */
[----:B------:R2:W-:Y:S04]  /*5760*/  RED.E.ADD.F32.FTZ.RN.STRONG.GPU [R6.64], R55 ;  /* 0x000000370600798e */ /* 0x0005e8000c10e786 */
[----:B------:R3:W-:Y:S01]  /*5770*/  RED.E.ADD.F32.FTZ.RN.STRONG.GPU [R10.64], R56 ;  /* 0x000000380a00798e */ /* 0x0007e2000c10e786 */
[C---:B------:R-:W-:Y:S03]  /*5780*/  IMAD.IADD R0, R216.reuse, 0x1, R0 ;  /* 0x00000001d8007824 */ /* 0x040fe600078e0200 */
[----:B------:R4:W-:Y:S01]  /*5790*/  RED.E.ADD.F32.FTZ.RN.STRONG.GPU [R8.64], R57 ;  /* 0x000000390800798e */ /* 0x0009e2000c10e786 */
[----:B------:R-:W-:Y:S03]  /*57a0*/  IMAD.IADD R0, R216, 0x1, R0 ;  /* 0x00000001d8007824 */ /* 0x000fe600078e0200 */
[----:B------:R-:W-:Y:S01]  /*57b0*/  LDSM.16.MT88.4 R52, [R186+0x10800] ;  /* 0x01080000ba34783b */ /* 0x000fe20000004200 */
[CC--:B-1----:R-:W-:Y:S04]  /*57c0*/  LEA R4, P1, R232.reuse, R204.reuse, 0x2 ;  /* 0x000000cce8047211 */ /* 0x0c2fe800078210ff */
[-C--:B------:R-:W-:Y:S02]  /*57d0*/  LEA.HI.X.SX32 R5, R232, R205.reuse, 0x2, P1 ;  /* 0x000000cde8057211 */ /* 0x080fe400008f16ff */
[CC--:B--2---:R-:W-:Y:S03]  /*57e0*/  LEA R6, P0, R237.reuse, R204.reuse, 0x2 ;  /* 0x000000cced067211 */ /* 0x0c4fe600078010ff */
[----:B------:R1:W-:Y:S01]  /*57f0*/  RED.E.ADD.F32.FTZ.RN.STRONG.GPU [R4.64], R58 ;  /* 0x0000003a0400798e */ /* 0x0003e2000c10e786 */
[-C--:B------:R-:W-:Y:S02]  /*5800*/  LEA.HI.X.SX32 R7, R237, R205.reuse, 0x2, P0 ;  /* 0x000000cded077211 */ /* 0x080fe400000f16ff */
[-C--:B---3--:R-:W-:Y:S02]  /*5810*/  LEA R10, P0, R16, R204.reuse, 0x2 ;  /* 0x000000cc100a7211 */ /* 0x088fe400078010ff */
[-C--:B----4-:R-:W-:Y:S01]  /*5820*/  LEA R8, P4, R0, R204.reuse, 0x2 ;  /* 0x000000cc00087211 */ /* 0x090fe200078810ff */
        /* <DEDUP_REMOVED lines=9> */
[CC--:B--2---:R-:W-:Y:S01]  /*58c0*/  LEA R6, P2, R231.reuse, R204.reuse, 0x2 ;  /* 0x000000cce7067211 */ /* 0x0c4fe200078410ff */
[----:B------:R-:W-:Y:S03]  /*58d0*/  LDSM.16.MT88.4 R16, [R184+0x2000] ;  /* 0x00200000b810783b */ /* 0x000fe60000004200 */
[-C--:B------:R-:W-:Y:S01]  /*58e0*/  LEA.HI.X.SX32 R7, R231, R205.reuse, 0x2, P2 ;  /* 0x000000cde7077211 */ /* 0x080fe200010f16ff */
[----:B------:R1:W-:Y:S01]  /*58f0*/  RED.E.ADD.F32.FTZ.RN.STRONG.GPU [R4.64], R66 ;  /* 0x000000420400798e */ /* 0x0003e2000c10e786 */
[CC--:B---3--:R-:W-:Y:S03]  /*5900*/  LEA R2, P0, R236.reuse, R204.reuse, 0x2 ;  /* 0x000000ccec027211 */ /* 0x0c8fe600078010ff */
[----:B------:R-:W-:Y:S01]  /*5910*/  RED.E.ADD.F32.FTZ.RN.STRONG.GPU [R10.64], R67 ;  /* 0x000000430a00798e */ /* 0x000fe2000c10e786 */
[-C--:B------:R-:W-:Y:S03]  /*5920*/  LEA.HI.X.SX32 R3, R236, R205.reuse, 0x2, P0 ;  /* 0x000000cdec037211 */ /* 0x080fe600000f16ff */
[----:B------:R-:W-:Y:S01]  /*5930*/  RED.E.ADD.F32.FTZ.RN.STRONG.GPU [R8.64], R60 ;  /* 0x0000003c0800798e */ /* 0x000fe2000c10e786 */
[----:B------:R-:W-:Y:S02]  /*5940*/  ISETP.NE.U32.AND P0, PT, R0, 0x1, PT ;  /* 0x000000010000780c */ /* 0x000fe40003f05070 */
[----:B------:R-:W-:Y:S01]  /*5950*/  @P6 IADD3 R0, P2, R226, -0x100, RZ ;  /* 0xffffff00e2006810 */ /* 0x000fe20007f5e0ff */
[----:B------:R-:W-:Y:S04]  /*5960*/  RED.E.ADD.F32.FTZ.RN.STRONG.GPU [R6.64], R61 ;  /* 0x0000003d0600798e */ /* 0x000fe8000c10e786 */
[----:B------:R-:W-:Y:S01]  /*5970*/  LDSM.16.MT88.4 R8, [R184] ;  /* 0x00000000b808783b */ /* 0x000fe20000004200 */
[----:B------:R-:W-:Y:S01]  /*5980*/  @P6 IMAD.MOV.U32 R226, RZ, RZ, R0 ;  /* 0x000000ffffe26224 */ /* 0x000fe200078e0000 */
[C---:B------:R-:W-:Y:S02]  /*5990*/  IADD3 R0, R184.reuse, -0x4000, RZ ;  /* 0xffffc000b8007810 */ /* 0x040fe40007ffe0ff */
[----:B------:R-:W-:Y:S02]  /*59a0*/  LDSM.16.MT88.4 R64, [R185+0x10800] ;  /* 0x01080000b940783b */ /* 0x000fe40000004200 */
        /* <DEDUP_REMOVED lines=55> */
[----:B------:R-:W2:Y:S04]  /*5d20*/  LDL R170, [R1+0x4] ;  /* 0x0000040001aa7983 */ /* 0x000ea80000100800 */
[----:B------:R-:W3:Y:S04]  /*5d30*/  LDL R168, [R1+0x8] ;  /* 0x0000080001a87983 */ /* 0x000ee80000100800 */
[----:B------:R-:W4:Y:S01]  /*5d40*/  LDL R169, [R1+0xc] ;  /* 0x00000c0001a97983 */ /* 0x000f220000100800 */
        /* <DEDUP_REMOVED lines=61> */
[----:B------:R-:W-:-:S02]  /*6120*/  FMUL.FTZ R94, R94, c[0x0][0x2e0] ;  /* 0x0000b8005e5e7a20 */ /* 0x000fc40000410000 */
[----:B------:R-:W-:Y:S01]  /*6130*/  FMUL.FTZ R0, R95, c[0x0][0x2e0] ;  /* 0x0000b8005f007a20 */ /* 0x000fe20000410000 */
[----:B------:R-:W-:-:S04]  /*6140*/  F2FP.BF16.PACK_AB R2, R2, R92 ;  /* 0x0000005c0202723e */ /* 0x000fc800000010ff */
[----:B------:R-:W-:Y:S01]  /*6150*/  F2FP.BF16.PACK_AB R0, R0, R94 ;  /* 0x0000005e0000723e */ /* 0x000fe200000010ff */
[----:B--2---:R-:W-:Y:S04]  /*6160*/  STS [R170], R16 ;  /* 0x00000010aa007388 */ /* 0x004fe80000000800 */
[----:B------:R-:W-:Y:S04]  /*6170*/  STS [R170+0x400], R15 ;  /* 0x0004000faa007388 */ /* 0x000fe80000000800 */
[----:B---3--:R-:W-:Y:S01]  /*6180*/  STS [R168], R12 ;  /* 0x0000000ca8007388 */ /* 0x008fe20000000800 */
[----:B----4-:R-:W-:-:S03]  /*6190*/  ISETP.NE.AND P0, PT, R169, -0x1, PT ;  /* 0xffffffffa900780c */ /* 0x010fc60003f05270 */
[----:B------:R-:W-:Y:S04]  /*61a0*/  STS [R168+0x400], R11 ;  /* 0x0004000ba8007388 */ /* 0x000fe80000000800 */
        /* <DEDUP_REMOVED lines=11> */
[----:B------:R1:W-:Y:S04]  /*6260*/  STS [R168+0x3400], R0 ;  /* 0x00340000a8007388 */ /* 0x0003e80000000800 */
[----:B------:R-:W-:Y:S04]  /*6270*/  STS [R170+0x4000], R20 ;  /* 0x00400014aa007388 */ /* 0x000fe80000000800 */
[----:B------:R-:W-:Y:S04]  /*6280*/  STS [R170+0x4400], R22 ;  /* 0x00440016aa007388 */ /* 0x000fe80000000800 */
[----:B------:R-:W-:Y:S04]  /*6290*/  STS [R168+0x4000], R32 ;  /* 0x00400020a8007388 */ /* 0x000fe80000000800 */
[----:B------:R-:W-:Y:S04]  /*62a0*/  STS [R168+0x4400], R34 ;  /* 0x00440022a8007388 */ /* 0x000fe80000000800 */
[----:B------:R-:W-:Y:S04]  /*62b0*/  STS [R170+0x5000], R24 ;  /* 0x00500018aa007388 */ /* 0x000fe80000000800 */
[----:B------:R-:W-:Y:S01]  /*62c0*/  STS [R170+0x5400], R26 ;  /* 0x0054001aaa007388 */ /* 0x000fe20000000800 */
[----:B-1----:R-:W-:-:S03]  /*62d0*/  @P0 IADD3 R0, R243, R169, RZ ;  /* 0x000000a9f3000210 */ /* 0x002fc60007ffe0ff */
[----:B------:R-:W-:Y:S02]  /*62e0*/  STS [R168+0x5000], R28 ;  /* 0x0050001ca8007388 */ /* 0x000fe40000000800 */
[C---:B------:R-:W-:Y:S02]  /*62f0*/  @P0 IMAD.WIDE.U32 R2, R0.reuse, c[0x0][0x3a0], RZ ;  /* 0x0000e80000020a25 */ /* 0x040fe400078e00ff */
[----:B------:R-:W-:Y:S02]  /*6300*/  STS [R168+0x5400], R30 ;  /* 0x0054001ea8007388 */ /* 0x000fe40000000800 */
[----:B------:R-:W-:Y:S01]  /*6310*/  @P0 IMAD R8, R0, c[0x0][0x3a4], R3 ;  /* 0x0000e90000080a24 */ /* 0x000fe200078e0203 */
[----:B------:R-:W-:Y:S01]  /*6320*/  @P0 MOV R7, R2 ;  /* 0x0000000200070202 */ /* 0x000fe20000000f00 */
        /* <DEDUP_REMOVED lines=8> */
[----:B-1----:R-:W1:Y:S02]  /*63b0*/  S2R R168, SR_CTAID.Y ;  /* 0x0000000000a87919 */ /* 0x002e640000002600 */
[----:B-1----:R-:W-:Y:S01]  /*63c0*/  SHF.R.S32.HI R5, RZ, 0x1f, R168 ;  /* 0x0000001fff057819 */ /* 0x002fe200000114a8 */
        /* <DEDUP_REMOVED lines=11> */
.L_x_166:
        /* <DEDUP_REMOVED lines=15> */
.L_x_167:
[----:B------:R-:W2:Y:S01]  /*6570*/  LDL R9, [R1+0x10] ;  /* 0x0000100001097983 */ /* 0x000ea20000100800 */
[----:B------:R-:W-:Y:S01]  /*6580*/  SHF.R.S32.HI R3, RZ, 0x1f, R218 ;  /* 0x0000001fff037819 */ /* 0x000fe200000114da */
[----:B------:R-:W-:Y:S01]  /*6590*/  BSSY B0, `(.L_x_168) ;  /* 0x0000027000007945 */ /* 0x000fe20003800000 */
[----:B------:R-:W-:Y:S01]  /*65a0*/  MOV R2, R218 ;  /* 0x000000da00027202 */ /* 0x000fe20000000f00 */
[----:B------:R-:W-:Y:S01]  /*65b0*/  BAR.SYNC.DEFER_BLOCKING 0x0 ;  /* 0x0000000000007b1d */ /* 0x000fe20000010000 */
[----:B------:R-:W-:Y:S02]  /*65c0*/  SHF.R.S32.HI R22, RZ, 0x1f, R244 ;  /* 0x0000001fff167819 */ /* 0x000fe400000114f4 */
[----:B------:R-:W-:-:S03]  /*65d0*/  SHF.R.S32.HI R49, RZ, 0x1f, R242 ;  /* 0x0000001fff317819 */ /* 0x000fc600000114f2 */
[----:B------:R1:W3:Y:S04]  /*65e0*/  LDS.128 R28, [R208+0xd000] ;  /* 0x00d00000d01c7984 */ /* 0x0002e80000000c00 */
[----:B------:R1:W4:Y:S04]  /*65f0*/  LDS.128 R24, [R208+0xf000] ;  /* 0x00f00000d0187984 */ /* 0x0003280000000c00 */
[----:B------:R1:W1:Y:S04]  /*6600*/  LDS.128 R36, [R208+0x10000] ;  /* 0x01000000d0247984 */ /* 0x0002680000000c00 */
[----:B------:R1:W1:Y:S04]  /*6610*/  LDS.128 R44, [R208+0x11000] ;  /* 0x01100000d02c7984 */ /* 0x0002680000000c00 */
[----:B------:R1:W1:Y:S04]  /*6620*/  LDS.128 R32, [R208+0x12000] ;  /* 0x01200000d0207984 */ /* 0x0002680000000c00 */
[----:B------:R1:W1:Y:S01]  /*6630*/  LDS.128 R40, [R208+0x13000] ;  /* 0x01300000d0287984 */ /* 0x0002620000000c00 */
[C---:B--2---:R-:W-:Y:S01]  /*6640*/  SHF.L.U32 R0, R9.reuse, 0x6, RZ ;  /* 0x0000000609007819 */ /* 0x044fe200000006ff */
[----:B------:R-:W-:-:S03]  /*6650*/  IMAD R11, R9, -0x40, R209 ;  /* 0xffffffc0090b7824 */ /* 0x000fc600078e02d1 */
[----:B------:R-:W-:Y:S01]  /*6660*/  SHF.R.S32.HI R20, RZ, 0x1f, R0 ;  /* 0x0000001fff147819 */ /* 0x000fe20000011400 */
[----:B------:R-:W-:Y:S01]  /*6670*/  IMAD.WIDE.U32 R4, R0, c[0x0][0x3a0], R2 ;  /* 0x0000e80000047a25 */ /* 0x000fe200078e0002 */
[----:B------:R-:W-:-:S03]  /*6680*/  ISETP.GE.AND P3, PT, R242, R11, PT ;  /* 0x0000000bf200720c */ /* 0x000fc60003f66270 */
[----:B------:R-:W-:Y:S01]  /*6690*/  IMAD R6, R20, c[0x0][0x3a0], RZ ;  /* 0x0000e80014067a24 */ /* 0x000fe200078e02ff */
[----:B------:R-:W-:-:S03]  /*66a0*/  IADD3 R4, P0, R7, R4, RZ ;  /* 0x0000000407047210 */ /* 0x000fc60007f1e0ff */
[----:B------:R-:W-:-:S05]  /*66b0*/  IMAD R6, R0, c[0x0][0x3a4], R6 ;  /* 0x0000e90000067a24 */ /* 0x000fca00078e0206 */
[----:B------:R-:W-:Y:S01]  /*66c0*/  IADD3.X R5, R8, R5, R6, P0, !PT ;  /* 0x0000000508057210 */ /* 0x000fe200007fe406 */
[----:B------:R-:W-:-:S04]  /*66d0*/  IMAD R6, R22, c[0x0][0x3b8], RZ ;  /* 0x0000ee0016067a24 */ /* 0x000fc800078e02ff */
[C---:B------:R-:W-:Y:S02]  /*66e0*/  IMAD R6, R244.reuse, c[0x0][0x3bc], R6 ;  /* 0x0000ef00f4067a24 */ /* 0x040fe400078e0206 */
[----:B------:R-:W-:-:S05]  /*66f0*/  IMAD.WIDE.U32 R4, R244, c[0x0][0x3b8], R4 ;  /* 0x0000ee00f4047a25 */ /* 0x000fca00078e0004 */
[----:B------:R-:W-:Y:S01]  /*6700*/  IADD3 R10, R5, R6, RZ ;  /* 0x00000006050a7210 */ /* 0x000fe20007ffe0ff */
[----:B------:R-:W-:Y:S05]  /*6710*/  @P3 BRA `(.L_x_169) ;  /* 0x000000e000003947 */ /* 0x000fea0003800000 */
[----:B-1-34-:R-:W-:Y:S01]  /*6720*/  ISETP.GE.AND P2, PT, R218, c[0x0][0x220], PT ;  /* 0x00008800da007a0c */ /* 0x01afe20003f46270 */
[----:B------:R-:W1:Y:S01]  /*6730*/  LDS.128 R16, [R208+0xe000] ;  /* 0x00e00000d0107984 */ /* 0x000e620000000c00 */
[----:B------:R-:W-:Y:S01]  /*6740*/  MOV R7, R10 ;  /* 0x0000000a00077202 */ /* 0x000fe20000000f00 */
[----:B------:R-:W-:Y:S01]  /*6750*/  IMAD.MOV.U32 R6, RZ, RZ, R4 ;  /* 0x000000ffff067224 */ /* 0x000fe200078e0004 */
[----:B------:R-:W-:Y:S01]  /*6760*/  ISETP.GE.AND P1, PT, R229, c[0x0][0x220], PT ;  /* 0x00008800e5007a0c */ /* 0x000fe20003f26270 */
[----:B------:R-:W-:Y:S02]  /*6770*/  IMAD R48, R49, c[0x0][0x3a0], RZ ;  /* 0x0000e80031307a24 */ /* 0x000fe400078e02ff */
[----:B------:R-:W-:-:S04]  /*6780*/  IMAD.WIDE.U32 R8, R242, c[0x0][0x3a0], R6 ;  /* 0x0000e800f2087a25 */ /* 0x000fc800078e0006 */
[----:B------:R-:W-:Y:S02]  /*6790*/  IMAD R6, R242, c[0x0][0x3a4], R48 ;  /* 0x0000e900f2067a24 */ /* 0x000fe400078e0230 */
[----:B------:R-:W2:Y:S02]  /*67a0*/  @!P2 LDS.128 R12, [R208+0xc000] ;  /* 0x00c00000d00ca984 */ /* 0x000ea40000000c00 */
[----:B------:R-:W-:Y:S01]  /*67b0*/  IMAD.IADD R7, R9, 0x1, R6 ;  /* 0x0000000109077824 */ /* 0x000fe200078e0206 */
[----:B------:R-:W-:-:S04]  /*67c0*/  LEA R6, P0, R8, c[0x0][0x340], 0x1 ;  /* 0x0000d00008067a11 */ /* 0x000fc800078008ff */
[----:B------:R-:W-:-:S05]  /*67d0*/  LEA.HI.X R7, R8, c[0x0][0x344], R7, 0x1, P0 ;  /* 0x0000d10008077a11 */ /* 0x000fca00000f0c07 */
[----:B-1----:R1:W-:Y:S04]  /*67e0*/  @!P1 STG.E.128 [R6.64+0x80], R16 ;  /* 0x0000801006009986 */ /* 0x0023e8000c101d06 */
[----:B--2---:R1:W-:Y:S02]  /*67f0*/  @!P2 STG.E.128 [R6.64], R12 ;  /* 0x0000000c0600a986 */ /* 0x0043e4000c101d06 */
.L_x_169:
[----:B-1-34-:R-:W-:Y:S05]  /*6800*/  BSYNC B0 ;  /* 0x0000000000007941 */ /* 0x01afea0003800000 */
.L_x_168:
[----:B------:R-:W-:Y:S01]  /*6810*/  IADD3 R6, R242, 0x20, RZ ;  /* 0x00000020f2067810 */ /* 0x000fe20007ffe0ff */
        /* <DEDUP_REMOVED lines=15> */
[----:B------:R1:W-:Y:S04]  /*6910*/  @!P1 STG.E.128 [R4.64], R28 ;  /* 0x0000001c04009986 */ /* 0x0003e8000c101d06 */
[----:B------:R1:W-:Y:S02]  /*6920*/  @!P0 STG.E.128 [R4.64+0x80], R24 ;  /* 0x0000801804008986 */ /* 0x0003e4000c101d06 */
.L_x_171:
[----:B------:R-:W-:Y:S05]  /*6930*/  BSYNC B0 ;  /* 0x0000000000007941 */ /* 0x000fea0003800000 */
.L_x_170:
        /* <DEDUP_REMOVED lines=22> */
[----:B------:R1:W-:Y:S02]  /*6aa0*/  @!P0 STG.E.128 [R4.64+0x80], R32 ;  /* 0x0000802004008986 */ /* 0x0003e4000c101d06 */
.L_x_173:
[----:B------:R-:W-:Y:S05]  /*6ab0*/  BSYNC B0 ;  /* 0x0000000000007941 */ /* 0x000fea0003800000 */
.L_x_172:
        /* <DEDUP_REMOVED lines=16> */
.L_x_144:
        /* <DEDUP_REMOVED lines=19> */
.L_x_175:
        /* <DEDUP_REMOVED lines=15> */
.L_x_176:
[----:B------:R-:W2:Y:S01]  /*6de0*/  LDL R7, [R1+0x10] ;  /* 0x0000100001077983 */ /* 0x000ea20000100800 */
[----:B------:R-:W-:Y:S01]  /*6df0*/  SHF.R.S32.HI R12, RZ, 0x1f, R244 ;  /* 0x0000001fff0c7819 */ /* 0x000fe200000114f4 */
[----:B------:R-:W-:Y:S01]  /*6e00*/  BSSY B0, `(.L_x_177) ;  /* 0x000001c000007945 */ /* 0x000fe20003800000 */
[----:B------:R-:W-:-:S03]  /*6e10*/  SHF.R.S32.HI R15, RZ, 0x1f, R242 ;  /* 0x0000001fff0f7819 */ /* 0x000fc600000114f2 */
[----:B------:R-:W-:-:S04]  /*6e20*/  IMAD R8, R12, c[0x0][0x3b8], RZ ;  /* 0x0000ee000c087a24 */ /* 0x000fc800078e02ff */
[----:B------:R-:W-:Y:S01]  /*6e30*/  IMAD R8, R244, c[0x0][0x3bc], R8 ;  /* 0x0000ef00f4087a24 */ /* 0x000fe200078e0208 */
        /* <DEDUP_REMOVED lines=8> */
[----:B------:R-:W-:-:S05]  /*6ec0*/  IADD3.X R3, R6, R3, R4, P0, !PT ;  /* 0x0000000306037210 */ /* 0x000fca00007fe404 */
[----:B------:R-:W-:-:S05]  /*6ed0*/  IMAD.WIDE.U32 R2, R244, c[0x0][0x3b8], R2 ;  /* 0x0000ee00f4027a25 */ /* 0x000fca00078e0002 */
        /* <DEDUP_REMOVED lines=14> */
.L_x_178:
[----:B------:R-:W-:Y:S05]  /*6fc0*/  BSYNC B0 ;  /* 0x0000000000007941 */ /* 0x000fea0003800000 */
.L_x_177:
[----:B-1----:R-:W-:Y:S01]  /*6fd0*/  IADD3 R4, R242, 0x20, RZ ;  /* 0x00000020f2047810 */ /* 0x002fe20007ffe0ff */
        /* <DEDUP_REMOVED lines=15> */
[----:B------:R1:W-:Y:S04]  /*70d0*/  @!P1 STG.E.128 [R2.64], RZ ;  /* 0x000000ff02009986 */ /* 0x0003e8000c101d06 */
[----:B------:R1:W-:Y:S02]  /*70e0*/  @!P0 STG.E.128 [R2.64+0x80], RZ ;  /* 0x000080ff02008986 */ /* 0x0003e4000c101d06 */
.L_x_180:
[----:B------:R-:W-:Y:S05]  /*70f0*/  BSYNC B0 ;  /* 0x0000000000007941 */ /* 0x000fea0003800000 */
.L_x_179:
        /* <DEDUP_REMOVED lines=23> */
.L_x_182:
[----:B------:R-:W-:Y:S05]  /*7270*/  BSYNC B0 ;  /* 0x0000000000007941 */ /* 0x000fea0003800000 */
.L_x_181:
        /* <DEDUP_REMOVED lines=14> */
.L_x_174:
[----:B------:R-:W-:Y:S05]  /*7360*/  BSYNC B1 ;  /* 0x0000000000017941 */ /* 0x000fea0003800000 */
.L_x_139:
[----:B------:R-:W3:Y:S01]  /*7370*/  LDL.LU R0, [R1+0x10] ;  /* 0x0000100001007983 */ /* 0x000ee20000300800 */
[----:B------:R-:W-:Y:S02]  /*7380*/  ULDC UR5, c[0x0][0x218] ;  /* 0x0000860000057ab9 */ /* 0x000fe40000000800 */
[----:B------:R-:W-:-:S04]  /*7390*/  UIADD3 UR5, UR5, 0x3f, URZ ;  /* 0x0000003f05057890 */ /* 0x000fc8000fffe03f */
[----:B------:R-:W-:-:S04]  /*73a0*/  USHF.R.S32.HI UR4, URZ, 0x1f, UR5 ;  /* 0x0000001f3f047899 */ /* 0x000fc80008011405 */
[----:B------:R-:W-:-:S04]  /*73b0*/  ULEA.HI UR4, UR4, UR5, URZ, 0x6 ;  /* 0x0000000504047291 */ /* 0x000fc8000f8f303f */
[----:B------:R-:W-:Y:S01]  /*73c0*/  USHF.R.S32.HI UR4, URZ, 0x6, UR4 ;  /* 0x000000063f047899 */ /* 0x000fe20008011404 */
[----:B---3--:R-:W-:-:S05]  /*73d0*/  IADD3 R0, R0, c[0x0][0xc], RZ ;  /* 0x0000030000007a10 */ /* 0x008fca0007ffe0ff */
[----:B------:R-:W-:Y:S01]  /*73e0*/  ISETP.GE.AND P0, PT, R0, UR4, PT ;  /* 0x0000000400007c0c */ /* 0x000fe2000bf06270 */
[----:B------:R3:W-:-:S12]  /*73f0*/  STL [R1+0x10], R0 ;  /* 0x0000100001007387 */ /* 0x0007d80000100800 */
[----:B------:R-:W-:Y:S01]  /*7400*/  @P0 CALL.REL.NOINC `(.L_x_183) ;  /* 0x0000001000000944 */ /* 0x000fe20003c00000 */
[----:B------:R-:W-:Y:S05]  /*7410*/  BRA `(.L_x_184) ;  /* 0xffff947000007947 */ /* 0x000fea000383ffff */
.L_x_183:
[----:B------:R-:W-:Y:S05]  /*7420*/  EXIT ;  /* 0x000000000000794d */ /* 0x000fea0003800000 */
.L_x_185:
        /* <DEDUP_REMOVED lines=13> */
.L_x_2050:


//--------------------- .text._ZN5flash44flash_bwd_dq_dk_dv_loop_seqk_parallel_kernelI23Flash_bwd_kernel_traitsILi128ELi64ELi64ELi8ELi4ELi2ELi2ELb1ELb0EN7cutlass10bfloat16_tE19Flash_kernel_traitsILi128ELi64ELi64ELi8ES3_EELb0ELb0ELb1ELb0ELb0ELb1ELb0EEEvNS_16Flash_bwd_paramsE --------------------------
	.section	.text._ZN5flash44flash_bwd_dq_dk_dv_loop_seqk_parallel_kernelI23Flash_bwd_kernel_traitsILi128ELi64ELi64ELi8ELi4ELi2ELi2ELb1ELb0EN7cutlass10bfloat16_tE19Flash_kernel_traitsILi128ELi64ELi64ELi8ES3_EELb0ELb0ELb1ELb0ELb0ELb1ELb0EEEvNS_16Flash_bwd_paramsE,"ax",@progbits
	.sectioninfo	@"SHI_REGISTERS=255"
	.align	128
        .global         _ZN5flash44flash_bwd_dq_dk_dv_loop_seqk_parallel_kernelI23Flash_bwd_kernel_traitsILi128ELi64ELi64ELi8ELi4ELi2ELi2ELb1ELb0EN7cutlass10bfloat16_tE19Flash_kernel_traitsILi128ELi64ELi64ELi8ES3_EELb0ELb0ELb1ELb0ELb0ELb1ELb0EEEvNS_16Flash_bwd_paramsE
        .type           _ZN5flash44flash_bwd_dq_dk_dv_loop_seqk_parallel_kernelI23Flash_bwd_kernel_traitsILi128ELi64ELi64ELi8ELi4ELi2ELi2ELb1ELb0EN7cutlass10bfloat16_tE19Flash_kernel_traitsILi128ELi64ELi64ELi8ES3_EELb0ELb0ELb1ELb0ELb0ELb1ELb0EEEvNS_16Flash_bwd_paramsE,@function
        .size           _ZN5flash44flash_bwd_dq_dk_dv_loop_seqk_parallel_kernelI23Flash_bwd_kernel_traitsILi128ELi64ELi64ELi8ELi4ELi2ELi2ELb1ELb0EN7cutlass10bfloat16_tE19Flash_kernel_traitsILi128ELi64ELi64ELi8ES3_EELb0ELb0ELb1ELb0ELb0ELb1ELb0EEEvNS_16Flash_bwd_paramsE,(.L_x_2051 - _ZN5flash44flash_bwd_dq_dk_dv_loop_seqk_parallel_kernelI23Flash_bwd_kernel_traitsILi128ELi64ELi64ELi8ELi4ELi2ELi2ELb1ELb0EN7cutlass10bfloat16_tE19Flash_kernel_traitsILi128ELi64ELi64ELi8ES3_EELb0ELb0ELb1ELb0ELb0ELb1ELb0EEEvNS_16Flash_bwd_paramsE)
        .other          _ZN5flash44flash_bwd_dq_dk_dv_loop_seqk_parallel_kernelI23Flash_bwd_kernel_traitsILi128ELi64ELi64ELi8ELi4ELi2ELi2ELb1ELb0EN7cutlass10bfloat16_tE19Flash_kernel_traitsILi128ELi64ELi64ELi8ES3_EELb0ELb0ELb1ELb0ELb0ELb1ELb0EEEvNS_16Flash_bwd_paramsE,@"STO_CUDA_ENTRY STV_DEFAULT"
_ZN5flash44flash_bwd_dq_dk_dv_loop_seqk_parallel_kernelI23Flash_bwd_kernel_traitsILi128ELi64ELi64ELi8ELi4ELi2ELi2ELb1ELb0EN7cutlass10bfloat16_tE19Flash_kernel_traitsILi128ELi64ELi64ELi8ES3_EELb0ELb0ELb1ELb0ELb0ELb1ELb0EEEvNS_16Flash_bwd_paramsE:
.text._ZN5flash44flash_bwd_dq_dk_dv_loop_seqk_parallel_kernelI23Flash_bwd_kernel_traitsILi128ELi64ELi64ELi8ELi4ELi2ELi2ELb1ELb0EN7cutlass10bfloat16_tE19Flash_kernel_traitsILi128ELi64ELi64ELi8ES3_EELb0ELb0ELb1ELb0ELb0ELb1ELb0EEEvNS_16Flash_bwd_paramsE:
        /* <DEDUP_REMOVED lines=11> */
[----:B------:R-:W-:Y:S02]  /*00b0*/  ULDC.64 UR6, c[0x0][0x118] ;  /* 0x0000460000067ab9 */ /* 0x000fe40000000a00 */
[----:B------:R-:W2:Y:S04]  /*00c0*/  S2R R215, SR_CTAID.Y ;  /* 0x0000000000d77919 */ /* 0x000ea80000002600 */
[----:B------:R-:W3:Y:S01]  /*00d0*/  S2R R235, SR_CTAID.Z ;  /* 0x0000000000eb7919 */ /* 0x000ee20000002700 */
[----:B-1----:R-:W-:Y:S01]  /*00e0*/  SHF.R.S32.HI R8, RZ, 0x1f, R5 ;  /* 0x0000001fff087819 */ /* 0x002fe20000011405 */
[----:B------:R-:W-:-:S03]  /*00f0*/  IMAD.SHL.U32 R210, R5, 0x2, RZ ;  /* 0x0000000205d27824 */ /* 0x000fc600078e00ff */
[CC--:B------:R-:W-:Y:S02]  /*0100*/  LEA.HI R3, R8.reuse, R5.reuse, RZ, 0x5 ;  /* 0x0000000508037211 */ /* 0x0c0fe400078f28ff */
[----:B------:R-:W-:Y:S02]  /*0110*/  LEA.HI R11, R8, R5, RZ, 0x4 ;  /* 0x00000005080b7211 */ /* 0x000fe400078f20ff */
[--C-:B------:R-:W-:Y:S02]  /*0120*/  SHF.R.S32.HI R10, RZ, 0x5, R3.reuse ;  /* 0x00000005ff0a7819 */ /* 0x100fe40000011403 */
[----:B------:R-:W-:Y:S02]  /*0130*/  SHF.R.S32.HI R209, RZ, 0x1f, R3 ;  /* 0x0000001fffd17819 */ /* 0x000fe40000011403 */
[----:B------:R-:W-:Y:S02]  /*0140*/  SHF.R.S32.HI R7, RZ, 0x4, R11 ;  /* 0x00000004ff077819 */ /* 0x000fe4000001140b */
[----:B------:R-:W-:-:S02]  /*0150*/  LEA.HI R209, R209, R10, RZ, 0x2 ;  /* 0x0000000ad1d17211 */ /* 0x000fc400078f10ff */
[----:B------:R-:W-:Y:S02]  /*0160*/  LEA.HI R2, R3, R10, RZ, 0x1 ;  /* 0x0000000a03027211 */ /* 0x000fe400078f08ff */
[----:B------:R-:W-:Y:S02]  /*0170*/  LEA.HI R9, R8, R5, RZ, 0x2 ;  /* 0x0000000508097211 */ /* 0x000fe400078f10ff */
[----:B------:R-:W-:Y:S02]  /*0180*/  LOP3.LUT R209, R209, 0xfffffffc, RZ, 0xc0, !PT ;  /* 0xfffffffcd1d17812 */ /* 0x000fe400078ec0ff */
[----:B------:R-:W-:Y:S02]  /*0190*/  LOP3.LUT R2, R2, 0xfffffffe, RZ, 0xc0, !PT ;  /* 0xfffffffe02027812 */ /* 0x000fe400078ec0ff */
[----:B------:R-:W-:Y:S01]  /*01a0*/  LEA.HI R4, R11, R7, RZ, 0x1 ;  /* 0x000000070b047211 */ /* 0x000fe200078f08ff */
[----:B------:R-:W-:Y:S01]  /*01b0*/  IMAD.IADD R209, R10, 0x1, -R209 ;  /* 0x000000010ad17824 */ /* 0x000fe200078e0ad1 */
[----:B------:R-:W-:Y:S01]  /*01c0*/  LEA.HI R14, R8, R5, RZ, 0x3 ;  /* 0x00000005080e7211 */ /* 0x000fe200078f18ff */
[----:B------:R-:W-:Y:S01]  /*01d0*/  IMAD.IADD R2, R10, 0x1, -R2 ;  /* 0x000000010a027824 */ /* 0x000fe200078e0a02 */
[----:B------:R-:W-:-:S02]  /*01e0*/  SHF.R.S32.HI R0, RZ, 0x2, R9 ;  /* 0x00000002ff007819 */ /* 0x000fc40000011409 */
[----:B------:R-:W-:Y:S01]  /*01f0*/  SHF.R.S32.HI R6, RZ, 0x1f, R9 ;  /* 0x0000001fff067819 */ /* 0x000fe20000011409 */
[----:B------:R-:W-:Y:S01]  /*0200*/  IMAD.SHL.U32 R206, R2, 0x10, RZ ;  /* 0x0000001002ce7824 */ /* 0x000fe200078e00ff */
[----:B------:R-:W-:Y:S02]  /*0210*/  LOP3.LUT R4, R4, 0xfffffffe, RZ, 0xc0, !PT ;  /* 0xfffffffe04047812 */ /* 0x000fe400078ec0ff */
[----:B------:R-:W-:Y:S02]  /*0220*/  SHF.R.S32.HI R214, RZ, 0x3, R14 ;  /* 0x00000003ffd67819 */ /* 0x000fe4000001140e */
[----:B------:R-:W-:Y:S01]  /*0230*/  LEA.HI R6, R6, R0, RZ, 0x3 ;  /* 0x0000000006067211 */ /* 0x000fe200078f18ff */
[----:B------:R-:W-:Y:S01]  /*0240*/  IMAD.IADD R4, R7, 0x1, -R4 ;  /* 0x0000000107047824 */ /* 0x000fe200078e0a04 */
[----:B------:R-:W-:Y:S01]  /*0250*/  LOP3.LUT R3, R3, 0xffffffe0, RZ, 0xc0, !PT ;  /* 0xffffffe003037812 */ /* 0x000fe200078ec0ff */
[----:B------:R-:W-:Y:S01]  /*0260*/  IMAD.SHL.U32 R7, R214, 0x40, RZ ;  /* 0x00000040d6077824 */ /* 0x000fe200078e00ff */
[----:B------:R-:W-:Y:S01]  /*0270*/  LOP3.LUT R10, R14, 0xfffffff8, RZ, 0xc0, !PT ;  /* 0xfffffff80e0a7812 */ /* 0x000fe200078ec0ff */
[----:B------:R-:W-:Y:S01]  /*0280*/  IMAD.SHL.U32 R208, R4, 0x20, RZ ;  /* 0x0000002004d07824 */ /* 0x000fe200078e00ff */
[----:B------:R-:W-:Y:S01]  /*0290*/  LOP3.LUT R6, R6, 0xfffffff8, RZ, 0xc0, !PT ;  /* 0xfffffff806067812 */ /* 0x000fe200078ec0ff */
[----:B------:R-:W-:Y:S01]  /*02a0*/  IMAD.IADD R3, R5, 0x1, -R3 ;  /* 0x0000000105037824 */ /* 0x000fe200078e0a03 */
[----:B------:R-:W-:Y:S01]  /*02b0*/  LOP3.LUT R11, R11, 0xfffffff0, RZ, 0xc0, !PT ;  /* 0xfffffff00b0b7812 */ /* 0x000fe200078ec0ff */
[----:B------:R-:W-:Y:S01]  /*02c0*/  IMAD.IADD R10, R5, 0x1, -R10 ;  /* 0x00000001050a7824 */ /* 0x000fe200078e0a0a */
[----:B------:R-:W-:Y:S01]  /*02d0*/  LOP3.LUT R7, R7, 0x1c0, RZ, 0xc0, !PT ;  /* 0x000001c007077812 */ /* 0x000fe200078ec0ff */
[----:B------:R-:W-:Y:S01]  /*02e0*/  IMAD.IADD R6, R0, 0x1, -R6 ;  /* 0x0000000100067824 */ /* 0x000fe200078e0a06 */
[----:B------:R-:W-:Y:S01]  /*02f0*/  SHF.R.S32.HI R0, RZ, 0x1f, R3 ;  /* 0x0000001fff007819 */ /* 0x000fe20000011403 */
[----:B------:R-:W-:Y:S01]  /*0300*/  IMAD.SHL.U32 R216, R10, 0x8, RZ ;  /* 0x000000080ad87824 */ /* 0x000fe200078e00ff */
[----:B------:R-:W-:Y:S01]  /*0310*/  SHF.R.U32.HI R213, RZ, 0x3, R7 ;  /* 0x00000003ffd57819 */ /* 0x000fe20000011607 */
[----:B------:R-:W-:Y:S01]  /*0320*/  IMAD.IADD R11, R5, 0x1, -R11 ;  /* 0x00000001050b7824 */ /* 0x000fe200078e0a0b */
[----:B------:R-:W-:-:S02]  /*0330*/  LEA.HI R0, R0, R3, RZ, 0x2 ;  /* 0x0000000300007211 */ /* 0x000fc400078f10ff */
[----:B------:R-:W-:Y:S02]  /*0340*/  LOP3.LUT R7, R7, 0x38, R216, 0xf8, !PT ;  /* 0x0000003807077812 */ /* 0x000fe400078ef8d8 */
[----:B------:R-:W-:Y:S02]  /*0350*/  SHF.R.S32.HI R3, RZ, 0x1f, R11 ;  /* 0x0000001fff037819 */ /* 0x000fe4000001140b */
[----:B------:R-:W-:Y:S02]  /*0360*/  LOP3.LUT R213, R7, R213, RZ, 0x3c, !PT ;  /* 0x000000d507d57212 */ /* 0x000fe400078e3cff */
[----:B------:R-:W-:Y:S02]  /*0370*/  LEA.HI R3, R3, R11, RZ, 0x3 ;  /* 0x0000000b03037211 */ /* 0x000fe400078f18ff */
[CC--:B------:R-:W-:Y:S02]  /*0380*/  LEA.HI R7, R8.reuse, R5.reuse, RZ, 0x7 ;  /* 0x0000000508077211 */ /* 0x0c0fe400078f38ff */
[----:B------:R-:W-:-:S02]  /*0390*/  LEA.HI R8, R8, R5, RZ, 0x6 ;  /* 0x0000000508087211 */ /* 0x000fc400078f30ff */
[C---:B------:R-:W-:Y:S01]  /*03a0*/  LOP3.LUT R212, R3.reuse, 0xfffffff8, RZ, 0xc0, !PT ;  /* 0xfffffff803d47812 */ /* 0x040fe200078ec0ff */
[----:B------:R-:W-:Y:S01]  /*03b0*/  IMAD.SHL.U32 R3, R3, 0x40, RZ ;  /* 0x0000004003037824 */ /* 0x000fe200078e00ff */
[----:B------:R-:W-:Y:S02]  /*03c0*/  LOP3.LUT R13, R6, 0x1, RZ, 0xc0, !PT ;  /* 0x00000001060d7812 */ /* 0x000fe400078ec0ff */
[----:B------:R-:W-:Y:S01]  /*03d0*/  SHF.R.S32.HI R8, RZ, 0x6, R8 ;  /* 0x00000006ff087819 */ /* 0x000fe20000011408 */
[----:B------:R-:W-:Y:S01]  /*03e0*/  IMAD.IADD R212, R11, 0x1, -R212 ;  /* 0x000000010bd47824 */ /* 0x000fe200078e0ad4 */
[----:B------:R-:W-:Y:S01]  /*03f0*/  LOP3.LUT R9, R9, 0x7ffffffc, RZ, 0xc0, !PT ;  /* 0x7ffffffc09097812 */ /* 0x000fe200078ec0ff */
[----:B------:R-:W-:Y:S01]  /*0400*/  IMAD.SHL.U32 R11, R4, 0x200, RZ ;  /* 0x00000200040b7824 */ /* 0x000fe200078e00ff */
[----:B------:R-:W-:Y:S01]  /*0410*/  LOP3.LUT P4, RZ, R10, 0x2, RZ, 0xc0, !PT ;  /* 0x000000020aff7812 */ /* 0x000fe2000788c0ff */
[----:B------:R-:W-:Y:S01]  /*0420*/  IMAD R213, R8, 0x200, R213 ;  /* 0x0000020008d57824 */ /* 0x000fe200078e02d5 */
[----:B------:R-:W-:Y:S01]  /*0430*/  LOP3.LUT P3, RZ, R10, 0x4, RZ, 0xc0, !PT ;  /* 0x000000040aff7812 */ /* 0x000fe2000786c0ff */
[----:B------:R-:W-:Y:S01]  /*0440*/  IMAD.SHL.U32 R221, R8, 0x8, RZ ;  /* 0x0000000808dd7824 */ /* 0x000fe200078e00ff */
[----:B------:R-:W-:Y:S01]  /*0450*/  ISETP.NE.U32.AND P0, PT, R13, 0x1, PT ;  /* 0x000000010d00780c */ /* 0x000fe20003f05070 */
[----:B------:R-:W-:Y:S01]  /*0460*/  IMAD.IADD R8, R5, 0x1, -R9 ;  /* 0x0000000105087824 */ /* 0x000fe200078e0a09 */
[----:B------:R-:W-:Y:S01]  /*0470*/  SHF.R.S32.HI R7, RZ, 0x7, R7 ;  /* 0x00000007ff077819 */ /* 0x000fe20000011407 */
[C---:B------:R-:W-:Y:S01]  /*0480*/  IMAD.SHL.U32 R9, R6.reuse, 0x40, RZ ;  /* 0x0000004006097824 */ /* 0x040fe200078e00ff */
[----:B------:R-:W-:Y:S01]  /*0490*/  R2P PR, R6, 0x6 ;  /* 0x0000000606007804 */ /* 0x000fe20000000000 */
[----:B------:R-:W-:Y:S01]  /*04a0*/  IMAD.SHL.U32 R6, R212, 0x40, RZ ;  /* 0x00000040d4067824 */ /* 0x000fe200078e00ff */
[----:B------:R-:W-:Y:S01]  /*04b0*/  LOP3.LUT R221, R221, 0x18, RZ, 0xc0, !PT ;  /* 0x00000018dddd7812 */ /* 0x000fe200078ec0ff */
[----:B------:R-:W-:Y:S01]  /*04c0*/  IMAD.SHL.U32 R10, R10, 0x40, RZ ;  /* 0x000000400a0a7824 */ /* 0x000fe200078e00ff */
[----:B------:R-:W-:Y:S01]  /*04d0*/  LOP3.LUT R9, R9, 0x1c0, RZ, 0xc0, !PT ;  /* 0x000001c009097812 */ /* 0x000fe200078ec0ff */
[C---:B------:R-:W-:Y:S01]  /*04e0*/  IMAD R12, R7.reuse, 0x800, R11 ;  /* 0x00000800070c7824 */ /* 0x040fe200078e020b */
[----:B------:R-:W-:Y:S01]  /*04f0*/  LOP3.LUT R6, R6, 0x1c0, RZ, 0xc0, !PT ;  /* 0x000001c006067812 */ /* 0x000fe200078ec0ff */
[----:B------:R-:W-:Y:S01]  /*0500*/  IMAD.SHL.U32 R7, R7, 0x20, RZ ;  /* 0x0000002007077824 */ /* 0x000fe200078e00ff */
[----:B------:R-:W-:Y:S01]  /*0510*/  LOP3.LUT R10, R10, 0x1c0, RZ, 0xc0, !PT ;  /* 0x000001c00a0a7812 */ /* 0x000fe200078ec0ff */
[----:B------:R-:W-:Y:S01]  /*0520*/  IMAD.SHL.U32 R5, R8, 0x2, RZ ;  /* 0x0000000208057824 */ /* 0x000fe200078e00ff */
[----:B------:R-:W-:Y:S01]  /*0530*/  SHF.R.U32.HI R8, RZ, 0x3, R9 ;  /* 0x00000003ff087819 */ /* 0x000fe20000011609 */
[----:B------:R-:W-:Y:S01]  /*0540*/  IMAD.SHL.U32 R4, R4, 0x8, RZ ;  /* 0x0000000804047824 */ /* 0x000fe200078e00ff */
[----:B------:R-:W-:Y:S01]  /*0550*/  LOP3.LUT R220, R9, 0x20, R7, 0xf8, !PT ;  /* 0x0000002009dc7812 */ /* 0x000fe200078ef807 */
[----:B------:R-:W-:Y:S01]  /*0560*/  IMAD.SHL.U32 R219, R213, 0x2, RZ ;  /* 0x00000002d5db7824 */ /* 0x000fe200078e00ff */
[----:B------:R-:W-:-:S02]  /*0570*/  LOP3.LUT R208, R221, 0x20, R208, 0xf8, !PT ;  /* 0x00000020ddd07812 */ /* 0x000fc400078ef8d0 */
[----:B------:R-:W-:Y:S02]  /*0580*/  SHF.R.U32.HI R205, RZ, 0x3, R6 ;  /* 0x00000003ffcd7819 */ /* 0x000fe40000011606 */
[C---:B------:R-:W-:Y:S02]  /*0590*/  LOP3.LUT R207, R10.reuse, 0x8, R14, 0xf8, !PT ;  /* 0x000000080acf7812 */ /* 0x040fe400078ef80e */
[----:B------:R-:W-:Y:S02]  /*05a0*/  LOP3.LUT R206, R10, 0x10, R206, 0xf8, !PT ;  /* 0x000000100ace7812 */ /* 0x000fe400078ef8ce */
[----:B------:R-:W-:Y:S02]  /*05b0*/  SHF.R.U32.HI R10, RZ, 0x3, R10 ;  /* 0x00000003ff0a7819 */ /* 0x000fe4000001160a */
[----:B------:R-:W-:Y:S02]  /*05c0*/  SHF.R.S32.HI R211, RZ, 0x2, R0 ;  /* 0x00000002ffd37819 */ /* 0x000fe40000011400 */
[----:B------:R-:W-:Y:S01]  /*05d0*/  LOP3.LUT R210, R7, 0x6, R210, 0xf8, !PT ;  /* 0x0000000607d27812 */ /* 0x000fe200078ef8d2 */
[--C-:B------:R-:W-:Y:S01]  /*05e0*/  IMAD R7, R209, 0x400, R5.reuse ;  /* 0x00000400d1077824 */ /* 0x100fe200078e0205 */
[----:B------:R-:W-:Y:S01]  /*05f0*/  LOP3.LUT R220, R220, R8, RZ, 0x3c, !PT ;  /* 0x00000008dcdc7212 */ /* 0x000fe200078e3cff */
[----:B------:R-:W-:Y:S01]  /*0600*/  IMAD R5, R2, 0x400, R5 ;  /* 0x0000040002057824 */ /* 0x000fe200078e0205 */
[----:B------:R-:W-:Y:S01]  /*0610*/  LOP3.LUT R0, R3, 0xfffffe00, RZ, 0xc0, !PT ;  /* 0xfffffe0003007812 */ /* 0x000fe200078ec0ff */
[----:B------:R-:W-:Y:S01]  /*0620*/  IMAD R211, R209, 0x10, R211 ;  /* 0x00000010d1d37824 */ /* 0x000fe200078e02d3 */
[----:B------:R-:W-:Y:S01]  /*0630*/  LOP3.LUT R208, R205, R208, R6, 0x1e, !PT ;  /* 0x000000d0cdd07212 */ /* 0x000fe200078e1e06 */
[----:B------:R-:W-:Y:S01]  /*0640*/  IMAD.IADD R220, R7, 0x1, R220 ;  /* 0x0000000107dc7824 */ /* 0x000fe200078e02dc */
[----:B------:R-:W-:Y:S01]  /*0650*/  LOP3.LUT R207, R207, R10, RZ, 0x3c, !PT ;  /* 0x0000000acfcf7212 */ /* 0x000fe200078e3cff */
[--C-:B------:R-:W-:Y:S01]  /*0660*/  IMAD R209, R209, 0x400, R0.reuse ;  /* 0x00000400d1d17824 */ /* 0x100fe200078e0200 */
[----:B------:R-:W-:Y:S01]  /*0670*/  LOP3.LUT R221, R8, R9, R221, 0x1e, !PT ;  /* 0x0000000908dd7212 */ /* 0x000fe200078e1edd */
[----:B------:R-:W-:Y:S01]  /*0680*/  IMAD R2, R2, 0x400, R0 ;  /* 0x0000040002027824 */ /* 0x000fe200078e0200 */
[----:B------:R-:W-:Y:S01]  /*0690*/  LOP3.LUT R4, R6, 0x8, R4, 0xf8, !PT ;  /* 0x0000000806047812 */ /* 0x000fe200078ef804 */
[----:B------:R-:W-:Y:S01]  /*06a0*/  IMAD.IADD R207, R12, 0x1, R207 ;  /* 0x000000010ccf7824 */ /* 0x000fe200078e02cf */
[----:B------:R-:W-:Y:S01]  /*06b0*/  LOP3.LUT R208, R208, R0, RZ, 0xfc, !PT ;  /* 0x00000000d0d07212 */ /* 0x000fe200078efcff */
[----:B------:R-:W-:Y:S01]  /*06c0*/  IMAD.MOV.U32 R0, RZ, RZ, 0x40 ;  /* 0x00000040ff007424 */ /* 0x000fe200078e00ff */
[----:B------:R-:W-:Y:S01]  /*06d0*/  LOP3.LUT R205, R4, R205, RZ, 0x3c, !PT ;  /* 0x000000cd04cd7212 */ /* 0x000fe200078e3cff */
[----:B------:R-:W-:Y:S01]  /*06e0*/  IMAD.MOV.U32 R3, RZ, RZ, 0x20 ;  /* 0x00000020ff037424 */ /* 0x000fe200078e00ff */
[----:B------:R-:W-:Y:S01]  /*06f0*/  LOP3.LUT R206, R206, 0x8, R14, 0xf8, !PT ;  /* 0x00000008cece7812 */ /* 0x000fe200078ef80e */
[----:B------:R-:W-:Y:S01]  /*0700*/  IMAD.SHL.U32 R220, R220, 0x2, RZ ;  /* 0x00000002dcdc7824 */ /* 0x000fe200078e00ff */
[----:B------:R-:W-:Y:S01]  /*0710*/  SEL R0, R0, 0xffffffc0, !P3 ;  /* 0xffffffc000007807 */ /* 0x000fe20005800000 */
[----:B------:R-:W-:Y:S01]  /*0720*/  IMAD.IADD R221, R5, 0x1, R221 ;  /* 0x0000000105dd7824 */ /* 0x000fe200078e02dd */
[----:B------:R-:W-:Y:S01]  /*0730*/  LOP3.LUT R206, R11, R206, R10, 0xf6, !PT ;  /* 0x000000ce0bce7212 */ /* 0x000fe200078ef60a */
[----:B------:R-:W-:Y:S01]  /*0740*/  IMAD.SHL.U32 R207, R207, 0x2, RZ ;  /* 0x00000002cfcf7824 */ /* 0x000fe200078e00ff */
[----:B------:R-:W-:Y:S01]  /*0750*/  SEL R3, R3, 0xffffffe0, !P4 ;  /* 0xffffffe003037807 */ /* 0x000fe20006000000 */
[----:B------:R-:W-:Y:S01]  /*0760*/  IMAD.IADD R209, R209, 0x1, R205 ;  /* 0x00000001d1d17824 */ /* 0x000fe200078e02cd */
[----:B------:R-:W-:Y:S01]  /*0770*/  SEL R228, R228, 0x10, !P0 ;  /* 0x00000010e4e47807 */ /* 0x000fe20004000000 */
[----:B------:R-:W-:Y:S01]  /*0780*/  IMAD.IADD R205, R205, 0x1, R2 ;  /* 0x00000001cdcd7824 */ /* 0x000fe200078e0202 */
[C---:B------:R-:W-:Y:S01]  /*0790*/  IADD3 R222, R220.reuse, 0x20, RZ ;  /* 0x00000020dcde7810 */ /* 0x040fe20007ffe0ff */
[----:B------:R-:W-:Y:S01]  /*07a0*/  IMAD.IADD R196, R207, 0x1, R0 ;  /* 0x00000001cfc47824 */ /* 0x000fe200078e0200 */
[----:B------:R-:W-:Y:S01]  /*07b0*/  LEA R221, R221, 0xc000, 0x1 ;  /* 0x0000c000dddd7811 */ /* 0x000fe200078e08ff */
[--C-:B------:R-:W-:Y:S01]  /*07c0*/  IMAD.IADD R197, R207, 0x1, R3.reuse ;  /* 0x00000001cfc57824 */ /* 0x100fe200078e0203 */
[C---:B------:R-:W-:Y:S01]  /*07d0*/  @P1 IADD3 R222, R220.reuse, -0x20, RZ ;  /* 0xffffffe0dcde1810 */ /* 0x040fe20007ffe0ff */
[----:B------:R-:W-:Y:S01]  /*07e0*/  IMAD.IADD R224, R220, 0x1, R228 ;  /* 0x00000001dce07824 */ /* 0x000fe200078e02e4 */
[----:B------:R-:W-:Y:S01]  /*07f0*/  IADD3 R2, R0, R207, R3 ;  /* 0x000000cf00027210 */ /* 0x000fe20007ffe003 */
[C---:B------:R-:W-:Y:S01]  /*0800*/  IMAD R0, R206.reuse, 0x2, R0 ;  /* 0x00000002ce007824 */ /* 0x040fe200078e0200 */
[----:B------:R-:W-:Y:S01]  /*0810*/  IADD3 R223, R221, 0x40, RZ ;  /* 0x00000040dddf7810 */ /* 0x000fe20007ffe0ff */
[----:B------:R-:W-:Y:S01]  /*0820*/  IMAD.SHL.U32 R206, R206, 0x2, RZ ;  /* 0x00000002cece7824 */ /* 0x000fe200078e00ff */
[----:B------:R-:W-:Y:S01]  /*0830*/  LEA R205, R205, 0x10000, 0x1 ;  /* 0x00010000cdcd7811 */ /* 0x000fe200078e08ff */
[----:B------:R-:W-:Y:S01]  /*0840*/  IMAD.IADD R3, R3, 0x1, R196 ;  /* 0x0000000103037824 */ /* 0x000fe200078e02c4 */
[----:B------:R-:W-:Y:S01]  /*0850*/  @P2 IADD3 R223, R221, -0x40, RZ ;  /* 0xffffffc0dddf2810 */ /* 0x000fe20007ffe0ff */
[----:B--23--:R-:W-:-:S02]  /*0860*/  IMAD.IADD R228, R228, 0x1, R222 ;  /* 0x00000001e4e47824 */ /* 0x00cfc400078e02de */
.L_x_216:
[----:B-1----:R-:W1:Y:S01]  /*0870*/  LDC.U8 R5, c[0x0][0x312] ;  /* 0x0000c480ff057b82 */ /* 0x002e620000000000 */
[----:B------:R-:W-:Y:S01]  /*0880*/  ISETP.NE.U32.AND P4, PT, RZ, c[0x0][0x240], PT ;  /* 0x00009000ff007a0c */ /* 0x000fe20003f85070 */
[----:B----4-:R-:W-:Y:S01]  /*0890*/  IMAD.SHL.U32 R6, R215, 0x4, RZ ;  /* 0x00000004d7067824 */ /* 0x010fe200078e00ff */
[----:B------:R-:W-:Y:S01]  /*08a0*/  ISETP.NE.U32.AND P2, PT, RZ, c[0x0][0x250], PT ;  /* 0x00009400ff007a0c */ /* 0x000fe20003f45070 */
[----:B------:R-:W-:Y:S01]  /*08b0*/  IMAD.MOV.U32 R20, RZ, RZ, -0x1 ;  /* 0xffffffffff147424 */ /* 0x000fe200078e00ff */
[----:B--2---:R-:W-:-:S02]  /*08c0*/  SHF.R.S32.HI R10, RZ, 0x1f, R215 ;  /* 0x0000001fff0a7819 */ /* 0x004fc400000114d7 */
[----:B------:R-:W-:Y:S02]  /*08d0*/  ISETP.NE.AND.EX P4, PT, RZ, c[0x0][0x244], PT, P4 ;  /* 0x00009100ff007a0c */ /* 0x000fe40003f85340 */
[----:B------:R-:W-:Y:S02]  /*08e0*/  ISETP.NE.AND.EX P2, PT, RZ, c[0x0][0x254], PT, P2 ;  /* 0x00009500ff007a0c */ /* 0x000fe40003f45320 */
[----:B------:R-:W-:Y:S02]  /*08f0*/  SHF.L.U64.HI R4, R215, 0x2, R10 ;  /* 0x00000002d7047819 */ /* 0x000fe4000001020a */
[----:B------:R-:W-:Y:S02]  /*0900*/  IADD3 R8, P0, R6, c[0x0][0x240], RZ ;  /* 0x0000900006087a10 */ /* 0x000fe40007f1e0ff */
[----:B------:R-:W-:Y:S02]  /*0910*/  ISETP.EQ.U32.AND P5, PT, RZ, c[0x0][0x248], PT ;  /* 0x00009200ff007a0c */ /* 0x000fe40003fa2070 */
[----:B------:R-:W-:Y:S01]  /*0920*/  IADD3.X R9, R4, c[0x0][0x244], RZ, P0, !PT ;  /* 0x0000910004097a10 */ /* 0x000fe200007fe4ff */
[----:B------:R-:W-:-:S04]  /*0930*/  IMAD.MOV.U32 R242, RZ, RZ, RZ ;  /* 0x000000fffff27224 */ /* 0x000fc800078e00ff */
[----:B---3--:R2:W3:Y:S01]  /*0940*/  @P4 LDG.E R20, [R8.64] ;  /* 0x0000000608144981 */ /* 0x0084e2000c1e1900 */
[----:B------:R-:W-:Y:S02]  /*0950*/  @P2 IADD3 R12, P0, R6, c[0x0][0x250], RZ ;  /* 0x00009400060c2a10 */ /* 0x000fe40007f1e0ff */
[----:B-1----:R-:W-:Y:S01]  /*0960*/  ISETP.NE.AND P3, PT, R5, RZ, PT ;  /* 0x000000ff0500720c */ /* 0x002fe20003f65270 */
[----:B------:R2:W3:Y:S03]  /*0970*/  @P4 LDG.E R243, [R8.64+0x4] ;  /* 0x0000040608f34981 */ /* 0x0004e6000c1e1900 */
[----:B------:R-:W-:Y:S01]  /*0980*/  ISETP.EQ.OR.EX P5, PT, RZ, c[0x0][0x24c], !P3, P5 ;  /* 0x00009300ff007a0c */ /* 0x000fe20005fa2750 */
[----:B------:R-:W-:Y:S01]  /*0990*/  IMAD.MOV.U32 R244, RZ, RZ, -0x1 ;  /* 0xfffffffffff47424 */ /* 0x000fe200078e00ff */
[----:B------:R-:W-:-:S05]  /*09a0*/  @P2 IADD3.X R13, R4, c[0x0][0x254], RZ, P0, !PT ;  /* 0x00009500040d2a10 */ /* 0x000fca00007fe4ff */
[----:B-----5:R1:W5:Y:S01]  /*09b0*/  @P2 LDG.E R242, [R12.64] ;  /* 0x000000060cf22981 */ /* 0x020362000c1e1900 */
[----:B--2---:R-:W-:-:S04]  /*09c0*/  IADD3 R8, P1, R6, c[0x0][0x248], RZ ;  /* 0x0000920006087a10 */ /* 0x004fc80007f3e0ff */
[----:B------:R-:W-:-:S05]  /*09d0*/  IADD3.X R9, R4, c[0x0][0x24c], RZ, P1, !PT ;  /* 0x0000930004097a10 */ /* 0x000fca0000ffe4ff */
[----:B------:R1:W5:Y:S01]  /*09e0*/  @!P5 LDG.E R244, [R8.64] ;  /* 0x0000000608f4d981 */ /* 0x000362000c1e1900 */
[----:B------:R-:W-:-:S04]  /*09f0*/  ISETP.NE.U32.AND P0, PT, RZ, c[0x0][0x248], PT ;  /* 0x00009200ff007a0c */ /* 0x000fc80003f05070 */
[----:B------:R-:W-:Y:S01]  /*0a00*/  ISETP.NE.AND.EX P0, PT, RZ, c[0x0][0x24c], PT, P0 ;  /* 0x00009300ff007a0c */ /* 0x000fe20003f05300 */
[----:B------:R-:W-:Y:S02]  /*0a10*/  IMAD.MOV.U32 R5, RZ, RZ, c[0x0][0x218] ;  /* 0x00008600ff057624 */ /* 0x000fe400078e00ff */
[----:B---3--:R-:W-:Y:S02]  /*0a20*/  @P4 IMAD.IADD R243, R243, 0x1, -R20 ;  /* 0x00000001f3f34824 */ /* 0x008fe400078e0a14 */
[----:B------:R-:W-:-:S08]  /*0a30*/  @!P4 IMAD.MOV.U32 R243, RZ, RZ, c[0x0][0x214] ;  /* 0x00008500fff3c624 */ /* 0x000fd000078e00ff */
[----:B------:R-:W-:Y:S05]  /*0a40*/  @!P0 BRA `(.L_x_186) ;  /* 0x0000003000008947 */ /* 0x000fea0003800000 */
[----:B-1----:R-:W2:Y:S02]  /*0a50*/  @P3 LDG.E R5, [R8.64+0x4] ;  /* 0x0000040608053981 */ /* 0x002ea4000c1e1900 */
[----:B--2--5:R-:W-:-:S06]  /*0a60*/  @P3 IADD3 R5, R5, -R244, RZ ;  /* 0x800000f405053210 */ /* 0x024fcc0007ffe0ff */
[----:B------:R1:W5:Y:S02]  /*0a70*/  @!P3 LDG.E R5, [R8.64] ;  /* 0x000000060805b981 */ /* 0x000364000c1e1900 */
.L_x_186:
        /* <DEDUP_REMOVED lines=14> */
[----:B------:R-:W-:Y:S01]  /*0b60*/  IMAD R15, R10, c[0x0][0x178], RZ ;  /* 0x00005e000a0f7a24 */ /* 0x000fe200078e02ff */
[----:B------:R-:W-:Y:S01]  /*0b70*/  IADD3 R6, R243, 0x3f, RZ ;  /* 0x0000003ff3067810 */ /* 0x000fe20007ffe0ff */
[----:B------:R-:W-:Y:S01]  /*0b80*/  IMAD.WIDE.U32 R16, R215, c[0x0][0x178], RZ ;  /* 0x00005e00d7107a25 */ /* 0x000fe200078e00ff */
[----:B------:R-:W-:Y:S02]  /*0b90*/  IADD3 R5, R5, c[0x0][0x2e4], -R241 ;  /* 0x0000b90005057a10 */ /* 0x000fe40007ffe8f1 */
[----:B------:R-:W-:Y:S01]  /*0ba0*/  ISETP.NE.AND P0, PT, R244, -0x1, PT ;  /* 0xfffffffff400780c */ /* 0x000fe20003f05270 */
[----:B------:R-:W-:Y:S01]  /*0bb0*/  IMAD R15, R215, c[0x0][0x17c], R15 ;  /* 0x00005f00d70f7a24 */ /* 0x000fe200078e020f */
[----:B------:R-:W-:Y:S01]  /*0bc0*/  IADD3 R5, R5, 0x3f, RZ ;  /* 0x0000003f05057810 */ /* 0x000fe20007ffe0ff */
[----:B------:R-:W-:Y:S01]  /*0bd0*/  IMAD.WIDE.U32 R12, R20, c[0x0][0x190], RZ ;  /* 0x00006400140c7a25 */ /* 0x000fe200078e00ff */
[----:B------:R-:W-:-:S02]  /*0be0*/  SHF.R.S32.HI R4, RZ, 0x1f, R6 ;  /* 0x0000001fff047819 */ /* 0x000fc40000011406 */
[----:B------:R-:W-:Y:S01]  /*0bf0*/  SHF.R.S32.HI R240, RZ, 0x1f, R5 ;  /* 0x0000001ffff07819 */ /* 0x000fe20000011405 */
[----:B------:R-:W-:Y:S01]  /*0c00*/  IMAD.IADD R15, R17, 0x1, R15 ;  /* 0x00000001110f7824 */ /* 0x000fe200078e020f */
[----:B------:R-:W-:Y:S02]  /*0c10*/  LEA.HI R4, R4, R6, RZ, 0x6 ;  /* 0x0000000604047211 */ /* 0x000fe400078f30ff */
[----:B------:R-:W-:Y:S02]  /*0c20*/  LEA.HI R240, R240, R5, RZ, 0x6 ;  /* 0x00000005f0f07211 */ /* 0x000fe400078f30ff */
[----:B------:R-:W-:Y:S01]  /*0c30*/  ISETP.NE.AND P1, PT, R20, -0x1, PT ;  /* 0xffffffff1400780c */ /* 0x000fe20003f25270 */
[----:B------:R-:W-:Y:S01]  /*0c40*/  @P0 IMAD.IADD R7, R242, 0x1, R244 ;  /* 0x00000001f2070824 */ /* 0x000fe200078e02f4 */
[----:B------:R-:W-:Y:S02]  /*0c50*/  SHF.R.S32.HI R4, RZ, 0x6, R4 ;  /* 0x00000006ff047819 */ /* 0x000fe40000011404 */
[----:B------:R-:W-:Y:S01]  /*0c60*/  SHF.R.S32.HI R240, RZ, 0x6, R240 ;  /* 0x00000006fff07819 */ /* 0x000fe200000114f0 */
[----:B------:R-:W-:Y:S01]  /*0c70*/  @P0 IMAD.WIDE.U32 R8, R7, c[0x0][0x198], RZ ;  /* 0x0000660007080a25 */ /* 0x000fe200078e00ff */
[----:B------:R-:W-:-:S02]  /*0c80*/  SEL R16, R16, R12, !P1 ;  /* 0x0000000c10107207 */ /* 0x000fc40004800000 */
[----:B------:R-:W-:Y:S01]  /*0c90*/  IMNMX R240, R4, R240, PT ;  /* 0x000000f004f07217 */ /* 0x000fe20003800200 */
[----:B------:R-:W-:Y:S02]  /*0ca0*/  IMAD R4, R20, c[0x0][0x194], RZ ;  /* 0x0000650014047a24 */ /* 0x000fe400078e02ff */
        /* <DEDUP_REMOVED lines=15> */
.L_x_188:
        /* <DEDUP_REMOVED lines=13> */
.L_x_189:
[----:B------:R-:W-:Y:S01]  /*0e70*/  IABS R6, c[0x0][0x1c8] ;  /* 0x0000720000067a13 */ /* 0x000fe20000000000 */
[----:B------:R-:W1:Y:S01]  /*0e80*/  LDC.U8 R18, c[0x0][0x328] ;  /* 0x0000ca00ff127b82 */ /* 0x000e620000000000 */
[----:B------:R-:W-:Y:S01]  /*0e90*/  IABS R14, R235 ;  /* 0x000000eb000e7213 */ /* 0x000fe20000000000 */
[----:B------:R-:W-:Y:S01]  /*0ea0*/  @!P1 IMAD R13, R10, c[0x0][0x368], RZ ;  /* 0x0000da000a0d9a24 */ /* 0x000fe200078e02ff */
[----:B------:R-:W2:Y:S01]  /*0eb0*/  I2F.RP R4, R6 ;  /* 0x0000000600047306 */ /* 0x000ea20000209400 */
[----:B------:R-:W-:Y:S01]  /*0ec0*/  MOV R21, c[0x0][0x224] ;  /* 0x0000890000157a02 */ /* 0x000fe20000000f00 */
[C---:B------:R-:W-:Y:S01]  /*0ed0*/  @P1 IMAD.WIDE.U32 R32, R20.reuse, c[0x0][0x370], RZ ;  /* 0x0000dc0014201a25 */ /* 0x040fe200078e00ff */
[----:B------:R-:W-:Y:S02]  /*0ee0*/  LOP3.LUT R22, R235, c[0x0][0x1c8], RZ, 0x3c, !PT ;  /* 0x00007200eb167a12 */ /* 0x000fe400078e3cff */
[----:B------:R-:W-:Y:S01]  /*0ef0*/  SHF.R.S32.HI R21, RZ, 0x1f, R21 ;  /* 0x0000001fff157819 */ /* 0x000fe20000011415 */
[----:B------:R-:W-:Y:S01]  /*0f00*/  @!P1 IMAD R13, R215, c[0x0][0x36c], R13 ;  /* 0x0000db00d70d9a24 */ /* 0x000fe200078e020d */
[----:B------:R-:W-:Y:S01]  /*0f10*/  MOV R31, c[0x0][0x22c] ;  /* 0x00008b00001f7a02 */ /* 0x000fe20000000f00 */
[----:B------:R-:W-:Y:S01]  /*0f20*/  @P1 IMAD R33, R20, c[0x0][0x374], R33 ;  /* 0x0000dd0014211a24 */ /* 0x000fe200078e0221 */
[----:B------:R-:W-:Y:S01]  /*0f30*/  ISETP.GE.AND P3, PT, R22, RZ, PT ;  /* 0x000000ff1600720c */ /* 0x000fe20003f66270 */
[----:B------:R-:W-:Y:S01]  /*0f40*/  IMAD R21, R21, R215, RZ ;  /* 0x000000d715157224 */ /* 0x000fe200078e02ff */
[C---:B------:R-:W-:Y:S01]  /*0f50*/  SHF.L.U32 R36, R215.reuse, 0x7, RZ ;  /* 0x00000007d7247819 */ /* 0x040fe200000006ff */
[----:B------:R-:W-:-:S03]  /*0f60*/  IMAD.WIDE.U32 R28, R215, c[0x0][0x224], RZ ;  /* 0x00008900d71c7a25 */ /* 0x000fc600078e00ff */
[----:B------:R-:W-:Y:S01]  /*0f70*/  SEL R36, R36, RZ, P4 ;  /* 0x000000ff24247207 */ /* 0x000fe20002000000 */
[----:B--2---:R-:W2:Y:S01]  /*0f80*/  MUFU.RCP R4, R4 ;  /* 0x0000000400047308 */ /* 0x004ea20000001000 */
[----:B------:R-:W-:Y:S02]  /*0f90*/  IMAD R21, R10, c[0x0][0x224], R21 ;  /* 0x000089000a157a24 */ /* 0x000fe400078e0215 */
[----:B------:R-:W-:Y:S01]  /*0fa0*/  IMAD.WIDE R22, R31, c[0x0][0x1c0], RZ ;  /* 0x000070001f167a25 */ /* 0x000fe200078e02ff */
[----:B-1----:R-:W-:-:S03]  /*0fb0*/  ISETP.NE.AND P2, PT, R18, RZ, PT ;  /* 0x000000ff1200720c */ /* 0x002fc60003f45270 */
[----:B------:R-:W-:Y:S02]  /*0fc0*/  IMAD.IADD R21, R29, 0x1, R21 ;  /* 0x000000011d157824 */ /* 0x000fe400078e0215 */
[----:B------:R-:W-:Y:S01]  /*0fd0*/  IMAD.WIDE.U32 R26, R22, R20, RZ ;  /* 0x00000014161a7225 */ /* 0x000fe200078e00ff */
[----:B--2---:R-:W-:-:S07]  /*0fe0*/  IADD3 R4, R4, 0xffffffe, RZ ;  /* 0x0ffffffe04047810 */ /* 0x004fce0007ffe0ff */
[----:B------:R-:W-:Y:S01]  /*0ff0*/  @P2 IMAD R34, R215, c[0x0][0x214], RZ ;  /* 0x00008500d7222a24 */ /* 0x000fe200078e02ff */
[----:B------:R-:W1:Y:S04]  /*1000*/  F2I.FTZ.U32.TRUNC.NTZ R5, R4 ;  /* 0x0000000400057305 */ /* 0x000e68000021f000 */
[----:B------:R-:W-:-:S05]  /*1010*/  @P2 SEL R34, R34, R20, !P1 ;  /* 0x0000001422222207 */ /* 0x000fca0004800000 */
[----:B------:R-:W-:Y:S01]  /*1020*/  @P2 IMAD R34, R235, c[0x0][0x234], R34 ;  /* 0x00008d00eb222a24 */ /* 0x000fe200078e0222 */
[----:B-1----:R-:W-:-:S05]  /*1030*/  IADD3 R4, RZ, -R5, RZ ;  /* 0x80000005ff047210 */ /* 0x002fca0007ffe0ff */
[----:B------:R-:W-:Y:S02]  /*1040*/  IMAD R11, R4, R6, RZ ;  /* 0x00000006040b7224 */ /* 0x000fe400078e02ff */
[----:B------:R-:W-:-:S04]  /*1050*/  IMAD.MOV.U32 R4, RZ, RZ, RZ ;  /* 0x000000ffff047224 */ /* 0x000fc800078e00ff */
[----:B------:R-:W-:-:S04]  /*1060*/  IMAD.HI.U32 R11, R5, R11, R4 ;  /* 0x0000000b050b7227 */ /* 0x000fc800078e0004 */
[----:B------:R-:W-:-:S04]  /*1070*/  @!P1 IMAD.WIDE.U32 R4, R215, c[0x0][0x368], RZ ;  /* 0x0000da00d7049a25 */ /* 0x000fc800078e00ff */
[----:B------:R-:W-:Y:S01]  /*1080*/  IMAD.HI.U32 R11, R11, R14, RZ ;  /* 0x0000000e0b0b7227 */ /* 0x000fe200078e00ff */
[----:B------:R-:W-:Y:S02]  /*1090*/  @!P1 MOV R32, R4 ;  /* 0x0000000400209202 */ /* 0x000fe40000000f00 */
[----:B------:R-:W1:Y:S01]  /*10a0*/  S2R R4, SR_CTAID.X ;  /* 0x0000000000047919 */ /* 0x000e620000002500 */
[----:B------:R-:W-:Y:S02]  /*10b0*/  IMAD.MOV R17, RZ, RZ, -R11 ;  /* 0x000000ffff117224 */ /* 0x000fe400078e0a0b */
[----:B------:R-:W-:Y:S01]  /*10c0*/  @!P1 IMAD.IADD R33, R5, 0x1, R13 ;  /* 0x0000000105219824 */ /* 0x000fe200078e020d */
[----:B------:R-:W-:Y:S01]  /*10d0*/  SHF.L.U64.HI R13, R215, 0x7, R10 ;  /* 0x00000007d70d7819 */ /* 0x000fe2000001020a */
[----:B------:R-:W-:Y:S01]  /*10e0*/  IMAD R17, R6, R17, R14 ;  /* 0x0000001106117224 */ /* 0x000fe200078e020e */
[----:B------:R-:W2:Y:S01]  /*10f0*/  LDC.U8 R5, c[0x0][0x3d0] ;  /* 0x0000f400ff057b82 */ /* 0x000ea20000000000 */
[-C--:B------:R-:W-:Y:S01]  /*1100*/  IMAD R14, R23, R28.reuse, RZ ;  /* 0x0000001c170e7224 */ /* 0x080fe200078e02ff */
[----:B------:R-:W-:Y:S01]  /*1110*/  SEL R13, R13, RZ, P4 ;  /* 0x000000ff0d0d7207 */ /* 0x000fe20002000000 */
[----:B------:R-:W-:Y:S01]  /*1120*/  IMAD.WIDE.U32 R28, R22, R28, RZ ;  /* 0x0000001c161c7225 */ /* 0x000fe200078e00ff */
[----:B------:R-:W-:-:S02]  /*1130*/  ISETP.GT.U32.AND P5, PT, R6, R17, PT ;  /* 0x000000110600720c */ /* 0x000fc40003fa4070 */
[----:B------:R-:W-:Y:S01]  /*1140*/  IADD3 R36, P4, R19, R36, RZ ;  /* 0x0000002413247210 */ /* 0x000fe20007f9e0ff */
[----:B------:R-:W-:Y:S01]  /*1150*/  IMAD R14, R22, R21, R14 ;  /* 0x00000015160e7224 */ /* 0x000fe200078e020e */
[----:B------:R-:W-:Y:S01]  /*1160*/  SEL R24, R28, R26, !P1 ;  /* 0x0000001a1c187207 */ /* 0x000fe20004800000 */
[----:B------:R-:W-:Y:S01]  /*1170*/  IMAD R28, R235, c[0x0][0x22c], RZ ;  /* 0x00008b00eb1c7a24 */ /* 0x000fe200078e02ff */
[----:B------:R-:W-:Y:S01]  /*1180*/  IADD3.X R13, R25, R13, RZ, P4, !PT ;  /* 0x0000000d190d7210 */ /* 0x000fe200027fe4ff */
[----:B------:R-:W-:-:S03]  /*1190*/  IMAD.IADD R14, R29, 0x1, R14 ;  /* 0x000000011d0e7824 */ /* 0x000fc600078e020e */
[----:B------:R-:W-:-:S03]  /*11a0*/  SHF.R.S32.HI R30, RZ, 0x1f, R28 ;  /* 0x0000001fff1e7819 */ /* 0x000fc6000001141c */
[----:B------:R-:W-:Y:S01]  /*11b0*/  @!P5 IMAD.IADD R17, R17, 0x1, -R6 ;  /* 0x000000011111d824 */ /* 0x000fe200078e0a06 */
[----:B------:R-:W-:Y:S02]  /*11c0*/  @!P5 IADD3 R11, R11, 0x1, RZ ;  /* 0x000000010b0bd810 */ /* 0x000fe40007ffe0ff */
[----:B------:R-:W-:Y:S02]  /*11d0*/  ISETP.NE.AND P5, PT, RZ, c[0x0][0x1c8], PT ;  /* 0x00007200ff007a0c */ /* 0x000fe40003fa5270 */
[----:B------:R-:W-:Y:S01]  /*11e0*/  ISETP.GE.U32.AND P6, PT, R17, R6, PT ;  /* 0x000000061100720c */ /* 0x000fe20003fc6070 */
[----:B------:R-:W-:Y:S01]  /*11f0*/  IMAD R6, R23, R20, RZ ;  /* 0x0000001417067224 */ /* 0x000fe200078e02ff */
[----:B--2---:R-:W-:Y:S01]  /*1200*/  ISETP.NE.AND P4, PT, R5, RZ, PT ;  /* 0x000000ff0500720c */ /* 0x004fe20003f85270 */
[-C--:B------:R-:W-:Y:S02]  /*1210*/  IMAD R23, R23, R36.reuse, RZ ;  /* 0x0000002417177224 */ /* 0x080fe400078e02ff */
[----:B------:R-:W-:Y:S01]  /*1220*/  IMAD.WIDE.U32 R36, R22, R36, RZ ;  /* 0x0000002416247225 */ /* 0x000fe200078e00ff */
[----:B------:R-:W-:-:S03]  /*1230*/  @P1 IADD3 R14, R27, R6, RZ ;  /* 0x000000061b0e1210 */ /* 0x000fc60007ffe0ff */
[----:B-1----:R-:W-:-:S04]  /*1240*/  IMAD.WIDE.U32 R26, R4, c[0x0][0x3d8], RZ ;  /* 0x0000f600041a7a25 */ /* 0x002fc800078e00ff */
[----:B------:R-:W-:Y:S01]  /*1250*/  @P6 IADD3 R11, R11, 0x1, RZ ;  /* 0x000000010b0b6810 */ /* 0x000fe20007ffe0ff */
[----:B------:R-:W-:Y:S01]  /*1260*/  IMAD R23, R22, R13, R23 ;  /* 0x0000000d16177224 */ /* 0x000fe200078e0217 */
[----:B------:R-:W-:Y:S01]  /*1270*/  SHF.R.S32.HI R13, RZ, 0x1f, R235 ;  /* 0x0000001fff0d7819 */ /* 0x000fe200000114eb */
[----:B------:R-:W-:Y:S01]  /*1280*/  IMAD R18, R4, c[0x0][0x3dc], R27 ;  /* 0x0000f70004127a24 */ /* 0x000fe200078e021b */
[----:B------:R-:W-:Y:S01]  /*1290*/  SEL R27, R26, RZ, P4 ;  /* 0x000000ff1a1b7207 */ /* 0x000fe20002000000 */
[----:B------:R-:W-:Y:S01]  /*12a0*/  IMAD.MOV.U32 R6, RZ, RZ, R11 ;  /* 0x000000ffff067224 */ /* 0x000fe200078e000b */
[----:B------:R-:W-:Y:S01]  /*12b0*/  SHF.R.S32.HI R11, RZ, 0x1f, R227 ;  /* 0x0000001fff0b7819 */ /* 0x000fe200000114e3 */
[----:B------:R-:W-:Y:S01]  /*12c0*/  @!P2 IMAD R4, R215, c[0x0][0x1c0], R235 ;  /* 0x00007000d704aa24 */ /* 0x000fe200078e02eb */
[----:B------:R-:W-:Y:S02]  /*12d0*/  SEL R18, R18, RZ, P4 ;  /* 0x000000ff12127207 */ /* 0x000fe40002000000 */
[----:B------:R-:W-:Y:S01]  /*12e0*/  @!P3 IADD3 R6, -R6, RZ, RZ ;  /* 0x000000ff0606b210 */ /* 0x000fe20007ffe1ff */
[----:B------:R-:W-:Y:S01]  /*12f0*/  @!P2 IMAD R34, R4, c[0x0][0x214], RZ ;  /* 0x000085000422aa24 */ /* 0x000fe200078e02ff */
[----:B------:R-:W-:-:S02]  /*1300*/  @!P5 LOP3.LUT R6, RZ, c[0x0][0x1c8], RZ, 0x33, !PT ;  /* 0x00007200ff06da12 */ /* 0x000fc400078e33ff */
        /* <DEDUP_REMOVED lines=10> */
.L_x_190:
[----:B------:R-:W-:-:S04]  /*13b0*/  IMAD R20, R215, c[0x0][0x1c0], R235 ;  /* 0x00007000d7147a24 */ /* 0x000fc800078e02eb */
[----:B------:R-:W-:Y:S02]  /*13c0*/  IMAD R20, R20, c[0x0][0x224], RZ ;  /* 0x0000890014147a24 */ /* 0x000fe400078e02ff */
.L_x_191:
[----:B------:R-:W1:Y:S01]  /*13d0*/  S2R R4, SR_TID.X ;  /* 0x0000000000047919 */ /* 0x000e620000002100 */
[----:B------:R-:W-:Y:S01]  /*13e0*/  IADD3 R32, P3, R216, R32, RZ ;  /* 0x00000020d8207210 */ /* 0x000fe20007f7e0ff */
[----:B------:R-:W-:Y:S01]  /*13f0*/  IMAD R31, R31, c[0x0][0x1c0], RZ ;  /* 0x000070001f1f7a24 */ /* 0x000fe200078e02ff */
[----:B------:R-:W-:Y:S01]  /*1400*/  SHF.R.S32.HI R217, RZ, 0x1f, R216 ;  /* 0x0000001fffd97819 */ /* 0x000fe200000114d8 */
[----:B------:R-:W-:Y:S01]  /*1410*/  IMAD R26, R25, c[0x0][0x370], RZ ;  /* 0x0000dc00191a7a24 */ /* 0x000fe200078e02ff */
[----:B------:R-:W-:Y:S01]  /*1420*/  BSSY B1, `(.L_x_187) ;  /* 0x00004c5000017945 */ /* 0x000fe20003800000 */
[----:B------:R-:W-:Y:S02]  /*1430*/  IMAD.SHL.U32 R29, R31, 0x40, RZ ;  /* 0x000000401f1d7824 */ /* 0x000fe400078e00ff */
[----:B------:R-:W-:Y:S02]  /*1440*/  IMAD.X R33, R217, 0x1, R33, P3 ;  /* 0x00000001d9217824 */ /* 0x000fe400018e0621 */
[C---:B------:R-:W-:Y:S01]  /*1450*/  IMAD.IADD R34, R19.reuse, 0x1, R34 ;  /* 0x0000000113227824 */ /* 0x040fe200078e0222 */
[----:B------:R-:W-:Y:S01]  /*1460*/  IADD3 R28, P2, P1, R36, R29, R28 ;  /* 0x0000001d241c7210 */ /* 0x000fe2000795e01c */
[C---:B------:R-:W-:Y:S01]  /*1470*/  IMAD.IADD R20, R19.reuse, 0x1, R20 ;  /* 0x0000000113147824 */ /* 0x040fe200078e0214 */
[----:B------:R-:W-:Y:S01]  /*1480*/  SHF.R.S32.HI R29, RZ, 0x1f, R29 ;  /* 0x0000001fff1d7819 */ /* 0x000fe2000001141d */
[----:B------:R-:W-:-:S02]  /*1490*/  IMAD R26, R19, c[0x0][0x374], R26 ;  /* 0x0000dd00131a7a24 */ /* 0x000fc400078e021a */
[----:B------:R-:W-:Y:S01]  /*14a0*/  IMAD.WIDE.U32 R32, R19, c[0x0][0x370], R32 ;  /* 0x0000dc0013207a25 */ /* 0x000fe200078e0020 */
[----:B------:R-:W-:Y:S02]  /*14b0*/  IADD3 R19, P3, R214, R19, RZ ;  /* 0x00000013d6137210 */ /* 0x000fe40007f7e0ff */
[----:B------:R-:W-:Y:S01]  /*14c0*/  IADD3.X R23, R23, R29, R30, P2, P1 ;  /* 0x0000001d17177210 */ /* 0x000fe200017e241e */
[----:B------:R-:W-:Y:S01]  /*14d0*/  IMAD.IADD R226, R227, 0x1, R243 ;  /* 0x00000001e3e27824 */ /* 0x000fe200078e02f3 */
[----:B------:R-:W-:Y:S01]  /*14e0*/  IADD3 R24, P2, P1, R27, R28, R24 ;  /* 0x0000001c1b187210 */ /* 0x000fe2000795e018 */
[----:B------:R-:W-:Y:S01]  /*14f0*/  IMAD.WIDE.U32 R28, R19, c[0x0][0x190], R216 ;  /* 0x00006400131c7a25 */ /* 0x000fe200078e00d8 */
[----:B------:R-:W-:Y:S02]  /*1500*/  IADD3 R33, R33, R26, RZ ;  /* 0x0000001a21217210 */ /* 0x000fe40007ffe0ff */
[----:B-1----:R-:W-:Y:S01]  /*1510*/  SHF.R.S32.HI R21, RZ, 0x1f, R4 ;  /* 0x0000001fff157819 */ /* 0x002fe20000011404 */
[----:B------:R-:W-:Y:S01]  /*1520*/  IMAD.MOV.U32 R17, RZ, RZ, 0x4 ;  /* 0x00000004ff117424 */ /* 0x000fe200078e00ff */
[----:B------:R-:W-:Y:S01]  /*1530*/  IADD3 R26, R226, -c[0x0][0x2e8], -R241 ;  /* 0x8000ba00e21a7a10 */ /* 0x000fe20007ffe8f1 */
[----:B------:R-:W-:Y:S01]  /*1540*/  IMAD.WIDE.U32 R32, R235, c[0x0][0x378], R32 ;  /* 0x0000de00eb207a25 */ /* 0x000fe200078e0020 */
[----:B------:R-:W-:-:S02]  /*1550*/  LEA.HI R21, R21, R4, RZ, 0x5 ;  /* 0x0000000415157211 */ /* 0x000fc400078f28ff */
[----:B------:R-:W-:Y:S01]  /*1560*/  IADD3.X R14, R18, R23, R14, P2, P1 ;  /* 0x00000017120e7210 */ /* 0x000fe200017e240e */
[----:B------:R-:W-:Y:S01]  /*1570*/  IMAD.WIDE R34, R34, R17, c[0x0][0x200] ;  /* 0x0000800022227625 */ /* 0x000fe200078e0211 */
[----:B------:R-:W-:Y:S02]  /*1580*/  LOP3.LUT R22, R21, 0xffffffe0, RZ, 0xc0, !PT ;  /* 0xffffffe015167812 */ /* 0x000fe400078ec0ff */
[----:B------:R-:W-:Y:S01]  /*1590*/  IADD3 R28, P2, R16, R28, RZ ;  /* 0x0000001c101c7210 */ /* 0x000fe20007f5e0ff */
[----:B------:R-:W-:Y:S01]  /*15a0*/  IMAD R16, R13, c[0x0][0x1a8], RZ ;  /* 0x00006a000d107a24 */ /* 0x000fe200078e02ff */
[----:B------:R-:W-:Y:S01]  /*15b0*/  SHF.R.S32.HI R18, RZ, 0x1f, R26 ;  /* 0x0000001fff127819 */ /* 0x000fe2000001141a */
[----:B------:R-:W-:Y:S01]  /*15c0*/  IMAD.IADD R22, R4, 0x1, -R22 ;  /* 0x0000000104167824 */ /* 0x000fe200078e0a16 */
[----:B------:R-:W-:Y:S01]  /*15d0*/  SHF.R.S32.HI R4, RZ, 0x1f, R214 ;  /* 0x0000001fff047819 */ /* 0x000fe200000114d6 */
[----:B------:R-:W-:Y:S01]  /*15e0*/  IMAD R16, R235, c[0x0][0x1ac], R16 ;  /* 0x00006b00eb107a24 */ /* 0x000fe200078e0210 */
[----:B------:R-:W-:Y:S01]  /*15f0*/  SHF.R.S32.HI R21, RZ, 0x5, R21 ;  /* 0x00000005ff157819 */ /* 0x000fe20000011415 */
[----:B------:R-:W-:Y:S01]  /*1600*/  IMAD.MOV.U32 R229, RZ, RZ, R35 ;  /* 0x000000ffffe57224 */ /* 0x000fe200078e0023 */
[----:B------:R-:W-:Y:S01]  /*1610*/  LEA.HI R18, R18, R26, RZ, 0x6 ;  /* 0x0000001a12127211 */ /* 0x000fe200078f30ff */
[----:B------:R-:W-:Y:S01]  /*1620*/  IMAD.X R25, R4, 0x1, R25, P3 ;  /* 0x0000000104197824 */ /* 0x000fe200018e0619 */
[----:B------:R-:W-:Y:S01]  /*1630*/  MOV R230, R34 ;  /* 0x0000002200e67202 */ /* 0x000fe20000000f00 */
[----:B------:R-:W-:Y:S01]  /*1640*/  IMAD R21, R21, R31, R22 ;  /* 0x0000001f15157224 */ /* 0x000fe200078e0216 */
[----:B------:R-:W-:Y:S01]  /*1650*/  SHF.R.S32.HI R18, RZ, 0x6, R18 ;  /* 0x00000006ff127819 */ /* 0x000fe20000011412 */
[----:B------:R-:W-:-:S02]  /*1660*/  IMAD R25, R25, c[0x0][0x190], RZ ;  /* 0x0000640019197a24 */ /* 0x000fc400078e02ff */
[----:B------:R-:W-:Y:S01]  /*1670*/  IMAD R22, R13, c[0x0][0x378], RZ ;  /* 0x0000de000d167a24 */ /* 0x000fe200078e02ff */
[----:B------:R-:W-:Y:S01]  /*1680*/  IMNMX R225, RZ, R18, !PT ;  /* 0x00000012ffe17217 */ /* 0x000fe20007800200 */
[----:B------:R-:W-:Y:S01]  /*1690*/  IMAD R25, R19, c[0x0][0x194], R25 ;  /* 0x0000650013197a24 */ /* 0x000fe200078e0219 */
[----:B------:R-:W-:Y:S01]  /*16a0*/  IADD3 R24, P1, R21, R24, RZ ;  /* 0x0000001815187210 */ /* 0x000fe20007f3e0ff */
[----:B------:R-:W-:-:S03]  /*16b0*/  IMAD R22, R235, c[0x0][0x37c], R22 ;  /* 0x0000df00eb167a24 */ /* 0x000fc600078e0216 */
[----:B------:R-:W-:Y:S01]  /*16c0*/  IADD3.X R29, R15, R29, R25, P2, !PT ;  /* 0x0000001d0f1d7210 */ /* 0x000fe200017fe419 */
[----:B------:R-:W-:Y:S01]  /*16d0*/  IMAD.IADD R23, R33, 0x1, R22 ;  /* 0x0000000121177824 */ /* 0x000fe200078e0216 */
[----:B------:R-:W-:Y:S01]  /*16e0*/  MOV R22, R32 ;  /* 0x0000002000167202 */ /* 0x000fe20000000f00 */
[----:B------:R-:W-:Y:S01]  /*16f0*/  IMAD R15, R4, c[0x0][0x370], RZ ;  /* 0x0000dc00040f7a24 */ /* 0x000fe200078e02ff */
[----:B------:R-:W-:Y:S01]  /*1700*/  LEA.HI.X.SX32 R14, R21, R14, 0x1, P1 ;  /* 0x0000000e150e7211 */ /* 0x000fe200008f0eff */
[----:B------:R-:W-:Y:S01]  /*1710*/  IMAD.WIDE.U32 R28, R235, c[0x0][0x1a8], R28 ;  /* 0x00006a00eb1c7a25 */ /* 0x000fe200078e001c */
[----:B------:R-:W-:-:S03]  /*1720*/  LEA R246, P1, R24, c[0x0][0x350], 0x2 ;  /* 0x0000d40018f67a11 */ /* 0x000fc600078210ff */
[----:B------:R-:W-:Y:S01]  /*1730*/  IMAD.IADD R16, R29, 0x1, R16 ;  /* 0x000000011d107824 */ /* 0x000fe200078e0210 */
[----:B------:R-:W-:Y:S01]  /*1740*/  LEA R250, P3, R28, c[0x0][0x160], 0x1 ;  /* 0x000058001cfa7a11 */ /* 0x000fe200078608ff */
[----:B------:R-:W-:Y:S01]  /*1750*/  IMAD R15, R214, c[0x0][0x374], R15 ;  /* 0x0000dd00d60f7a24 */ /* 0x000fe200078e020f */
[----:B------:R-:W-:Y:S01]  /*1760*/  LEA.HI.X R247, R24, c[0x0][0x354], R14, 0x2, P1 ;  /* 0x0000d50018f77a11 */ /* 0x000fe200008f140e */
[----:B------:R-:W-:Y:S01]  /*1770*/  IMAD.WIDE.U32 R22, R214, c[0x0][0x370], R22 ;  /* 0x0000dc00d6167a25 */ /* 0x000fe200078e0016 */
[----:B------:R-:W-:Y:S02]  /*1780*/  LEA.HI.X R251, R28, c[0x0][0x164], R16, 0x1, P3 ;  /* 0x000059001cfb7a11 */ /* 0x000fe400018f0c10 */
[----:B------:R-:W-:Y:S01]  /*1790*/  ISETP.GT.AND P3, PT, R240, R225, PT ;  /* 0x000000e1f000720c */ /* 0x000fe20003f64270 */
[----:B------:R-:W-:Y:S01]  /*17a0*/  IMAD.WIDE R20, R20, R17, c[0x0][0x3c8] ;  /* 0x0000f20014147625 */ /* 0x000fe200078e0211 */
[----:B------:R-:W-:Y:S02]  /*17b0*/  LEA R248, P2, R22, c[0x0][0x330], 0x1 ;  /* 0x0000cc0016f87a11 */ /* 0x000fe400078408ff */
[----:B------:R-:W-:Y:S01]  /*17c0*/  IADD3 R240, R240, -0x1, RZ ;  /* 0xfffffffff0f07810 */ /* 0x000fe20007ffe0ff */
[----:B------:R-:W-:Y:S01]  /*17d0*/  IMAD.IADD R15, R23, 0x1, R15 ;  /* 0x00000001170f7824 */ /* 0x000fe200078e020f */
[----:B------:R-:W-:Y:S01]  /*17e0*/  MOV R232, R20 ;  /* 0x0000001400e87202 */ /* 0x000fe20000000f00 */
[----:B------:R-:W-:-:S03]  /*17f0*/  IMAD.MOV.U32 R231, RZ, RZ, R21 ;  /* 0x000000ffffe77224 */ /* 0x000fc600078e0015 */
[----:B------:R-:W-:-:S03]  /*1800*/  LEA.HI.X R249, R22, c[0x0][0x334], R15, 0x1, P2 ;  /* 0x0000cd0016f97a11 */ /* 0x000fc600010f0c0f */
        /* <DEDUP_REMOVED lines=11> */
[----:B------:R-:W-:Y:S02]  /*18c0*/  IADD3 R7, R9, R6, RZ ;  /* 0x0000000609077210 */ /* 0x000fe40007ffe0ff */
[----:B------:R-:W-:-:S05]  /*18d0*/  MOV R6, R8 ;  /* 0x0000000800067202 */ /* 0x000fca0000000f00 */
[----:B------:R-:W-:-:S05]  /*18e0*/  IMAD.WIDE.U32 R6, R215, c[0x0][0x388], R6 ;  /* 0x0000e200d7067a25 */ /* 0x000fca00078e0006 */
[----:B------:R-:W-:Y:S02]  /*18f0*/  IADD3 R7, R7, R5, RZ ;  /* 0x0000000507077210 */ /* 0x000fe40007ffe0ff */
[----:B------:R-:W-:Y:S02]  /*1900*/  MOV R8, R6 ;  /* 0x0000000600087202 */ /* 0x000fe40000000f00 */
.L_x_193:
        /* <DEDUP_REMOVED lines=15> */
.L_x_194:
        /* <DEDUP_REMOVED lines=23> */
.L_x_196:
[----:B------:R-:W-:Y:S05]  /*1b70*/  BSYNC B0 ;  /* 0x0000000000007941 */ /* 0x000fea0003800000 */
.L_x_195:
[----:B------:R-:W-:Y:S01]  /*1b80*/  IADD3 R8, R214, 0x20, RZ ;  /* 0x00000020d6087810 */ /* 0x000fe20007ffe0ff */
[----:B------:R-:W-:Y:S03]  /*1b90*/  BSSY B0, `(.L_x_197) ;  /* 0x000000e000007945 */ /* 0x000fe60003800000 */
[----:B------:R-:W-:-:S13]  /*1ba0*/  ISETP.GE.AND P0, PT, R8, R241, PT ;  /* 0x000000f10800720c */ /* 0x000fda0003f06270 */
[----:B------:R-:W-:Y:S05]  /*1bb0*/  @P0 BRA `(.L_x_198) ;  /* 0x000000b000000947 */ /* 0x000fea0003800000 */
[----:B------:R-:W-:Y:S02]  /*1bc0*/  IADD3 R9, P2, R214, 0x20, RZ ;  /* 0x00000020d6097810 */ /* 0x000fe40007f5e0ff */
[----:B------:R-:W-:Y:S02]  /*1bd0*/  MOV R15, R7 ;  /* 0x00000007000f7202 */ /* 0x000fe40000000f00 */
[----:B------:R-:W-:-:S03]  /*1be0*/  IADD3.X R8, RZ, R4, RZ, P2, !PT ;  /* 0x00000004ff087210 */ /* 0x000fc600017fe4ff */
        /* <DEDUP_REMOVED lines=8> */
.L_x_198:
[----:B------:R-:W-:Y:S05]  /*1c70*/  BSYNC B0 ;  /* 0x0000000000007941 */ /* 0x000fea0003800000 */
.L_x_197:
[----:B------:R-:W-:Y:S01]  /*1c80*/  IMAD.WIDE.U32 R8, R227, c[0x0][0x3a8], R216 ;  /* 0x0000ea00e3087a25 */ /* 0x000fe200078e00d8 */
[----:B------:R-:W-:Y:S03]  /*1c90*/  BSSY B0, `(.L_x_199) ;  /* 0x0000014000007945 */ /* 0x000fe60003800000 */
[----:B------:R-:W-:Y:S01]  /*1ca0*/  IMAD R11, R11, c[0x0][0x3a8], RZ ;  /* 0x0000ea000b0b7a24 */ /* 0x000fe200078e02ff */
[----:B------:R-:W-:Y:S01]  /*1cb0*/  IADD3 R8, P2, R6, R8, RZ ;  /* 0x0000000806087210 */ /* 0x000fe20007f5e0ff */
[----:B------:R-:W-:-:S02]  /*1cc0*/  IMAD R13, R13, c[0x0][0x3c0], RZ ;  /* 0x0000f0000d0d7a24 */ /* 0x000fc400078e02ff */
[----:B------:R-:W-:-:S05]  /*1cd0*/  IMAD R11, R227, c[0x0][0x3ac], R11 ;  /* 0x0000eb00e30b7a24 */ /* 0x000fca00078e020b */
        /* <DEDUP_REMOVED lines=15> */
.L_x_200:
[----:B------:R-:W-:Y:S05]  /*1dd0*/  BSYNC B0 ;  /* 0x0000000000007941 */ /* 0x000fea0003800000 */
.L_x_199:
[----:B------:R-:W-:Y:S05]  /*1de0*/  @P0 BRA `(.L_x_201) ;  /* 0x0000428000000947 */ /* 0x000fea0003800000 */
[----:B------:R-:W-:Y:S02]  /*1df0*/  IADD3 R6, P0, R214, 0x20, RZ ;  /* 0x00000020d6067810 */ /* 0x000fe40007f1e0ff */
[----:B------:R-:W-:Y:S02]  /*1e00*/  MOV R9, R5 ;  /* 0x0000000500097202 */ /* 0x000fe40000000f00 */
[----:B------:R-:W-:-:S03]  /*1e10*/  IADD3.X R4, RZ, R4, RZ, P0, !PT ;  /* 0x00000004ff047210 */ /* 0x000fc600007fe4ff */
[----:B------:R-:W-:-:S04]  /*1e20*/  IMAD.WIDE.U32 R8, R6, c[0x0][0x3a8], R8 ;  /* 0x0000ea0006087a25 */ /* 0x000fc800078e0008 */
[----:B------:R-:W-:-:S04]  /*1e30*/  IMAD R4, R4, c[0x0][0x3a8], RZ ;  /* 0x0000ea0004047a24 */ /* 0x000fc800078e02ff */
[----:B------:R-:W-:Y:S01]  /*1e40*/  IMAD R4, R6, c[0x0][0x3ac], R4 ;  /* 0x0000eb0006047a24 */ /* 0x000fe200078e0204 */
[----:B------:R-:W-:-:S04]  /*1e50*/  LEA R6, P0, R8, c[0x0][0x348], 0x1 ;  /* 0x0000d20008067a11 */ /* 0x000fc800078008ff */
[----:B------:R-:W-:-:S04]  /*1e60*/  IADD3 R4, R9, R4, RZ ;  /* 0x0000000409047210 */ /* 0x000fc80007ffe0ff */
[----:B------:R-:W-:-:S05]  /*1e70*/  LEA.HI.X R7, R8, c[0x0][0x34c], R4, 0x1, P0 ;  /* 0x0000d30008077a11 */ /* 0x000fca00000f0c04 */
[----:B------:R4:W-:Y:S04]  /*1e80*/  STG.E.128 [R6.64], RZ ;  /* 0x000000ff06007986 */ /* 0x0009e8000c101d06 */
[----:B------:R4:W-:Y:S01]  /*1e90*/  STG.E.128 [R6.64+0x80], RZ ;  /* 0x000080ff06007986 */ /* 0x0009e2000c101d06 */
[----:B------:R-:W-:Y:S05]  /*1ea0*/  BRA `(.L_x_201) ;  /* 0x000041c000007947 */ /* 0x000fea0003800000 */
.L_x_192:
[----:B------:R-:W-:Y:S01]  /*1eb0*/  IMAD R14, R218, -0x40, R241 ;  /* 0xffffffc0da0e7824 */ /* 0x000fe200078e02f1 */
[----:B------:R-:W-:Y:S01]  /*1ec0*/  IADD3 R13, R214, 0x20, RZ ;  /* 0x00000020d60d7810 */ /* 0x000fe20007ffe0ff */
[----:B------:R-:W-:Y:S01]  /*1ed0*/  IMAD R10, R240, -0x40, R243 ;  /* 0xffffffc0f00a7824 */ /* 0x000fe200078e02f3 */
[----:B------:R-:W-:Y:S01]  /*1ee0*/  @P4 BAR.SYNC.DEFER_BLOCKING 0x0 ;  /* 0x0000000000004b1d */ /* 0x000fe20000010000 */
[----:B------:R-:W-:Y:S01]  /*1ef0*/  IMAD R15, R11, c[0x0][0x1a0], RZ ;  /* 0x000068000b0f7a24 */ /* 0x000fe200078e02ff */
[----:B------:R-:W-:Y:S01]  /*1f00*/  ISETP.GE.AND P2, PT, R13, R14, PT ;  /* 0x0000000e0d00720c */ /* 0x000fe20003f46270 */
[----:B------:R-:W-:Y:S01]  /*1f10*/  IMAD.WIDE.U32 R16, R227, c[0x0][0x1a0], R216 ;  /* 0x00006800e3107a25 */ /* 0x000fe200078e00d8 */
[----:B------:R-:W-:-:S02]  /*1f20*/  ISETP.GE.AND P1, PT, R13, R10, PT ;  /* 0x0000000a0d00720c */ /* 0x000fc40003f26270 */
[----:B------:R-:W-:Y:S01]  /*1f30*/  ISETP.GE.AND P3, PT, R214, R14, PT ;  /* 0x0000000ed600720c */ /* 0x000fe20003f66270 */
[----:B------:R-:W-:Y:S01]  /*1f40*/  IMAD R13, R227, c[0x0][0x1a4], R15 ;  /* 0x00006900e30d7a24 */ /* 0x000fe200078e020f */
[----:B------:R-:W-:Y:S01]  /*1f50*/  IADD3 R18, P0, R12, R16, RZ ;  /* 0x000000100c127210 */ /* 0x000fe20007f1e0ff */
[----:B------:R-:W-:Y:S01]  /*1f60*/  IMAD.MOV.U32 R201, RZ, RZ, 0x40 ;  /* 0x00000040ffc97424 */ /* 0x000fe200078e00ff */
[----:B------:R-:W-:Y:S01]  /*1f70*/  ISETP.GE.AND P4, PT, R214, R10, PT ;  /* 0x0000000ad600720c */ /* 0x000fe20003f86270 */
[----:B------:R-:W-:Y:S01]  /*1f80*/  IMAD R12, R11, c[0x0][0x198], RZ ;  /* 0x000066000b0c7a24 */ /* 0x000fe200078e02ff */
[----:B------:R-:W-:Y:S01]  /*1f90*/  IADD3.X R19, R9, R17, R13, P0, !PT ;  /* 0x0000001109137210 */ /* 0x000fe200007fe40d */
[----:B------:R-:W-:Y:S01]  /*1fa0*/  IMAD.WIDE.U32 R16, R227, c[0x0][0x198], R216 ;  /* 0x00006600e3107a25 */ /* 0x000fe200078e00d8 */
[----:B------:R-:W-:Y:S02]  /*1fb0*/  SHF.R.S32.HI R233, RZ, 0x1f, R211 ;  /* 0x0000001fffe97819 */ /* 0x000fe400000114d3 */
[----:B------:R-:W-:Y:S01]  /*1fc0*/  SHF.L.U32 R234, R211, 0x2, RZ ;  /* 0x00000002d3ea7819 */ /* 0x000fe200000006ff */
[----:B------:R-:W-:Y:S01]  /*1fd0*/  IMAD.WIDE.U32 R22, R201, c[0x0][0x370], RZ ;  /* 0x0000dc00c9167a25 */ /* 0x000fe200078e00ff */
[----:B------:R-:W-:-:S02]  /*1fe0*/  IADD3 R20, P0, R8, R16, RZ ;  /* 0x0000001008147210 */ /* 0x000fc40007f1e0ff */
[----:B------:R-:W-:Y:S01]  /*1ff0*/  SHF.L.U64.HI R233, R211, 0x2, R233 ;  /* 0x00000002d3e97819 */ /* 0x000fe200000102e9 */
[----:B------:R-:W-:Y:S01]  /*2000*/  IMAD.WIDE.U32 R14, R201, c[0x0][0x190], RZ ;  /* 0x00006400c90e7a25 */ /* 0x000fe200078e00ff */
[----:B------:R-:W-:Y:S01]  /*2010*/  @!P1 IADD3 R16, P6, R248, R22, RZ ;  /* 0x00000016f8109210 */ /* 0x000fe20007fde0ff */
[----:B------:R1:W-:Y:S02]  /*2020*/  @P3 STS.128 [R219+0x10000], RZ ;  /* 0x010000ffdb003388 */ /* 0x0003e40000000c00 */
[----:B------:R-:W-:Y:S01]  /*2030*/  IMAD R9, R227, c[0x0][0x19c], R12 ;  /* 0x00006700e3097a24 */ /* 0x000fe200078e020c */
[----:B------:R-:W-:Y:S01]  /*2040*/  @!P1 IADD3 R12, P5, R250, R14, RZ ;  /* 0x0000000efa0c9210 */ /* 0x000fe20007fbe0ff */
[----:B------:R-:W-:Y:S01]  /*2050*/  IMAD R13, R201, c[0x0][0x374], RZ ;  /* 0x0000dd00c90d7a24 */ /* 0x000fe200078e02ff */
[----:B------:R-:W-:Y:S01]  /*2060*/  LEA.HI R14, R240, R240, RZ, 0x1 ;  /* 0x000000f0f00e7211 */ /* 0x000fe200078f08ff */
[----:B------:R-:W-:Y:S01]  /*2070*/  IMAD R11, R5, c[0x0][0x1b8], RZ ;  /* 0x00006e00050b7a24 */ /* 0x000fe200078e02ff */
[----:B------:R-:W-:Y:S01]  /*2080*/  IADD3.X R21, R7, R17, R9, P0, !PT ;  /* 0x0000001107157210 */ /* 0x000fe200007fe409 */
[----:B------:R-:W-:Y:S01]  /*2090*/  IMAD R8, R201, c[0x0][0x194], RZ ;  /* 0x00006500c9087a24 */ /* 0x000fe200078e02ff */
[----:B------:R-:W-:Y:S01]  /*20a0*/  @!P1 IADD3.X R17, R249, R23, R13, P6, !PT ;  /* 0x00000017f9119210 */ /* 0x000fe200037fe40d */
[----:B------:R-:W-:Y:S01]  /*20b0*/  IMAD R11, R6, c[0x0][0x1bc], R11 ;  /* 0x00006f00060b7a24 */ /* 0x000fe200078e020b */
[----:B------:R-:W-:Y:S01]  /*20c0*/  LOP3.LUT R14, R14, 0xfffffffe, RZ, 0xc0, !PT ;  /* 0xfffffffe0e0e7812 */ /* 0x000fe200078ec0ff */
[----:B------:R-:W-:Y:S01]  /*20d0*/  IMAD.WIDE.U32 R18, R6, c[0x0][0x1b8], R18 ;  /* 0x00006e0006127a25 */ /* 0x000fe200078e0012 */
[----:B------:R-:W-:Y:S01]  /*20e0*/  @!P1 IADD3.X R13, R251, R15, R8, P5, !PT ;  /* 0x0000000ffb0d9210 */ /* 0x000fe20002ffe408 */
[----:B------:R1:W-:Y:S01]  /*20f0*/  @P3 STS.128 [R219+0x12000], RZ ;  /* 0x012000ffdb003388 */ /* 0x0003e20000000c00 */
[C---:B------:R-:W-:Y:S01]  /*2100*/  @!P2 IADD3 R9, P5, R214.reuse, 0x20, RZ ;  /* 0x00000020d609a810 */ /* 0x040fe20007fbe0ff */
[----:B------:R-:W-:Y:S01]  /*2110*/  IMAD.IADD R23, R19, 0x1, R11 ;  /* 0x0000000113177824 */ /* 0x000fe200078e020b */
[----:B------:R-:W-:Y:S01]  /*2120*/  @!P2 IADD3 R7, P0, R214, 0x20, RZ ;  /* 0x00000020d607a810 */ /* 0x000fe20007f1e0ff */
[----:B------:R-:W-:-:S02]  /*2130*/  @!P3 IMAD.MOV.U32 R22, RZ, RZ, R18 ;  /* 0x000000ffff16b224 */ /* 0x000fc400078e0012 */
[----:B------:R-:W-:Y:S01]  /*2140*/  @!P3 IMAD R11, R4, c[0x0][0x1a0], RZ ;  /* 0x00006800040bba24 */ /* 0x000fe200078e02ff */
[----:B------:R-:W-:Y:S01]  /*2150*/  @!P2 MOV R19, R23 ;  /* 0x000000170013a202 */ /* 0x000fe20000000f00 */
[----:B------:R-:W-:Y:S02]  /*2160*/  @!P2 IMAD.X R8, RZ, RZ, R4, P5 ;  /* 0x000000ffff08a224 */ /* 0x000fe400028e0604 */
[C---:B------:R-:W-:Y:S02]  /*2170*/  @!P3 IMAD R11, R214.reuse, c[0x0][0x1a4], R11 ;  /* 0x00006900d60bba24 */ /* 0x040fe400078e020b */
[----:B------:R-:W-:-:S04]  /*2180*/  @!P3 IMAD.WIDE.U32 R22, R214, c[0x0][0x1a0], R22 ;  /* 0x00006800d616ba25 */ /* 0x000fc800078e0016 */
[----:B------:R-:W-:Y:S01]  /*2190*/  @!P2 IMAD R8, R8, c[0x0][0x1a0], RZ ;  /* 0x000068000808aa24 */ /* 0x000fe200078e02ff */
[C---:B------:R-:W-:Y:S01]  /*21a0*/  @!P3 LEA R24, P5, R22.reuse, c[0x0][0x170], 0x1 ;  /* 0x00005c001618ba11 */ /* 0x040fe200078a08ff */
[----:B------:R-:W-:Y:S02]  /*21b0*/  @!P3 IMAD.IADD R11, R23, 0x1, R11 ;  /* 0x00000001170bb824 */ /* 0x000fe400078e020b */
[C---:B------:R-:W-:Y:S02]  /*21c0*/  @!P2 IMAD R8, R9.reuse, c[0x0][0x1a4], R8 ;  /* 0x000069000908aa24 */ /* 0x040fe400078e0208 */
[----:B------:R-:W-:Y:S01]  /*21d0*/  @!P2 IMAD.WIDE.U32 R18, R9, c[0x0][0x1a0], R18 ;  /* 0x000068000912aa25 */ /* 0x000fe200078e0012 */
[----:B------:R-:W-:-:S03]  /*21e0*/  @!P3 LEA.HI.X R25, R22, c[0x0][0x174], R11, 0x1, P5 ;  /* 0x00005d001619ba11 */ /* 0x000fc600028f0c0b */
[----:B------:R-:W-:Y:S01]  /*21f0*/  IMAD R5, R5, c[0x0][0x1b0], RZ ;  /* 0x00006c0005057a24 */ /* 0x000fe200078e02ff */
[----:B------:R-:W-:Y:S01]  /*2200*/  @!P2 LEA R22, P5, R18, c[0x0][0x170], 0x1 ;  /* 0x00005c001216aa11 */ /* 0x000fe200078a08ff */
[----:B------:R-:W-:Y:S01]  /*2210*/  @!P2 IMAD.IADD R8, R19, 0x1, R8 ;  /* 0x000000011308a824 */ /* 0x000fe200078e0208 */
[----:B------:R-:W-:Y:S01]  /*2220*/  @!PT LDS RZ, [RZ] ;  /* 0x00000000fffff984 */ /* 0x000fe20000000800 */
[----:B------:R-:W-:Y:S01]  /*2230*/  @!PT LDS RZ, [RZ] ;  /* 0x00000000fffff984 */ /* 0x000fe20000000800 */
[----:B------:R-:W-:Y:S01]  /*2240*/  @!PT LDS RZ, [RZ] ;  /* 0x00000000fffff984 */ /* 0x000fe20000000800 */
[----:B------:R2:W-:Y:S01]  /*2250*/  @!P3 LDGSTS.E.BYPASS.LTC128B.128 [R219+0x10000], [R24.64] ;  /* 0x1000000018dbbfae */ /* 0x0005e2000b901d46 */
[C---:B------:R-:W-:Y:S02]  /*2260*/  IMAD R5, R6.reuse, c[0x0][0x1b4], R5 ;  /* 0x00006d0006057a24 */ /* 0x040fe400078e0205 */
[----:B------:R-:W-:Y:S01]  /*2270*/  IMAD.WIDE.U32 R20, R6, c[0x0][0x1b0], R20 ;  /* 0x00006c0006147a25 */ /* 0x000fe200078e0014 */
[----:B------:R-:W-:Y:S01]  /*2280*/  @!P2 IADD3.X R6, RZ, R4, RZ, P0, !PT ;  /* 0x00000004ff06a210 */ /* 0x000fe200007fe4ff */
[----:B------:R2:W-:Y:S01]  /*2290*/  @!P3 LDGSTS.E.BYPASS.LTC128B.128 [R219+0x12000], [R24.64+0x80] ;  /* 0x1200008018dbbfae */ /* 0x0005e2000b901d46 */
[----:B------:R-:W-:Y:S01]  /*22a0*/  @!P2 LEA.HI.X R23, R18, c[0x0][0x174], R8, 0x1, P5 ;  /* 0x00005d001217aa11 */ /* 0x000fe200028f0c08 */
[----:B------:R-:W-:-:S02]  /*22b0*/  IMAD.IADD R14, R240, 0x1, -R14 ;  /* 0x00000001f00e7824 */ /* 0x000fc400078e0a0e */
[----:B------:R-:W-:Y:S01]  /*22c0*/  IMAD.IADD R15, R21, 0x1, R5 ;  /* 0x00000001150f7824 */ /* 0x000fe200078e0205 */
[----:B------:R-:W-:Y:S01]  /*22d0*/  IADD3 R5, R213, 0x2000, RZ ;  /* 0x00002000d5057810 */ /* 0x000fe20007ffe0ff */
[----:B------:R1:W-:Y:S01]  /*22e0*/  @P2 STS.128 [R219+0x11000], RZ ;  /* 0x011000ffdb002388 */ /* 0x0003e20000000c00 */
[----:B------:R-:W-:Y:S01]  /*22f0*/  ISETP.NE.AND P0, PT, R14, 0x1, PT ;  /* 0x000000010e00780c */ /* 0x000fe20003f05270 */
[----:B------:R-:W-:Y:S01]  /*2300*/  @!P3 IMAD R4, R4, c[0x0][0x198], RZ ;  /* 0x000066000404ba24 */ /* 0x000fe200078e02ff */
[----:B------:R-:W-:Y:S01]  /*2310*/  @!P3 MOV R14, R20 ;  /* 0x00000014000eb202 */ /* 0x000fe20000000f00 */
[----:B------:R1:W-:Y:S01]  /*2320*/  @P2 STS.128 [R219+0x13000], RZ ;  /* 0x013000ffdb002388 */ /* 0x0003e20000000c00 */
[----:B------:R-:W-:Y:S01]  /*2330*/  SEL R5, R5, R213, !P0 ;  /* 0x000000d505057207 */ /* 0x000fe20004000000 */
[----:B------:R-:W-:Y:S02]  /*2340*/  @!P2 IMAD R6, R6, c[0x0][0x198], RZ ;  /* 0x000066000606aa24 */ /* 0x000fe400078e02ff */
[----:B------:R-:W-:Y:S01]  /*2350*/  @!PT LDS RZ, [RZ] ;  /* 0x00000000fffff984 */ /* 0x000fe20000000800 */
[----:B------:R-:W-:Y:S01]  /*2360*/  @!PT LDS RZ, [RZ] ;  /* 0x00000000fffff984 */ /* 0x000fe20000000800 */
[----:B------:R-:W-:Y:S01]  /*2370*/  @!PT LDS RZ, [RZ] ;  /* 0x00000000fffff984 */ /* 0x000fe20000000800 */
[----:B------:R3:W-:Y:S01]  /*2380*/  @!P2 LDGSTS.E.BYPASS.LTC128B.128 [R219+0x11000], [R22.64] ;  /* 0x1100000016dbafae */ /* 0x0007e2000b901d46 */
[--C-:B------:R-:W-:Y:S01]  /*2390*/  @!P2 IMAD.MOV.U32 R21, RZ, RZ, R15.reuse ;  /* 0x000000ffff15a224 */ /* 0x100fe200078e000f */
[----:B------:R-:W-:Y:S01]  /*23a0*/  SHF.L.U32 R239, R5, 0x1, RZ ;  /* 0x0000000105ef7819 */ /* 0x000fe200000006ff */
[C---:B------:R-:W-:Y:S01]  /*23b0*/  @!P3 IMAD R4, R214.reuse, c[0x0][0x19c], R4 ;  /* 0x00006700d604ba24 */ /* 0x040fe200078e0204 */
[----:B------:R3:W-:Y:S01]  /*23c0*/  @!P2 LDGSTS.E.BYPASS.LTC128B.128 [R219+0x13000], [R22.64+0x80] ;  /* 0x1300008016dbafae */ /* 0x0007e2000b901d46 */
[----:B------:R-:W-:Y:S01]  /*23d0*/  @!P3 IMAD.WIDE.U32 R14, R214, c[0x0][0x198], R14 ;  /* 0x00006600d60eba25 */ /* 0x000fe200078e000e */
[----:B------:R-:W-:-:S02]  /*23e0*/  IADD3 R5, R211, 0x8, RZ ;  /* 0x00000008d3057810 */ /* 0x000fc40007ffe0ff */
[----:B------:R-:W0:Y:S01]  /*23f0*/  LDGDEPBAR ;  /* 0x00000000000079af */ /* 0x000e220000000000 */
[----:B------:R-:W-:Y:S01]  /*2400*/  @!P2 IMAD R6, R7, c[0x0][0x19c], R6 ;  /* 0x000067000706aa24 */ /* 0x000fe200078e0206 */
[----:B------:R-:W-:Y:S01]  /*2410*/  ISETP.GE.AND P6, PT, R5, R10, PT ;  /* 0x0000000a0500720c */ /* 0x000fe20003fc6270 */
[----:B------:R-:W-:Y:S01]  /*2420*/  @!P2 IMAD.WIDE.U32 R20, R7, c[0x0][0x198], R20 ;  /* 0x000066000714aa25 */ /* 0x000fe200078e0014 */
[----:B------:R1:W-:Y:S03]  /*2430*/  @P4 STS.128 [R219+0x8000], RZ ;  /* 0x008000ffdb004388 */ /* 0x0003e60000000c00 */
[----:B------:R-:W-:Y:S01]  /*2440*/  @!P3 IMAD.IADD R4, R15, 0x1, R4 ;  /* 0x000000010f04b824 */ /* 0x000fe200078e0204 */
[----:B------:R1:W-:Y:S01]  /*2450*/  @P4 STS.128 [R219+0xa000], RZ ;  /* 0x00a000ffdb004388 */ /* 0x0003e20000000c00 */
[----:B------:R-:W-:Y:S02]  /*2460*/  @!P2 IMAD.IADD R6, R21, 0x1, R6 ;  /* 0x000000011506a824 */ /* 0x000fe400078e0206 */
[----:B------:R-:W-:Y:S01]  /*2470*/  IMAD.MOV.U32 R237, RZ, RZ, 0x7f800000 ;  /* 0x7f800000ffed7424 */ /* 0x000fe200078e00ff */
[----:B------:R-:W-:Y:S01]  /*2480*/  @!PT LDS RZ, [RZ] ;  /* 0x00000000fffff984 */ /* 0x000fe20000000800 */
[----:B------:R-:W-:Y:S01]  /*2490*/  @!PT LDS RZ, [RZ] ;  /* 0x00000000fffff984 */ /* 0x000fe20000000800 */
[----:B------:R-:W-:Y:S01]  /*24a0*/  @!PT LDS RZ, [RZ] ;  /* 0x00000000fffff984 */ /* 0x000fe20000000800 */
[----:B------:R1:W-:Y:S01]  /*24b0*/  @!P4 LDGSTS.E.BYPASS.LTC128B.128 [R219+0x8000], [R248.64] ;  /* 0x08000000f8dbcfae */ /* 0x0003e2000b901d46 */
[----:B------:R-:W-:-:S03]  /*24c0*/  IMAD.MOV.U32 R238, RZ, RZ, 0x7f800000 ;  /* 0x7f800000ffee7424 */ /* 0x000fc600078e00ff */
        /* <DEDUP_REMOVED lines=8> */
[----:B------:R1:W-:Y:S04]  /*2550*/  @P4 STS [R239], RZ ;  /* 0x000000ffef004388 */ /* 0x0003e80000000800 */
[----:B------:R1:W-:Y:S04]  /*2560*/  @P4 STS [R239+0x4], RZ ;  /* 0x000004ffef004388 */ /* 0x0003e80000000800 */
[----:B------:R1:W-:Y:S04]  /*2570*/  @P4 STS [R239+0x8], RZ ;  /* 0x000008ffef004388 */ /* 0x0003e80000000800 */
[----:B------:R1:W-:Y:S04]  /*2580*/  @P4 STS [R239+0xc], RZ ;  /* 0x00000cffef004388 */ /* 0x0003e80000000800 */
[----:B------:R1:W-:Y:S04]  /*2590*/  @P4 STS [R239+0x2000], RZ ;  /* 0x002000ffef004388 */ /* 0x0003e80000000800 */
[----:B------:R1:W-:Y:S01]  /*25a0*/  @P4 STS [R239+0x2004], RZ ;  /* 0x002004ffef004388 */ /* 0x0003e20000000800 */
[----:B----4-:R-:W-:-:S03]  /*25b0*/  @!P3 LEA R16, P5, R14, c[0x0][0x168], 0x1 ;  /* 0x00005a000e10ba11 */ /* 0x010fc600078a08ff */
[----:B------:R1:W-:Y:S01]  /*25c0*/  @P4 STS [R239+0x2008], RZ ;  /* 0x002008ffef004388 */ /* 0x0003e20000000800 */
[----:B------:R-:W-:-:S03]  /*25d0*/  @!P3 LEA.HI.X R17, R14, c[0x0][0x16c], R4, 0x1, P5 ;  /* 0x00005b000e11ba11 */ /* 0x000fc600028f0c04 */
[----:B------:R1:W-:Y:S01]  /*25e0*/  @P4 STS [R239+0x200c], RZ ;  /* 0x00200cffef004388 */ /* 0x0003e20000000800 */
[----:B------:R-:W-:-:S03]  /*25f0*/  ISETP.GE.AND P5, PT, R211, R10, PT ;  /* 0x0000000ad300720c */ /* 0x000fc60003fa6270 */
[----:B------:R-:W-:Y:S01]  /*2600*/  @!PT LDS RZ, [RZ] ;  /* 0x00000000fffff984 */ /* 0x000fe20000000800 */
[----:B------:R-:W-:Y:S01]  /*2610*/  @!PT LDS RZ, [RZ] ;  /* 0x00000000fffff984 */ /* 0x000fe20000000800 */
[----:B------:R-:W-:Y:S01]  /*2620*/  @!PT LDS RZ, [RZ] ;  /* 0x00000000fffff984 */ /* 0x000fe20000000800 */
[----:B------:R1:W-:Y:S04]  /*2630*/  @!P4 LDGSTS.E.BYPASS.LTC128B.128 [R239], [R250.64] ;  /* 0x00000000faefcfae */ /* 0x0003e8000b901d46 */
[----:B------:R1:W-:Y:S01]  /*2640*/  @!P4 LDGSTS.E.BYPASS.LTC128B.128 [R239+0x2000], [R250.64+0x80] ;  /* 0x02000080faefcfae */ /* 0x0003e2000b901d46 */
[----:B------:R-:W-:-:S03]  /*2650*/  @!P2 LEA R8, P4, R20, c[0x0][0x168], 0x1 ;  /* 0x00005a001408aa11 */ /* 0x000fc600078808ff */
        /* <DEDUP_REMOVED lines=13> */
[----:B------:R1:W-:Y:S01]  /*2730*/  @!P1 LDGSTS.E.BYPASS.LTC128B.128 [R239+0x3000], [R12.64+0x80] ;  /* 0x030000800cef9fae */ /* 0x0003e2000b901d46 */
[----:B------:R-:W-:-:S03]  /*2740*/  IADD3 R4, P1, R234, R230, RZ ;  /* 0x000000e6ea047210 */ /* 0x000fc60007f3e0ff */
[----:B------:R1:W-:Y:S01]  /*2750*/  @P3 STS.128 [R219+0xc000], RZ ;  /* 0x00c000ffdb003388 */ /* 0x0003e20000000c00 */
[----:B------:R-:W-:-:S03]  /*2760*/  IADD3.X R5, R233, R229, RZ, P1, !PT ;  /* 0x000000e5e9057210 */ /* 0x000fc60000ffe4ff */
        /* <DEDUP_REMOVED lines=13> */
[----:B------:R-:W0:Y:S04]  /*2840*/  LDGDEPBAR ;  /* 0x00000000000079af */ /* 0x000e280000000000 */
[----:B------:R1:W5:Y:S04]  /*2850*/  @!P5 LDG.E R237, [R4.64] ;  /* 0x0000000604edd981 */ /* 0x000368000c1e1900 */
[----:B------:R1:W5:Y:S01]  /*2860*/  @!P6 LDG.E R238, [R4.64+0x20] ;  /* 0x0000200604eee981 */ /* 0x000362000c1e1900 */
[----:B------:R-:W-:Y:S01]  /*2870*/  R2P PR, R212, 0x6 ;  /* 0x00000006d4007804 */ /* 0x000fe20000000000 */
[----:B------:R-:W-:Y:S01]  /*2880*/  IMAD.MOV.U32 R202, RZ, RZ, 0x20 ;  /* 0x00000020ffca7424 */ /* 0x000fe200078e00ff */
[----:B------:R-:W-:Y:S01]  /*2890*/  IADD3 R203, R208, 0x2000, RZ ;  /* 0x00002000d0cb7810 */ /* 0x000fe20007ffe0ff */
[----:B------:R-:W-:Y:S01]  /*28a0*/  IMAD.MOV.U32 R236, RZ, RZ, c[0x0][0x2e4] ;  /* 0x0000b900ffec7624 */ /* 0x000fe200078e00ff */
[----:B------:R-:W-:Y:S01]  /*28b0*/  IADD3 R204, R209, 0x2000, RZ ;  /* 0x00002000d1cc7810 */ /* 0x000fe20007ffe0ff */
[----:B------:R-:W-:Y:S01]  /*28c0*/  CS2R R94, SRZ ;  /* 0x00000000005e7805 */ /* 0x000fe2000001ff00 */
[----:B------:R-:W-:Y:S01]  /*28d0*/  SEL R202, R202, 0xffffffe0, !P1 ;  /* 0xffffffe0caca7807 */ /* 0x000fe20004800000 */
[----:B------:R-:W-:Y:S01]  /*28e0*/  CS2R R92, SRZ ;  /* 0x00000000005c7805 */ /* 0x000fe2000001ff00 */
[----:B------:R-:W-:Y:S01]  /*28f0*/  SEL R201, R201, 0xffffffc0, !P2 ;  /* 0xffffffc0c9c97807 */ /* 0x000fe20005000000 */
[----:B------:R-:W-:Y:S01]  /*2900*/  CS2R R98, SRZ ;  /* 0x0000000000627805 */ /* 0x000fe2000001ff00 */
[----:B------:R-:W-:Y:S01]  /*2910*/  SEL R203, R203, R208, !P0 ;  /* 0x000000d0cbcb7207 */ /* 0x000fe20004000000 */
[----:B------:R-:W-:Y:S01]  /*2920*/  IMAD.IADD R200, R205, 0x1, R202 ;  /* 0x00000001cdc87824 */ /* 0x000fe200078e02ca */
[----:B------:R-:W-:Y:S01]  /*2930*/  IADD3 R245, -R241, 0x40, R226 ;  /* 0x00000040f1f57810 */ /* 0x000fe20007ffe1e2 */
[----:B------:R-:W-:Y:S01]  /*2940*/  CS2R R96, SRZ ;  /* 0x0000000000607805 */ /* 0x000fe2000001ff00 */
[----:B------:R-:W-:Y:S01]  /*2950*/  SEL R204, R204, R209, !P0 ;  /* 0x000000d1cccc7207 */ /* 0x000fe20004000000 */
        /* <DEDUP_REMOVED lines=25> */
[----:B------:R1:W4:Y:S01]  /*2af0*/  LDSM.16.M88.4 R108, [R207+0x10000] ;  /* 0x01000000cf6c783b */ /* 0x0003220000000200 */
[----:B------:R-:W-:Y:S01]  /*2b00*/  CS2R R32, SRZ ;  /* 0x0000000000207805 */ /* 0x000fe2000001ff00 */
[----:B------:R-:W-:Y:S01]  /*2b10*/  CS2R R26, SRZ ;  /* 0x00000000001a7805 */ /* 0x000fe2000001ff00 */
[----:B--2---:R-:W-:Y:S01]  /*2b20*/  CS2R R24, SRZ ;  /* 0x0000000000187805 */ /* 0x004fe2000001ff00 */
[----:B------:R1:W2:Y:S01]  /*2b30*/  LDSM.16.M88.4 R112, [R207+0x10800] ;  /* 0x01080000cf70783b */ /* 0x0002a20000000200 */
[----:B---3--:R-:W-:Y:S01]  /*2b40*/  CS2R R22, SRZ ;  /* 0x0000000000167805 */ /* 0x008fe2000001ff00 */
[----:B------:R-:W-:Y:S01]  /*2b50*/  CS2R R20, SRZ ;  /* 0x0000000000147805 */ /* 0x000fe2000001ff00 */
[----:B------:R-:W-:Y:S01]  /*2b60*/  IADD3 R245, R245, -c[0x0][0x2e8], RZ ;  /* 0x8000ba00f5f57a10 */ /* 0x000fe20007ffe0ff */
[----:B------:R1:W3:Y:S01]  /*2b70*/  LDSM.16.M88.4 R116, [R197+0x10000] ;  /* 0x01000000c574783b */ /* 0x0002e20000000200 */
[----:B------:R-:W-:Y:S01]  /*2b80*/  SHF.L.U32 R204, R204, 0x1, RZ ;  /* 0x00000001cccc7819 */ /* 0x000fe200000006ff */
[----:B------:R-:W-:Y:S01]  /*2b90*/  IMAD.SHL.U32 R203, R203, 0x2, RZ ;  /* 0x00000002cbcb7824 */ /* 0x000fe200078e00ff */
[----:B------:R-:W-:Y:S01]  /*2ba0*/  IADD3 R198, R205, R201, RZ ;  /* 0x000000c9cdc67210 */ /* 0x000fe20007ffe0ff */
        /* <DEDUP_REMOVED lines=14> */
.L_x_206:
[----:B------:R-:W0:Y:S01]  /*2c90*/  LDGDEPBAR ;  /* 0x00000000000079af */ /* 0x000e220000000000 */
[----:B-1----:R-:W-:Y:S01]  /*2ca0*/  IADD3 R4, P0, R234, R232, RZ ;  /* 0x000000e8ea047210 */ /* 0x002fe20007f1e0ff */
[C---:B------:R-:W-:Y:S01]  /*2cb0*/  IMAD.IADD R174, R204.reuse, 0x1, R202 ;  /* 0x00000001ccae7824 */ /* 0x040fe200078e02ca */
[----:B------:R-:W-:Y:S03]  /*2cc0*/  IADD3 R173, R204, R201, RZ ;  /* 0x000000c9ccad7210 */ /* 0x000fe60007ffe0ff */
[----:B------:R-:W-:Y:S02]  /*2cd0*/  IMAD.X R5, R233, 0x1, R231, P0 ;  /* 0x00000001e9057824 */ /* 0x000fe400000e06e7 */
[----:B------:R-:W-:Y:S01]  /*2ce0*/  IMAD.IADD R172, R174, 0x1, R201 ;  /* 0x00000001aeac7824 */ /* 0x000fe200078e02c9 */
[----:B------:R-:W-:Y:S04]  /*2cf0*/  DEPBAR.LE SB0, 0x0 ;  /* 0x000080000000791a */ /* 0x000fe80000000000 */
[----:B------:R-:W-:Y:S06]  /*2d00*/  BAR.SYNC.DEFER_BLOCKING 0x0 ;  /* 0x0000000000007b1d */ /* 0x000fec0000010000 */
[----:B------:R-:W-:Y:S04]  /*2d10*/  LDSM.16.M88.4 R16, [R204] ;  /* 0x00000000cc10783b */ /* 0x000fe80000000200 */
[----:B------:R-:W1:Y:S04]  /*2d20*/  LDSM.16.M88.4 R8, [R207+0xc000] ;  /* 0x00c00000cf08783b */ /* 0x000e680000000200 */
[----:B-----5:R1:W5:Y:S04]  /*2d30*/  LDG.E R176, [R4.64] ;  /* 0x0000000604b07981 */ /* 0x020368000c1e1900 */
[----:B------:R1:W5:Y:S04]  /*2d40*/  LDG.E R175, [R4.64+0x20] ;  /* 0x0000200604af7981 */ /* 0x000368000c1e1900 */
[----:B------:R-:W2:Y:S04]  /*2d50*/  LDSM.16.M88.4 R52, [R207+0xc800] ;  /* 0x00c80000cf34783b */ /* 0x000ea80000000200 */
[----:B------:R-:W-:Y:S04]  /*2d60*/  LDSM.16.M88.4 R56, [R174] ;  /* 0x00000000ae38783b */ /* 0x000fe80000000200 */
[----:B------:R-:W3:Y:S04]  /*2d70*/  LDSM.16.M88.4 R60, [R197+0xc000] ;  /* 0x00c00000c53c783b */ /* 0x000ee80000000200 */
[----:B------:R-:W4:Y:S04]  /*2d80*/  LDSM.16.M88.4 R64, [R197+0xc800] ;  /* 0x00c80000c540783b */ /* 0x000f280000000200 */
[----:B------:R-:W-:Y:S04]  /*2d90*/  LDSM.16.M88.4 R100, [R196+0xc000] ;  /* 0x00c00000c464783b */ /* 0x000fe80000000200 */
[----:B------:R-:W-:Y:S01]  /*2da0*/  LDSM.16.M88.4 R104, [R196+0xc800] ;  /* 0x00c80000c468783b */ /* 0x000fe20000000200 */
[C---:B-1----:R-:W-:Y:S08]  /*2db0*/  HMMA.16816.F32.BF16 R4, R16.reuse, R8, RZ ;  /* 0x000000081004723c */ /* 0x042ff000000418ff */
[C---:B------:R-:W-:Y:S08]  /*2dc0*/  HMMA.16816.F32.BF16 R8, R16.reuse, R10, RZ ;  /* 0x0000000a1008723c */ /* 0x040ff000000418ff */
[C---:B--2---:R-:W-:Y:S08]  /*2dd0*/  HMMA.16816.F32.BF16 R12, R16.reuse, R52, RZ ;  /* 0x00000034100c723c */ /* 0x044ff000000418ff */
[----:B------:R-:W-:Y:S01]  /*2de0*/  HMMA.16816.F32.BF16 R16, R16, R54, RZ ;  /* 0x000000361010723c */ /* 0x000fe200000418ff */
[----:B------:R-:W1:Y:S07]  /*2df0*/  LDSM.16.M88.4 R52, [R173] ;  /* 0x00000000ad34783b */ /* 0x000e6e0000000200 */
[C---:B---3--:R-:W-:Y:S08]  /*2e00*/  HMMA.16816.F32.BF16 R4, R56.reuse, R60, R4 ;  /* 0x0000003c3804723c */ /* 0x048ff00000041804 */
[C---:B------:R-:W-:Y:S01]  /*2e10*/  HMMA.16816.F32.BF16 R8, R56.reuse, R62, R8 ;  /* 0x0000003e3808723c */ /* 0x040fe20000041808 */
[----:B------:R-:W-:Y:S07]  /*2e20*/  LDSM.16.M88.4 R60, [R2+0xc000] ;  /* 0x00c00000023c783b */ /* 0x000fee0000000200 */
[C---:B----4-:R-:W-:Y:S08]  /*2e30*/  HMMA.16816.F32.BF16 R12, R56.reuse, R64, R12 ;  /* 0x00000040380c723c */ /* 0x050ff0000004180c */
[----:B------:R-:W-:Y:S01]  /*2e40*/  HMMA.16816.F32.BF16 R16, R56, R66, R16 ;  /* 0x000000423810723c */ /* 0x000fe20000041810 */
[----:B------:R-:W2:Y:S04]  /*2e50*/  LDSM.16.M88.4 R56, [R172] ;  /* 0x00000000ac38783b */ /* 0x000ea80000000200 */
[----:B------:R-:W3:Y:S03]  /*2e60*/  LDSM.16.M88.4 R64, [R2+0xc800] ;  /* 0x00c800000240783b */ /* 0x000ee60000000200 */
[C---:B-1----:R-:W-:Y:S08]  /*2e70*/  HMMA.16816.F32.BF16 R4, R52.reuse, R100, R4 ;  /* 0x000000643404723c */ /* 0x042ff00000041804 */
[C---:B------:R-:W-:Y:S01]  /*2e80*/  HMMA.16816.F32.BF16 R8, R52.reuse, R102, R8 ;  /* 0x000000663408723c */ /* 0x040fe20000041808 */
[----:B------:R-:W-:Y:S07]  /*2e90*/  LDSM.16.M88.4 R100, [R207+0xe000] ;  /* 0x00e00000cf64783b */ /* 0x000fee0000000200 */
[C---:B------:R-:W-:Y:S08]  /*2ea0*/  HMMA.16816.F32.BF16 R12, R52.reuse, R104, R12 ;  /* 0x00000068340c723c */ /* 0x040ff0000004180c */
[----:B------:R-:W-:Y:S01]  /*2eb0*/  HMMA.16816.F32.BF16 R16, R52, R106, R16 ;  /* 0x0000006a3410723c */ /* 0x000fe20000041810 */
[----:B------:R-:W1:Y:S04]  /*2ec0*/  LDSM.16.M88.4 R52, [R204+0x2000] ;  /* 0x00200000cc34783b */ /* 0x000e680000000200 */
[----:B------:R-:W4:Y:S03]  /*2ed0*/  LDSM.16.M88.4 R104, [R207+0xe800] ;  /* 0x00e80000cf68783b */ /* 0x000f260000000200 */
[C---:B--2---:R-:W-:Y:S08]  /*2ee0*/  HMMA.16816.F32.BF16 R4, R56.reuse, R60, R4 ;  /* 0x0000003c3804723c */ /* 0x044ff00000041804 */
[C---:B------:R-:W-:Y:S01]  /*2ef0*/  HMMA.16816.F32.BF16 R8, R56.reuse, R62, R8 ;  /* 0x0000003e3808723c */ /* 0x040fe20000041808 */
[----:B------:R-:W-:Y:S07]  /*2f00*/  LDSM.16.M88.4 R60, [R197+0xe000] ;  /* 0x00e00000c53c783b */ /* 0x000fee0000000200 */
[C---:B---3--:R-:W-:Y:S08]  /*2f10*/  HMMA.16816.F32.BF16 R12, R56.reuse, R64, R12 ;  /* 0x00000040380c723c */ /* 0x048ff0000004180c */
[----:B------:R-:W-:Y:S01]  /*2f20*/  HMMA.16816.F32.BF16 R16, R56, R66, R16 ;  /* 0x000000423810723c */ /* 0x000fe20000041810 */
[----:B------:R-:W2:Y:S04]  /*2f30*/  LDSM.16.M88.4 R56, [R174+0x2000] ;  /* 0x00200000ae38783b */ /* 0x000ea80000000200 */
[----:B------:R-:W3:Y:S03]  /*2f40*/  LDSM.16.M88.4 R64, [R197+0xe800] ;  /* 0x00e80000c540783b */ /* 0x000ee60000000200 */
[C---:B-1----:R-:W-:Y:S08]  /*2f50*/  HMMA.16816.F32.BF16 R4, R52.reuse, R100, R4 ;  /* 0x000000643404723c */ /* 0x042ff00000041804 */
[C---:B------:R-:W-:Y:S01]  /*2f60*/  HMMA.16816.F32.BF16 R8, R52.reuse, R102, R8 ;  /* 0x000000663408723c */ /* 0x040fe20000041808 */
[----:B------:R-:W-:Y:S07]  /*2f70*/  LDSM.16.M88.4 R100, [R196+0xe000] ;  /* 0x00e00000c464783b */ /* 0x000fee0000000200 */
[C---:B----4-:R-:W-:Y:S08]  /*2f80*/  HMMA.16816.F32.BF16 R12, R52.reuse, R104, R12 ;  /* 0x00000068340c723c */ /* 0x050ff0000004180c */
        /* <DEDUP_REMOVED lines=11> */
[C---:B------:R-:W-:Y:S08]  /*3040*/  HMMA.16816.F32.BF16 R8, R52.reuse, R102, R8 ;  /* 0x000000663408723c */ /* 0x040ff00000041808 */
[C---:B----4-:R-:W-:Y:S08]  /*3050*/  HMMA.16816.F32.BF16 R12, R52.reuse, R104, R12 ;  /* 0x00000068340c723c */ /* 0x050ff0000004180c */
[----:B------:R-:W-:Y:S07]  /*3060*/  HMMA.16816.F32.BF16 R16, R52, R106, R16 ;  /* 0x0000006a3410723c */ /* 0x000fee0000041810 */
[----:B------:R-:W-:Y:S01]  /*3070*/  IMAD.MOV.U32 R52, RZ, RZ, c[0x0][0x2e4] ;  /* 0x0000b900ff347624 */ /* 0x000fe200078e00ff */
[C---:B--2---:R-:W-:Y:S08]  /*3080*/  HMMA.16816.F32.BF16 R4, R56.reuse, R60, R4 ;  /* 0x0000003c3804723c */ /* 0x044ff00000041804 */
[C---:B------:R-:W-:Y:S07]  /*3090*/  HMMA.16816.F32.BF16 R8, R56.reuse, R62, R8 ;  /* 0x0000003e3808723c */ /* 0x040fee0000041808 */
[----:B------:R-:W-:Y:S01]  /*30a0*/  SHF.L.U32 R63, R240, 0x6, RZ ;  /* 0x00000006f03f7819 */ /* 0x000fe200000006ff */
[C---:B---3--:R-:W-:Y:S03]  /*30b0*/  HMMA.16816.F32.BF16 R12, R56.reuse, R64, R12 ;  /* 0x00000040380c723c */ /* 0x048fe6000004180c */
[----:B------:R-:W-:Y:S05]  /*30c0*/  ISETP.GE.AND P0, PT, R63, R245, PT ;  /* 0x000000f53f00720c */ /* 0x000fea0003f06270 */
[----:B------:R-:W-:Y:S08]  /*30d0*/  HMMA.16816.F32.BF16 R16, R56, R66, R16 ;  /* 0x000000423810723c */ /* 0x000ff00000041810 */
[----:B------:R-:W-:-:S05]  /*30e0*/  @!P0 BRA `(.L_x_202) ;  /* 0x0000008000008947 */ /* 0x000fca0003800000 */
[----:B------:R-:W-:Y:S02]  /*30f0*/  IADD3 R53, R236, R226, -R241 ;  /* 0x000000e2ec357210 */ /* 0x000fe40007ffe8f1 */
[----:B------:R-:W-:Y:S02]  /*3100*/  IADD3 R52, R63, 0x40, RZ ;  /* 0x000000403f347810 */ /* 0x000fe40007ffe0ff */
[----:B------:R-:W-:Y:S02]  /*3110*/  IADD3 R54, R227, 0x40, RZ ;  /* 0x00000040e3367810 */ /* 0x000fe40007ffe0ff */
[----:B------:R-:W-:Y:S01]  /*3120*/  ISETP.GE.AND P1, PT, R52, R53, PT ;  /* 0x000000353400720c */ /* 0x000fe20003f26270 */
[----:B------:R-:W-:Y:S01]  /*3130*/  IMAD.MOV.U32 R52, RZ, RZ, R236 ;  /* 0x000000ffff347224 */ /* 0x000fe200078e00ec */
[----:B------:R-:W-:Y:S11]  /*3140*/  ISETP.LT.AND P0, PT, R54, R241, PT ;  /* 0x000000f13600720c */ /* 0x000ff60003f01270 */
[----:B------:R-:W-:Y:S02]  /*3150*/  @!UPT UIADD3 URZ, URZ, URZ, URZ ;  /* 0x0000003f3f3ff290 */ /* 0x000fe4000fffe03f */
[----:B------:R-:W-:-:S05]  /*3160*/  @!P1 BRA P0, `(.L_x_203) ;  /* 0x0000046000009947 */ /* 0x000fca0000000000 */
.L_x_202:
[----:B------:R-:W-:Y:S01]  /*3170*/  IADD3 R55, R241, 0x1, -R243 ;  /* 0x00000001f1377810 */ /* 0x000fe20007ffe8f3 */
[----:B------:R-:W-:Y:S01]  /*3180*/  IMAD.IADD R63, R211, 0x1, R63 ;  /* 0x00000001d33f7824 */ /* 0x000fe200078e023f */
[-C--:B------:R-:W-:Y:S01]  /*3190*/  IADD3 R54, -R52, R241.reuse, -R243 ;  /* 0x000000f134367210 */ /* 0x080fe20007ffe9f3 */
[----:B------:R-:W-:Y:S01]  /*31a0*/  IMAD R62, R218, 0x40, R210 ;  /* 0x00000040da3e7824 */ /* 0x000fe200078e02d2 */
[----:B------:R-:W-:Y:S01]  /*31b0*/  IADD3 R55, R55, c[0x0][0x2e8], RZ ;  /* 0x0000ba0037377a10 */ /* 0x000fe20007ffe0ff */
[----:B------:R-:W-:Y:S01]  /*31c0*/  IMAD.MOV.U32 R236, RZ, RZ, R52 ;  /* 0x000000ffffec7224 */ /* 0x000fe200078e0034 */
[C---:B------:R-:W-:Y:S01]  /*31d0*/  IADD3 R53, R63.reuse, 0x8, RZ ;  /* 0x000000083f357810 */ /* 0x040fe20007ffe0ff */
[C---:B------:R-:W-:Y:S01]  /*31e0*/  IMAD.IADD R64, R63.reuse, 0x1, R54 ;  /* 0x000000013f407824 */ /* 0x040fe200078e0236 */
[C---:B------:R-:W-:Y:S01]  /*31f0*/  IADD3 R61, R62.reuse, 0x1, RZ ;  /* 0x000000013e3d7810 */ /* 0x040fe20007ffe0ff */
[----:B------:R-:W-:Y:S01]  /*3200*/  IMAD.IADD R63, R63, 0x1, R55 ;  /* 0x000000013f3f7824 */ /* 0x000fe200078e0237 */
[----:B------:R-:W-:Y:S01]  /*3210*/  IADD3 R60, R62, 0x8, RZ ;  /* 0x000000083e3c7810 */ /* 0x000fe20007ffe0ff */
[--C-:B------:R-:W-:Y:S01]  /*3220*/  IMAD.IADD R54, R54, 0x1, R53.reuse ;  /* 0x0000000136367824 */ /* 0x100fe200078e0235 */
[----:B------:R-:W-:Y:S01]  /*3230*/  IMNMX R64, RZ, R64, !PT ;  /* 0x00000040ff407217 */ /* 0x000fe20007800200 */
[----:B------:R-:W-:Y:S01]  /*3240*/  IMAD.IADD R53, R55, 0x1, R53 ;  /* 0x0000000137357824 */ /* 0x000fe200078e0235 */
[----:B------:R-:W-:Y:S02]  /*3250*/  IMNMX R63, R63, R241, PT ;  /* 0x000000f13f3f7217 */ /* 0x000fe40003800200 */
[CC--:B------:R-:W-:Y:S02]  /*3260*/  ISETP.GE.AND P1, PT, R62.reuse, R64.reuse, PT ;  /* 0x000000403e00720c */ /* 0x0c0fe40003f26270 */
[C---:B------:R-:W-:Y:S02]  /*3270*/  ISETP.GE.AND P0, PT, R61.reuse, R64, PT ;  /* 0x000000403d00720c */ /* 0x040fe40003f06270 */
        /* <DEDUP_REMOVED lines=17> */
[-C--:B------:R-:W-:Y:S02]  /*3390*/  ISETP.GE.AND P0, PT, R62, R54.reuse, PT ;  /* 0x000000363e00720c */ /* 0x080fe40003f06270 */
[-C--:B------:R-:W-:Y:S02]  /*33a0*/  ISETP.GE.OR P6, PT, R60, R63.reuse, !P6 ;  /* 0x0000003f3c00720c */ /* 0x080fe400077c6670 */
[-C--:B------:R-:W-:Y:S02]  /*33b0*/  ISETP.GE.OR P5, PT, R59, R63.reuse, !P5 ;  /* 0x0000003f3b00720c */ /* 0x080fe40006fa6670 */
[-C--:B------:R-:W-:Y:S02]  /*33c0*/  ISETP.GE.OR P4, PT, R58, R63.reuse, !P4 ;  /* 0x0000003f3a00720c */ /* 0x080fe40006786670 */
[-C--:B------:R-:W-:Y:S02]  /*33d0*/  ISETP.GE.OR P3, PT, R57, R63.reuse, !P3 ;  /* 0x0000003f3900720c */ /* 0x080fe40005f66670 */
[-C--:B------:R-:W-:Y:S02]  /*33e0*/  ISETP.GE.OR P2, PT, R56, R63.reuse, !P2 ;  /* 0x0000003f3800720c */ /* 0x080fe40005746670 */
[----:B------:R-:W-:Y:S02]  /*33f0*/  ISETP.GE.OR P1, PT, R55, R63, !P1 ;  /* 0x0000003f3700720c */ /* 0x000fe40004f26670 */
[-C--:B------:R-:W-:Y:S02]  /*3400*/  ISETP.GE.OR P0, PT, R62, R53.reuse, !P0 ;  /* 0x000000353e00720c */ /* 0x080fe40004706670 */
        /* <DEDUP_REMOVED lines=28> */
.L_x_203:
[C---:B------:R-:W-:Y:S01]  /*35d0*/  FMUL.FTZ R52, R237.reuse, 1.4426950216293334961 ;  /* 0x3fb8aa3bed347820 */ /* 0x040fe20000410000 */
[----:B------:R-:W-:Y:S02]  /*35e0*/  FSETP.NEU.FTZ.AND P0, PT, R237, -INF , PT ;  /* 0xff800000ed00780b */ /* 0x000fe40003f1d000 */
[----:B------:R-:W-:Y:S02]  /*35f0*/  SHF.L.U32 R67, R209, 0x1, RZ ;  /* 0x00000001d1437819 */ /* 0x000fe400000006ff */
[----:B------:R-:W-:Y:S02]  /*3600*/  FSEL R52, R52, RZ, P0 ;  /* 0x000000ff34347208 */ /* 0x000fe40000000000 */
[----:B------:R-:W-:Y:S02]  /*3610*/  FSETP.NEU.FTZ.AND P0, PT, R238, -INF , PT ;  /* 0xff800000ee00780b */ /* 0x000fe40003f1d000 */
[-C--:B------:R-:W-:Y:S01]  /*3620*/  IADD3 R66, R202, R67.reuse, RZ ;  /* 0x00000043ca427210 */ /* 0x080fe20007ffe0ff */
[--C-:B------:R-:W-:Y:S01]  /*3630*/  FFMA.FTZ R100, R4, c[0x0][0x23c], -R52.reuse ;  /* 0x00008f0004647a23 */ /* 0x100fe20000010834 */
[C---:B------:R-:W-:Y:S01]  /*3640*/  IADD3 R65, R201.reuse, R67, RZ ;  /* 0x00000043c9417210 */ /* 0x040fe20007ffe0ff */
[----:B------:R-:W-:Y:S01]  /*3650*/  FMUL.FTZ R4, R238, 1.4426950216293334961 ;  /* 0x3fb8aa3bee047820 */ /* 0x000fe20000410000 */
[----:B------:R-:W-:Y:S01]  /*3660*/  IADD3 R64, R201, R66, RZ ;  /* 0x00000042c9407210 */ /* 0x000fe20007ffe0ff */
[--C-:B------:R-:W-:Y:S01]  /*3670*/  FFMA.FTZ R101, R5, c[0x0][0x23c], -R52.reuse ;  /* 0x00008f0005657a23 */ /* 0x100fe20000010834 */
[----:B------:R-:W-:Y:S01]  /*3680*/  MOV R252, c[0x0][0x22c] ;  /* 0x00008b0000fc7a02 */ /* 0x000fe20000000f00 */
[--C-:B------:R-:W-:Y:S01]  /*3690*/  FFMA.FTZ R104, R8, c[0x0][0x23c], -R52.reuse ;  /* 0x00008f0008687a23 */ /* 0x100fe20000010834 */
[----:B------:R-:W-:Y:S01]  /*36a0*/  FSEL R4, R4, RZ, P0 ;  /* 0x000000ff04047208 */ /* 0x000fe20000000000 */
[--C-:B------:R-:W-:Y:S01]  /*36b0*/  FFMA.FTZ R105, R9, c[0x0][0x23c], -R52.reuse ;  /* 0x00008f0009697a23 */ /* 0x100fe20000010834 */
[----:B------:R-:W-:Y:S01]  /*36c0*/  MUFU.EX2 R100, R100 ;  /* 0x0000006400647308 */ /* 0x000fe20000000800 */
[----:B------:R-:W-:Y:S01]  /*36d0*/  FFMA.FTZ R172, R12, c[0x0][0x23c], -R52 ;  /* 0x00008f000cac7a23 */ /* 0x000fe20000010834 */
[----:B------:R-:W-:Y:S01]  /*36e0*/  ISETP.GT.AND P3, PT, R240, R225, PT ;  /* 0x000000e1f000720c */ /* 0x000fe20003f64270 */
[--C-:B------:R-:W-:Y:S02]  /*36f0*/  FFMA.FTZ R102, R6, c[0x0][0x23c], -R4.reuse ;  /* 0x00008f0006667a23 */ /* 0x100fe40000010804 */
[--C-:B------:R-:W-:Y:S02]  /*3700*/  FFMA.FTZ R103, R7, c[0x0][0x23c], -R4.reuse ;  /* 0x00008f0007677a23 */ /* 0x100fe40000010804 */
[--C-:B------:R-:W-:Y:S02]  /*3710*/  FFMA.FTZ R106, R10, c[0x0][0x23c], -R4.reuse ;  /* 0x00008f000a6a7a23 */ /* 0x100fe40000010804 */
[--C-:B------:R-:W-:Y:S01]  /*3720*/  FFMA.FTZ R107, R11, c[0x0][0x23c], -R4.reuse ;  /* 0x00008f000b6b7a23 */ /* 0x100fe20000010804 */
[----:B------:R-:W1:Y:S01]  /*3730*/  MUFU.EX2 R101, R101 ;  /* 0x0000006500657308 */ /* 0x000e620000000800 */
[--C-:B------:R-:W-:Y:S02]  /*3740*/  FFMA.FTZ R180, R18, c[0x0][0x23c], -R4.reuse ;  /* 0x00008f0012b47a23 */ /* 0x100fe40000010804 */
[--C-:B------:R-:W-:Y:S02]  /*3750*/  FFMA.FTZ R174, R14, c[0x0][0x23c], -R4.reuse ;  /* 0x00008f000eae7a23 */ /* 0x100fe40000010804 */
[--C-:B------:R-:W-:Y:S02]  /*3760*/  FFMA.FTZ R177, R15, c[0x0][0x23c], -R4.reuse ;  /* 0x00008f000fb17a23 */ /* 0x100fe40000010804 */
[----:B------:R-:W-:Y:S02]  /*3770*/  FFMA.FTZ R4, R19, c[0x0][0x23c], -R4 ;  /* 0x00008f0013047a23 */ /* 0x000fe40000010804 */
[--C-:B------:R-:W-:Y:S01]  /*3780*/  FFMA.FTZ R173, R13, c[0x0][0x23c], -R52.reuse ;  /* 0x00008f000dad7a23 */ /* 0x100fe20000010834 */
[----:B------:R-:W-:Y:S01]  /*3790*/  MUFU.EX2 R102, R102 ;  /* 0x0000006600667308 */ /* 0x000fe20000000800 */
[--C-:B------:R-:W-:Y:S02]  /*37a0*/  FFMA.FTZ R178, R16, c[0x0][0x23c], -R52.reuse ;  /* 0x00008f0010b27a23 */ /* 0x100fe40000010834 */
[----:B------:R-:W-:Y:S02]  /*37b0*/  FFMA.FTZ R52, R17, c[0x0][0x23c], -R52 ;  /* 0x00008f0011347a23 */ /* 0x000fe40000010834 */
[----:B------:R-:W-:Y:S05]  /*37c0*/  IMAD R252, R252, c[0x0][0x1c0], RZ ;  /* 0x00007000fcfc7a24 */ /* 0x000fea00078e02ff */
[----:B------:R-:W2:Y:S10]  /*37d0*/  MUFU.EX2 R103, R103 ;  /* 0x0000006700677308 */ /* 0x000eb40000000800 */
[----:B------:R-:W-:Y:S10]  /*37e0*/  MUFU.EX2 R104, R104 ;  /* 0x0000006800687308 */ /* 0x000ff40000000800 */
[----:B------:R-:W3:Y:S10]  /*37f0*/  MUFU.EX2 R105, R105 ;  /* 0x0000006900697308 */ /* 0x000ef40000000800 */
[----:B------:R-:W-:Y:S10]  /*3800*/  MUFU.EX2 R106, R106 ;  /* 0x0000006a006a7308 */ /* 0x000ff40000000800 */
[----:B------:R-:W4:Y:S10]  /*3810*/  MUFU.EX2 R107, R107 ;  /* 0x0000006b006b7308 */ /* 0x000f340000000800 */
[----:B------:R4:W-:Y:S10]  /*3820*/  MUFU.EX2 R181, R4 ;  /* 0x0000000400b57308 */ /* 0x0009f40000000800 */
[----:B------:R-:W-:Y:S10]  /*3830*/  MUFU.EX2 R172, R172 ;  /* 0x000000ac00ac7308 */ /* 0x000ff40000000800 */
[----:B------:R-:W1:Y:S10]  /*3840*/  MUFU.EX2 R173, R173 ;  /* 0x000000ad00ad7308 */ /* 0x000e740000000800 */
[----:B------:R-:W-:Y:S10]  /*3850*/  MUFU.EX2 R174, R174 ;  /* 0x000000ae00ae7308 */ /* 0x000ff40000000800 */
[----:B------:R-:W1:Y:S10]  /*3860*/  MUFU.EX2 R177, R177 ;  /* 0x000000b100b17308 */ /* 0x000e740000000800 */
[----:B------:R-:W-:Y:S10]  /*3870*/  MUFU.EX2 R179, R52 ;  /* 0x0000003400b37308 */ /* 0x000ff40000000800 */
[----:B------:R-:W4:Y:S10]  /*3880*/  MUFU.EX2 R178, R178 ;  /* 0x000000b200b27308 */ /* 0x000f340000000800 */
[----:B------:R-:W4:Y:S01]  /*3890*/  MUFU.EX2 R180, R180 ;  /* 0x000000b400b47308 */ /* 0x000f220000000800 */
[----:B-1----:R-:W-:Y:S02]  /*38a0*/  F2FP.BF16.PACK_AB R7, R101, R100 ;  /* 0x000000646507723e */ /* 0x002fe400000010ff */
[----:B--2---:R-:W-:Y:S02]  /*38b0*/  F2FP.BF16.PACK_AB R6, R103, R102 ;  /* 0x000000666706723e */ /* 0x004fe400000010ff */
[----:B---3--:R-:W-:Y:S01]  /*38c0*/  F2FP.BF16.PACK_AB R5, R105, R104 ;  /* 0x000000686905723e */ /* 0x008fe200000010ff */
[----:B------:R1:W-:Y:S01]  /*38d0*/  STS [R220+0x12000], R7 ;  /* 0x01200007dc007388 */ /* 0x0003e20000000800 */
[----:B----4-:R-:W-:Y:S03]  /*38e0*/  F2FP.BF16.PACK_AB R4, R107, R106 ;  /* 0x0000006a6b04723e */ /* 0x010fe600000010ff */
[----:B------:R2:W-:Y:S04]  /*38f0*/  STS [R220+0x12400], R6 ;  /* 0x01240006dc007388 */ /* 0x0005e80000000800 */
[----:B------:R3:W-:Y:S04]  /*3900*/  STS [R224+0x12000], R5 ;  /* 0x01200005e0007388 */ /* 0x0007e80000000800 */
[----:B------:R4:W-:Y:S01]  /*3910*/  STS [R224+0x12400], R4 ;  /* 0x01240004e0007388 */ /* 0x0009e20000000800 */
[----:B-1----:R-:W-:Y:S02]  /*3920*/  F2FP.BF16.PACK_AB R7, R173, R172 ;  /* 0x000000acad07723e */ /* 0x002fe400000010ff */
[----:B--2---:R-:W-:Y:S03]  /*3930*/  F2FP.BF16.PACK_AB R6, R177, R174 ;  /* 0x000000aeb106723e */ /* 0x004fe600000010ff */
[----:B------:R-:W-:Y:S01]  /*3940*/  STS [R222+0x12000], R7 ;  /* 0x01200007de007388 */ /* 0x000fe20000000800 */
[----:B---3--:R-:W-:Y:S03]  /*3950*/  F2FP.BF16.PACK_AB R5, R179, R178 ;  /* 0x000000b2b305723e */ /* 0x008fe600000010ff */
[----:B------:R-:W-:Y:S01]  /*3960*/  STS [R222+0x12400], R6 ;  /* 0x01240006de007388 */ /* 0x000fe20000000800 */
[----:B----4-:R-:W-:Y:S03]  /*3970*/  F2FP.BF16.PACK_AB R4, R181, R180 ;  /* 0x000000b4b504723e */ /* 0x010fe600000010ff */
[----:B------:R-:W-:Y:S04]  /*3980*/  STS [R228+0x12000], R5 ;  /* 0x01200005e4007388 */ /* 0x000fe80000000800 */
[----:B------:R-:W-:Y:S04]  /*3990*/  STS [R228+0x12400], R4 ;  /* 0x01240004e4007388 */ /* 0x000fe80000000800 */
[----:B------:R-:W1:Y:S08]  /*39a0*/  LDSM.16.M88.4 R16, [R67+0x8000] ;  /* 0x008000004310783b */ /* 0x000e700000000200 */
[----:B------:R-:W2:Y:S08]  /*39b0*/  LDSM.16.M88.4 R52, [R66+0x8000] ;  /* 0x008000004234783b */ /* 0x000eb00000000200 */
[----:B------:R-:W3:Y:S08]  /*39c0*/  LDSM.16.M88.4 R56, [R65+0x8000] ;  /* 0x008000004138783b */ /* 0x000ef00000000200 */
[----:B------:R-:W4:Y:S01]  /*39d0*/  LDSM.16.M88.4 R60, [R64+0x8000] ;  /* 0x00800000403c783b */ /* 0x000f220000000200 */
[C---:B-1----:R-:W-:Y:S08]  /*39e0*/  HMMA.16816.F32.BF16 R4, R16.reuse, R108, RZ ;  /* 0x0000006c1004723c */ /* 0x042ff000000418ff */
[C---:B------:R-:W-:Y:S08]  /*39f0*/  HMMA.16816.F32.BF16 R8, R16.reuse, R110, RZ ;  /* 0x0000006e1008723c */ /* 0x040ff000000418ff */
[C---:B------:R-:W-:Y:S08]  /*3a00*/  HMMA.16816.F32.BF16 R12, R16.reuse, R112, RZ ;  /* 0x00000070100c723c */ /* 0x040ff000000418ff */
[----:B------:R-:W-:Y:S08]  /*3a10*/  HMMA.16816.F32.BF16 R16, R16, R114, RZ ;  /* 0x000000721010723c */ /* 0x000ff000000418ff */
[C---:B--2---:R-:W-:Y:S08]  /*3a20*/  HMMA.16816.F32.BF16 R4, R52.reuse, R116, R4 ;  /* 0x000000743404723c */ /* 0x044ff00000041804 */
[C---:B------:R-:W-:Y:S08]  /*3a30*/  HMMA.16816.F32.BF16 R8, R52.reuse, R118, R8 ;  /* 0x000000763408723c */ /* 0x040ff00000041808 */
[C---:B------:R-:W-:Y:S08]  /*3a40*/  HMMA.16816.F32.BF16 R12, R52.reuse, R120, R12 ;  /* 0x00000078340c723c */ /* 0x040ff0000004180c */
[----:B------:R-:W-:Y:S01]  /*3a50*/  HMMA.16816.F32.BF16 R16, R52, R122, R16 ;  /* 0x0000007a3410723c */ /* 0x000fe20000041810 */
        /* <DEDUP_REMOVED lines=19> */
[----:B------:R-:W-:Y:S07]  /*3b90*/  HMMA.16816.F32.BF16 R16, R56, R154, R16 ;  /* 0x0000009a3810723c */ /* 0x000fee0000041810 */
[----:B------:R-:W-:Y:S01]  /*3ba0*/  LEA R56, -R252, RZ, 0x6 ;  /* 0x000000fffc387211 */ /* 0x000fe200078e31ff */
[C---:B---3--:R-:W-:Y:S05]  /*3bb0*/  HMMA.16816.F32.BF16 R4, R60.reuse, R156, R4 ;  /* 0x0000009c3c04723c */ /* 0x048fea0000041804 */
[C---:B------:R-:W-:Y:S03]  /*3bc0*/  LEA R246, P0, R56.reuse, R246, 0x2 ;  /* 0x000000f638f67211 */ /* 0x040fe600078010ff */
[C---:B------:R-:W-:Y:S04]  /*3bd0*/  HMMA.16816.F32.BF16 R8, R60.reuse, R158, R8 ;  /* 0x0000009e3c08723c */ /* 0x040fe80000041808 */
[----:B------:R-:W-:Y:S04]  /*3be0*/  LEA.HI.X.SX32 R247, R56, R247, 0x2, P0 ;  /* 0x000000f738f77211 */ /* 0x000fe800000f16ff */
[C---:B------:R-:W-:Y:S08]  /*3bf0*/  HMMA.16816.F32.BF16 R12, R60.reuse, R160, R12 ;  /* 0x000000a03c0c723c */ /* 0x040ff0000004180c */
[----:B------:R-:W-:Y:S08]  /*3c00*/  HMMA.16816.F32.BF16 R16, R60, R162, R16 ;  /* 0x000000a23c10723c */ /* 0x000ff00000041810 */
[C---:B-1----:R-:W-:Y:S08]  /*3c10*/  HMMA.16816.F32.BF16 R4, R52.reuse, R164, R4 ;  /* 0x000000a43404723c */ /* 0x042ff00000041804 */
[C---:B------:R-:W-:Y:S08]  /*3c20*/  HMMA.16816.F32.BF16 R8, R52.reuse, R166, R8 ;  /* 0x000000a63408723c */ /* 0x040ff00000041808 */
[C---:B------:R-:W-:Y:S08]  /*3c30*/  HMMA.16816.F32.BF16 R12, R52.reuse, R168, R12 ;  /* 0x000000a8340c723c */ /* 0x040ff0000004180c */
[C---:B-----5:R-:W-:Y:S01]  /*3c40*/  FADD.FTZ R4, -R176.reuse, R4 ;  /* 0x00000004b0047221 */ /* 0x060fe20000010100 */
[----:B------:R-:W-:Y:S03]  /*3c50*/  HMMA.16816.F32.BF16 R16, R52, R170, R16 ;  /* 0x000000aa3410723c */ /* 0x000fe60000041810 */
[C---:B------:R-:W-:Y:S02]  /*3c60*/  FADD.FTZ R5, -R176.reuse, R5 ;  /* 0x00000005b0057221 */ /* 0x040fe40000010100 */
[C---:B------:R-:W-:Y:S02]  /*3c70*/  FADD.FTZ R6, -R175.reuse, R6 ;  /* 0x00000006af067221 */ /* 0x040fe40000010100 */
[C---:B------:R-:W-:Y:S02]  /*3c80*/  FADD.FTZ R7, -R175.reuse, R7 ;  /* 0x00000007af077221 */ /* 0x040fe40000010100 */
[C---:B------:R-:W-:Y:S03]  /*3c90*/  FADD.FTZ R8, -R176.reuse, R8 ;  /* 0x00000008b0087221 */ /* 0x040fe60000010100 */
[C---:B------:R-:W-:Y:S02]  /*3ca0*/  FADD.FTZ R9, -R176.reuse, R9 ;  /* 0x00000009b0097221 */ /* 0x040fe40000010100 */
[C---:B------:R-:W-:Y:S02]  /*3cb0*/  FADD.FTZ R10, -R175.reuse, R10 ;  /* 0x0000000aaf0a7221 */ /* 0x040fe40000010100 */
[C---:B------:R-:W-:Y:S02]  /*3cc0*/  FADD.FTZ R11, -R175.reuse, R11 ;  /* 0x0000000baf0b7221 */ /* 0x040fe40000010100 */
        /* <DEDUP_REMOVED lines=29> */
[----:B------:R-:W-:Y:S04]  /*3ea0*/  ISETP.NE.U32.AND P1, PT, R55, 0x1, PT ;  /* 0x000000013700780c */ /* 0x000fe80003f25070 */
[----:B------:R-:W-:Y:S02]  /*3eb0*/  SEL R54, R54, 0x4000, !P1 ;  /* 0x0000400036367807 */ /* 0x000fe40004800000 */
[C---:B------:R-:W-:Y:S03]  /*3ec0*/  LEA R250, P0, R52.reuse, R250, 0x1 ;  /* 0x000000fa34fa7211 */ /* 0x040fe600078008ff */
[--C-:B------:R-:W-:Y:S01]  /*3ed0*/  IMAD.IADD R239, R239, 0x1, R54.reuse ;  /* 0x00000001efef7824 */ /* 0x100fe200078e0236 */
[----:B------:R-:W-:Y:S01]  /*3ee0*/  LEA.HI.X.SX32 R251, R52, R251, 0x1, P0 ;  /* 0x000000fb34fb7211 */ /* 0x000fe200000f0eff */
[----:B------:R-:W-:Y:S01]  /*3ef0*/  IMAD.MOV.U32 R52, RZ, RZ, c[0x0][0x194] ;  /* 0x00006500ff347624 */ /* 0x000fe200078e00ff */
[C---:B------:R-:W-:Y:S01]  /*3f00*/  LEA R56, P0, R53.reuse, R250, 0x6 ;  /* 0x000000fa35387211 */ /* 0x040fe200078030ff */
[----:B------:R-:W-:Y:S02]  /*3f10*/  IMAD.IADD R204, R204, 0x1, R54 ;  /* 0x00000001cccc7824 */ /* 0x000fe400078e0236 */
        /* <DEDUP_REMOVED lines=9> */
.L_x_204:
[----:B------:R-:W-:Y:S01]  /*3fb0*/  F2FP.BF16.PACK_AB R4, R5, R4 ;  /* 0x000000040504723e */ /* 0x000fe200000010ff */
[----:B------:R-:W-:Y:S01]  /*3fc0*/  IMAD.SHL.U32 R192, R208, 0x2, RZ ;  /* 0x00000002d0c07824 */ /* 0x000fe200078e00ff */
        /* <DEDUP_REMOVED lines=17> */
[----:B------:R-:W2:Y:S04]  /*40e0*/  LDSM.16.MT88.4 R8, [R192+0x8000] ;  /* 0x00800000c008783b */ /* 0x000ea80000004200 */
[----:B------:R-:W3:Y:S04]  /*40f0*/  LDSM.16.MT88.4 R12, [R0+0x12000] ;  /* 0x01200000000c783b */ /* 0x000ee80000004200 */
[----:B------:R-:W4:Y:S04]  /*4100*/  LDSM.16.MT88.4 R16, [R192+0xa000] ;  /* 0x00a00000c010783b */ /* 0x000f280000004200 */
[----:B------:R-:W-:Y:S04]  /*4110*/  LDSM.16.MT88.4 R52, [R206+0x12800] ;  /* 0x01280000ce34783b */ /* 0x000fe80000004200 */
[----:B-1----:R-:W1:Y:S04]  /*4120*/  LDSM.16.MT88.4 R56, [R192+0x8800] ;  /* 0x00880000c038783b */ /* 0x002e680000004200 */
[----:B------:R-:W5:Y:S04]  /*4130*/  LDSM.16.MT88.4 R60, [R0+0x12800] ;  /* 0x01280000003c783b */ /* 0x000f680000004200 */
[----:B------:R-:W1:Y:S01]  /*4140*/  LDSM.16.MT88.4 R64, [R192+0xa800] ;  /* 0x00a80000c040783b */ /* 0x000e620000004200 */
[-C--:B--2---:R-:W-:Y:S08]  /*4150*/  HMMA.16816.F32.BF16 R20, R4, R8.reuse, R20 ;  /* 0x000000080414723c */ /* 0x084ff00000041814 */
[C---:B---3--:R-:W-:Y:S08]  /*4160*/  HMMA.16816.F32.BF16 R24, R12.reuse, R8, R24 ;  /* 0x000000080c18723c */ /* 0x048ff00000041818 */
[-C--:B------:R-:W-:Y:S08]  /*4170*/  HMMA.16816.F32.BF16 R28, R12, R10.reuse, R28 ;  /* 0x0000000a0c1c723c */ /* 0x080ff0000004181c */
[C---:B------:R-:W-:Y:S01]  /*4180*/  HMMA.16816.F32.BF16 R32, R4.reuse, R10, R32 ;  /* 0x0000000a0420723c */ /* 0x040fe20000041820 */
[----:B------:R-:W-:Y:S07]  /*4190*/  LDSM.16.MT88.4 R8, [R192+0x9000] ;  /* 0x00900000c008783b */ /* 0x000fee0000004200 */
[-C--:B----4-:R-:W-:Y:S08]  /*41a0*/  HMMA.16816.F32.BF16 R36, R4, R16.reuse, R36 ;  /* 0x000000100424723c */ /* 0x090ff00000041824 */
[C---:B------:R-:W-:Y:S08]  /*41b0*/  HMMA.16816.F32.BF16 R40, R12.reuse, R16, R40 ;  /* 0x000000100c28723c */ /* 0x040ff00000041828 */
[-C--:B------:R-:W-:Y:S01]  /*41c0*/  HMMA.16816.F32.BF16 R44, R12, R18.reuse, R44 ;  /* 0x000000120c2c723c */ /* 0x080fe2000004182c */
[----:B------:R-:W-:Y:S07]  /*41d0*/  LDSM.16.MT88.4 R12, [R0+0x13000] ;  /* 0x01300000000c783b */ /* 0x000fee0000004200 */
[----:B------:R-:W-:Y:S01]  /*41e0*/  HMMA.16816.F32.BF16 R48, R4, R18, R48 ;  /* 0x000000120430723c */ /* 0x000fe20000041830 */
[----:B------:R-:W2:Y:S04]  /*41f0*/  LDSM.16.MT88.4 R4, [R206+0x13000] ;  /* 0x01300000ce04783b */ /* 0x000ea80000004200 */
[----:B------:R-:W3:Y:S03]  /*4200*/  LDSM.16.MT88.4 R16, [R192+0xb000] ;  /* 0x00b00000c010783b */ /* 0x000ee60000004200 */
[-C--:B-1----:R-:W-:Y:S08]  /*4210*/  HMMA.16816.F32.BF16 R20, R52, R56.reuse, R20 ;  /* 0x000000383414723c */ /* 0x082ff00000041814 */
        /* <DEDUP_REMOVED lines=9> */
[----:B------:R-:W1:Y:S04]  /*42b0*/  LDSM.16.MT88.4 R52, [R206+0x13800] ;  /* 0x01380000ce34783b */ /* 0x000e680000004200 */
[----:B------:R-:W4:Y:S03]  /*42c0*/  LDSM.16.MT88.4 R64, [R192+0xb800] ;  /* 0x00b80000c040783b */ /* 0x000f260000004200 */
[-C--:B--2---:R-:W-:Y:S01]  /*42d0*/  HMMA.16816.F32.BF16 R20, R4, R8.reuse, R20 ;  /* 0x000000080414723c */ /* 0x084fe20000041814 */
[----:B------:R-:W-:Y:S07]  /*42e0*/  BAR.SYNC.DEFER_BLOCKING 0x0 ;  /* 0x0000000000007b1d */ /* 0x000fee0000010000 */
[C---:B------:R-:W-:Y:S08]  /*42f0*/  HMMA.16816.F32.BF16 R24, R12.reuse, R8, R24 ;  /* 0x000000080c18723c */ /* 0x040ff00000041818 */
[-C--:B------:R-:W-:Y:S08]  /*4300*/  HMMA.16816.F32.BF16 R28, R12, R10.reuse, R28 ;  /* 0x0000000a0c1c723c */ /* 0x080ff0000004181c */
[C---:B------:R-:W-:Y:S08]  /*4310*/  HMMA.16816.F32.BF16 R32, R4.reuse, R10, R32 ;  /* 0x0000000a0420723c */ /* 0x040ff00000041820 */
[-C--:B---3--:R-:W-:Y:S08]  /*4320*/  HMMA.16816.F32.BF16 R36, R4, R16.reuse, R36 ;  /* 0x000000100424723c */ /* 0x088ff00000041824 */
[C---:B------:R-:W-:Y:S08]  /*4330*/  HMMA.16816.F32.BF16 R40, R12.reuse, R16, R40 ;  /* 0x000000100c28723c */ /* 0x040ff00000041828 */
[-C--:B------:R-:W-:Y:S08]  /*4340*/  HMMA.16816.F32.BF16 R44, R12, R18.reuse, R44 ;  /* 0x000000120c2c723c */ /* 0x080ff0000004182c */
[----:B------:R-:W-:Y:S08]  /*4350*/  HMMA.16816.F32.BF16 R48, R4, R18, R48 ;  /* 0x000000120430723c */ /* 0x000ff00000041830 */
[-C--:B-1----:R-:W-:Y:S08]  /*4360*/  HMMA.16816.F32.BF16 R20, R52, R56.reuse, R20 ;  /* 0x000000383414723c */ /* 0x082ff00000041814 */
        /* <DEDUP_REMOVED lines=8> */
[----:B------:R-:W-:Y:S04]  /*43f0*/  IMAD.MOV.U32 R5, RZ, RZ, c[0x0][0x370] ;  /* 0x0000dc00ff057624 */ /* 0x000fe800078e00ff */
[C---:B------:R-:W-:Y:S05]  /*4400*/  IMAD.U32 R4, R5.reuse, -0x40, RZ ;  /* 0xffffffc005047824 */ /* 0x040fea00078e00ff */
[C---:B------:R-:W-:Y:S04]  /*4410*/  LEA R248, P0, R4.reuse, R248, 0x1 ;  /* 0x000000f804f87211 */ /* 0x040fe800078008ff */
[----:B------:R-:W-:Y:S01]  /*4420*/  LEA.HI.X.SX32 R249, R4, R249, 0x1, P0 ;  /* 0x000000f904f97211 */ /* 0x000fe200000f0eff */
[----:B------:R-:W-:Y:S01]  /*4430*/  IMAD.MOV.U32 R4, RZ, RZ, c[0x0][0x374] ;  /* 0x0000dd00ff047624 */ /* 0x000fe200078e00ff */
        /* <DEDUP_REMOVED lines=10> */
.L_x_205:
        /* <DEDUP_REMOVED lines=9> */
[----:B------:R-:W1:Y:S02]  /*4570*/  LDSM.16.MT88.4 R188, [R192+0xd000] ;  /* 0x00d00000c0bc783b */ /* 0x000e640000004200 */
[-C--:B-12---:R-:W-:Y:S08]  /*4580*/  HMMA.16816.F32.BF16 R4, R64, R16.reuse, RZ ;  /* 0x000000104004723c */ /* 0x086ff000000418ff */
[C---:B---3--:R-:W-:Y:S08]  /*4590*/  HMMA.16816.F32.BF16 R8, R60.reuse, R16, RZ ;  /* 0x000000103c08723c */ /* 0x048ff000000418ff */
[-C--:B------:R-:W-:Y:S08]  /*45a0*/  HMMA.16816.F32.BF16 R12, R60, R18.reuse, RZ ;  /* 0x000000123c0c723c */ /* 0x080ff000000418ff */
[C---:B------:R-:W-:Y:S08]  /*45b0*/  HMMA.16816.F32.BF16 R16, R64.reuse, R18, RZ ;  /* 0x000000124010723c */ /* 0x040ff000000418ff */
[-C--:B----4-:R-:W-:Y:S08]  /*45c0*/  HMMA.16816.F32.BF16 R52, R64, R100.reuse, RZ ;  /* 0x000000644034723c */ /* 0x090ff000000418ff */
[C---:B------:R-:W-:Y:S08]  /*45d0*/  HMMA.16816.F32.BF16 R56, R60.reuse, R100, RZ ;  /* 0x000000643c38723c */ /* 0x040ff000000418ff */
[-C--:B------:R-:W-:Y:S08]  /*45e0*/  HMMA.16816.F32.BF16 R60, R60, R102.reuse, RZ ;  /* 0x000000663c3c723c */ /* 0x080ff000000418ff */
[----:B------:R-:W-:Y:S01]  /*45f0*/  HMMA.16816.F32.BF16 R64, R64, R102, RZ ;  /* 0x000000664040723c */ /* 0x000fe200000418ff */
[----:B------:R-:W1:Y:S07]  /*4600*/  LDSM.16.M88.4 R100, [R198+0x1000] ;  /* 0x00100000c664783b */ /* 0x000e6e0000000200 */
[-C--:B------:R-:W-:Y:S08]  /*4610*/  HMMA.16816.F32.BF16 R4, R104, R172.reuse, R4 ;  /* 0x000000ac6804723c */ /* 0x080ff00000041804 */
[C---:B------:R-:W-:Y:S08]  /*4620*/  HMMA.16816.F32.BF16 R8, R176.reuse, R172, R8 ;  /* 0x000000acb008723c */ /* 0x040ff00000041808 */
[-C--:B------:R-:W-:Y:S08]  /*4630*/  HMMA.16816.F32.BF16 R12, R176, R174.reuse, R12 ;  /* 0x000000aeb00c723c */ /* 0x080ff0000004180c */
[C---:B------:R-:W-:Y:S01]  /*4640*/  HMMA.16816.F32.BF16 R16, R104.reuse, R174, R16 ;  /* 0x000000ae6810723c */ /* 0x040fe20000041810 */
[----:B------:R-:W2:Y:S07]  /*4650*/  LDSM.16.MT88.4 R172, [R192+0xf000] ;  /* 0x00f00000c0ac783b */ /* 0x000eae0000004200 */
[-C--:B------:R-:W-:Y:S08]  /*4660*/  HMMA.16816.F32.BF16 R52, R104, R180.reuse, R52 ;  /* 0x000000b46834723c */ /* 0x080ff00000041834 */
[C---:B------:R-:W-:Y:S08]  /*4670*/  HMMA.16816.F32.BF16 R56, R176.reuse, R180, R56 ;  /* 0x000000b4b038723c */ /* 0x040ff00000041838 */
[-C--:B------:R-:W-:Y:S01]  /*4680*/  HMMA.16816.F32.BF16 R60, R176, R182.reuse, R60 ;  /* 0x000000b6b03c723c */ /* 0x080fe2000004183c */
[----:B------:R-:W-:Y:S04]  /*4690*/  LDSM.16.MT88.4 R176, [R192+0xd800] ;  /* 0x00d80000c0b0783b */ /* 0x000fe80000004200 */
[----:B------:R-:W-:Y:S03]  /*46a0*/  LDSM.16.MT88.4 R192, [R192+0xf800] ;  /* 0x00f80000c0c0783b */ /* 0x000fe60000004200 */
[----:B------:R-:W-:Y:S01]  /*46b0*/  HMMA.16816.F32.BF16 R64, R104, R182, R64 ;  /* 0x000000b66840723c */ /* 0x000fe20000041840 */
[----:B------:R-:W3:Y:S04]  /*46c0*/  LDSM.16.M88.4 R104, [R199] ;  /* 0x00000000c768783b */ /* 0x000ee80000000200 */
[----:B------:R-:W4:Y:S03]  /*46d0*/  LDSM.16.M88.4 R180, [R199+0x1000] ;  /* 0x00100000c7b4783b */ /* 0x000f260000000200 */
[-C--:B------:R-:W-:Y:S08]  /*46e0*/  HMMA.16816.F32.BF16 R4, R184, R188.reuse, R4 ;  /* 0x000000bcb804723c */ /* 0x080ff00000041804 */
[C---:B-1----:R-:W-:Y:S08]  /*46f0*/  HMMA.16816.F32.BF16 R8, R100.reuse, R188, R8 ;  /* 0x000000bc6408723c */ /* 0x042ff00000041808 */
[-C--:B------:R-:W-:Y:S08]  /*4700*/  HMMA.16816.F32.BF16 R12, R100, R190.reuse, R12 ;  /* 0x000000be640c723c */ /* 0x080ff0000004180c */
[C---:B------:R-:W-:Y:S08]  /*4710*/  HMMA.16816.F32.BF16 R16, R184.reuse, R190, R16 ;  /* 0x000000beb810723c */ /* 0x040ff00000041810 */
[-C--:B--2---:R-:W-:Y:S08]  /*4720*/  HMMA.16816.F32.BF16 R52, R184, R172.reuse, R52 ;  /* 0x000000acb834723c */ /* 0x084ff00000041834 */
[C---:B------:R-:W-:Y:S08]  /*4730*/  HMMA.16816.F32.BF16 R56, R100.reuse, R172, R56 ;  /* 0x000000ac6438723c */ /* 0x040ff00000041838 */
[-C--:B------:R-:W-:Y:S07]  /*4740*/  HMMA.16816.F32.BF16 R60, R100, R174.reuse, R60 ;  /* 0x000000ae643c723c */ /* 0x080fee000004183c */
[----:B------:R-:W-:Y:S01]  /*4750*/  @P3 IADD3 R102, P0, R234, R230, RZ ;  /* 0x000000e6ea663210 */ /* 0x000fe20007f1e0ff */
[----:B------:R-:W-:Y:S04]  /*4760*/  HMMA.16816.F32.BF16 R64, R184, R174, R64 ;  /* 0x000000aeb840723c */ /* 0x000fe80000041840 */
[----:B------:R-:W-:Y:S02]  /*4770*/  @P3 IMAD.X R103, R233, 0x1, R229, P0 ;  /* 0x00000001e9673824 */ /* 0x000fe400000e06e5 */
[C---:B------:R-:W-:Y:S02]  /*4780*/  IMAD.SHL.U32 R100, R252.reuse, 0x8, RZ ;  /* 0x00000008fc647824 */ /* 0x040fe400078e00ff */
[-C--:B---3--:R-:W-:Y:S01]  /*4790*/  HMMA.16816.F32.BF16 R4, R104, R176.reuse, R4 ;  /* 0x000000b06804723c */ /* 0x088fe20000041804 */
[----:B------:R1:W5:Y:S04]  /*47a0*/  @P3 LDG.E R237, [R102.64+-0x100] ;  /* 0xffff000666ed3981 */ /* 0x000368000c1e1900 */
[----:B------:R1:W5:Y:S01]  /*47b0*/  @P3 LDG.E R238, [R102.64+-0xe0] ;  /* 0xffff200666ee3981 */ /* 0x000362000c1e1900 */
[----:B------:R-:W-:Y:S02]  /*47c0*/  IMAD.SHL.U32 R101, R252, 0x10, RZ ;  /* 0x00000010fc657824 */ /* 0x000fe400078e00ff */
[C---:B----4-:R-:W-:Y:S04]  /*47d0*/  HMMA.16816.F32.BF16 R8, R180.reuse, R176, R8 ;  /* 0x000000b0b408723c */ /* 0x050fe80000041808 */
[CC--:B------:R-:W-:Y:S04]  /*47e0*/  LEA R172, P1, R101.reuse, R246.reuse, 0x2 ;  /* 0x000000f665ac7211 */ /* 0x0c0fe800078210ff */
[-C--:B------:R-:W-:Y:S04]  /*47f0*/  HMMA.16816.F32.BF16 R12, R180, R178.reuse, R12 ;  /* 0x000000b2b40c723c */ /* 0x080fe8000004180c */
[CC--:B------:R-:W-:Y:S03]  /*4800*/  LEA.HI.X.SX32 R173, R101.reuse, R247.reuse, 0x2, P1 ;  /* 0x000000f765ad7211 */ /* 0x0c0fe600008f16ff */
[----:B------:R2:W-:Y:S01]  /*4810*/  RED.E.ADD.F32.FTZ.RN.STRONG.GPU [R246.64], R4 ;  /* 0x00000004f600798e */ /* 0x0005e2000c10e786 */
[C---:B------:R-:W-:Y:S04]  /*4820*/  HMMA.16816.F32.BF16 R16, R104.reuse, R178, R16 ;  /* 0x000000b26810723c */ /* 0x040fe80000041810 */
[CC--:B-1----:R-:W-:Y:S04]  /*4830*/  LEA R102, P0, R100.reuse, R246.reuse, 0x2 ;  /* 0x000000f664667211 */ /* 0x0c2fe800078010ff */
[-C--:B------:R-:W-:Y:S04]  /*4840*/  HMMA.16816.F32.BF16 R52, R104, R192.reuse, R52 ;  /* 0x000000c06834723c */ /* 0x080fe80000041834 */
[-C--:B------:R-:W-:Y:S04]  /*4850*/  LEA.HI.X.SX32 R103, R100, R247.reuse, 0x2, P0 ;  /* 0x000000f764677211 */ /* 0x080fe800000f16ff */
[C---:B------:R-:W-:Y:S01]  /*4860*/  HMMA.16816.F32.BF16 R56, R180.reuse, R192, R56 ;  /* 0x000000c0b438723c */ /* 0x040fe20000041838 */
[----:B------:R1:W-:Y:S04]  /*4870*/  RED.E.ADD.F32.FTZ.RN.STRONG.GPU [R102.64], R5 ;  /* 0x000000056600798e */ /* 0x0003e8000c10e786 */
[----:B------:R3:W-:Y:S03]  /*4880*/  RED.E.ADD.F32.FTZ.RN.STRONG.GPU [R172.64], R6 ;  /* 0x00000006ac00798e */ /* 0x0007e6000c10e786 */
[-C--:B------:R-:W-:Y:S04]  /*4890*/  HMMA.16816.F32.BF16 R60, R180, R194.reuse, R60 ;  /* 0x000000c2b43c723c */ /* 0x080fe8000004183c */
[----:B--2---:R-:W-:Y:S04]  /*48a0*/  IMAD.SHL.U32 R4, R252, 0x20, RZ ;  /* 0x00000020fc047824 */ /* 0x004fe800078e00ff */
[----:B------:R-:W-:Y:S04]  /*48b0*/  HMMA.16816.F32.BF16 R64, R104, R194, R64 ;  /* 0x000000c26840723c */ /* 0x000fe80000041840 */
[-C--:B------:R-:W-:Y:S03]  /*48c0*/  LEA R174, P1, R4, R246.reuse, 0x2 ;  /* 0x000000f604ae7211 */ /* 0x080fe600078210ff */
[----:B------:R-:W-:Y:S01]  /*48d0*/  IMAD R104, R252, 0x18, RZ ;  /* 0x00000018fc687824 */ /* 0x000fe200078e02ff */
[-C--:B------:R-:W-:Y:S04]  /*48e0*/  LEA.HI.X.SX32 R175, R4, R247.reuse, 0x2, P1 ;  /* 0x000000f704af7211 */ /* 0x080fe800008f16ff */
[-C--:B------:R-:W-:Y:S01]  /*48f0*/  LEA R106, P0, R104, R246.reuse, 0x2 ;  /* 0x000000f6686a7211 */ /* 0x080fe200078010ff */
[----:B-1----:R-:W-:Y:S01]  /*4900*/  IMAD R5, R252, 0x28, RZ ;  /* 0x00000028fc057824 */ /* 0x002fe200078e02ff */
[----:B------:R-:W-:Y:S02]  /*4910*/  IADD3 R4, R101, 0x20, RZ ;  /* 0x0000002065047810 */ /* 0x000fe40007ffe0ff */
[-C--:B------:R-:W-:Y:S01]  /*4920*/  LEA.HI.X.SX32 R107, R104, R247.reuse, 0x2, P0 ;  /* 0x000000f7686b7211 */ /* 0x080fe200000f16ff */
[C---:B---3--:R-:W-:Y:S01]  /*4930*/  IMAD R6, R252.reuse, 0x30, RZ ;  /* 0x00000030fc067824 */ /* 0x048fe200078e02ff */
[CC--:B------:R-:W-:Y:S01]  /*4940*/  LEA R104, P0, R5.reuse, R246.reuse, 0x2 ;  /* 0x000000f605687211 */ /* 0x0c0fe200078010ff */
[----:B------:R-:W-:Y:S02]  /*4950*/  IMAD R252, R252, 0x38, RZ ;  /* 0x00000038fcfc7824 */ /* 0x000fe400078e02ff */
[----:B------:R1:W-:Y:S01]  /*4960*/  RED.E.ADD.F32.FTZ.RN.STRONG.GPU [R106.64], R7 ;  /* 0x000000076a00798e */ /* 0x0003e2000c10e786 */
[-C--:B------:R-:W-:Y:S01]  /*4970*/  LEA.HI.X.SX32 R105, R5, R247.reuse, 0x2, P0 ;  /* 0x000000f705697211 */ /* 0x080fe200000f16ff */
[----:B------:R-:W-:Y:S02]  /*4980*/  IMAD.IADD R5, R100, 0x1, R4 ;  /* 0x0000000164057824 */ /* 0x000fe400078e0204 */
[----:B------:R2:W-:Y:S04]  /*4990*/  RED.E.ADD.F32.FTZ.RN.STRONG.GPU [R174.64], R8 ;  /* 0x00000008ae00798e */ /* 0x0005e8000c10e786 */
[----:B------:R3:W-:Y:S01]  /*49a0*/  RED.E.ADD.F32.FTZ.RN.STRONG.GPU [R104.64], R9 ;  /* 0x000000096800798e */ /* 0x0007e2000c10e786 */
[-C--:B-1----:R-:W-:Y:S02]  /*49b0*/  LEA R106, P1, R6, R246.reuse, 0x2 ;  /* 0x000000f6066a7211 */ /* 0x082fe400078210ff */
[-C--:B--2---:R-:W-:Y:S02]  /*49c0*/  LEA R8, P0, R252, R246.reuse, 0x2 ;  /* 0x000000f6fc087211 */ /* 0x084fe400078010ff */
[-C--:B------:R-:W-:Y:S02]  /*49d0*/  LEA.HI.X.SX32 R107, R6, R247.reuse, 0x2, P1 ;  /* 0x000000f7066b7211 */ /* 0x080fe400008f16ff */
[-C--:B---3--:R-:W-:Y:S02]  /*49e0*/  LEA.HI.X.SX32 R9, R252, R247.reuse, 0x2, P0 ;  /* 0x000000f7fc097211 */ /* 0x088fe400000f16ff */
[CC--:B------:R-:W-:Y:S01]  /*49f0*/  LEA R6, P0, R4.reuse, R246.reuse, 0x2 ;  /* 0x000000f604067211 */ /* 0x0c0fe200078010ff */
[----:B------:R-:W-:Y:S03]  /*4a00*/  RED.E.ADD.F32.FTZ.RN.STRONG.GPU [R106.64], R10 ;  /* 0x0000000a6a00798e */ /* 0x000fe6000c10e786 */
[-C--:B------:R-:W-:Y:S01]  /*4a10*/  LEA.HI.X.SX32 R7, R4, R247.reuse, 0x2, P0 ;  /* 0x000000f704077211 */ /* 0x080fe200000f16ff */
[----:B------:R1:W-:Y:S01]  /*4a20*/  RED.E.ADD.F32.FTZ.RN.STRONG.GPU [R8.64], R11 ;  /* 0x0000000b0800798e */ /* 0x0003e2000c10e786 */
[C---:B------:R-:W-:Y:S03]  /*4a30*/  IMAD.IADD R4, R100.reuse, 0x1, R5 ;  /* 0x0000000164047824 */ /* 0x040fe600078e0205 */
[----:B------:R2:W-:Y:S04]  /*4a40*/  RED.E.ADD.F32.FTZ.RN.STRONG.GPU [R246.64+0x80], R16 ;  /* 0x00008010f600798e */ /* 0x0005e8000c10e786 */
[----:B------:R-:W-:Y:S04]  /*4a50*/  RED.E.ADD.F32.FTZ.RN.STRONG.GPU [R102.64+0x80], R17 ;  /* 0x000080116600798e */ /* 0x000fe8000c10e786 */
[----:B------:R3:W-:Y:S01]  /*4a60*/  RED.E.ADD.F32.FTZ.RN.STRONG.GPU [R6.64], R18 ;  /* 0x000000120600798e */ /* 0x0007e2000c10e786 */
[CC--:B-1----:R-:W-:Y:S04]  /*4a70*/  LEA R8, P0, R5.reuse, R246.reuse, 0x2 ;  /* 0x000000f605087211 */ /* 0x0c2fe800078010ff */
[-C--:B------:R-:W-:Y:S01]  /*4a80*/  LEA.HI.X.SX32 R9, R5, R247.reuse, 0x2, P0 ;  /* 0x000000f705097211 */ /* 0x080fe200000f16ff */
[----:B------:R-:W-:Y:S01]  /*4a90*/  IMAD.IADD R5, R100, 0x1, R4 ;  /* 0x0000000164057824 */ /* 0x000fe200078e0204 */
[-C--:B--2---:R-:W-:Y:S03]  /*4aa0*/  LEA R16, P1, R4, R246.reuse, 0x2 ;  /* 0x000000f604107211 */ /* 0x084fe600078210ff */
[----:B------:R1:W-:Y:S01]  /*4ab0*/  RED.E.ADD.F32.FTZ.RN.STRONG.GPU [R8.64], R19 ;  /* 0x000000130800798e */ /* 0x0003e2000c10e786 */
[CC--:B------:R-:W-:Y:S01]  /*4ac0*/  LEA R10, P0, R5.reuse, R246.reuse, 0x2 ;  /* 0x000000f6050a7211 */ /* 0x0c0fe200078010ff */
[----:B---3--:R-:W-:Y:S01]  /*4ad0*/  IMAD.IADD R6, R100, 0x1, R5 ;  /* 0x0000000164067824 */ /* 0x008fe200078e0205 */
[-C--:B------:R-:W-:Y:S02]  /*4ae0*/  LEA.HI.X.SX32 R17, R4, R247.reuse, 0x2, P1 ;  /* 0x000000f704117211 */ /* 0x080fe400008f16ff */
[-C--:B------:R-:W-:Y:S01]  /*4af0*/  LEA.HI.X.SX32 R11, R5, R247.reuse, 0x2, P0 ;  /* 0x000000f7050b7211 */ /* 0x080fe200000f16ff */
[----:B------:R-:W-:Y:S01]  /*4b00*/  IMAD.IADD R4, R100, 0x1, R6 ;  /* 0x0000000164047824 */ /* 0x000fe200078e0206 */
[C---:B------:R-:W-:Y:S01]  /*4b10*/  IADD3 R5, R101.reuse, 0x40, RZ ;  /* 0x0000004065057810 */ /* 0x040fe20007ffe0ff */
[----:B------:R-:W-:Y:S01]  /*4b20*/  RED.E.ADD.F32.FTZ.RN.STRONG.GPU [R16.64], R12 ;  /* 0x0000000c1000798e */ /* 0x000fe2000c10e786 */
[----:B------:R-:W-:Y:S03]  /*4b30*/  IADD3 R101, R101, 0x60, RZ ;  /* 0x0000006065657810 */ /* 0x000fe60007ffe0ff */
[----:B------:R-:W-:Y:S01]  /*4b40*/  RED.E.ADD.F32.FTZ.RN.STRONG.GPU [R10.64], R13 ;  /* 0x0000000d0a00798e */ /* 0x000fe2000c10e786 */
[CC--:B-1----:R-:W-:Y:S04]  /*4b50*/  LEA R8, P0, R6.reuse, R246.reuse, 0x2 ;  /* 0x000000f606087211 */ /* 0x0c2fe800078010ff */
[-C--:B------:R-:W-:Y:S02]  /*4b60*/  LEA.HI.X.SX32 R9, R6, R247.reuse, 0x2, P0 ;  /* 0x000000f706097211 */ /* 0x080fe400000f16ff */
[CC--:B------:R-:W-:Y:S03]  /*4b70*/  LEA R6, P0, R4.reuse, R246.reuse, 0x2 ;  /* 0x000000f604067211 */ /* 0x0c0fe600078010ff */
[----:B------:R1:W-:Y:S01]  /*4b80*/  RED.E.ADD.F32.FTZ.RN.STRONG.GPU [R8.64], R14 ;  /* 0x0000000e0800798e */ /* 0x0003e2000c10e786 */
[-C--:B------:R-:W-:Y:S01]  /*4b90*/  LEA.HI.X.SX32 R7, R4, R247.reuse, 0x2, P0 ;  /* 0x000000f704077211 */ /* 0x080fe200000f16ff */
[C---:B------:R-:W-:Y:S04]  /*4ba0*/  IMAD.IADD R4, R100.reuse, 0x1, R5 ;  /* 0x0000000164047824 */ /* 0x040fe800078e0205 */
[----:B------:R2:W-:Y:S04]  /*4bb0*/  RED.E.ADD.F32.FTZ.RN.STRONG.GPU [R6.64], R15 ;  /* 0x0000000f0600798e */ /* 0x0005e8000c10e786 */
[----:B------:R-:W-:Y:S04]  /*4bc0*/  RED.E.ADD.F32.FTZ.RN.STRONG.GPU [R246.64+0x100], R52 ;  /* 0x00010034f600798e */ /* 0x000fe8000c10e786 */
[----:B------:R-:W-:Y:S01]  /*4bd0*/  RED.E.ADD.F32.FTZ.RN.STRONG.GPU [R102.64+0x100], R53 ;  /* 0x000100356600798e */ /* 0x000fe2000c10e786 */
[CC--:B-1----:R-:W-:Y:S04]  /*4be0*/  LEA R8, P0, R5.reuse, R246.reuse, 0x2 ;  /* 0x000000f605087211 */ /* 0x0c2fe800078010ff */
[-C--:B------:R-:W-:Y:S01]  /*4bf0*/  LEA.HI.X.SX32 R9, R5, R247.reuse, 0x2, P0 ;  /* 0x000000f705097211 */ /* 0x080fe200000f16ff */
[----:B------:R-:W-:Y:S01]  /*4c00*/  IMAD.IADD R5, R100, 0x1, R4 ;  /* 0x0000000164057824 */ /* 0x000fe200078e0204 */
[CC--:B------:R-:W-:Y:S03]  /*4c10*/  LEA R10, P0, R4.reuse, R246.reuse, 0x2 ;  /* 0x000000f6040a7211 */ /* 0x0c0fe600078010ff */
[----:B------:R1:W-:Y:S01]  /*4c20*/  RED.E.ADD.F32.FTZ.RN.STRONG.GPU [R8.64], R54 ;  /* 0x000000360800798e */ /* 0x0003e2000c10e786 */
[-C--:B------:R-:W-:Y:S01]  /*4c30*/  LEA.HI.X.SX32 R11, R4, R247.reuse, 0x2, P0 ;  /* 0x000000f7040b7211 */ /* 0x080fe200000f16ff */
[C---:B------:R-:W-:Y:S01]  /*4c40*/  IMAD.IADD R4, R100.reuse, 0x1, R5 ;  /* 0x0000000164047824 */ /* 0x040fe200078e0205 */
[CC--:B------:R-:W-:Y:S03]  /*4c50*/  LEA R12, P1, R5.reuse, R246.reuse, 0x2 ;  /* 0x000000f6050c7211 */ /* 0x0c0fe600078210ff */
[----:B------:R3:W-:Y:S01]  /*4c60*/  RED.E.ADD.F32.FTZ.RN.STRONG.GPU [R10.64], R55 ;  /* 0x000000370a00798e */ /* 0x0007e2000c10e786 */
[-C--:B------:R-:W-:Y:S01]  /*4c70*/  LEA.HI.X.SX32 R13, R5, R247.reuse, 0x2, P1 ;  /* 0x000000f7050d7211 */ /* 0x080fe200008f16ff */
[----:B--2---:R-:W-:Y:S02]  /*4c80*/  IMAD.IADD R6, R100, 0x1, R4 ;  /* 0x0000000164067824 */ /* 0x004fe400078e0204 */
[----:B------:R-:W-:Y:S04]  /*4c90*/  LDSM.16.MT88.4 R52, [R206+0x10800] ;  /* 0x01080000ce34783b */ /* 0x000fe80000004200 */
[----:B------:R-:W-:Y:S01]  /*4ca0*/  RED.E.ADD.F32.FTZ.RN.STRONG.GPU [R12.64], R56 ;  /* 0x000000380c00798e */ /* 0x000fe2000c10e786 */
[CC--:B-1----:R-:W-:Y:S04]  /*4cb0*/  LEA R8, P0, R4.reuse, R246.reuse, 0x2 ;  /* 0x000000f604087211 */ /* 0x0c2fe800078010ff */
[-C--:B------:R-:W-:Y:S01]  /*4cc0*/  LEA.HI.X.SX32 R9, R4, R247.reuse, 0x2, P0 ;  /* 0x000000f704097211 */ /* 0x080fe200000f16ff */
[----:B------:R-:W-:Y:S01]  /*4cd0*/  IMAD.IADD R4, R100, 0x1, R6 ;  /* 0x0000000164047824 */ /* 0x000fe200078e0206 */
[CC--:B---3--:R-:W-:Y:S03]  /*4ce0*/  LEA R10, P0, R6.reuse, R246.reuse, 0x2 ;  /* 0x000000f6060a7211 */ /* 0x0c8fe600078010ff */
[----:B------:R1:W-:Y:S01]  /*4cf0*/  RED.E.ADD.F32.FTZ.RN.STRONG.GPU [R8.64], R57 ;  /* 0x000000390800798e */ /* 0x0003e2000c10e786 */
[-C--:B------:R-:W-:Y:S02]  /*4d00*/  LEA.HI.X.SX32 R11, R6, R247.reuse, 0x2, P0 ;  /* 0x000000f7060b7211 */ /* 0x080fe400000f16ff */
[CC--:B------:R-:W-:Y:S03]  /*4d10*/  LEA R6, P0, R4.reuse, R246.reuse, 0x2 ;  /* 0x000000f604067211 */ /* 0x0c0fe600078010ff */
[----:B------:R2:W-:Y:S01]  /*4d20*/  RED.E.ADD.F32.FTZ.RN.STRONG.GPU [R10.64], R58 ;  /* 0x0000003a0a00798e */ /* 0x0005e2000c10e786 */
[-C--:B------:R-:W-:Y:S01]  /*4d30*/  LEA.HI.X.SX32 R7, R4, R247.reuse, 0x2, P0 ;  /* 0x000000f704077211 */ /* 0x080fe200000f16ff */
[C---:B------:R-:W-:Y:S04]  /*4d40*/  IMAD.IADD R4, R100.reuse, 0x1, R101 ;  /* 0x0000000164047824 */ /* 0x040fe800078e0265 */
[----:B------:R3:W-:Y:S01]  /*4d50*/  RED.E.ADD.F32.FTZ.RN.STRONG.GPU [R6.64], R59 ;  /* 0x0000003b0600798e */ /* 0x0007e2000c10e786 */
[----:B------:R-:W-:Y:S03]  /*4d60*/  IMAD.IADD R5, R100, 0x1, R4 ;  /* 0x0000000164057824 */ /* 0x000fe600078e0204 */
[----:B------:R-:W-:Y:S04]  /*4d70*/  RED.E.ADD.F32.FTZ.RN.STRONG.GPU [R246.64+0x180], R64 ;  /* 0x00018040f600798e */ /* 0x000fe8000c10e786 */
[----:B------:R-:W-:Y:S04]  /*4d80*/  RED.E.ADD.F32.FTZ.RN.STRONG.GPU [R102.64+0x180], R65 ;  /* 0x000180416600798e */ /* 0x000fe8000c10e786 */
[----:B------:R-:W-:Y:S01]  /*4d90*/  LDSM.16.MT88.4 R56, [R203+0x800] ;  /* 0x00080000cb38783b */ /* 0x000fe20000004200 */
[CC--:B-1----:R-:W-:Y:S04]  /*4da0*/  LEA R8, P0, R101.reuse, R246.reuse, 0x2 ;  /* 0x000000f665087211 */ /* 0x0c2fe800078010ff */
[-C--:B------:R-:W-:Y:S02]  /*4db0*/  LEA.HI.X.SX32 R9, R101, R247.reuse, 0x2, P0 ;  /* 0x000000f765097211 */ /* 0x080fe400000f16ff */
[CC--:B--2---:R-:W-:Y:S03]  /*4dc0*/  LEA R10, P0, R4.reuse, R246.reuse, 0x2 ;  /* 0x000000f6040a7211 */ /* 0x0c4fe600078010ff */
[----:B------:R1:W-:Y:S01]  /*4dd0*/  RED.E.ADD.F32.FTZ.RN.STRONG.GPU [R8.64], R66 ;  /* 0x000000420800798e */ /* 0x0003e2000c10e786 */
[-C--:B------:R-:W-:Y:S01]  /*4de0*/  LEA.HI.X.SX32 R11, R4, R247.reuse, 0x2, P0 ;  /* 0x000000f7040b7211 */ /* 0x080fe200000f16ff */
[C---:B---3--:R-:W-:Y:S01]  /*4df0*/  IMAD.IADD R6, R100.reuse, 0x1, R5 ;  /* 0x0000000164067824 */ /* 0x048fe200078e0205 */
[CC--:B------:R-:W-:Y:S03]  /*4e00*/  LEA R12, P0, R5.reuse, R246.reuse, 0x2 ;  /* 0x000000f6050c7211 */ /* 0x0c0fe600078010ff */
[----:B------:R-:W-:Y:S01]  /*4e10*/  RED.E.ADD.F32.FTZ.RN.STRONG.GPU [R10.64], R67 ;  /* 0x000000430a00798e */ /* 0x000fe2000c10e786 */
[----:B------:R-:W-:Y:S01]  /*4e20*/  IMAD.IADD R4, R100, 0x1, R6 ;  /* 0x0000000164047824 */ /* 0x000fe200078e0206 */
[-C--:B------:R-:W-:Y:S02]  /*4e30*/  LEA.HI.X.SX32 R13, R5, R247.reuse, 0x2, P0 ;  /* 0x000000f7050d7211 */ /* 0x080fe400000f16ff */
[-C--:B------:R-:W-:Y:S01]  /*4e40*/  LEA R16, P2, R6, R246.reuse, 0x2 ;  /* 0x000000f606107211 */ /* 0x080fe200078410ff */
[----:B------:R-:W-:Y:S01]  /*4e50*/  IMAD.IADD R100, R100, 0x1, R4 ;  /* 0x0000000164647824 */ /* 0x000fe200078e0204 */
[-C--:B------:R-:W-:Y:S01]  /*4e60*/  LEA R14, P1, R4, R246.reuse, 0x2 ;  /* 0x000000f6040e7211 */ /* 0x080fe200078210ff */
[----:B------:R-:W-:Y:S01]  /*4e70*/  RED.E.ADD.F32.FTZ.RN.STRONG.GPU [R12.64], R60 ;  /* 0x0000003c0c00798e */ /* 0x000fe2000c10e786 */
[-C--:B------:R-:W-:Y:S02]  /*4e80*/  LEA.HI.X.SX32 R17, R6, R247.reuse, 0x2, P2 ;  /* 0x000000f706117211 */ /* 0x080fe400010f16ff */
[-C--:B------:R-:W-:Y:S01]  /*4e90*/  LEA.HI.X.SX32 R15, R4, R247.reuse, 0x2, P1 ;  /* 0x000000f7040f7211 */ /* 0x080fe200008f16ff */
[----:B------:R-:W-:Y:S01]  /*4ea0*/  LDSM.16.MT88.4 R64, [R0+0x10800] ;  /* 0x010800000040783b */ /* 0x000fe20000004200 */
[----:B------:R-:W-:Y:S03]  /*4eb0*/  @P3 IADD3 R232, P1, R232, -0x100, RZ ;  /* 0xffffff00e8e83810 */ /* 0x000fe60007f3e0ff */
[----:B------:R-:W-:Y:S01]  /*4ec0*/  RED.E.ADD.F32.FTZ.RN.STRONG.GPU [R16.64], R61 ;  /* 0x0000003d1000798e */ /* 0x000fe2000c10e786 */
[----:B------:R-:W-:Y:S03]  /*4ed0*/  @P3 IADD3.X R231, R231, -0x1, RZ, P1, !PT ;  /* 0xffffffffe7e73810 */ /* 0x000fe60000ffe4ff */
[----:B------:R-:W-:Y:S01]  /*4ee0*/  RED.E.ADD.F32.FTZ.RN.STRONG.GPU [R14.64], R62 ;  /* 0x0000003e0e00798e */ /* 0x000fe2000c10e786 */
[C---:B-1----:R-:W-:Y:S03]  /*4ef0*/  LEA R8, P0, R100.reuse, R246, 0x2 ;  /* 0x000000f664087211 */ /* 0x042fe600078010ff */
[----:B------:R-:W-:Y:S01]  /*4f00*/  LDSM.16.MT88.4 R4, [R206+0x10000] ;  /* 0x01000000ce04783b */ /* 0x000fe20000004200 */
[----:B------:R-:W-:Y:S03]  /*4f10*/  LEA.HI.X.SX32 R9, R100, R247, 0x2, P0 ;  /* 0x000000f764097211 */ /* 0x000fe600000f16ff */
[----:B------:R-:W-:Y:S04]  /*4f20*/  LDSM.16.MT88.4 R12, [R0+0x10000] ;  /* 0x01000000000c783b */ /* 0x000fe80000004200 */
[----:B------:R-:W-:Y:S04]  /*4f30*/  RED.E.ADD.F32.FTZ.RN.STRONG.GPU [R8.64], R63 ;  /* 0x0000003f0800798e */ /* 0x000fe8000c10e786 */
[----:B------:R-:W1:Y:S04]  /*4f40*/  LDSM.16.MT88.4 R8, [R203] ;  /* 0x00000000cb08783b */ /* 0x000e680000004200 */
        /* <DEDUP_REMOVED lines=8> */
[-C--:B--2---:R-:W-:Y:S08]  /*4fd0*/  HMMA.16816.F32.BF16 R84, R4, R16.reuse, R84 ;  /* 0x000000100454723c */ /* 0x084ff00000041854 */
        /* <DEDUP_REMOVED lines=10> */
[----:B------:R-:W4:Y:S07]  /*5080*/  LDSM.16.MT88.4 R56, [R203+0x1800] ;  /* 0x00180000cb38783b */ /* 0x000f2e0000004200 */
[-C--:B---3--:R-:W-:Y:S08]  /*5090*/  HMMA.16816.F32.BF16 R84, R52, R100.reuse, R84 ;  /* 0x000000643454723c */ /* 0x088ff00000041854 */
[C---:B------:R-:W-:Y:S08]  /*50a0*/  HMMA.16816.F32.BF16 R88, R64.reuse, R100, R88 ;  /* 0x000000644058723c */ /* 0x040ff00000041858 */
[-C--:B------:R-:W-:Y:S01]  /*50b0*/  HMMA.16816.F32.BF16 R92, R64, R102.reuse, R92 ;  /* 0x00000066405c723c */ /* 0x080fe2000004185c */
[----:B------:R-:W3:Y:S07]  /*50c0*/  LDSM.16.MT88.4 R64, [R0+0x11800] ;  /* 0x011800000040783b */ /* 0x000eee0000004200 */
[----:B------:R-:W-:Y:S01]  /*50d0*/  HMMA.16816.F32.BF16 R96, R52, R102, R96 ;  /* 0x000000663460723c */ /* 0x000fe20000041860 */
[----:B------:R2:W3:Y:S07]  /*50e0*/  LDSM.16.MT88.4 R52, [R203+0x3800] ;  /* 0x00380000cb34783b */ /* 0x0004ee0000004200 */
[-C--:B-1----:R-:W-:Y:S08]  /*50f0*/  HMMA.16816.F32.BF16 R68, R8, R12.reuse, R68 ;  /* 0x0000000c0844723c */ /* 0x082ff00000041844 */
[C---:B------:R-:W-:Y:S08]  /*5100*/  HMMA.16816.F32.BF16 R72, R60.reuse, R12, R72 ;  /* 0x0000000c3c48723c */ /* 0x040ff00000041848 */
[-C--:B------:R-:W-:Y:S08]  /*5110*/  HMMA.16816.F32.BF16 R76, R60, R14.reuse, R76 ;  /* 0x0000000e3c4c723c */ /* 0x080ff0000004184c */
[C---:B------:R-:W-:Y:S08]  /*5120*/  HMMA.16816.F32.BF16 R80, R8.reuse, R14, R80 ;  /* 0x0000000e0850723c */ /* 0x040ff00000041850 */
[-C--:B--2---:R-:W-:Y:S08]  /*5130*/  HMMA.16816.F32.BF16 R84, R8, R4.reuse, R84 ;  /* 0x000000040854723c */ /* 0x084ff00000041854 */
        /* <DEDUP_REMOVED lines=9> */
[C---:B------:R-:W-:Y:S01]  /*51d0*/  ISETP.GT.AND P2, PT, R240.reuse, R225, PT ;  /* 0x000000e1f000720c */ /* 0x040fe20003f44270 */
[-C--:B----4-:R-:W-:Y:S05]  /*51e0*/  HMMA.16816.F32.BF16 R68, R16, R56.reuse, R68 ;  /* 0x000000381044723c */ /* 0x090fea0000041844 */
        /* <DEDUP_REMOVED lines=93> */
[----:B------:R-:W-:-:S03]  /*57c0*/  ISETP.NE.AND P0, PT, R244, -0x1, PT ;  /* 0xfffffffff400780c */ /* 0x000fc60003f05270 */
[----:B------:R-:W-:Y:S04]  /*57d0*/  STS [R221+0x4000], R20 ;  /* 0x00400014dd007388 */ /* 0x000fe80000000800 */
[----:B------:R-:W-:Y:S04]  /*57e0*/  STS [R221+0x4400], R22 ;  /* 0x00440016dd007388 */ /* 0x000fe80000000800 */
[----:B------:R-:W-:Y:S04]  /*57f0*/  STS [R223+0x4000], R32 ;  /* 0x00400020df007388 */ /* 0x000fe80000000800 */
[----:B------:R-:W-:Y:S04]  /*5800*/  STS [R223+0x4400], R34 ;  /* 0x00440022df007388 */ /* 0x000fe80000000800 */
[----:B------:R-:W-:Y:S04]  /*5810*/  STS [R221+0x5000], R24 ;  /* 0x00500018dd007388 */ /* 0x000fe80000000800 */
[----:B------:R-:W-:Y:S04]  /*5820*/  STS [R221+0x5400], R26 ;  /* 0x0054001add007388 */ /* 0x000fe80000000800 */
[----:B------:R1:W-:Y:S04]  /*5830*/  STS [R223+0x5000], R28 ;  /* 0x0050001cdf007388 */ /* 0x0003e80000000800 */
        /* <DEDUP_REMOVED lines=12> */
[----:B------:R2:W-:Y:S01]  /*5900*/  STS [R223+0x7400], R46 ;  /* 0x0074002edf007388 */ /* 0x0005e20000000800 */
        /* <DEDUP_REMOVED lines=13> */
.L_x_207:
[----:B--2---:R-:W-:-:S05]  /*59e0*/  @P0 IADD3 R36, R242, R244, RZ ;  /* 0x000000f4f2240210 */ /* 0x004fca0007ffe0ff */
        /* <DEDUP_REMOVED lines=14> */
.L_x_208:
        /* <DEDUP_REMOVED lines=12> */
[----:B------:R-:W-:Y:S01]  /*5b90*/  IADD3 R46, P0, R29, R32, RZ ;  /* 0x000000201d2e7210 */ /* 0x000fe20007f1e0ff */
[----:B------:R-:W-:-:S03]  /*5ba0*/  IMAD R42, R38, c[0x0][0x3b8], RZ ;  /* 0x0000ee00262a7a24 */ /* 0x000fc600078e02ff */
[----:B------:R-:W-:Y:S01]  /*5bb0*/  IADD3.X R47, R28, R33, R30, P0, !PT ;  /* 0x000000211c2f7210 */ /* 0x000fe200007fe41e */
[C---:B------:R-:W-:Y:S01]  /*5bc0*/  IMAD R42, R235.reuse, c[0x0][0x3bc], R42 ;  /* 0x0000ef00eb2a7a24 */ /* 0x040fe200078e022a */
[----:B------:R1:W2:Y:S03]  /*5bd0*/  LDS.128 R24, [R219+0xd000] ;  /* 0x00d00000db187984 */ /* 0x0002a60000000c00 */
[----:B------:R-:W-:Y:S01]  /*5be0*/  IMAD.WIDE.U32 R46, R235, c[0x0][0x3b8], R46 ;  /* 0x0000ee00eb2e7a25 */ /* 0x000fe200078e002e */
[----:B------:R1:W3:Y:S04]  /*5bf0*/  LDS.128 R20, [R219+0xf000] ;  /* 0x00f00000db147984 */ /* 0x0002e80000000c00 */
[----:B------:R-:W-:Y:S01]  /*5c00*/  IADD3 R42, R42, R47, RZ ;  /* 0x0000002f2a2a7210 */ /* 0x000fe20007ffe0ff */
[----:B------:R1:W4:Y:S04]  /*5c10*/  LDS.128 R16, [R219+0x10000] ;  /* 0x01000000db107984 */ /* 0x0003280000000c00 */
[----:B------:R1:W1:Y:S04]  /*5c20*/  LDS.128 R12, [R219+0x11000] ;  /* 0x01100000db0c7984 */ /* 0x0002680000000c00 */
[----:B------:R1:W1:Y:S04]  /*5c30*/  LDS.128 R8, [R219+0x12000] ;  /* 0x01200000db087984 */ /* 0x0002680000000c00 */
[----:B------:R1:W1:Y:S01]  /*5c40*/  LDS.128 R4, [R219+0x13000] ;  /* 0x01300000db047984 */ /* 0x0002620000000c00 */
[----:B------:R-:W-:Y:S05]  /*5c50*/  @P2 BRA `(.L_x_210) ;  /* 0x000000c000002947 */ /* 0x000fea0003800000 */
[----:B------:R-:W4:Y:S01]  /*5c60*/  LDS.128 R28, [R219+0xc000] ;  /* 0x00c00000db1c7984 */ /* 0x000f220000000c00 */
[----:B------:R-:W-:Y:S01]  /*5c70*/  MOV R48, R46 ;  /* 0x0000002e00307202 */ /* 0x000fe20000000f00 */
[----:B------:R-:W-:Y:S01]  /*5c80*/  IMAD R41, R40, c[0x0][0x3a0], RZ ;  /* 0x0000e80028297a24 */ /* 0x000fe200078e02ff */
[----:B------:R-:W-:Y:S01]  /*5c90*/  MOV R49, R42 ;  /* 0x0000002a00317202 */ /* 0x000fe20000000f00 */
[----:B------:R-:W3:Y:S02]  /*5ca0*/  LDS.128 R32, [R219+0xe000] ;  /* 0x00e00000db207984 */ /* 0x000ee40000000c00 */
[----:B------:R-:W-:-:S02]  /*5cb0*/  IMAD R41, R214, c[0x0][0x3a4], R41 ;  /* 0x0000e900d6297a24 */ /* 0x000fc400078e0229 */
[----:B------:R-:W-:-:S05]  /*5cc0*/  IMAD.WIDE.U32 R48, R214, c[0x0][0x3a0], R48 ;  /* 0x0000e800d6307a25 */ /* 0x000fca00078e0030 */
[----:B------:R-:W-:Y:S02]  /*5cd0*/  IADD3 R41, R41, R49, RZ ;  /* 0x0000003129297210 */ /* 0x000fe40007ffe0ff */
[----:B------:R-:W-:-:S04]  /*5ce0*/  LEA R50, P0, R48, c[0x0][0x340], 0x1 ;  /* 0x0000d00030327a11 */ /* 0x000fc800078008ff */
[----:B------:R-:W-:-:S05]  /*5cf0*/  LEA.HI.X R51, R48, c[0x0][0x344], R41, 0x1, P0 ;  /* 0x0000d10030337a11 */ /* 0x000fca00000f0c29 */
[----:B----4-:R4:W-:Y:S04]  /*5d00*/  STG.E.128 [R50.64], R28 ;  /* 0x0000001c32007986 */ /* 0x0109e8000c101d06 */
[----:B---3--:R4:W-:Y:S02]  /*5d10*/  STG.E.128 [R50.64+0x80], R32 ;  /* 0x0000802032007986 */ /* 0x0089e4000c101d06 */
.L_x_210:
[----:B------:R-:W-:Y:S05]  /*5d20*/  BSYNC B0 ;  /* 0x0000000000007941 */ /* 0x000fea0003800000 */
.L_x_209:
[----:B----4-:R-:W-:Y:S01]  /*5d30*/  IADD3 R28, R214, 0x20, RZ ;  /* 0x00000020d61c7810 */ /* 0x010fe20007ffe0ff */
        /* <DEDUP_REMOVED lines=13> */
[----:B--2---:R2:W-:Y:S04]  /*5e10*/  STG.E.128 [R32.64], R24 ;  /* 0x0000001820007986 */ /* 0x0045e8000c101d06 */
[----:B---3--:R2:W-:Y:S02]  /*5e20*/  STG.E.128 [R32.64+0x80], R20 ;  /* 0x0000801420007986 */ /* 0x0085e4000c101d06 */
.L_x_212:
[----:B------:R-:W-:Y:S05]  /*5e30*/  BSYNC B0 ;  /* 0x0000000000007941 */ /* 0x000fea0003800000 */
.L_x_211:
[----:B------:R-:W-:Y:S01]  /*5e40*/  IMAD.WIDE.U32 R44, R227, c[0x0][0x3a8], R44 ;  /* 0x0000ea00e32c7a25 */ /* 0x000fe200078e002c */
[----:B------:R-:W-:Y:S03]  /*5e50*/  BSSY B0, `(.L_x_213) ;  /* 0x0000014000007945 */ /* 0x000fe60003800000 */
[----:B------:R-:W-:Y:S01]  /*5e60*/  IMAD R39, R39, c[0x0][0x3a8], RZ ;  /* 0x0000ea0027277a24 */ /* 0x000fe200078e02ff */
[----:B--23--:R-:W-:Y:S01]  /*5e70*/  IADD3 R22, P0, R37, R44, RZ ;  /* 0x0000002c25167210 */ /* 0x00cfe20007f1e0ff */
        /* <DEDUP_REMOVED lines=16> */
[----:B-1----:R2:W-:Y:S02]  /*5f80*/  STG.E.128 [R26.64+0x80], R8 ;  /* 0x000080081a007986 */ /* 0x0025e4000c101d06 */
.L_x_214:
[----:B------:R-:W-:Y:S05]  /*5f90*/  BSYNC B0 ;  /* 0x0000000000007941 */ /* 0x000fea0003800000 */
.L_x_213:
[----:B------:R-:W-:Y:S05]  /*5fa0*/  @P1 BRA `(.L_x_201) ;  /* 0x000000c000001947 */ /* 0x000fea0003800000 */
[----:B-12---:R-:W-:Y:S01]  /*5fb0*/  IADD3 R8, P0, R214, 0x20, RZ ;  /* 0x00000020d6087810 */ /* 0x006fe20007f1e0ff */
[----:B------:R-:W-:Y:S01]  /*5fc0*/  IMAD.MOV.U32 R10, RZ, RZ, R22 ;  /* 0x000000ffff0a7224 */ /* 0x000fe200078e0016 */
[----:B------:R-:W-:-:S03]  /*5fd0*/  MOV R11, R21 ;  /* 0x00000015000b7202 */ /* 0x000fc60000000f00 */
[----:B------:R-:W-:Y:S02]  /*5fe0*/  IMAD.X R9, RZ, RZ, R40, P0 ;  /* 0x000000ffff097224 */ /* 0x000fe400000e0628 */
[----:B------:R-:W-:-:S04]  /*5ff0*/  IMAD.WIDE.U32 R10, R8, c[0x0][0x3a8], R10 ;  /* 0x0000ea00080a7a25 */ /* 0x000fc800078e000a */
[----:B------:R-:W-:-:S04]  /*6000*/  IMAD R9, R9, c[0x0][0x3a8], RZ ;  /* 0x0000ea0009097a24 */ /* 0x000fc800078e02ff */
[----:B------:R-:W-:Y:S01]  /*6010*/  IMAD R9, R8, c[0x0][0x3ac], R9 ;  /* 0x0000eb0008097a24 */ /* 0x000fe200078e0209 */
[----:B------:R-:W-:-:S04]  /*6020*/  LEA R8, P0, R10, c[0x0][0x348], 0x1 ;  /* 0x0000d2000a087a11 */ /* 0x000fc800078008ff */
[----:B------:R-:W-:-:S04]  /*6030*/  IADD3 R9, R9, R11, RZ ;  /* 0x0000000b09097210 */ /* 0x000fc80007ffe0ff */
[----:B------:R-:W-:-:S05]  /*6040*/  LEA.HI.X R9, R10, c[0x0][0x34c], R9, 0x1, P0 ;  /* 0x0000d3000a097a11 */ /* 0x000fca00000f0c09 */
[----:B------:R1:W-:Y:S04]  /*6050*/  STG.E.128 [R8.64], R12 ;  /* 0x0000000c08007986 */ /* 0x0003e8000c101d06 */
[----:B------:R1:W-:Y:S02]  /*6060*/  STG.E.128 [R8.64+0x80], R4 ;  /* 0x0000800408007986 */ /* 0x0003e4000c101d06 */
.L_x_201:
[----:B------:R-:W-:Y:S05]  /*6070*/  BSYNC B1 ;  /* 0x0000000000017941 */ /* 0x000fea0003800000 */
.L_x_187:
        /* <DEDUP_REMOVED lines=9> */
.L_x_215:
[----:B------:R-:W-:Y:S05]  /*6110*/  EXIT ;  /* 0x000000000000794d */ /* 0x000fea0003800000 */
.L_x_217:
        /* <DEDUP_REMOVED lines=14> */
.L_x_2051:


//--------------------- .text._ZN5flash44flash_bwd_dq_dk_dv_loop_seqk_parallel_kernelI23Flash_bwd_kernel_traitsILi128ELi64ELi64ELi8ELi4ELi2ELi2ELb1ELb0EN7cutlass10bfloat16_tE19Flash_kernel_traitsILi128ELi64ELi64ELi8ES3_EELb0ELb0ELb1ELb1ELb0ELb0ELb0EEEvNS_16Flash_bwd_paramsE --------------------------
	.section	.text._ZN5flash44flash_bwd_dq_dk_dv_loop_seqk_parallel_kernelI23Flash_bwd_kernel_traitsILi128ELi64ELi64ELi8ELi4ELi2ELi2ELb1ELb0EN7cutlass10bfloat16_tE19Flash_kernel_traitsILi128ELi64ELi64ELi8ES3_EELb0ELb0ELb1ELb1ELb0ELb0ELb0EEEvNS_16Flash_bwd_paramsE,"ax",@progbits
	.sectioninfo	@"SHI_REGISTERS=255"
	.align	128
        .global         _ZN5flash44flash_bwd_dq_dk_dv_loop_seqk_parallel_kernelI23Flash_bwd_kernel_traitsILi128ELi64ELi64ELi8ELi4ELi2ELi2ELb1ELb0EN7cutlass10bfloat16_tE19Flash_kernel_traitsILi128ELi64ELi64ELi8ES3_EELb0ELb0ELb1ELb1ELb0ELb0ELb0EEEvNS_16Flash_bwd_paramsE
        .type           _ZN5flash44flash_bwd_dq_dk_dv_loop_seqk_parallel_kernelI23Flash_bwd_kernel_traitsILi128ELi64ELi64ELi8ELi4ELi2ELi2ELb1ELb0EN7cutlass10bfloat16_tE19Flash_kernel_traitsILi128ELi64ELi64ELi8ES3_EELb0ELb0ELb1ELb1ELb0ELb0ELb0EEEvNS_16Flash_bwd_paramsE,@function
        .size           _ZN5flash44flash_bwd_dq_dk_dv_loop_seqk_parallel_kernelI23Flash_bwd_kernel_traitsILi128ELi64ELi64ELi8ELi4ELi2ELi2ELb1ELb0EN7cutlass10bfloat16_tE19Flash_kernel_traitsILi128ELi64ELi64ELi8ES3_EELb0ELb0ELb1ELb1ELb0ELb0ELb0EEEvNS_16Flash_bwd_paramsE,(.L_x_2052 - _ZN5flash44flash_bwd_dq_dk_dv_loop_seqk_parallel_kernelI23Flash_bwd_kernel_traitsILi128ELi64ELi64ELi8ELi4ELi2ELi2ELb1ELb0EN7cutlass10bfloat16_tE19Flash_kernel_traitsILi128ELi64ELi64ELi8ES3_EELb0ELb0ELb1ELb1ELb0ELb0ELb0EEEvNS_16Flash_bwd_paramsE)
        .other          _ZN5flash44flash_bwd_dq_dk_dv_loop_seqk_parallel_kernelI23Flash_bwd_kernel_traitsILi128ELi64ELi64ELi8ELi4ELi2ELi2ELb1ELb0EN7cutlass10bfloat16_tE19Flash_kernel_traitsILi128ELi64ELi64ELi8ES3_EELb0ELb0ELb1ELb1ELb0ELb0ELb0EEEvNS_16Flash_bwd_paramsE,@"STO_CUDA_ENTRY STV_DEFAULT"
_ZN5flash44flash_bwd_dq_dk_dv_loop_seqk_parallel_kernelI23Flash_bwd_kernel_traitsILi128ELi64ELi64ELi8ELi4ELi2ELi2ELb1ELb0EN7cutlass10bfloat16_tE19Flash_kernel_traitsILi128ELi64ELi64ELi8ES3_EELb0ELb0ELb1ELb1ELb0ELb0ELb0EEEvNS_16Flash_bwd_paramsE:
.text._ZN5flash44flash_bwd_dq_dk_dv_loop_seqk_parallel_kernelI23Flash_bwd_kernel_traitsILi128ELi64ELi64ELi8ELi4ELi2ELi2ELb1ELb0EN7cutlass10bfloat16_tE19Flash_kernel_traitsILi128ELi64ELi64ELi8ES3_EELb0ELb0ELb1ELb1ELb0ELb0ELb0EEEvNS_16Flash_bwd_paramsE:
        /* <DEDUP_REMOVED lines=15> */
[----:B-1----:R-:W-:Y:S01]  /*00f0*/  SHF.R.S32.HI R12, RZ, 0x1f, R14 ;  /* 0x0000001fff0c7819 */ /* 0x002fe2000001140e */
[----:B------:R-:W-:-:S03]  /*0100*/  IMAD.SHL.U32 R251, R14, 0x2, RZ ;  /* 0x000000020efb7824 */ /* 0x000fc600078e00ff */
[CC--:B------:R-:W-:Y:S02]  /*0110*/  LEA.HI R4, R12.reuse, R14.reuse, RZ, 0x5 ;  /* 0x0000000e0c047211 */ /* 0x0c0fe400078f28ff */
[----:B------:R-:W-:Y:S02]  /*0120*/  LEA.HI R9, R12, R14, RZ, 0x4 ;  /* 0x0000000e0c097211 */ /* 0x000fe400078f20ff */
[--C-:B------:R-:W-:Y:S02]  /*0130*/  SHF.R.S32.HI R6, RZ, 0x5, R4.reuse ;  /* 0x00000005ff067819 */ /* 0x100fe40000011404 */
[----:B------:R-:W-:Y:S02]  /*0140*/  SHF.R.S32.HI R0, RZ, 0x1f, R4 ;  /* 0x0000001fff007819 */ /* 0x000fe40000011404 */
[-C--:B------:R-:W-:Y:S02]  /*0150*/  LEA.HI R3, R4, R6.reuse, RZ, 0x1 ;  /* 0x0000000604037211 */ /* 0x080fe400078f08ff */
[----:B------:R-:W-:-:S02]  /*0160*/  LEA.HI R0, R0, R6, RZ, 0x2 ;  /* 0x0000000600007211 */ /* 0x000fc400078f10ff */
[----:B------:R-:W-:Y:S02]  /*0170*/  LEA.HI R16, R12, R14, RZ, 0x2 ;  /* 0x0000000e0c107211 */ /* 0x000fe400078f10ff */
[----:B------:R-:W-:Y:S02]  /*0180*/  SHF.R.S32.HI R8, RZ, 0x4, R9 ;  /* 0x00000004ff087819 */ /* 0x000fe40000011409 */
[----:B------:R-:W-:Y:S02]  /*0190*/  LOP3.LUT R2, R0, 0xfffffffc, RZ, 0xc0, !PT ;  /* 0xfffffffc00027812 */ /* 0x000fe400078ec0ff */
[----:B------:R-:W-:Y:S02]  /*01a0*/  LOP3.LUT R0, R3, 0xfffffffe, RZ, 0xc0, !PT ;  /* 0xfffffffe03007812 */ /* 0x000fe400078ec0ff */
[----:B------:R-:W-:Y:S01]  /*01b0*/  SHF.R.S32.HI R11, RZ, 0x2, R16 ;  /* 0x00000002ff0b7819 */ /* 0x000fe20000011410 */
[C---:B------:R-:W-:Y:S01]  /*01c0*/  IMAD.IADD R13, R6.reuse, 0x1, -R2 ;  /* 0x00000001060d7824 */ /* 0x040fe200078e0a02 */
[----:B------:R-:W-:Y:S01]  /*01d0*/  SHF.R.S32.HI R7, RZ, 0x1f, R16 ;  /* 0x0000001fff077819 */ /* 0x000fe20000011410 */
[----:B------:R-:W-:Y:S01]  /*01e0*/  IMAD.IADD R206, R6, 0x1, -R0 ;  /* 0x0000000106ce7824 */ /* 0x000fe200078e0a00 */
[----:B------:R-:W-:-:S02]  /*01f0*/  LEA.HI R5, R9, R8, RZ, 0x1 ;  /* 0x0000000809057211 */ /* 0x000fc400078f08ff */
[----:B------:R-:W-:Y:S02]  /*0200*/  LEA.HI R3, R7, R11, RZ, 0x3 ;  /* 0x0000000b07037211 */ /* 0x000fe400078f18ff */
[----:B------:R-:W-:Y:S02]  /*0210*/  LOP3.LUT R2, R4, 0xffffffe0, RZ, 0xc0, !PT ;  /* 0xffffffe004027812 */ /* 0x000fe400078ec0ff */
[----:B------:R-:W-:Y:S02]  /*0220*/  LOP3.LUT R0, R5, 0xfffffffe, RZ, 0xc0, !PT ;  /* 0xfffffffe05007812 */ /* 0x000fe400078ec0ff */
[----:B------:R-:W-:Y:S01]  /*0230*/  LEA.HI R15, R12, R14, RZ, 0x3 ;  /* 0x0000000e0c0f7211 */ /* 0x000fe200078f18ff */
[----:B------:R-:W-:Y:S01]  /*0240*/  IMAD.IADD R2, R14, 0x1, -R2 ;  /* 0x000000010e027824 */ /* 0x000fe200078e0a02 */
[----:B------:R-:W-:Y:S01]  /*0250*/  LOP3.LUT R3, R3, 0xfffffff8, RZ, 0xc0, !PT ;  /* 0xfffffff803037812 */ /* 0x000fe200078ec0ff */
[----:B------:R-:W-:Y:S01]  /*0260*/  IMAD.IADD R10, R8, 0x1, -R0 ;  /* 0x00000001080a7824 */ /* 0x000fe200078e0a00 */
[----:B------:R-:W-:-:S02]  /*0270*/  SHF.R.S32.HI R243, RZ, 0x3, R15 ;  /* 0x00000003fff37819 */ /* 0x000fc4000001140f */
[----:B------:R-:W-:Y:S01]  /*0280*/  LOP3.LUT R0, R15, 0xfffffff8, RZ, 0xc0, !PT ;  /* 0xfffffff80f007812 */ /* 0x000fe200078ec0ff */
[----:B------:R-:W-:Y:S01]  /*0290*/  IMAD.IADD R8, R11, 0x1, -R3 ;  /* 0x000000010b087824 */ /* 0x000fe200078e0a03 */
[----:B------:R-:W-:Y:S01]  /*02a0*/  SHF.R.S32.HI R5, RZ, 0x1f, R2 ;  /* 0x0000001fff057819 */ /* 0x000fe20000011402 */
[----:B------:R-:W-:Y:S01]  /*02b0*/  IMAD.SHL.U32 R4, R243, 0x40, RZ ;  /* 0x00000040f3047824 */ /* 0x000fe200078e00ff */
[----:B------:R-:W-:Y:S01]  /*02c0*/  LOP3.LUT R3, R9, 0xfffffff0, RZ, 0xc0, !PT ;  /* 0xfffffff009037812 */ /* 0x000fe200078ec0ff */
[----:B------:R-:W-:Y:S01]  /*02d0*/  IMAD.IADD R0, R14, 0x1, -R0 ;  /* 0x000000010e007824 */ /* 0x000fe200078e0a00 */
[----:B------:R-:W-:Y:S02]  /*02e0*/  LEA.HI R250, R5, R2, RZ, 0x2 ;  /* 0x0000000205fa7211 */ /* 0x000fe400078f10ff */
[----:B------:R-:W-:Y:S01]  /*02f0*/  LEA.HI R7, R12, R14, RZ, 0x7 ;  /* 0x0000000e0c077211 */ /* 0x000fe200078f38ff */
[----:B------:R-:W-:Y:S01]  /*0300*/  IMAD.IADD R2, R14, 0x1, -R3 ;  /* 0x000000010e027824 */ /* 0x000fe200078e0a03 */
[----:B------:R-:W-:Y:S01]  /*0310*/  LOP3.LUT R3, R4, 0x1c0, RZ, 0xc0, !PT ;  /* 0x000001c004037812 */ /* 0x000fe200078ec0ff */
[C---:B------:R-:W-:Y:S01]  /*0320*/  IMAD.SHL.U32 R224, R0.reuse, 0x8, RZ ;  /* 0x0000000800e07824 */ /* 0x040fe200078e00ff */
[----:B------:R-:W-:-:S02]  /*0330*/  LOP3.LUT P4, RZ, R0, 0x2, RZ, 0xc0, !PT ;  /* 0x0000000200ff7812 */ /* 0x000fc4000788c0ff */
[----:B------:R-:W-:Y:S02]  /*0340*/  SHF.R.U32.HI R4, RZ, 0x3, R3 ;  /* 0x00000003ff047819 */ /* 0x000fe40000011603 */
[C---:B------:R-:W-:Y:S01]  /*0350*/  LOP3.LUT P3, RZ, R0.reuse, 0x4, RZ, 0xc0, !PT ;  /* 0x0000000400ff7812 */ /* 0x040fe2000786c0ff */
[----:B------:R-:W-:Y:S01]  /*0360*/  IMAD.SHL.U32 R0, R0, 0x40, RZ ;  /* 0x0000004000007824 */ /* 0x000fe200078e00ff */
[----:B------:R-:W-:Y:S02]  /*0370*/  LOP3.LUT R3, R3, 0x38, R224, 0xf8, !PT ;  /* 0x0000003803037812 */ /* 0x000fe400078ef8e0 */
[----:B------:R-:W-:Y:S02]  /*0380*/  SHF.R.S32.HI R5, RZ, 0x1f, R2 ;  /* 0x0000001fff057819 */ /* 0x000fe40000011402 */
[----:B------:R-:W-:Y:S01]  /*0390*/  LOP3.LUT R9, R3, R4, RZ, 0x3c, !PT ;  /* 0x0000000403097212 */ /* 0x000fe200078e3cff */
[----:B------:R-:W-:Y:S01]  /*03a0*/  IMAD.SHL.U32 R3, R206, 0x10, RZ ;  /* 0x00000010ce037824 */ /* 0x000fe200078e00ff */
[----:B------:R-:W-:-:S02]  /*03b0*/  LOP3.LUT R0, R0, 0x1c0, RZ, 0xc0, !PT ;  /* 0x000001c000007812 */ /* 0x000fc400078ec0ff */
[----:B------:R-:W-:Y:S02]  /*03c0*/  LEA.HI R11, R5, R2, RZ, 0x3 ;  /* 0x00000002050b7211 */ /* 0x000fe400078f18ff */
[----:B------:R-:W-:Y:S02]  /*03d0*/  SHF.R.S32.HI R7, RZ, 0x7, R7 ;  /* 0x00000007ff077819 */ /* 0x000fe40000011407 */
[C---:B------:R-:W-:Y:S02]  /*03e0*/  LOP3.LUT R202, R0.reuse, 0x8, R15, 0xf8, !PT ;  /* 0x0000000800ca7812 */ /* 0x040fe400078ef80f */
[----:B------:R-:W-:Y:S01]  /*03f0*/  LOP3.LUT R6, R0, 0x10, R3, 0xf8, !PT ;  /* 0x0000001000067812 */ /* 0x000fe200078ef803 */
[----:B------:R-:W-:Y:S01]  /*0400*/  IMAD.SHL.U32 R3, R10, 0x200, RZ ;  /* 0x000002000a037824 */ /* 0x000fe200078e00ff */
[----:B------:R-:W-:Y:S02]  /*0410*/  SHF.R.U32.HI R198, RZ, 0x3, R0 ;  /* 0x00000003ffc67819 */ /* 0x000fe40000011600 */
[----:B------:R-:W-:Y:S01]  /*0420*/  LOP3.LUT R5, R11, 0xfffffff8, RZ, 0xc0, !PT ;  /* 0xfffffff80b057812 */ /* 0x000fe200078ec0ff */
[----:B------:R-:W-:Y:S01]  /*0430*/  IMAD R0, R7, 0x800, R3 ;  /* 0x0000080007007824 */ /* 0x000fe200078e0203 */
[----:B------:R-:W-:-:S02]  /*0440*/  LOP3.LUT R4, R8, 0x1, RZ, 0xc0, !PT ;  /* 0x0000000108047812 */ /* 0x000fc400078ec0ff */
[----:B------:R-:W-:Y:S01]  /*0450*/  LOP3.LUT R202, R202, R198, RZ, 0x3c, !PT ;  /* 0x000000c6caca7212 */ /* 0x000fe200078e3cff */
[----:B------:R-:W-:Y:S01]  /*0460*/  IMAD.IADD R5, R2, 0x1, -R5 ;  /* 0x0000000102057824 */ /* 0x000fe200078e0a05 */
[----:B------:R-:W-:Y:S02]  /*0470*/  LEA.HI R12, R12, R14, RZ, 0x6 ;  /* 0x0000000e0c0c7211 */ /* 0x000fe400078f30ff */
[----:B------:R-:W-:Y:S01]  /*0480*/  ISETP.NE.U32.AND P0, PT, R4, 0x1, PT ;  /* 0x000000010400780c */ /* 0x000fe20003f05070 */
[----:B------:R-:W-:Y:S01]  /*0490*/  IMAD.IADD R202, R0, 0x1, R202 ;  /* 0x0000000100ca7824 */ /* 0x000fe200078e02ca */
[----:B------:R-:W-:Y:S01]  /*04a0*/  LOP3.LUT R2, R6, 0x8, R15, 0xf8, !PT ;  /* 0x0000000806027812 */ /* 0x000fe200078ef80f */
[----:B------:R-:W-:Y:S01]  /*04b0*/  IMAD.SHL.U32 R6, R5, 0x40, RZ ;  /* 0x0000004005067824 */ /* 0x000fe200078e00ff */
[----:B------:R-:W-:Y:S01]  /*04c0*/  LOP3.LUT R4, R16, 0x7ffffffc, RZ, 0xc0, !PT ;  /* 0x7ffffffc10047812 */ /* 0x000fe200078ec0ff */
[----:B------:R-:W-:Y:S01]  /*04d0*/  IMAD.SHL.U32 R202, R202, 0x2, RZ ;  /* 0x00000002caca7824 */ /* 0x000fe200078e00ff */
[----:B------:R-:W-:-:S02]  /*04e0*/  SHF.R.S32.HI R0, RZ, 0x6, R12 ;  /* 0x00000006ff007819 */ /* 0x000fc4000001140c */
[----:B------:R-:W-:Y:S01]  /*04f0*/  LOP3.LUT R198, R3, R2, R198, 0xf6, !PT ;  /* 0x0000000203c67212 */ /* 0x000fe200078ef6c6 */
[----:B------:R-:W-:Y:S01]  /*0500*/  IMAD.IADD R3, R14, 0x1, -R4 ;  /* 0x000000010e037824 */ /* 0x000fe200078e0a04 */
[----:B------:R-:W-:Y:S01]  /*0510*/  R2P PR, R8, 0x6 ;  /* 0x0000000608007804 */ /* 0x000fe20000000000 */
[C---:B------:R-:W-:Y:S01]  /*0520*/  IMAD R17, R0.reuse, 0x200, R9 ;  /* 0x0000020000117824 */ /* 0x040fe200078e0209 */
[----:B------:R-:W-:Y:S01]  /*0530*/  SEL R197, R197, 0xffffffc0, !P3 ;  /* 0xffffffc0c5c57807 */ /* 0x000fe20005800000 */
[----:B------:R-:W-:Y:S01]  /*0540*/  IMAD.SHL.U32 R4, R0, 0x8, RZ ;  /* 0x0000000800047824 */ /* 0x000fe200078e00ff */
[----:B------:R-:W-:Y:S01]  /*0550*/  SEL R233, R233, 0x10, !P0 ;  /* 0x00000010e9e97807 */ /* 0x000fe20004000000 */
[----:B------:R-:W-:Y:S01]  /*0560*/  IMAD.SHL.U32 R0, R8, 0x40, RZ ;  /* 0x0000004008007824 */ /* 0x000fe200078e00ff */
[----:B------:R1:W-:Y:S01]  /*0570*/  STL [R1+0x8], R17 ;  /* 0x0000081101007387 */ /* 0x0003e20000100800 */
[----:B------:R-:W-:Y:S01]  /*0580*/  IMAD.SHL.U32 R2, R7, 0x20, RZ ;  /* 0x0000002007027824 */ /* 0x000fe200078e00ff */
[----:B------:R-:W-:Y:S01]  /*0590*/  LOP3.LUT R4, R4, 0x18, RZ, 0xc0, !PT ;  /* 0x0000001804047812 */ /* 0x000fe200078ec0ff */
[----:B------:R-:W-:Y:S01]  /*05a0*/  IMAD.SHL.U32 R7, R3, 0x2, RZ ;  /* 0x0000000203077824 */ /* 0x000fe200078e00ff */
[----:B------:R-:W-:Y:S01]  /*05b0*/  LOP3.LUT R0, R0, 0x1c0, RZ, 0xc0, !PT ;  /* 0x000001c000007812 */ /* 0x000fe200078ec0ff */
[----:B------:R-:W-:Y:S01]  /*05c0*/  IMAD.SHL.U32 R3, R10, 0x20, RZ ;  /* 0x000000200a037824 */ /* 0x000fe200078e00ff */
[----:B------:R-:W-:Y:S01]  /*05d0*/  LOP3.LUT R251, R2, 0x6, R251, 0xf8, !PT ;  /* 0x0000000602fb7812 */ /* 0x000fe200078ef8fb */
[----:B------:R-:W-:Y:S01]  /*05e0*/  IMAD R8, R13, 0x400, R7 ;  /* 0x000004000d087824 */ /* 0x000fe200078e0207 */
[----:B------:R-:W-:Y:S01]  /*05f0*/  LOP3.LUT R5, R0, 0x20, R2, 0xf8, !PT ;  /* 0x0000002000057812 */ /* 0x000fe200078ef802 */
[----:B------:R-:W-:Y:S01]  /*0600*/  IMAD.IADD R200, R202, 0x1, R197 ;  /* 0x00000001cac87824 */ /* 0x000fe200078e02c5 */
[----:B------:R-:W-:Y:S01]  /*0610*/  SHF.R.U32.HI R2, RZ, 0x3, R0 ;  /* 0x00000003ff027819 */ /* 0x000fe20000011600 */
[----:B------:R-:W-:Y:S01]  /*0620*/  IMAD.SHL.U32 R216, R17, 0x2, RZ ;  /* 0x0000000211d87824 */ /* 0x000fe200078e00ff */
[----:B------:R-:W-:-:S02]  /*0630*/  LOP3.LUT R9, R4, 0x20, R3, 0xf8, !PT ;  /* 0x0000002004097812 */ /* 0x000fc400078ef803 */
[----:B------:R-:W-:Y:S02]  /*0640*/  LOP3.LUT R3, R6, 0x1c0, RZ, 0xc0, !PT ;  /* 0x000001c006037812 */ /* 0x000fe400078ec0ff */
[----:B------:R-:W-:Y:S02]  /*0650*/  LOP3.LUT R5, R5, R2, RZ, 0x3c, !PT ;  /* 0x0000000205057212 */ /* 0x000fe400078e3cff */
[----:B------:R-:W-:Y:S01]  /*0660*/  LOP3.LUT R6, R2, R0, R4, 0x1e, !PT ;  /* 0x0000000002067212 */ /* 0x000fe200078e1e04 */
[----:B------:R-:W-:Y:S01]  /*0670*/  IMAD.SHL.U32 R0, R10, 0x8, RZ ;  /* 0x000000080a007824 */ /* 0x000fe200078e00ff */
[----:B------:R-:W-:Y:S01]  /*0680*/  SHF.R.U32.HI R2, RZ, 0x3, R3 ;  /* 0x00000003ff027819 */ /* 0x000fe20000011603 */
[----:B------:R-:W-:Y:S01]  /*0690*/  IMAD.IADD R8, R8, 0x1, R5 ;  /* 0x0000000108087824 */ /* 0x000fe200078e0205 */
[----:B------:R-:W-:Y:S01]  /*06a0*/  SHF.R.S32.HI R250, RZ, 0x2, R250 ;  /* 0x00000002fffa7819 */ /* 0x000fe200000114fa */
[----:B------:R-:W-:Y:S01]  /*06b0*/  IMAD.SHL.U32 R4, R11, 0x40, RZ ;  /* 0x000000400b047824 */ /* 0x000fe200078e00ff */
[----:B------:R-:W-:Y:S01]  /*06c0*/  LOP3.LUT R5, R3, 0x8, R0, 0xf8, !PT ;  /* 0x0000000803057812 */ /* 0x000fe200078ef800 */
[----:B------:R-:W-:Y:S01]  /*06d0*/  IMAD.SHL.U32 R231, R8, 0x2, RZ ;  /* 0x0000000208e77824 */ /* 0x000fe200078e00ff */
[----:B------:R-:W-:Y:S01]  /*06e0*/  LOP3.LUT R3, R2, R9, R3, 0x1e, !PT ;  /* 0x0000000902037212 */ /* 0x000fe200078e1e03 */
[----:B------:R-:W-:Y:S01]  /*06f0*/  IMAD R250, R13, 0x10, R250 ;  /* 0x000000100dfa7824 */ /* 0x000fe200078e02fa */
[----:B------:R-:W-:Y:S01]  /*0700*/  LOP3.LUT R2, R5, R2, RZ, 0x3c, !PT ;  /* 0x0000000205027212 */ /* 0x000fe200078e3cff */
[----:B------:R-:W-:Y:S01]  /*0710*/  IMAD R5, R206, 0x400, R7 ;  /* 0x00000400ce057824 */ /* 0x000fe200078e0207 */
[----:B------:R-:W-:Y:S01]  /*0720*/  LOP3.LUT R0, R4, 0xfffffe00, RZ, 0xc0, !PT ;  /* 0xfffffe0004007812 */ /* 0x000fe200078ec0ff */
[C---:B------:R-:W-:Y:S01]  /*0730*/  IMAD.IADD R234, R231.reuse, 0x1, R233 ;  /* 0x00000001e7ea7824 */ /* 0x040fe200078e02e9 */
[----:B------:R-:W-:Y:S01]  /*0740*/  IADD3 R232, R231, 0x20, RZ ;  /* 0x00000020e7e87810 */ /* 0x000fe20007ffe0ff */
[----:B------:R-:W-:Y:S01]  /*0750*/  IMAD.IADD R5, R5, 0x1, R6 ;  /* 0x0000000105057824 */ /* 0x000fe200078e0206 */
[----:B------:R-:W-:Y:S01]  /*0760*/  LOP3.LUT R211, R3, R0, RZ, 0xfc, !PT ;  /* 0x0000000003d37212 */ /* 0x000fe200078efcff */
[--C-:B------:R-:W-:Y:S01]  /*0770*/  IMAD R4, R13, 0x400, R0.reuse ;  /* 0x000004000d047824 */ /* 0x100fe200078e0200 */
[----:B------:R-:W-:Y:S01]  /*0780*/  @P1 IADD3 R232, R231, -0x20, RZ ;  /* 0xffffffe0e7e81810 */ /* 0x000fe20007ffe0ff */
[----:B------:R-:W-:Y:S01]  /*0790*/  IMAD R206, R206, 0x400, R0 ;  /* 0x00000400cece7824 */ /* 0x000fe200078e0200 */
[----:B------:R-:W-:Y:S01]  /*07a0*/  LEA R252, R5, 0xc000, 0x1 ;  /* 0x0000c00005fc7811 */ /* 0x000fe200078e08ff */
[----:B------:R-:W-:-:S02]  /*07b0*/  IMAD.IADD R210, R4, 0x1, R2 ;  /* 0x0000000104d27824 */ /* 0x000fc400078e0202 */
[----:B------:R-:W-:Y:S01]  /*07c0*/  IMAD.IADD R206, R2, 0x1, R206 ;  /* 0x0000000102ce7824 */ /* 0x000fe200078e02ce */
[C---:B------:R-:W-:Y:S01]  /*07d0*/  IADD3 R2, R252.reuse, 0x40, RZ ;  /* 0x00000040fc027810 */ /* 0x040fe20007ffe0ff */
[----:B------:R-:W-:Y:S01]  /*07e0*/  IMAD.MOV.U32 R0, RZ, RZ, 0x20 ;  /* 0x00000020ff007424 */ /* 0x000fe200078e00ff */
[----:B------:R-:W-:Y:S01]  /*07f0*/  @P2 IADD3 R2, R252, -0x40, RZ ;  /* 0xffffffc0fc022810 */ /* 0x000fe20007ffe0ff */
[----:B------:R-:W-:Y:S01]  /*0800*/  IMAD.IADD R233, R233, 0x1, R232 ;  /* 0x00000001e9e97824 */ /* 0x000fe200078e02e8 */
[----:B------:R-:W-:Y:S02]  /*0810*/  LEA R206, R206, 0x10000, 0x1 ;  /* 0x00010000cece7811 */ /* 0x000fe400078e08ff */
[----:B------:R-:W-:Y:S01]  /*0820*/  SEL R0, R0, 0xffffffe0, !P4 ;  /* 0xffffffe000007807 */ /* 0x000fe20006000000 */
[----:B------:R1:W-:Y:S03]  /*0830*/  STL [R1], R2 ;  /* 0x0000000201007387 */ /* 0x0003e60000100800 */
[----:B------:R-:W-:Y:S01]  /*0840*/  IADD3 R204, R197, R202, R0 ;  /* 0x000000cac5cc7210 */ /* 0x000fe20007ffe000 */
[----:B------:R-:W-:-:S02]  /*0850*/  IMAD R197, R198, 0x2, R197 ;  /* 0x00000002c6c57824 */ /* 0x000fc400078e02c5 */
[----:B------:R-:W-:Y:S02]  /*0860*/  IMAD.IADD R203, R202, 0x1, R0 ;  /* 0x00000001cacb7824 */ /* 0x000fe400078e0200 */
[----:B--2---:R-:W-:Y:S02]  /*0870*/  IMAD.SHL.U32 R198, R198, 0x2, RZ ;  /* 0x00000002c6c67824 */ /* 0x004fe400078e00ff */
.L_x_266:
[----:B--2---:R-:W2:Y:S01]  /*0880*/  S2R R34, SR_CTAID.Y ;  /* 0x0000000000227919 */ /* 0x004ea20000002600 */
[----:B---3--:R-:W3:Y:S01]  /*0890*/  LDC.U8 R0, c[0x0][0x312] ;  /* 0x0000c480ff007b82 */ /* 0x008ee20000000000 */
[----:B------:R-:W-:Y:S02]  /*08a0*/  ISETP.NE.U32.AND P2, PT, RZ, c[0x0][0x240], PT ;  /* 0x00009000ff007a0c */ /* 0x000fe40003f45070 */
[----:B------:R-:W-:Y:S02]  /*08b0*/  ISETP.EQ.U32.AND P5, PT, RZ, c[0x0][0x248], PT ;  /* 0x00009200ff007a0c */ /* 0x000fe40003fa2070 */
[----:B------:R-:W-:Y:S02]  /*08c0*/  ISETP.NE.AND.EX P2, PT, RZ, c[0x0][0x244], PT, P2 ;  /* 0x00009100ff007a0c */ /* 0x000fe40003f45320 */
[----:B------:R-:W-:Y:S01]  /*08d0*/  ISETP.NE.U32.AND P3, PT, RZ, c[0x0][0x250], PT ;  /* 0x00009400ff007a0c */ /* 0x000fe20003f65070 */
[----:B-1----:R-:W-:-:S03]  /*08e0*/  IMAD.MOV.U32 R35, RZ, RZ, -0x1 ;  /* 0xffffffffff237424 */ /* 0x002fc600078e00ff */
[----:B------:R-:W-:Y:S01]  /*08f0*/  ISETP.NE.AND.EX P3, PT, RZ, c[0x0][0x254], PT, P3 ;  /* 0x00009500ff007a0c */ /* 0x000fe20003f65330 */
[----:B--2---:R-:W-:Y:S01]  /*0900*/  IMAD.SHL.U32 R8, R34, 0x4, RZ ;  /* 0x0000000422087824 */ /* 0x004fe200078e00ff */
[----:B------:R-:W-:Y:S02]  /*0910*/  SHF.R.S32.HI R31, RZ, 0x1f, R34 ;  /* 0x0000001fff1f7819 */ /* 0x000fe40000011422 */
[----:B---3--:R-:W-:Y:S01]  /*0920*/  ISETP.NE.AND P4, PT, R0, RZ, PT ;  /* 0x000000ff0000720c */ /* 0x008fe20003f85270 */
[----:B------:R-:W-:Y:S01]  /*0930*/  IMAD.MOV.U32 R0, RZ, RZ, -0x1 ;  /* 0xffffffffff007424 */ /* 0x000fe200078e00ff */
[----:B------:R-:W-:Y:S02]  /*0940*/  SHF.L.U64.HI R7, R34, 0x2, R31 ;  /* 0x0000000222077819 */ /* 0x000fe4000001021f */
[----:B-1----:R-:W-:Y:S02]  /*0950*/  IADD3 R2, P0, R8, c[0x0][0x240], RZ ;  /* 0x0000900008027a10 */ /* 0x002fe40007f1e0ff */
        /* <DEDUP_REMOVED lines=21> */
.L_x_218:
        /* <DEDUP_REMOVED lines=13> */
[----:B------:R-:W-:Y:S01]  /*0b80*/  IADD3 R2, R230, 0x40, R17 ;  /* 0x00000040e6027810 */ /* 0x000fe20007ffe011 */
[----:B------:R-:W-:Y:S01]  /*0b90*/  IMAD.WIDE.U32 R8, R34, c[0x0][0x178], RZ ;  /* 0x00005e0022087a25 */ /* 0x000fe200078e00ff */
[----:B------:R-:W-:Y:S02]  /*0ba0*/  IADD3 R3, R230, 0x3f, RZ ;  /* 0x0000003fe6037810 */ /* 0x000fe40007ffe0ff */
[----:B------:R-:W-:Y:S02]  /*0bb0*/  IADD3 R2, R2, c[0x0][0x2e4], -R219 ;  /* 0x0000b90002027a10 */ /* 0x000fe40007ffe8db */
[----:B------:R-:W-:Y:S02]  /*0bc0*/  ISETP.NE.AND P0, PT, R35, -0x1, PT ;  /* 0xffffffff2300780c */ /* 0x000fe40003f05270 */
[----:B------:R-:W-:Y:S02]  /*0bd0*/  IADD3 R2, R2, 0x3f, RZ ;  /* 0x0000003f02027810 */ /* 0x000fe40007ffe0ff */
[----:B------:R-:W-:-:S02]  /*0be0*/  SHF.R.S32.HI R4, RZ, 0x1f, R3 ;  /* 0x0000001fff047819 */ /* 0x000fc40000011403 */
[----:B------:R-:W-:Y:S02]  /*0bf0*/  SHF.R.S32.HI R5, RZ, 0x1f, R2 ;  /* 0x0000001fff057819 */ /* 0x000fe40000011402 */
[----:B------:R-:W-:Y:S01]  /*0c00*/  LEA.HI R3, R4, R3, RZ, 0x6 ;  /* 0x0000000304037211 */ /* 0x000fe200078f30ff */
[----:B------:R-:W-:Y:S01]  /*0c10*/  IMAD R4, R31, c[0x0][0x178], RZ ;  /* 0x00005e001f047a24 */ /* 0x000fe200078e02ff */
[----:B------:R-:W-:Y:S02]  /*0c20*/  LEA.HI R2, R5, R2, RZ, 0x6 ;  /* 0x0000000205027211 */ /* 0x000fe400078f30ff */
[----:B------:R-:W-:Y:S01]  /*0c30*/  ISETP.NE.AND P1, PT, R0, -0x1, PT ;  /* 0xffffffff0000780c */ /* 0x000fe20003f25270 */
[----:B------:R-:W-:Y:S01]  /*0c40*/  @P0 IMAD.IADD R6, R244, 0x1, R35 ;  /* 0x00000001f4060824 */ /* 0x000fe200078e0223 */
[----:B------:R-:W-:Y:S02]  /*0c50*/  SHF.R.S32.HI R7, RZ, 0x6, R3 ;  /* 0x00000006ff077819 */ /* 0x000fe40000011403 */
[----:B------:R-:W-:Y:S01]  /*0c60*/  SHF.R.S32.HI R3, RZ, 0x6, R2 ;  /* 0x00000006ff037819 */ /* 0x000fe20000011402 */
[----:B------:R-:W-:-:S02]  /*0c70*/  IMAD R2, R34, c[0x0][0x17c], R4 ;  /* 0x00005f0022027a24 */ /* 0x000fc400078e0204 */
[----:B------:R-:W-:Y:S01]  /*0c80*/  IMAD.WIDE.U32 R4, R0, c[0x0][0x190], RZ ;  /* 0x0000640000047a25 */ /* 0x000fe200078e00ff */
[----:B------:R-:W-:-:S03]  /*0c90*/  IMNMX R217, R7, R3, PT ;  /* 0x0000000307d97217 */ /* 0x000fc60003800200 */
[----:B------:R-:W-:Y:S01]  /*0ca0*/  IMAD.IADD R23, R9, 0x1, R2 ;  /* 0x0000000109177824 */ /* 0x000fe200078e0202 */
[----:B------:R-:W-:Y:S01]  /*0cb0*/  LEA R9, R217, 0xffffffc0, 0x6 ;  /* 0xffffffc0d9097811 */ /* 0x000fe200078e30ff */
[----:B------:R-:W-:Y:S01]  /*0cc0*/  IMAD R7, R0, c[0x0][0x194], RZ ;  /* 0x0000650000077a24 */ /* 0x000fe200078e02ff */
[----:B------:R-:W-:Y:S01]  /*0cd0*/  SEL R27, R8, R4, !P1 ;  /* 0x00000004081b7207 */ /* 0x000fe20004800000 */
[----:B------:R-:W-:Y:S01]  /*0ce0*/  @P0 IMAD.WIDE.U32 R2, R6, c[0x0][0x198], RZ ;  /* 0x0000660006020a25 */ /* 0x000fe200078e00ff */
[----:B------:R-:W-:-:S03]  /*0cf0*/  SHF.R.S32.HI R19, RZ, 0x1f, R9 ;  /* 0x0000001fff137819 */ /* 0x000fc60000011409 */
[----:B------:R-:W-:Y:S02]  /*0d00*/  @P1 IMAD.IADD R23, R5, 0x1, R7 ;  /* 0x0000000105171824 */ /* 0x000fe400078e0207 */
        /* <DEDUP_REMOVED lines=13> */
.L_x_220:
        /* <DEDUP_REMOVED lines=15> */
.L_x_221:
[----:B------:R-:W-:Y:S01]  /*0ed0*/  IABS R12, c[0x0][0x1c8] ;  /* 0x00007200000c7a13 */ /* 0x000fe20000000000 */
[----:B------:R-:W2:Y:S01]  /*0ee0*/  LDC.U8 R13, c[0x0][0x328] ;  /* 0x0000ca00ff0d7b82 */ /* 0x000ea20000000000 */
[----:B------:R-:W-:Y:S01]  /*0ef0*/  IABS R7, R246 ;  /* 0x000000f600077213 */ /* 0x000fe20000000000 */
[C---:B------:R-:W-:Y:S01]  /*0f00*/  @P1 IMAD.WIDE.U32 R4, R0.reuse, c[0x0][0x370], RZ ;  /* 0x0000dc0000041a25 */ /* 0x040fe200078e00ff */
[----:B------:R-:W3:Y:S01]  /*0f10*/  I2F.RP R2, R12 ;  /* 0x0000000c00027306 */ /* 0x000ee20000209400 */
[----:B------:R-:W-:Y:S01]  /*0f20*/  MOV R10, c[0x0][0x224] ;  /* 0x00008900000a7a02 */ /* 0x000fe20000000f00 */
[----:B------:R-:W4:Y:S01]  /*0f30*/  S2R R14, SR_CTAID.X ;  /* 0x00000000000e7919 */ /* 0x000f220000002500 */
[----:B------:R-:W-:Y:S01]  /*0f40*/  MOV R8, R7 ;  /* 0x0000000700087202 */ /* 0x000fe20000000f00 */
[----:B------:R-:W-:Y:S01]  /*0f50*/  @P1 IMAD R18, R0, c[0x0][0x374], R5 ;  /* 0x0000dd0000121a24 */ /* 0x000fe200078e0205 */
[----:B------:R-:W-:Y:S01]  /*0f60*/  LOP3.LUT R7, R246, c[0x0][0x1c8], RZ, 0x3c, !PT ;  /* 0x00007200f6077a12 */ /* 0x000fe200078e3cff */
[----:B------:R-:W-:Y:S01]  /*0f70*/  @P1 IMAD.MOV.U32 R15, RZ, RZ, R4 ;  /* 0x000000ffff0f1224 */ /* 0x000fe200078e0004 */
[----:B------:R-:W-:Y:S01]  /*0f80*/  SHF.R.S32.HI R10, RZ, 0x1f, R10 ;  /* 0x0000001fff0a7819 */ /* 0x000fe2000001140a */
[----:B------:R-:W-:Y:S01]  /*0f90*/  @!P1 IMAD.WIDE.U32 R4, R34, c[0x0][0x368], RZ ;  /* 0x0000da0022049a25 */ /* 0x000fe200078e00ff */
[----:B------:R-:W-:Y:S01]  /*0fa0*/  ISETP.GE.AND P4, PT, R7, RZ, PT ;  /* 0x000000ff0700720c */ /* 0x000fe20003f86270 */
[----:B------:R-:W5:Y:S01]  /*0fb0*/  LDC.U8 R24, c[0x0][0x3d0] ;  /* 0x0000f400ff187b82 */ /* 0x000f620000000000 */
[----:B------:R-:W-:Y:S01]  /*0fc0*/  MOV R33, c[0x0][0x22c] ;  /* 0x00008b0000217a02 */ /* 0x000fe20000000f00 */
[----:B------:R-:W-:Y:S01]  /*0fd0*/  IMAD R7, R10, R34, RZ ;  /* 0x000000220a077224 */ /* 0x000fe200078e02ff */
[----:B------:R-:W-:Y:S01]  /*0fe0*/  @!P1 MOV R15, R4 ;  /* 0x00000004000f9202 */ /* 0x000fe20000000f00 */
[----:B------:R-:W-:Y:S01]  /*0ff0*/  IMAD.WIDE.U32 R10, R34, c[0x0][0x224], RZ ;  /* 0x00008900220a7a25 */ /* 0x000fe200078e00ff */
[----:B------:R-:W-:Y:S01]  /*1000*/  SHF.R.S32.HI R247, RZ, 0x1f, R246 ;  /* 0x0000001ffff77819 */ /* 0x000fe200000114f6 */
[----:B---3--:R-:W3:Y:S02]  /*1010*/  MUFU.RCP R2, R2 ;  /* 0x0000000200027308 */ /* 0x008ee40000001000 */
[----:B------:R-:W-:Y:S01]  /*1020*/  IMAD.WIDE R20, R33, c[0x0][0x1c0], RZ ;  /* 0x0000700021147a25 */ /* 0x000fe200078e02ff */
[----:B--2---:R-:W-:-:S02]  /*1030*/  ISETP.NE.AND P3, PT, R13, RZ, PT ;  /* 0x000000ff0d00720c */ /* 0x004fc40003f65270 */
[----:B---3--:R-:W-:-:S04]  /*1040*/  IADD3 R2, R2, 0xffffffe, RZ ;  /* 0x0ffffffe02027810 */ /* 0x008fc80007ffe0ff */
[----:B------:R-:W2:Y:S02]  /*1050*/  F2I.FTZ.U32.TRUNC.NTZ R3, R2 ;  /* 0x0000000200037305 */ /* 0x000ea4000021f000 */
[----:B--2---:R-:W-:-:S05]  /*1060*/  IADD3 R2, RZ, -R3, RZ ;  /* 0x80000003ff027210 */ /* 0x004fca0007ffe0ff */
[----:B------:R-:W-:Y:S02]  /*1070*/  IMAD R6, R2, R12, RZ ;  /* 0x0000000c02067224 */ /* 0x000fe400078e02ff */
[----:B------:R-:W-:-:S04]  /*1080*/  IMAD.MOV.U32 R2, RZ, RZ, RZ ;  /* 0x000000ffff027224 */ /* 0x000fc800078e00ff */
[----:B------:R-:W-:-:S04]  /*1090*/  IMAD.HI.U32 R2, R3, R6, R2 ;  /* 0x0000000603027227 */ /* 0x000fc800078e0002 */
[----:B------:R-:W-:Y:S02]  /*10a0*/  @!P1 IMAD R6, R31, c[0x0][0x368], RZ ;  /* 0x0000da001f069a24 */ /* 0x000fe400078e02ff */
[----:B------:R-:W-:-:S04]  /*10b0*/  IMAD.HI.U32 R2, R2, R8, RZ ;  /* 0x0000000802027227 */ /* 0x000fc800078e00ff */
[----:B------:R-:W-:Y:S02]  /*10c0*/  IMAD.MOV R3, RZ, RZ, -R2 ;  /* 0x000000ffff037224 */ /* 0x000fe400078e0a02 */
[----:B------:R-:W-:Y:S02]  /*10d0*/  @!P1 IMAD R6, R34, c[0x0][0x36c], R6 ;  /* 0x0000db0022069a24 */ /* 0x000fe400078e0206 */
        /* <DEDUP_REMOVED lines=15> */
[----:B-----5:R-:W-:Y:S02]  /*11d0*/  ISETP.NE.AND P2, PT, R24, RZ, PT ;  /* 0x000000ff1800720c */ /* 0x020fe40003f45270 */
[----:B------:R-:W-:Y:S01]  /*11e0*/  @!P5 IADD3 R2, R2, 0x1, RZ ;  /* 0x000000010202d810 */ /* 0x000fe20007ffe0ff */
[----:B------:R-:W-:Y:S01]  /*11f0*/  @!P5 IMAD.IADD R3, R3, 0x1, -R12 ;  /* 0x000000010303d824 */ /* 0x000fe200078e0a0c */
[----:B------:R-:W-:Y:S01]  /*1200*/  SEL R16, R10, R4, !P1 ;  /* 0x000000040a107207 */ /* 0x000fe20004800000 */
[----:B------:R-:W-:Y:S01]  /*1210*/  @P3 IMAD R4, R34, c[0x0][0x214], RZ ;  /* 0x0000850022043a24 */ /* 0x000fe200078e02ff */
[----:B------:R-:W-:Y:S01]  /*1220*/  ISETP.NE.AND P5, PT, RZ, c[0x0][0x1c8], PT ;  /* 0x00007200ff007a0c */ /* 0x000fe20003fa5270 */
[----:B------:R-:W-:Y:S01]  /*1230*/  IMAD.IADD R13, R11, 0x1, R7 ;  /* 0x000000010b0d7824 */ /* 0x000fe200078e0207 */
[----:B------:R-:W-:Y:S01]  /*1240*/  ISETP.GE.U32.AND P6, PT, R3, R12, PT ;  /* 0x0000000c0300720c */ /* 0x000fe20003fc6070 */
[----:B------:R-:W-:-:S02]  /*1250*/  IMAD R3, R21, R0, RZ ;  /* 0x0000000015037224 */ /* 0x000fc400078e02ff */
[----:B----4-:R-:W-:-:S03]  /*1260*/  IMAD.WIDE.U32 R10, R14, c[0x0][0x3d8], RZ ;  /* 0x0000f6000e0a7a25 */ /* 0x010fc600078e00ff */
[----:B------:R-:W-:Y:S01]  /*1270*/  @P1 IADD3 R13, R5, R3, RZ ;  /* 0x00000003050d1210 */ /* 0x000fe20007ffe0ff */
[----:B------:R-:W-:Y:S01]  /*1280*/  IMAD R12, R21, R6, RZ ;  /* 0x00000006150c7224 */ /* 0x000fe200078e02ff */
[----:B------:R-:W-:Y:S01]  /*1290*/  @P3 SEL R3, R4, R0, !P1 ;  /* 0x0000000004033207 */ /* 0x000fe20004800000 */
[----:B------:R-:W-:Y:S01]  /*12a0*/  IMAD R4, R14, c[0x0][0x3dc], R11 ;  /* 0x0000f7000e047a24 */ /* 0x000fe200078e020b */
[----:B------:R-:W-:Y:S01]  /*12b0*/  SEL R24, R10, RZ, P2 ;  /* 0x000000ff0a187207 */ /* 0x000fe20001000000 */
[----:B------:R-:W-:Y:S01]  /*12c0*/  IMAD.WIDE.U32 R6, R20, R6, RZ ;  /* 0x0000000614067225 */ /* 0x000fe200078e00ff */
[----:B------:R-:W-:Y:S02]  /*12d0*/  SHF.R.S32.HI R21, RZ, 0x1f, R17 ;  /* 0x0000001fff157819 */ /* 0x000fe40000011411 */
[----:B------:R-:W-:Y:S01]  /*12e0*/  @P6 IADD3 R2, R2, 0x1, RZ ;  /* 0x0000000102026810 */ /* 0x000fe20007ffe0ff */
[----:B------:R-:W-:Y:S01]  /*12f0*/  IMAD R8, R20, R8, R12 ;  /* 0x0000000814087224 */ /* 0x000fe200078e020c */
[----:B------:R-:W-:Y:S01]  /*1300*/  SEL R20, R4, RZ, P2 ;  /* 0x000000ff04147207 */ /* 0x000fe20001000000 */
[----:B------:R-:W-:-:S02]  /*1310*/  @!P3 IMAD R5, R34, c[0x0][0x1c0], R246 ;  /* 0x000070002205ba24 */ /* 0x000fc400078e02f6 */
[----:B------:R-:W-:Y:S01]  /*1320*/  IMAD.MOV.U32 R14, RZ, RZ, R2 ;  /* 0x000000ffff0e7224 */ /* 0x000fe200078e0002 */
[----:B------:R-:W-:Y:S01]  /*1330*/  IADD3 R8, R7, R8, RZ ;  /* 0x0000000807087210 */ /* 0x000fe20007ffe0ff */
[C---:B------:R-:W-:Y:S02]  /*1340*/  @P3 IMAD R2, R246.reuse, c[0x0][0x234], R3 ;  /* 0x00008d00f6023a24 */ /* 0x040fe400078e0203 */
[----:B------:R-:W-:Y:S01]  /*1350*/  IMAD R3, R246, c[0x0][0x22c], RZ ;  /* 0x00008b00f6037a24 */ /* 0x000fe200078e02ff */
[----:B------:R-:W-:Y:S01]  /*1360*/  @!P4 IADD3 R14, -R14, RZ, RZ ;  /* 0x000000ff0e0ec210 */ /* 0x000fe20007ffe1ff */
[----:B------:R-:W-:Y:S01]  /*1370*/  @!P3 IMAD R2, R5, c[0x0][0x214], RZ ;  /* 0x000085000502ba24 */ /* 0x000fe200078e02ff */
[----:B------:R-:W-:Y:S02]  /*1380*/  @!P5 LOP3.LUT R14, RZ, c[0x0][0x1c8], RZ, 0x33, !PT ;  /* 0x00007200ff0eda12 */ /* 0x000fe400078e33ff */
[----:B------:R-:W-:Y:S02]  /*1390*/  SHF.R.S32.HI R12, RZ, 0x1f, R3 ;  /* 0x0000001fff0c7819 */ /* 0x000fe40000011403 */
[----:B------:R-:W-:Y:S01]  /*13a0*/  SHF.R.S32.HI R26, RZ, 0x1f, R14 ;  /* 0x0000001fff1a7819 */ /* 0x000fe2000001140e */
[----:B------:R-:W-:Y:S05]  /*13b0*/  @!P3 BRA `(.L_x_222) ;  /* 0x000000700000b947 */ /* 0x000fea0003800000 */
[----:B------:R-:W-:Y:S01]  /*13c0*/  @!P1 IMAD R0, R34, c[0x0][0x224], RZ ;  /* 0x0000890022009a24 */ /* 0x000fe200078e02ff */
[----:B------:R-:W-:-:S02]  /*13d0*/  MOV R5, 0x80 ;  /* 0x0000008000057802 */ /* 0x000fc40000000f00 */
[----:B------:R-:W-:Y:S02]  /*13e0*/  MOV R4, c[0x0][0x210] ;  /* 0x0000840000047a02 */ /* 0x000fe40000000f00 */
[----:B------:R-:W-:-:S03]  /*13f0*/  LEA R0, R34, R0, 0x7 ;  /* 0x0000000022007211 */ /* 0x000fc600078e38ff */
[----:B------:R-:W-:-:S04]  /*1400*/  IMAD R4, R5, R4, c[0x0][0x234] ;  /* 0x00008d0005047624 */ /* 0x000fc800078e0204 */
[----:B------:R-:W-:Y:S01]  /*1410*/  IMAD R0, R4, R246, R0 ;  /* 0x000000f604007224 */ /* 0x000fe200078e0200 */
[----:B------:R-:W-:Y:S05]  /*1420*/  BRA `(.L_x_223) ;  /* 0x0000002000007947 */ /* 0x000fea0003800000 */
.L_x_222:
[----:B------:R-:W-:-:S04]  /*1430*/  IMAD R0, R34, c[0x0][0x1c0], R246 ;  /* 0x0000700022007a24 */ /* 0x000fc800078e02f6 */
[----:B------:R-:W-:Y:S02]  /*1440*/  IMAD R0, R0, c[0x0][0x224], RZ ;  /* 0x0000890000007a24 */ /* 0x000fe400078e02ff */
.L_x_223:
[----:B------:R-:W2:Y:S01]  /*1450*/  S2R R30, SR_TID.X ;  /* 0x00000000001e7919 */ /* 0x000ea20000002100 */
[----:B------:R-:W-:Y:S01]  /*1460*/  IMAD R33, R33, c[0x0][0x1c0], RZ ;  /* 0x0000700021217a24 */ /* 0x000fe200078e02ff */
[----:B------:R-:W-:Y:S01]  /*1470*/  SHF.R.S32.HI R225, RZ, 0x1f, R224 ;  /* 0x0000001fffe17819 */ /* 0x000fe200000114e0 */
[C---:B------:R-:W-:Y:S01]  /*1480*/  IMAD.IADD R2, R9.reuse, 0x1, R2 ;  /* 0x0000000109027824 */ /* 0x040fe200078e0202 */
[----:B------:R-:W-:Y:S01]  /*1490*/  BSSY B1, `(.L_x_219) ;  /* 0x00005ec000017945 */ /* 0x000fe20003800000 */
[----:B------:R-:W-:Y:S01]  /*14a0*/  IMAD.MOV.U32 R4, RZ, RZ, 0x4 ;  /* 0x00000004ff047424 */ /* 0x000fe200078e00ff */
[----:B------:R-:W-:Y:S01]  /*14b0*/  IADD3 R226, R224, 0x40, RZ ;  /* 0x00000040e0e27810 */ /* 0x000fe20007ffe0ff */
[----:B------:R-:W-:Y:S02]  /*14c0*/  IMAD.IADD R0, R9, 0x1, R0 ;  /* 0x0000000109007824 */ /* 0x000fe400078e0200 */
[----:B------:R-:W-:Y:S02]  /*14d0*/  IMAD.SHL.U32 R7, R33, 0x40, RZ ;  /* 0x0000004021077824 */ /* 0x000fe400078e00ff */
[----:B------:R-:W-:Y:S01]  /*14e0*/  IMAD.WIDE R10, R2, R4, c[0x0][0x200] ;  /* 0x00008000020a7625 */ /* 0x000fe200078e0204 */
[----:B------:R-:W-:-:S02]  /*14f0*/  IADD3 R2, P4, R224, R15, RZ ;  /* 0x0000000fe0027210 */ /* 0x000fc40007f9e0ff */
[----:B------:R-:W-:Y:S01]  /*1500*/  IADD3 R3, P3, P1, R6, R7, R3 ;  /* 0x0000000706037210 */ /* 0x000fe2000797e003 */
[----:B------:R-:W-:Y:S01]  /*1510*/  IMAD.WIDE R4, R0, R4, c[0x0][0x3c8] ;  /* 0x0000f20000047625 */ /* 0x000fe200078e0204 */
[----:B------:R-:W-:Y:S02]  /*1520*/  SHF.R.S32.HI R0, RZ, 0x1f, R7 ;  /* 0x0000001fff007819 */ /* 0x000fe40000011407 */
[----:B------:R-:W-:Y:S01]  /*1530*/  MOV R235, R11 ;  /* 0x0000000b00eb7202 */ /* 0x000fe20000000f00 */
[----:B------:R-:W-:Y:S01]  /*1540*/  IMAD.MOV.U32 R237, RZ, RZ, R5 ;  /* 0x000000ffffed7224 */ /* 0x000fe200078e0005 */
[----:B------:R-:W-:Y:S01]  /*1550*/  IADD3.X R6, R8, R0, R12, P3, P1 ;  /* 0x0000000008067210 */ /* 0x000fe20001fe240c */
[----:B------:R-:W-:Y:S01]  /*1560*/  IMAD R5, R19, c[0x0][0x370], RZ ;  /* 0x0000dc0013057a24 */ /* 0x000fe200078e02ff */
[----:B------:R-:W-:Y:S01]  /*1570*/  IADD3 R16, P3, P1, R24, R3, R16 ;  /* 0x0000000318107210 */ /* 0x000fe2000797e010 */
[----:B------:R-:W-:Y:S01]  /*1580*/  IMAD.MOV.U32 R238, RZ, RZ, R4 ;  /* 0x000000ffffee7224 */ /* 0x000fe200078e0004 */
[----:B--2---:R-:W-:Y:S01]  /*1590*/  SHF.R.S32.HI R32, RZ, 0x1f, R30 ;  /* 0x0000001fff207819 */ /* 0x004fe2000001141e */
[----:B------:R-:W-:Y:S01]  /*15a0*/  IMAD.X R3, R225, 0x1, R18, P4 ;  /* 0x00000001e1037824 */ /* 0x000fe200020e0612 */
[----:B------:R-:W-:Y:S01]  /*15b0*/  IADD3 R4, P5, R243, R9, RZ ;  /* 0x00000009f3047210 */ /* 0x000fe20007fbe0ff */
[C---:B------:R-:W-:Y:S01]  /*15c0*/  IMAD R7, R9.reuse, c[0x0][0x374], R5 ;  /* 0x0000dd0009077a24 */ /* 0x040fe200078e0205 */
[----:B------:R-:W-:Y:S01]  /*15d0*/  LEA.HI R8, R32, R30, RZ, 0x5 ;  /* 0x0000001e20087211 */ /* 0x000fe200078f28ff */
[----:B------:R-:W-:Y:S01]  /*15e0*/  IMAD.WIDE.U32 R2, R9, c[0x0][0x370], R2 ;  /* 0x0000dc0009027a25 */ /* 0x000fe200078e0002 */
[----:B------:R-:W-:-:S02]  /*15f0*/  SHF.R.S32.HI R18, RZ, 0x1f, R243 ;  /* 0x0000001fff127819 */ /* 0x000fc400000114f3 */
[----:B------:R-:W-:Y:S01]  /*1600*/  LOP3.LUT R0, R8, 0xffffffe0, RZ, 0xc0, !PT ;  /* 0xffffffe008007812 */ /* 0x000fe200078ec0ff */
[----:B------:R-:W-:Y:S01]  /*1610*/  IMAD.IADD R3, R3, 0x1, R7 ;  /* 0x0000000103037824 */ /* 0x000fe200078e0207 */
[----:B------:R-:W-:Y:S01]  /*1620*/  SHF.R.S32.HI R5, RZ, 0x5, R8 ;  /* 0x00000005ff057819 */ /* 0x000fe20000011408 */
[----:B------:R-:W-:Y:S01]  /*1630*/  IMAD.MOV.U32 R236, RZ, RZ, R10 ;  /* 0x000000ffffec7224 */ /* 0x000fe200078e000a */
[----:B------:R-:W-:Y:S01]  /*1640*/  IADD3 R8, -R0, R30, RZ ;  /* 0x0000001e00087210 */ /* 0x000fe20007ffe1ff */
[----:B------:R-:W-:Y:S01]  /*1650*/  IMAD.X R0, R18, 0x1, R19, P5 ;  /* 0x0000000112007824 */ /* 0x000fe200028e0613 */
[----:B------:R-:W-:Y:S01]  /*1660*/  IADD3.X R12, R20, R6, R13, P3, P1 ;  /* 0x00000006140c7210 */ /* 0x000fe20001fe240d */
[----:B------:R-:W-:Y:S02]  /*1670*/  IMAD R6, R247, c[0x0][0x378], RZ ;  /* 0x0000de00f7067a24 */ /* 0x000fe400078e02ff */
[----:B------:R-:W-:Y:S01]  /*1680*/  IMAD R8, R5, R33, R8 ;  /* 0x0000002105087224 */ /* 0x000fe200078e0208 */
[----:B------:R-:W-:Y:S01]  /*1690*/  IADD3 R5, -R219, R230, R17 ;  /* 0x000000e6db057210 */ /* 0x000fe20007ffe111 */
[----:B------:R-:W-:-:S02]  /*16a0*/  IMAD R9, R0, c[0x0][0x190], RZ ;  /* 0x0000640000097a24 */ /* 0x000fc400078e02ff */
[----:B------:R-:W-:Y:S01]  /*16b0*/  IMAD R10, R246, c[0x0][0x37c], R6 ;  /* 0x0000df00f60a7a24 */ /* 0x000fe200078e0206 */
[----:B------:R-:W-:Y:S01]  /*16c0*/  IADD3 R0, R5, -c[0x0][0x2e8], RZ ;  /* 0x8000ba0005007a10 */ /* 0x000fe20007ffe0ff */
[----:B------:R-:W-:Y:S01]  /*16d0*/  IMAD R13, R4, c[0x0][0x194], R9 ;  /* 0x00006500040d7a24 */ /* 0x000fe200078e0209 */
[----:B------:R-:W-:Y:S01]  /*16e0*/  IADD3 R9, P1, R8, R16, RZ ;  /* 0x0000001008097210 */ /* 0x000fe20007f3e0ff */
[----:B------:R-:W-:Y:S01]  /*16f0*/  IMAD.WIDE.U32 R4, R4, c[0x0][0x190], R224 ;  /* 0x0000640004047a25 */ /* 0x000fe200078e00e0 */
[----:B------:R-:W-:Y:S02]  /*1700*/  SHF.R.S32.HI R7, RZ, 0x1f, R0 ;  /* 0x0000001fff077819 */ /* 0x000fe40000011400 */
[----:B------:R-:W-:Y:S01]  /*1710*/  LEA.HI.X.SX32 R12, R8, R12, 0x1, P1 ;  /* 0x0000000c080c7211 */ /* 0x000fe200008f0eff */
[----:B------:R-:W-:Y:S01]  /*1720*/  IMAD.WIDE.U32 R2, R246, c[0x0][0x378], R2 ;  /* 0x0000de00f6027a25 */ /* 0x000fe200078e0002 */
[----:B------:R-:W-:Y:S02]  /*1730*/  IADD3 R6, P3, R27, R4, RZ ;  /* 0x000000041b067210 */ /* 0x000fe40007f7e0ff */
[----:B------:R-:W-:Y:S01]  /*1740*/  LEA.HI R4, R7, R0, RZ, 0x6 ;  /* 0x0000000007047211 */ /* 0x000fe200078f30ff */
[----:B------:R-:W-:Y:S01]  /*1750*/  IMAD R11, R247, c[0x0][0x1a8], RZ ;  /* 0x00006a00f70b7a24 */ /* 0x000fe200078e02ff */
[----:B------:R-:W-:Y:S01]  /*1760*/  IADD3.X R7, R23, R5, R13, P3, !PT ;  /* 0x0000000517077210 */ /* 0x000fe20001ffe40d */
[----:B------:R-:W-:Y:S01]  /*1770*/  IMAD.IADD R5, R3, 0x1, R10 ;  /* 0x0000000103057824 */ /* 0x000fe200078e020a */
[----:B------:R-:W-:Y:S01]  /*1780*/  SHF.R.S32.HI R3, RZ, 0x6, R4 ;  /* 0x00000006ff037819 */ /* 0x000fe20000011404 */
[----:B------:R-:W-:Y:S01]  /*1790*/  IMAD R0, R18, c[0x0][0x370], RZ ;  /* 0x0000dc0012007a24 */ /* 0x000fe200078e02ff */
[----:B------:R-:W-:Y:S01]  /*17a0*/  MOV R4, R2 ;  /* 0x0000000200047202 */ /* 0x000fe20000000f00 */
[C---:B------:R-:W-:Y:S01]  /*17b0*/  IMAD R8, R246.reuse, c[0x0][0x1ac], R11 ;  /* 0x00006b00f6087a24 */ /* 0x040fe200078e020b */
[----:B------:R-:W-:Y:S01]  /*17c0*/  IMNMX R242, RZ, R3, !PT ;  /* 0x00000003fff27217 */ /* 0x000fe20007800200 */
[----:B------:R-:W-:Y:S01]  /*17d0*/  IMAD.WIDE.U32 R10, R246, c[0x0][0x1a8], R6 ;  /* 0x00006a00f60a7a25 */ /* 0x000fe200078e0006 */
[----:B------:R-:W-:-:S02]  /*17e0*/  LEA R212, P1, R9, c[0x0][0x350], 0x2 ;  /* 0x0000d40009d47a11 */ /* 0x000fc400078210ff */
[----:B------:R-:W-:Y:S01]  /*17f0*/  ISETP.GT.AND P5, PT, R217, R242, PT ;  /* 0x000000f2d900720c */ /* 0x000fe20003fa4270 */
[C---:B------:R-:W-:Y:S01]  /*1800*/  IMAD R0, R243.reuse, c[0x0][0x374], R0 ;  /* 0x0000dd00f3007a24 */ /* 0x040fe200078e0200 */
[----:B------:R-:W-:Y:S01]  /*1810*/  LEA R222, P4, R10, c[0x0][0x160], 0x1 ;  /* 0x000058000ade7a11 */ /* 0x000fe200078808ff */
[----:B------:R-:W-:Y:S01]  /*1820*/  IMAD.WIDE.U32 R4, R243, c[0x0][0x370], R4 ;  /* 0x0000dc00f3047a25 */ /* 0x000fe200078e0004 */
[----:B------:R-:W-:Y:S02]  /*1830*/  LEA.HI.X R213, R9, c[0x0][0x354], R12, 0x2, P1 ;  /* 0x0000d50009d57a11 */ /* 0x000fe400008f140c */
[----:B------:R-:W-:Y:S01]  /*1840*/  IADD3 R217, R217, -0x1, RZ ;  /* 0xffffffffd9d97810 */ /* 0x000fe20007ffe0ff */
        /* <DEDUP_REMOVED lines=21> */
.L_x_225:
        /* <DEDUP_REMOVED lines=15> */
.L_x_226:
        /* <DEDUP_REMOVED lines=25> */
.L_x_228:
[----:B------:R-:W-:Y:S05]  /*1c20*/  BSYNC B0 ;  /* 0x0000000000007941 */ /* 0x000fea0003800000 */
.L_x_227:
[----:B------:R-:W-:Y:S01]  /*1c30*/  IADD3 R0, R243, 0x20, RZ ;  /* 0x00000020f3007810 */ /* 0x000fe20007ffe0ff */
[----:B------:R-:W-:Y:S03]  /*1c40*/  BSSY B0, `(.L_x_229) ;  /* 0x0000010000007945 */ /* 0x000fe60003800000 */
[----:B------:R-:W-:-:S13]  /*1c50*/  ISETP.GE.AND P2, PT, R0, R9, PT ;  /* 0x000000090000720c */ /* 0x000fda0003f46270 */
[----:B------:R-:W-:Y:S05]  /*1c60*/  @P2 BRA `(.L_x_230) ;  /* 0x000000d000002947 */ /* 0x000fea0003800000 */
[----:B------:R-:W-:Y:S02]  /*1c70*/  IADD3 R0, P0, R243, 0x20, RZ ;  /* 0x00000020f3007810 */ /* 0x000fe40007f1e0ff */
[----:B------:R-:W-:-:S03]  /*1c80*/  ISETP.GE.AND P1, PT, R224, c[0x0][0x220], PT ;  /* 0x00008800e0007a0c */ /* 0x000fc60003f26270 */
[----:B------:R-:W-:Y:S01]  /*1c90*/  IMAD.X R3, RZ, RZ, R18, P0 ;  /* 0x000000ffff037224 */ /* 0x000fe200000e0612 */
[----:B------:R-:W-:-:S03]  /*1ca0*/  ISETP.GE.AND P0, PT, R226, c[0x0][0x220], PT ;  /* 0x00008800e2007a0c */ /* 0x000fc60003f06270 */
[----:B--2---:R-:W-:Y:S01]  /*1cb0*/  IMAD R4, R3, c[0x0][0x3a0], RZ ;  /* 0x0000e80003047a24 */ /* 0x004fe200078e02ff */
        /* <DEDUP_REMOVED lines=8> */
.L_x_230:
[----:B------:R-:W-:Y:S05]  /*1d40*/  BSYNC B0 ;  /* 0x0000000000007941 */ /* 0x000fea0003800000 */
.L_x_229:
        /* <DEDUP_REMOVED lines=23> */
.L_x_232:
[----:B------:R-:W-:Y:S05]  /*1ec0*/  BSYNC B0 ;  /* 0x0000000000007941 */ /* 0x000fea0003800000 */
.L_x_231:
[----:B------:R-:W-:Y:S05]  /*1ed0*/  @P2 BRA `(.L_x_233) ;  /* 0x0000547000002947 */ /* 0x000fea0003800000 */
[----:B------:R-:W-:-:S05]  /*1ee0*/  IADD3 R0, P0, R243, 0x20, RZ ;  /* 0x00000020f3007810 */ /* 0x000fca0007f1e0ff */
        /* <DEDUP_REMOVED lines=14> */
.L_x_224:
        /* <DEDUP_REMOVED lines=43> */
.L_x_235:
[----:B------:R-:W-:Y:S05]  /*2280*/  BSYNC B0 ;  /* 0x0000000000007941 */ /* 0x000fea0003800000 */
.L_x_234:
[----:B---3--:R-:W-:Y:S01]  /*2290*/  IADD3 R8, R243, 0x20, RZ ;  /* 0x00000020f3087810 */ /* 0x008fe20007ffe0ff */
        /* <DEDUP_REMOVED lines=29> */
.L_x_237:
[----:B------:R-:W-:Y:S05]  /*2470*/  BSYNC B0 ;  /* 0x0000000000007941 */ /* 0x000fea0003800000 */
.L_x_236:
        /* <DEDUP_REMOVED lines=20> */
.L_x_239:
[----:B------:R-:W-:Y:S05]  /*25c0*/  BSYNC B0 ;  /* 0x0000000000007941 */ /* 0x000fea0003800000 */
.L_x_238:
        /* <DEDUP_REMOVED lines=18> */
[----:B----4-:R-:W-:Y:S02]  /*26f0*/  IMAD.MOV.U32 R3, RZ, RZ, c[0x0][0x370] ;  /* 0x0000dc00ff037624 */ /* 0x010fe400078e00ff */
        /* <DEDUP_REMOVED lines=9> */
.L_x_241:
[----:B------:R-:W-:Y:S05]  /*2790*/  BSYNC B0 ;  /* 0x0000000000007941 */ /* 0x000fea0003800000 */
.L_x_240:
[----:B----4-:R-:W4:Y:S01]  /*27a0*/  LDL R3, [R1+0x8] ;  /* 0x0000080001037983 */ /* 0x010f220000100800 */
[----:B------:R-:W-:Y:S01]  /*27b0*/  BSSY B0, `(.L_x_242) ;  /* 0x0000021000007945 */ /* 0x000fe20003800000 */
[----:B----4-:R-:W-:-:S04]  /*27c0*/  IADD3 R2, R3, 0x2000, RZ ;  /* 0x0000200003027810 */ /* 0x010fc80007ffe0ff */
        /* <DEDUP_REMOVED lines=12> */
.L_x_243:
        /* <DEDUP_REMOVED lines=19> */
.L_x_244:
[----:B------:R-:W-:Y:S05]  /*29c0*/  BSYNC B0 ;  /* 0x0000000000007941 */ /* 0x000fea0003800000 */
.L_x_242:
        /* <DEDUP_REMOVED lines=14> */
.L_x_246:
        /* <DEDUP_REMOVED lines=27> */
.L_x_247:
[----:B------:R-:W-:Y:S05]  /*2c60*/  BSYNC B0 ;  /* 0x0000000000007941 */ /* 0x000fea0003800000 */
.L_x_245:
[C---:B-1----:R-:W-:Y:S01]  /*2c70*/  IADD3 R3, R250.reuse, 0x8, RZ ;  /* 0x00000008fa037810 */ /* 0x042fe20007ffe0ff */
[C---:B------:R-:W-:Y:S01]  /*2c80*/  IMAD.SHL.U32 R241, R250.reuse, 0x4, RZ ;  /* 0x00000004faf17824 */ /* 0x040fe200078e00ff */
[----:B------:R-:W-:Y:S01]  /*2c90*/  SHF.R.S32.HI R2, RZ, 0x1f, R250 ;  /* 0x0000001fff027819 */ /* 0x000fe200000114fa */
[----:B------:R-:W-:Y:S01]  /*2ca0*/  IMAD.MOV.U32 R227, RZ, RZ, 0x7f800000 ;  /* 0x7f800000ffe37424 */ /* 0x000fe200078e00ff */
[CC--:B------:R-:W-:Y:S02]  /*2cb0*/  ISETP.GE.AND P3, PT, R250.reuse, R0.reuse, PT ;  /* 0x00000000fa00720c */ /* 0x0c0fe40003f66270 */
[----:B------:R-:W-:Y:S02]  /*2cc0*/  ISETP.GE.AND P2, PT, R3, R0, PT ;  /* 0x000000000300720c */ /* 0x000fe40003f46270 */
[----:B------:R-:W-:Y:S02]  /*2cd0*/  SHF.L.U64.HI R240, R250, 0x2, R2 ;  /* 0x00000002faf07819 */ /* 0x000fe40000010202 */
[----:B------:R-:W-:-:S02]  /*2ce0*/  IADD3 R2, P1, R241, R236, RZ ;  /* 0x000000ecf1027210 */ /* 0x000fc40007f3e0ff */
[----:B------:R-:W-:Y:S02]  /*2cf0*/  MOV R228, 0x7f800000 ;  /* 0x7f80000000e47802 */ /* 0x000fe40000000f00 */
[----:B------:R-:W-:Y:S01]  /*2d00*/  IADD3.X R3, R240, R235, RZ, P1, !PT ;  /* 0x000000ebf0037210 */ /* 0x000fe20000ffe4ff */
[----:B------:R1:W-:Y:S01]  /*2d10*/  @P6 STS.128 [R216+0xc000], RZ ;  /* 0x00c000ffd8006388 */ /* 0x0003e20000000c00 */
[----:B------:R-:W-:-:S03]  /*2d20*/  IMAD R0, R21, c[0x0][0x198], RZ ;  /* 0x0000660015007a24 */ /* 0x000fc600078e02ff */
[----:B------:R1:W-:Y:S04]  /*2d30*/  @P6 STS.128 [R216+0xe000], RZ ;  /* 0x00e000ffd8006388 */ /* 0x0003e80000000c00 */
        /* <DEDUP_REMOVED lines=35> */
.L_x_249:
[----:B-1----:R-:W-:Y:S05]  /*2f70*/  BSYNC B0 ;  /* 0x0000000000007941 */ /* 0x002fea0003800000 */
.L_x_248:
        /* <DEDUP_REMOVED lines=28> */
.L_x_251:
[----:B------:R-:W-:Y:S05]  /*3140*/  BSYNC B0 ;  /* 0x0000000000007941 */ /* 0x000fea0003800000 */
.L_x_250:
[----:B------:R-:W0:Y:S01]  /*3150*/  LDGDEPBAR ;  /* 0x00000000000079af */ /* 0x000e220000000000 */
[----:B------:R-:W-:-:S04]  /*3160*/  ISETP.NE.U32.AND P4, PT, RZ, c[0x0][0x318], PT ;  /* 0x0000c600ff007a0c */ /* 0x000fc80003f85070 */
[----:B------:R-:W-:-:S13]  /*3170*/  ISETP.NE.AND.EX P4, PT, RZ, c[0x0][0x31c], PT, P4 ;  /* 0x0000c700ff007a0c */ /* 0x000fda0003f85340 */
[----:B------:R-:W-:Y:S02]  /*3180*/  @P4 IMAD R0, R31, c[0x0][0x320], RZ ;  /* 0x0000c8001f004a24 */ /* 0x000fe400078e02ff */
[----:B--2---:R-:W-:Y:S01]  /*3190*/  @P4 IMAD.WIDE.U32 R2, R34, c[0x0][0x320], R246 ;  /* 0x0000c80022024a25 */ /* 0x004fe200078e00f6 */
[----:B------:R-:W-:-:S04]  /*31a0*/  DEPBAR.LE SB0, 0x1 ;  /* 0x000080400000791a */ /* 0x000fc80000000000 */
[----:B------:R-:W-:Y:S01]  /*31b0*/  BAR.SYNC.DEFER_BLOCKING 0x0 ;  /* 0x0000000000007b1d */ /* 0x000fe20000010000 */
[----:B------:R-:W-:Y:S01]  /*31c0*/  @P4 IMAD R0, R34, c[0x0][0x324], R0 ;  /* 0x0000c90022004a24 */ /* 0x000fe200078e0200 */
[----:B------:R-:W-:-:S03]  /*31d0*/  @P4 LEA R4, P1, R2, c[0x0][0x318], 0x2 ;  /* 0x0000c60002044a11 */ /* 0x000fc600078210ff */
[----:B------:R-:W-:-:S05]  /*31e0*/  @P4 IMAD.IADD R0, R3, 0x1, R0 ;  /* 0x0000000103004824 */ /* 0x000fca00078e0200 */
[----:B------:R-:W-:-:S05]  /*31f0*/  @P4 LEA.HI.X R5, R2, c[0x0][0x31c], R0, 0x2, P1 ;  /* 0x0000c70002054a11 */ /* 0x000fca00008f1400 */
[----:B---3--:R2:W3:Y:S01]  /*3200*/  @P4 LDG.E R4, [R4.64] ;  /* 0x0000000604044981 */ /* 0x0084e2000c1e1900 */
[CC--:B------:R-:W-:Y:S01]  /*3210*/  LEA.HI R3, R32.reuse, R30.reuse, RZ, 0x3 ;  /* 0x0000001e20037211 */ /* 0x0c0fe200078f18ff */
[----:B------:R-:W-:Y:S01]  /*3220*/  IMAD.MOV.U32 R172, RZ, RZ, 0x20 ;  /* 0x00000020ffac7424 */ /* 0x000fe200078e00ff */
[----:B------:R-:W-:Y:S01]  /*3230*/  LEA.HI R0, R32, R30, RZ, 0x4 ;  /* 0x0000001e20007211 */ /* 0x000fe200078f20ff */
[----:B------:R1:W4:Y:S01]  /*3240*/  LDSM.16.M88.4 R112, [R202+0x10000] ;  /* 0x01000000ca70783b */ /* 0x0003220000000200 */
[----:B------:R-:W-:Y:S01]  /*3250*/  LOP3.LUT R3, R3, 0xfffffff8, RZ, 0xc0, !PT ;  /* 0xfffffff803037812 */ /* 0x000fe200078ec0ff */
[----:B------:R-:W-:Y:S01]  /*3260*/  IMAD R249, R239, 0x40, R251 ;  /* 0x00000040eff97824 */ /* 0x000fe200078e02fb */
[----:B------:R-:W-:Y:S01]  /*3270*/  LOP3.LUT R0, R0, 0xfffffff0, RZ, 0xc0, !PT ;  /* 0xfffffff000007812 */ /* 0x000fe200078ec0ff */
[----:B------:R1:W1:Y:S01]  /*3280*/  LDSM.16.M88.4 R116, [R202+0x10800] ;  /* 0x01080000ca74783b */ /* 0x0002620000000200 */
[----:B------:R-:W-:Y:S01]  /*3290*/  IMAD.MOV.U32 R201, RZ, RZ, 0x40 ;  /* 0x00000040ffc97424 */ /* 0x000fe200078e00ff */
[----:B------:R-:W-:Y:S01]  /*32a0*/  IADD3 R196, R211, 0x2000, RZ ;  /* 0x00002000d3c47810 */ /* 0x000fe20007ffe0ff */
[C---:B------:R-:W-:Y:S01]  /*32b0*/  IMAD.IADD R3, R30.reuse, 0x1, -R3 ;  /* 0x000000011e037824 */ /* 0x040fe200078e0a03 */
[----:B------:R1:W1:Y:S01]  /*32c0*/  LDSM.16.M88.4 R120, [R203+0x10000] ;  /* 0x01000000cb78783b */ /* 0x0002620000000200 */
[----:B------:R-:W-:Y:S01]  /*32d0*/  IMAD.IADD R0, R30, 0x1, -R0 ;  /* 0x000000011e007824 */ /* 0x000fe200078e0a00 */
[----:B------:R-:W-:Y:S01]  /*32e0*/  IADD3 R199, R210, 0x2000, RZ ;  /* 0x00002000d2c77810 */ /* 0x000fe20007ffe0ff */
[----:B------:R-:W-:Y:S01]  /*32f0*/  IMAD.IADD R248, R17, 0x1, R230 ;  /* 0x0000000111f87824 */ /* 0x000fe200078e02e6 */
[----:B------:R-:W-:Y:S01]  /*3300*/  LOP3.LUT P3, RZ, R3, 0x2, RZ, 0xc0, !PT ;  /* 0x0000000203ff7812 */ /* 0x000fe2000786c0ff */
[----:B------:R1:W1:Y:S01]  /*3310*/  LDSM.16.M88.4 R124, [R203+0x10800] ;  /* 0x01080000cb7c783b */ /* 0x0002620000000200 */
[----:B------:R-:W-:Y:S01]  /*3320*/  SHF.R.S32.HI R2, RZ, 0x1f, R0 ;  /* 0x0000001fff027819 */ /* 0x000fe20000011400 */
[----:B------:R-:W-:Y:S01]  /*3330*/  IMAD.MOV.U32 R215, RZ, RZ, RZ ;  /* 0x000000ffffd77224 */ /* 0x000fe200078e00ff */
[----:B------:R-:W-:Y:S01]  /*3340*/  SEL R172, R172, 0xffffffe0, !P3 ;  /* 0xffffffe0acac7807 */ /* 0x000fe20005800000 */
[----:B------:R1:W1:Y:S01]  /*3350*/  LDSM.16.M88.4 R128, [R200+0x10000] ;  /* 0x01000000c880783b */ /* 0x0002620000000200 */
[----:B------:R-:W-:Y:S01]  /*3360*/  LEA.HI R2, R2, R0, RZ, 0x3 ;  /* 0x0000000002027211 */ /* 0x000fe200078f18ff */
[----:B------:R-:W-:Y:S01]  /*3370*/  IMAD.MOV.U32 R229, RZ, RZ, c[0x0][0x2e4] ;  /* 0x0000b900ffe57624 */ /* 0x000fe200078e00ff */
[----:B------:R-:W-:Y:S01]  /*3380*/  SEL R196, R196, R211, !P0 ;  /* 0x000000d3c4c47207 */ /* 0x000fe20004000000 */
[----:B------:R-:W-:Y:S01]  /*3390*/  IMAD.IADD R172, R172, 0x1, R200 ;  /* 0x00000001acac7824 */ /* 0x000fe200078e02c8 */
[----:B------:R1:W1:Y:S01]  /*33a0*/  LDSM.16.M88.4 R132, [R200+0x10800] ;  /* 0x01080000c884783b */ /* 0x0002620000000200 */
[----:B------:R-:W-:Y:S01]  /*33b0*/  LOP3.LUT R2, R2, 0xfffffff8, RZ, 0xc0, !PT ;  /* 0xfffffff802027812 */ /* 0x000fe200078ec0ff */
[----:B--2---:R-:W3:Y:S01]  /*33c0*/  @P4 MUFU.RCP R5, c[0x0][0x238] ;  /* 0x00008e0000054b08 */ /* 0x004ee20000001000 */
[----:B------:R-:W-:Y:S01]  /*33d0*/  SEL R199, R199, R210, !P0 ;  /* 0x000000d2c7c77207 */ /* 0x000fe20004000000 */
[----:B------:R2:W1:Y:S01]  /*33e0*/  LDSM.16.M88.4 R136, [R172+0x10000] ;  /* 0x01000000ac88783b */ /* 0x0004620000000200 */
[----:B------:R-:W-:Y:S01]  /*33f0*/  IADD3 R249, -R230, R250, -R249 ;  /* 0x000000fae6f97210 */ /* 0x000fe20007ffe9f9 */
[----:B------:R-:W-:Y:S01]  /*3400*/  IMAD.IADD R0, R0, 0x1, -R2 ;  /* 0x0000000100007824 */ /* 0x000fe200078e0a02 */
[----:B------:R-:W-:Y:S01]  /*3410*/  IADD3 R248, -R219, 0x40, R248 ;  /* 0x00000040dbf87810 */ /* 0x000fe20007ffe1f8 */
[----:B------:R2:W1:Y:S01]  /*3420*/  LDSM.16.M88.4 R140, [R172+0x10800] ;  /* 0x01080000ac8c783b */ /* 0x0004620000000200 */
[----:B------:R-:W-:Y:S01]  /*3430*/  IMAD.MOV.U32 R218, RZ, RZ, R214 ;  /* 0x000000ffffda7224 */ /* 0x000fe200078e00d6 */
[----:B------:R-:W-:Y:S01]  /*3440*/  CS2R R94, SRZ ;  /* 0x00000000005e7805 */ /* 0x000fe2000001ff00 */
[----:B------:R-:W-:Y:S01]  /*3450*/  R2P PR, R0, 0x6 ;  /* 0x0000000600007804 */ /* 0x000fe20000000000 */
[----:B------:R2:W1:Y:S01]  /*3460*/  LDSM.16.M88.4 R168, [R172+0x12000] ;  /* 0x01200000aca8783b */ /* 0x0004620000000200 */
[----:B------:R-:W-:Y:S01]  /*3470*/  CS2R R92, SRZ ;  /* 0x00000000005c7805 */ /* 0x000fe2000001ff00 */
[----:B------:R-:W-:Y:S01]  /*3480*/  CS2R R98, SRZ ;  /* 0x0000000000627805 */ /* 0x000fe2000001ff00 */
[----:B------:R-:W-:Y:S01]  /*3490*/  CS2R R96, SRZ ;  /* 0x0000000000607805 */ /* 0x000fe2000001ff00 */
[----:B------:R2:W1:Y:S01]  /*34a0*/  LDSM.16.M88.4 R144, [R202+0x12000] ;  /* 0x01200000ca90783b */ /* 0x0004620000000200 */
[----:B------:R-:W-:Y:S01]  /*34b0*/  SEL R205, R205, 0xffffffe0, !P1 ;  /* 0xffffffe0cdcd7807 */ /* 0x000fe20004800000 */
[----:B------:R-:W-:Y:S01]  /*34c0*/  CS2R R90, SRZ ;  /* 0x00000000005a7805 */ /* 0x000fe2000001ff00 */
[----:B------:R-:W-:Y:S01]  /*34d0*/  SEL R201, R201, 0xffffffc0, !P2 ;  /* 0xffffffc0c9c97807 */ /* 0x000fe20005000000 */
[----:B------:R2:W1:Y:S01]  /*34e0*/  LDSM.16.M88.4 R148, [R202+0x12800] ;  /* 0x01280000ca94783b */ /* 0x0004620000000200 */
[----:B------:R-:W-:Y:S01]  /*34f0*/  CS2R R88, SRZ ;  /* 0x0000000000587805 */ /* 0x000fe2000001ff00 */
[----:B------:R-:W-:Y:S01]  /*3500*/  IMAD.IADD R207, R206, 0x1, R205 ;  /* 0x00000001cecf7824 */ /* 0x000fe200078e02cd */
[----:B------:R-:W-:Y:S01]  /*3510*/  CS2R R86, SRZ ;  /* 0x0000000000567805 */ /* 0x000fe2000001ff00 */
[----:B------:R2:W1:Y:S01]  /*3520*/  LDSM.16.M88.4 R152, [R203+0x12000] ;  /* 0x01200000cb98783b */ /* 0x0004620000000200 */
        /* <DEDUP_REMOVED lines=29> */
[----:B------:R-:W-:Y:S01]  /*3700*/  IADD3 R248, R248, -c[0x0][0x2e8], RZ ;  /* 0x8000ba00f8f87a10 */ /* 0x000fe20007ffe0ff */
[----:B------:R-:W-:-:S02]  /*3710*/  IMAD.SHL.U32 R196, R196, 0x2, RZ ;  /* 0x00000002c4c47824 */ /* 0x000fc400078e00ff */
[----:B------:R-:W-:Y:S02]  /*3720*/  IMAD.SHL.U32 R199, R199, 0x2, RZ ;  /* 0x00000002c7c77824 */ /* 0x000fe400078e00ff */
[----:B------:R-:W-:Y:S02]  /*3730*/  IMAD.IADD R249, R249, 0x1, R219 ;  /* 0x00000001f9f97824 */ /* 0x000fe400078e02db */
[----:B------:R-:W-:Y:S02]  /*3740*/  IMAD.IADD R208, R206, 0x1, R201 ;  /* 0x00000001ced07824 */ /* 0x000fe400078e02c9 */
[----:B------:R-:W-:Y:S02]  /*3750*/  IMAD.IADD R209, R201, 0x1, R207 ;  /* 0x00000001c9d17824 */ /* 0x000fe400078e02cf */
[----:B-1234-:R-:W-:Y:S02]  /*3760*/  @P4 FMUL.FTZ R215, R4, R5 ;  /* 0x0000000504d74220 */ /* 0x01efe40000410000 */
.L_x_256:
[----:B------:R-:W0:Y:S01]  /*3770*/  LDGDEPBAR ;  /* 0x00000000000079af */ /* 0x000e220000000000 */
[----:B------:R-:W-:Y:S01]  /*3780*/  IADD3 R2, P0, R241, R238, RZ ;  /* 0x000000eef1027210 */ /* 0x000fe20007f1e0ff */
[C---:B------:R-:W-:Y:S04]  /*3790*/  IMAD.IADD R0, R199.reuse, 0x1, R205 ;  /* 0x00000001c7007824 */ /* 0x040fe800078e02cd */
[----:B------:R-:W-:Y:S01]  /*37a0*/  IMAD.X R3, R240, 0x1, R237, P0 ;  /* 0x00000001f0037824 */ /* 0x000fe200000e06ed */
[----:B------:R-:W-:Y:S04]  /*37b0*/  DEPBAR.LE SB0, 0x0 ;  /* 0x000080000000791a */ /* 0x000fe80000000000 */
[----:B------:R-:W-:Y:S06]  /*37c0*/  BAR.SYNC.DEFER_BLOCKING 0x0 ;  /* 0x0000000000007b1d */ /* 0x000fec0000010000 */
[----:B------:R-:W-:Y:S06]  /*37d0*/  LDSM.16.M88.4 R16, [R199] ;  /* 0x00000000c710783b */ /* 0x000fec0000000200 */
[----:B------:R-:W1:Y:S06]  /*37e0*/  LDSM.16.M88.4 R8, [R202+0xc000] ;  /* 0x00c00000ca08783b */ /* 0x000e6c0000000200 */
[----:B------:R-:W2:Y:S06]  /*37f0*/  LDSM.16.M88.4 R52, [R202+0xc800] ;  /* 0x00c80000ca34783b */ /* 0x000eac0000000200 */
[----:B------:R-:W-:Y:S06]  /*3800*/  LDSM.16.M88.4 R56, [R0] ;  /* 0x000000000038783b */ /* 0x000fec0000000200 */
[----:B------:R-:W3:Y:S06]  /*3810*/  LDSM.16.M88.4 R60, [R203+0xc000] ;  /* 0x00c00000cb3c783b */ /* 0x000eec0000000200 */
[----:B-----5:R4:W5:Y:S06]  /*3820*/  LDG.E R177, [R2.64] ;  /* 0x0000000602b17981 */ /* 0x02096c000c1e1900 */
[----:B------:R4:W5:Y:S06]  /*3830*/  LDG.E R176, [R2.64+0x20] ;  /* 0x0000200602b07981 */ /* 0x00096c000c1e1900 */
[----:B------:R-:W3:Y:S01]  /*3840*/  LDSM.16.M88.4 R64, [R203+0xc800] ;  /* 0x00c80000cb40783b */ /* 0x000ee20000000200 */
[C---:B-1----:R-:W-:Y:S05]  /*3850*/  HMMA.16816.F32.BF16 R4, R16.reuse, R8, RZ ;  /* 0x000000081004723c */ /* 0x042fea00000418ff */
[----:B------:R-:W-:Y:S03]  /*3860*/  LDSM.16.M88.4 R104, [R200+0xc000] ;  /* 0x00c00000c868783b */ /* 0x000fe60000000200 */
[C---:B------:R-:W-:Y:S03]  /*3870*/  HMMA.16816.F32.BF16 R8, R16.reuse, R10, RZ ;  /* 0x0000000a1008723c */ /* 0x040fe600000418ff */
[----:B------:R-:W-:Y:S01]  /*3880*/  LDSM.16.M88.4 R108, [R204+0xc000] ;  /* 0x00c00000cc6c783b */ /* 0x000fe20000000200 */
[--C-:B----4-:R-:W-:Y:S04]  /*3890*/  IMAD.IADD R2, R199, 0x1, R201.reuse ;  /* 0x00000001c7027824 */ /* 0x110fe800078e02c9 */
[C---:B--2---:R-:W-:Y:S01]  /*38a0*/  HMMA.16816.F32.BF16 R12, R16.reuse, R52, RZ ;  /* 0x00000034100c723c */ /* 0x044fe200000418ff */
[----:B------:R-:W-:Y:S01]  /*38b0*/  IMAD.IADD R3, R0, 0x1, R201 ;  /* 0x0000000100037824 */ /* 0x000fe200078e02c9 */
[----:B------:R-:W1:Y:S06]  /*38c0*/  LDSM.16.M88.4 R100, [R2] ;  /* 0x000000000264783b */ /* 0x000e6c0000000200 */
[----:B------:R-:W-:Y:S01]  /*38d0*/  HMMA.16816.F32.BF16 R16, R16, R54, RZ ;  /* 0x000000361010723c */ /* 0x000fe200000418ff */
[----:B------:R-:W2:Y:S07]  /*38e0*/  LDSM.16.M88.4 R52, [R200+0xc800] ;  /* 0x00c80000c834783b */ /* 0x000eae0000000200 */
[C---:B---3--:R-:W-:Y:S08]  /*38f0*/  HMMA.16816.F32.BF16 R4, R56.reuse, R60, R4 ;  /* 0x0000003c3804723c */ /* 0x048ff00000041804 */
[C---:B------:R-:W-:Y:S01]  /*3900*/  HMMA.16816.F32.BF16 R8, R56.reuse, R62, R8 ;  /* 0x0000003e3808723c */ /* 0x040fe20000041808 */
[----:B------:R-:W3:Y:S07]  /*3910*/  LDSM.16.M88.4 R60, [R3] ;  /* 0x00000000033c783b */ /* 0x000eee0000000200 */
[C---:B------:R-:W-:Y:S08]  /*3920*/  HMMA.16816.F32.BF16 R12, R56.reuse, R64, R12 ;  /* 0x00000040380c723c */ /* 0x040ff0000004180c */
[----:B------:R-:W-:Y:S01]  /*3930*/  HMMA.16816.F32.BF16 R16, R56, R66, R16 ;  /* 0x000000423810723c */ /* 0x000fe20000041810 */
[----:B------:R-:W4:Y:S06]  /*3940*/  LDSM.16.M88.4 R56, [R204+0xc800] ;  /* 0x00c80000cc38783b */ /* 0x000f2c0000000200 */
[----:B------:R-:W-:Y:S01]  /*3950*/  LDSM.16.M88.4 R64, [R199+0x2000] ;  /* 0x00200000c740783b */ /* 0x000fe20000000200 */
[C---:B-1----:R-:W-:Y:S08]  /*3960*/  HMMA.16816.F32.BF16 R4, R100.reuse, R104, R4 ;  /* 0x000000686404723c */ /* 0x042ff00000041804 */
[C---:B------:R-:W-:Y:S01]  /*3970*/  HMMA.16816.F32.BF16 R8, R100.reuse, R106, R8 ;  /* 0x0000006a6408723c */ /* 0x040fe20000041808 */
[----:B------:R-:W1:Y:S07]  /*3980*/  LDSM.16.M88.4 R104, [R202+0xe000] ;  /* 0x00e00000ca68783b */ /* 0x000e6e0000000200 */
[C---:B--2---:R-:W-:Y:S08]  /*3990*/  HMMA.16816.F32.BF16 R12, R100.reuse, R52, R12 ;  /* 0x00000034640c723c */ /* 0x044ff0000004180c */
[----:B------:R-:W-:Y:S01]  /*39a0*/  HMMA.16816.F32.BF16 R16, R100, R54, R16 ;  /* 0x000000366410723c */ /* 0x000fe20000041810 */
[----:B------:R-:W2:Y:S06]  /*39b0*/  LDSM.16.M88.4 R52, [R202+0xe800] ;  /* 0x00e80000ca34783b */ /* 0x000eac0000000200 */
[----:B------:R1:W-:Y:S01]  /*39c0*/  LDSM.16.M88.4 R100, [R0+0x2000] ;  /* 0x002000000064783b */ /* 0x0003e20000000200 */
[C---:B---3--:R-:W-:Y:S08]  /*39d0*/  HMMA.16816.F32.BF16 R4, R60.reuse, R108, R4 ;  /* 0x0000006c3c04723c */ /* 0x048ff00000041804 */
[C---:B------:R-:W-:Y:S01]  /*39e0*/  HMMA.16816.F32.BF16 R8, R60.reuse, R110, R8 ;  /* 0x0000006e3c08723c */ /* 0x040fe20000041808 */
[----:B------:R-:W3:Y:S07]  /*39f0*/  LDSM.16.M88.4 R108, [R203+0xe000] ;  /* 0x00e00000cb6c783b */ /* 0x000eee0000000200 */
[C---:B----4-:R-:W-:Y:S08]  /*3a00*/  HMMA.16816.F32.BF16 R12, R60.reuse, R56, R12 ;  /* 0x000000383c0c723c */ /* 0x050ff0000004180c */
[----:B------:R-:W-:Y:S01]  /*3a10*/  HMMA.16816.F32.BF16 R16, R60, R58, R16 ;  /* 0x0000003a3c10723c */ /* 0x000fe20000041810 */
[----:B------:R-:W4:Y:S06]  /*3a20*/  LDSM.16.M88.4 R56, [R203+0xe800] ;  /* 0x00e80000cb38783b */ /* 0x000f2c0000000200 */
[----:B------:R-:W-:Y:S01]  /*3a30*/  LDSM.16.M88.4 R60, [R200+0xe000] ;  /* 0x00e00000c83c783b */ /* 0x000fe20000000200 */
[C---:B-1----:R-:W-:Y:S08]  /*3a40*/  HMMA.16816.F32.BF16 R4, R64.reuse, R104, R4 ;  /* 0x000000684004723c */ /* 0x042ff00000041804 */
[C---:B------:R-:W-:Y:S07]  /*3a50*/  HMMA.16816.F32.BF16 R8, R64.reuse, R106, R8 ;  /* 0x0000006a4008723c */ /* 0x040fee0000041808 */
[----:B------:R-:W-:Y:S01]  /*3a60*/  IMAD.SHL.U32 R106, R217, 0x40, RZ ;  /* 0x00000040d96a7824 */ /* 0x000fe200078e00ff */
[C---:B--2---:R-:W-:Y:S04]  /*3a70*/  HMMA.16816.F32.BF16 R12, R64.reuse, R52, R12 ;  /* 0x00000034400c723c */ /* 0x044fe8000004180c */
[----:B------:R-:W-:Y:S04]  /*3a80*/  IMAD.IADD R0, R249, 0x1, R106 ;  /* 0x00000001f9007824 */ /* 0x000fe800078e026a */
[----:B------:R-:W-:Y:S01]  /*3a90*/  HMMA.16816.F32.BF16 R16, R64, R54, R16 ;  /* 0x000000364010723c */ /* 0x000fe20000041810 */
[----:B------:R1:W2:Y:S03]  /*3aa0*/  LDSM.16.M88.4 R52, [R2+0x2000] ;  /* 0x002000000234783b */ /* 0x0002a60000000200 */
[C---:B------:R-:W-:Y:S02]  /*3ab0*/  IADD3 R105, R0.reuse, 0x8, RZ ;  /* 0x0000000800697810 */ /* 0x040fe40007ffe0ff */
[C---:B------:R-:W-:Y:S01]  /*3ac0*/  IADD3 R104, R0.reuse, -0x1, RZ ;  /* 0xffffffff00687810 */ /* 0x040fe20007ffe0ff */
[----:B------:R-:W2:Y:S01]  /*3ad0*/  LDSM.16.M88.4 R64, [R200+0xe800] ;  /* 0x00e80000c840783b */ /* 0x000ea20000000200 */
[C---:B---3--:R-:W-:Y:S05]  /*3ae0*/  HMMA.16816.F32.BF16 R4, R100.reuse, R108, R4 ;  /* 0x0000006c6404723c */ /* 0x048fea0000041804 */
[----:B------:R-:W-:Y:S03]  /*3af0*/  ISETP.GE.AND P1, PT, R105, RZ, PT ;  /* 0x000000ff6900720c */ /* 0x000fe60003f26270 */
[C---:B------:R-:W-:Y:S08]  /*3b00*/  HMMA.16816.F32.BF16 R8, R100.reuse, R110, R8 ;  /* 0x0000006e6408723c */ /* 0x040ff00000041808 */
[C---:B----4-:R-:W-:Y:S04]  /*3b10*/  HMMA.16816.F32.BF16 R12, R100.reuse, R56, R12 ;  /* 0x00000038640c723c */ /* 0x050fe8000004180c */
[----:B-1----:R-:W-:Y:S02]  /*3b20*/  IABS R2, R0 ;  /* 0x0000000000027213 */ /* 0x002fe40000000000 */
[----:B------:R-:W-:Y:S02]  /*3b30*/  @!P1 IADD3 R105, -R0, -0x8, RZ ;  /* 0xfffffff800699810 */ /* 0x000fe40007ffe1ff */
[----:B------:R-:W-:Y:S01]  /*3b40*/  HMMA.16816.F32.BF16 R16, R100, R58, R16 ;  /* 0x0000003a6410723c */ /* 0x000fe20000041810 */
[----:B------:R-:W-:Y:S01]  /*3b50*/  LDSM.16.M88.4 R100, [R204+0xe000] ;  /* 0x00e00000cc64783b */ /* 0x000fe20000000200 */
[----:B------:R-:W1:Y:S01]  /*3b60*/  I2F R107, R105 ;  /* 0x00000069006b7306 */ /* 0x000e620000201400 */
[----:B------:R-:W-:Y:S01]  /*3b70*/  ISETP.GE.AND P1, PT, R104, RZ, PT ;  /* 0x000000ff6800720c */ /* 0x000fe20003f26270 */
[----:B------:R-:W-:Y:S01]  /*3b80*/  IMAD.MOV.U32 R56, RZ, RZ, R2 ;  /* 0x000000ffff387224 */ /* 0x000fe200078e0002 */
[----:B------:R-:W-:Y:S03]  /*3b90*/  IADD3 R2, R0, 0x7, RZ ;  /* 0x0000000700027810 */ /* 0x000fe60007ffe0ff */
[C---:B--2---:R-:W-:Y:S04]  /*3ba0*/  HMMA.16816.F32.BF16 R4, R52.reuse, R60, R4 ;  /* 0x0000003c3404723c */ /* 0x044fe80000041804 */
[----:B------:R2:W-:Y:S01]  /*3bb0*/  I2F R108, R56 ;  /* 0x00000038006c7306 */ /* 0x0005e20000201400 */
[----:B------:R-:W-:Y:S03]  /*3bc0*/  ISETP.GE.AND P0, PT, R2, RZ, PT ;  /* 0x000000ff0200720c */ /* 0x000fe60003f06270 */
[C---:B------:R-:W-:Y:S01]  /*3bd0*/  @!P1 IADD3 R104, -R0.reuse, 0x1, RZ ;  /* 0x0000000100689810 */ /* 0x040fe20007ffe1ff */
[C---:B------:R-:W-:Y:S01]  /*3be0*/  HMMA.16816.F32.BF16 R8, R52.reuse, R62, R8 ;  /* 0x0000003e3408723c */ /* 0x040fe20000041808 */
[----:B------:R-:W-:Y:S04]  /*3bf0*/  LDSM.16.M88.4 R60, [R204+0xe800] ;  /* 0x00e80000cc3c783b */ /* 0x000fe80000000200 */
[----:B------:R-:W-:Y:S03]  /*3c00*/  I2F R104, R104 ;  /* 0x0000006800687306 */ /* 0x000fe60000201400 */
[C---:B------:R-:W-:Y:S04]  /*3c10*/  HMMA.16816.F32.BF16 R12, R52.reuse, R64, R12 ;  /* 0x00000040340c723c */ /* 0x040fe8000004180c */
[C---:B------:R-:W-:Y:S03]  /*3c20*/  @!P0 IADD3 R2, -R0.reuse, -0x7, RZ ;  /* 0xfffffff900028810 */ /* 0x040fe60007ffe1ff */
[C---:B------:R-:W-:Y:S01]  /*3c30*/  IADD3 R64, R0.reuse, -0x10, RZ ;  /* 0xfffffff000407810 */ /* 0x040fe20007ffe0ff */
[----:B------:R3:W4:Y:S01]  /*3c40*/  I2F R105, R2 ;  /* 0x0000000200697306 */ /* 0x0007220000201400 */
[----:B------:R-:W-:Y:S01]  /*3c50*/  HMMA.16816.F32.BF16 R16, R52, R66, R16 ;  /* 0x000000423410723c */ /* 0x000fe20000041810 */
[----:B--2---:R2:W1:Y:S06]  /*3c60*/  LDSM.16.M88.4 R56, [R3+0x2000] ;  /* 0x002000000338783b */ /* 0x00446c0000000200 */
[C---:B------:R-:W-:Y:S02]  /*3c70*/  IADD3 R52, R0.reuse, -0x19, RZ ;  /* 0xffffffe700347810 */ /* 0x040fe40007ffe0ff */
[C---:B---3--:R-:W-:Y:S03]  /*3c80*/  IADD3 R2, R0.reuse, -0x9, RZ ;  /* 0xfffffff700027810 */ /* 0x048fe60007ffe0ff */
[----:B--2---:R-:W-:Y:S02]  /*3c90*/  IADD3 R3, R0, -0x8, RZ ;  /* 0xfffffff800037810 */ /* 0x004fe40007ffe0ff */
[----:B------:R-:W-:Y:S02]  /*3ca0*/  ISETP.GE.AND P1, PT, R2, RZ, PT ;  /* 0x000000ff0200720c */ /* 0x000fe40003f26270 */
[----:B------:R-:W-:Y:S11]  /*3cb0*/  ISETP.GE.AND P0, PT, R3, RZ, PT ;  /* 0x000000ff0300720c */ /* 0x000ff60003f06270 */
[C---:B------:R-:W-:Y:S02]  /*3cc0*/  @!P1 IADD3 R2, -R0.reuse, 0x9, RZ ;  /* 0x0000000900029810 */ /* 0x040fe40007ffe1ff */
[----:B------:R-:W-:Y:S01]  /*3cd0*/  @!P0 IADD3 R3, -R0, 0x8, RZ ;  /* 0x0000000800038810 */ /* 0x000fe20007ffe1ff */
[C---:B-1----:R-:W-:Y:S01]  /*3ce0*/  HMMA.16816.F32.BF16 R4, R56.reuse, R100, R4 ;  /* 0x000000643804723c */ /* 0x042fe20000041804 */
[----:B------:R1:W-:Y:S04]  /*3cf0*/  I2F R53, R2 ;  /* 0x0000000200357306 */ /* 0x0003e80000201400 */
[----:B------:R-:W-:Y:S03]  /*3d00*/  ISETP.GE.AND P0, PT, R64, RZ, PT ;  /* 0x000000ff4000720c */ /* 0x000fe60003f06270 */
[C---:B------:R-:W-:Y:S03]  /*3d10*/  HMMA.16816.F32.BF16 R8, R56.reuse, R102, R8 ;  /* 0x000000663808723c */ /* 0x040fe60000041808 */
[----:B------:R2:W3:Y:S05]  /*3d20*/  I2F R65, R3 ;  /* 0x0000000300417306 */ /* 0x0004ea0000201400 */
[C---:B------:R-:W-:Y:S04]  /*3d30*/  HMMA.16816.F32.BF16 R12, R56.reuse, R60, R12 ;  /* 0x0000003c380c723c */ /* 0x040fe8000004180c */
[----:B------:R-:W-:Y:S02]  /*3d40*/  @!P0 IADD3 R64, -R0, 0x10, RZ ;  /* 0x0000001000408810 */ /* 0x000fe40007ffe1ff */
[----:B------:R-:W-:Y:S01]  /*3d50*/  ISETP.GE.AND P0, PT, R52, RZ, PT ;  /* 0x000000ff3400720c */ /* 0x000fe20003f06270 */
[----:B------:R-:W-:Y:S01]  /*3d60*/  IMAD.MOV.U32 R60, RZ, RZ, c[0x0][0x2e4] ;  /* 0x0000b900ff3c7624 */ /* 0x000fe200078e00ff */
[----:B------:R-:W-:Y:S02]  /*3d70*/  HMMA.16816.F32.BF16 R16, R56, R62, R16 ;  /* 0x0000003e3810723c */ /* 0x000fe40000041810 */
[----:B------:R-:W3:Y:S02]  /*3d80*/  I2F R64, R64 ;  /* 0x0000004000407306 */ /* 0x000ee40000201400 */
[-C--:B------:R-:W-:Y:S01]  /*3d90*/  FFMA.FTZ R6, R107, -R215.reuse, R6 ;  /* 0x800000d76b067223 */ /* 0x080fe20000010006 */
[----:B-1----:R-:W-:Y:S01]  /*3da0*/  IADD3 R2, R0, -0x18, RZ ;  /* 0xffffffe800027810 */ /* 0x002fe20007ffe0ff */
[-C--:B----4-:R-:W-:Y:S02]  /*3db0*/  FFMA.FTZ R7, R105, -R215.reuse, R7 ;  /* 0x800000d769077223 */ /* 0x090fe40000010007 */
[-C--:B------:R-:W-:Y:S01]  /*3dc0*/  FFMA.FTZ R5, R104, -R215.reuse, R5 ;  /* 0x800000d768057223 */ /* 0x080fe20000010005 */
[----:B------:R-:W-:Y:S03]  /*3dd0*/  ISETP.GE.AND P1, PT, R2, RZ, PT ;  /* 0x000000ff0200720c */ /* 0x000fe60003f26270 */
[----:B--2---:R-:W-:Y:S01]  /*3de0*/  IADD3 R3, R0, -0x11, RZ ;  /* 0xffffffef00037810 */ /* 0x004fe20007ffe0ff */
[-C--:B------:R-:W-:Y:S01]  /*3df0*/  FFMA.FTZ R4, R108, -R215.reuse, R4 ;  /* 0x800000d76c047223 */ /* 0x080fe20000010004 */
[----:B------:R-:W-:Y:S01]  /*3e00*/  @!P0 IADD3 R52, -R0, 0x19, RZ ;  /* 0x0000001900348810 */ /* 0x000fe20007ffe1ff */
[-C--:B------:R-:W-:Y:S01]  /*3e10*/  FFMA.FTZ R11, R104, -R215.reuse, R11 ;  /* 0x800000d7680b7223 */ /* 0x080fe2000001000b */
[----:B------:R-:W-:Y:S01]  /*3e20*/  ISETP.GE.AND P2, PT, R3, RZ, PT ;  /* 0x000000ff0300720c */ /* 0x000fe20003f46270 */
[-C--:B------:R-:W-:Y:S01]  /*3e30*/  FFMA.FTZ R10, R108, -R215.reuse, R10 ;  /* 0x800000d76c0a7223 */ /* 0x080fe2000001000a */
[----:B------:R-:W-:Y:S01]  /*3e40*/  ISETP.GE.AND P0, PT, R106, R248, PT ;  /* 0x000000f86a00720c */ /* 0x000fe20003f06270 */
[-C--:B---3--:R-:W-:Y:S01]  /*3e50*/  FFMA.FTZ R8, R65, -R215.reuse, R8 ;  /* 0x800000d741087223 */ /* 0x088fe20000010008 */
[----:B------:R-:W1:Y:S01]  /*3e60*/  I2F R52, R52 ;  /* 0x0000003400347306 */ /* 0x000e620000201400 */
[-C--:B------:R-:W-:Y:S01]  /*3e70*/  FFMA.FTZ R9, R53, -R215.reuse, R9 ;  /* 0x800000d735097223 */ /* 0x080fe20000010009 */
[----:B------:R-:W-:Y:S01]  /*3e80*/  @!P1 IADD3 R2, -R0, 0x18, RZ ;  /* 0x0000001800029810 */ /* 0x000fe20007ffe1ff */
[-C--:B------:R-:W-:Y:S02]  /*3e90*/  FFMA.FTZ R14, R65, -R215.reuse, R14 ;  /* 0x800000d7410e7223 */ /* 0x080fe4000001000e */
[-C--:B------:R-:W-:Y:S02]  /*3ea0*/  FFMA.FTZ R15, R53, -R215.reuse, R15 ;  /* 0x800000d7350f7223 */ /* 0x080fe4000001000f */
[-C--:B------:R-:W-:Y:S02]  /*3eb0*/  FFMA.FTZ R12, R64, -R215.reuse, R12 ;  /* 0x800000d7400c7223 */ /* 0x080fe4000001000c */
[----:B------:R-:W-:Y:S01]  /*3ec0*/  @!P2 IADD3 R3, -R0, 0x11, RZ ;  /* 0x000000110003a810 */ /* 0x000fe20007ffe1ff */
[----:B------:R-:W2:Y:S01]  /*3ed0*/  I2F R2, R2 ;  /* 0x0000000200027306 */ /* 0x000ea20000201400 */
[-C--:B------:R-:W-:Y:S09]  /*3ee0*/  FFMA.FTZ R18, R64, -R215.reuse, R18 ;  /* 0x800000d740127223 */ /* 0x080ff20000010012 */
[----:B------:R-:W3:Y:S01]  /*3ef0*/  I2F R3, R3 ;  /* 0x0000000300037306 */ /* 0x000ee20000201400 */
[-C--:B-1----:R-:W-:Y:S02]  /*3f00*/  FFMA.FTZ R17, R52, -R215.reuse, R17 ;  /* 0x800000d734117223 */ /* 0x082fe40000010011 */
[-C--:B--2---:R-:W-:Y:S02]  /*3f10*/  FFMA.FTZ R16, R2, -R215.reuse, R16 ;  /* 0x800000d702107223 */ /* 0x084fe40000010010 */
[CC--:B---3--:R-:W-:Y:S02]  /*3f20*/  FFMA.FTZ R13, R3.reuse, -R215.reuse, R13 ;  /* 0x800000d7030d7223 */ /* 0x0c8fe4000001000d */
[----:B------:R-:W-:Y:S01]  /*3f30*/  FFMA.FTZ R19, R3, -R215, R19 ;  /* 0x800000d703137223 */ /* 0x000fe20000010013 */
[----:B------:R-:W-:-:S05]  /*3f40*/  @!P0 BRA `(.L_x_252) ;  /* 0x000000a000008947 */ /* 0x000fca0003800000 */
[----:B------:R-:W-:Y:S01]  /*3f50*/  IADD3 R52, R106, 0x40, RZ ;  /* 0x000000406a347810 */ /* 0x000fe20007ffe0ff */
[----:B------:R-:W-:Y:S02]  /*3f60*/  IMAD.SHL.U32 R0, R239, 0x40, RZ ;  /* 0x00000040ef007824 */ /* 0x000fe400078e00ff */
[----:B------:R-:W-:Y:S02]  /*3f70*/  IMAD.MOV.U32 R60, RZ, RZ, R229 ;  /* 0x000000ffff3c7224 */ /* 0x000fe400078e00e5 */
[C---:B------:R-:W-:Y:S01]  /*3f80*/  IMAD.IADD R2, R0.reuse, 0x1, R230 ;  /* 0x0000000100027824 */ /* 0x040fe200078e02e6 */
[----:B------:R-:W-:Y:S04]  /*3f90*/  IADD3 R3, R0, 0x40, RZ ;  /* 0x0000004000037810 */ /* 0x000fe80007ffe0ff */
[----:B------:R-:W-:Y:S02]  /*3fa0*/  IADD3 R0, R229, R2, -R219 ;  /* 0x00000002e5007210 */ /* 0x000fe40007ffe8db */
[----:B------:R-:W-:Y:S02]  /*3fb0*/  ISETP.LT.AND P0, PT, R3, R219, PT ;  /* 0x000000db0300720c */ /* 0x000fe40003f01270 */
[----:B------:R-:W-:Y:S11]  /*3fc0*/  ISETP.GE.AND P1, PT, R52, R0, PT ;  /* 0x000000003400720c */ /* 0x000ff60003f26270 */
[----:B------:R-:W-:Y:S02]  /*3fd0*/  @!UPT UIADD3 URZ, URZ, URZ, URZ ;  /* 0x0000003f3f3ff290 */ /* 0x000fe4000fffe03f */
[----:B------:R-:W-:-:S05]  /*3fe0*/  @!P1 BRA P0, `(.L_x_253) ;  /* 0x0000046000009947 */ /* 0x000fca0000000000 */
.L_x_252:
[----:B------:R-:W-:Y:S01]  /*3ff0*/  IADD3 R52, R219, 0x1, -R230 ;  /* 0x00000001db347810 */ /* 0x000fe20007ffe8e6 */
[----:B------:R-:W-:Y:S01]  /*4000*/  IMAD.IADD R2, R250, 0x1, R106 ;  /* 0x00000001fa027824 */ /* 0x000fe200078e026a */
[-C--:B------:R-:W-:Y:S01]  /*4010*/  IADD3 R53, -R60, R219.reuse, -R230 ;  /* 0x000000db3c357210 */ /* 0x080fe20007ffe9e6 */
        /* <DEDUP_REMOVED lines=11> */
[-C--:B------:R-:W-:Y:S02]  /*40d0*/  IMNMX R52, R63, R219.reuse, PT ;  /* 0x000000db3f347217 */ /* 0x080fe40003800200 */
        /* <DEDUP_REMOVED lines=55> */
.L_x_253:
[C---:B------:R-:W-:Y:S01]  /*4450*/  FMUL.FTZ R2, R227.reuse, 1.4426950216293334961 ;  /* 0x3fb8aa3be3027820 */ /* 0x040fe20000410000 */
[----:B------:R-:W-:Y:S01]  /*4460*/  FSETP.NEU.FTZ.AND P0, PT, R227, -INF , PT ;  /* 0xff800000e300780b */ /* 0x000fe20003f1d000 */
[----:B------:R-:W-:Y:S01]  /*4470*/  FMUL.FTZ R0, R228, 1.4426950216293334961 ;  /* 0x3fb8aa3be4007820 */ /* 0x000fe20000410000 */
[----:B------:R-:W-:Y:S02]  /*4480*/  MOV R245, c[0x0][0x22c] ;  /* 0x00008b0000f57a02 */ /* 0x000fe40000000f00 */
[----:B------:R-:W-:Y:S02]  /*4490*/  FSEL R2, R2, RZ, P0 ;  /* 0x000000ff02027208 */ /* 0x000fe40000000000 */
[----:B------:R-:W-:Y:S01]  /*44a0*/  FSETP.NEU.FTZ.AND P0, PT, R228, -INF , PT ;  /* 0xff800000e400780b */ /* 0x000fe20003f1d000 */
[----:B------:R-:W-:Y:S01]  /*44b0*/  IMAD R245, R245, c[0x0][0x1c0], RZ ;  /* 0x00007000f5f57a24 */ /* 0x000fe200078e02ff */
[----:B------:R-:W-:Y:S01]  /*44c0*/  ISETP.GT.AND P5, PT, R217, R242, PT ;  /* 0x000000f2d900720c */ /* 0x000fe20003fa4270 */
[--C-:B------:R-:W-:Y:S01]  /*44d0*/  FFMA.FTZ R4, R4, c[0x0][0x23c], -R2.reuse ;  /* 0x00008f0004047a23 */ /* 0x100fe20000010802 */
[----:B------:R-:W-:Y:S01]  /*44e0*/  FSEL R0, R0, RZ, P0 ;  /* 0x000000ff00007208 */ /* 0x000fe20000000000 */
[--C-:B------:R-:W-:Y:S02]  /*44f0*/  FFMA.FTZ R5, R5, c[0x0][0x23c], -R2.reuse ;  /* 0x00008f0005057a23 */ /* 0x100fe40000010802 */
[----:B------:R-:W-:Y:S01]  /*4500*/  FFMA.FTZ R16, R16, c[0x0][0x23c], -R2 ;  /* 0x00008f0010107a23 */ /* 0x000fe20000010802 */
[----:B------:R-:W-:Y:S01]  /*4510*/  MUFU.EX2 R109, R4 ;  /* 0x00000004006d7308 */ /* 0x000fe20000000800 */
[--C-:B------:R-:W-:Y:S02]  /*4520*/  FFMA.FTZ R6, R6, c[0x0][0x23c], -R0.reuse ;  /* 0x00008f0006067a23 */ /* 0x100fe40000010800 */
[----:B------:R-:W-:Y:S02]  /*4530*/  FFMA.FTZ R7, R7, c[0x0][0x23c], -R0 ;  /* 0x00008f0007077a23 */ /* 0x000fe40000010800 */
[--C-:B------:R-:W-:Y:S02]  /*4540*/  FFMA.FTZ R8, R8, c[0x0][0x23c], -R2.reuse ;  /* 0x00008f0008087a23 */ /* 0x100fe40000010802 */
[--C-:B------:R-:W-:Y:S02]  /*4550*/  FFMA.FTZ R9, R9, c[0x0][0x23c], -R2.reuse ;  /* 0x00008f0009097a23 */ /* 0x100fe40000010802 */
[--C-:B------:R-:W-:Y:S01]  /*4560*/  FFMA.FTZ R12, R12, c[0x0][0x23c], -R2.reuse ;  /* 0x00008f000c0c7a23 */ /* 0x100fe20000010802 */
[----:B------:R-:W1:Y:S01]  /*4570*/  MUFU.EX2 R107, R5 ;  /* 0x00000005006b7308 */ /* 0x000e620000000800 */
[--C-:B------:R-:W-:Y:S02]  /*4580*/  FFMA.FTZ R13, R13, c[0x0][0x23c], -R2.reuse ;  /* 0x00008f000d0d7a23 */ /* 0x100fe40000010802 */
[----:B------:R-:W-:Y:S02]  /*4590*/  FFMA.FTZ R2, R17, c[0x0][0x23c], -R2 ;  /* 0x00008f0011027a23 */ /* 0x000fe40000010802 */
[--C-:B------:R-:W-:Y:S02]  /*45a0*/  FFMA.FTZ R18, R18, c[0x0][0x23c], -R0.reuse ;  /* 0x00008f0012127a23 */ /* 0x100fe40000010800 */
[--C-:B------:R-:W-:Y:S02]  /*45b0*/  FFMA.FTZ R10, R10, c[0x0][0x23c], -R0.reuse ;  /* 0x00008f000a0a7a23 */ /* 0x100fe40000010800 */
[--C-:B------:R-:W-:Y:S01]  /*45c0*/  FFMA.FTZ R11, R11, c[0x0][0x23c], -R0.reuse ;  /* 0x00008f000b0b7a23 */ /* 0x100fe20000010800 */
[----:B------:R-:W-:Y:S01]  /*45d0*/  MUFU.EX2 R102, R6 ;  /* 0x0000000600667308 */ /* 0x000fe20000000800 */
[--C-:B------:R-:W-:Y:S02]  /*45e0*/  FFMA.FTZ R14, R14, c[0x0][0x23c], -R0.reuse ;  /* 0x00008f000e0e7a23 */ /* 0x100fe40000010800 */
[--C-:B------:R-:W-:Y:S02]  /*45f0*/  FFMA.FTZ R15, R15, c[0x0][0x23c], -R0.reuse ;  /* 0x00008f000f0f7a23 */ /* 0x100fe40000010800 */
[----:B------:R-:W-:Y:S05]  /*4600*/  FFMA.FTZ R0, R19, c[0x0][0x23c], -R0 ;  /* 0x00008f0013007a23 */ /* 0x000fea0000010800 */
[----:B------:R-:W2:Y:S10]  /*4610*/  MUFU.EX2 R100, R7 ;  /* 0x0000000700647308 */ /* 0x000eb40000000800 */
[----:B------:R-:W-:Y:S10]  /*4620*/  MUFU.EX2 R106, R8 ;  /* 0x00000008006a7308 */ /* 0x000ff40000000800 */
[----:B------:R-:W3:Y:S10]  /*4630*/  MUFU.EX2 R104, R9 ;  /* 0x0000000900687308 */ /* 0x000ef40000000800 */
[----:B------:R3:W-:Y:S10]  /*4640*/  MUFU.EX2 R103, R2 ;  /* 0x0000000200677308 */ /* 0x0007f40000000800 */
[----:B------:R-:W-:Y:S10]  /*4650*/  MUFU.EX2 R101, R10 ;  /* 0x0000000a00657308 */ /* 0x000ff40000000800 */
[----:B------:R-:W4:Y:S10]  /*4660*/  MUFU.EX2 R67, R11 ;  /* 0x0000000b00437308 */ /* 0x000f340000000800 */
[----:B------:R4:W-:Y:S10]  /*4670*/  MUFU.EX2 R65, R0 ;  /* 0x0000000000417308 */ /* 0x0009f40000000800 */
[----:B------:R-:W-:Y:S10]  /*4680*/  MUFU.EX2 R178, R12 ;  /* 0x0000000c00b27308 */ /* 0x000ff40000000800 */
[----:B------:R-:W1:Y:S10]  /*4690*/  MUFU.EX2 R111, R13 ;  /* 0x0000000d006f7308 */ /* 0x000e740000000800 */
[----:B------:R-:W-:Y:S10]  /*46a0*/  MUFU.EX2 R110, R14 ;  /* 0x0000000e006e7308 */ /* 0x000ff40000000800 */
[----:B------:R-:W3:Y:S10]  /*46b0*/  MUFU.EX2 R108, R15 ;  /* 0x0000000f006c7308 */ /* 0x000ef40000000800 */
[----:B------:R-:W4:Y:S10]  /*46c0*/  MUFU.EX2 R105, R16 ;  /* 0x0000001000697308 */ /* 0x000f340000000800 */
[----:B------:R-:W4:Y:S01]  /*46d0*/  MUFU.EX2 R66, R18 ;  /* 0x0000001200427308 */ /* 0x000f220000000800 */
[----:B-1----:R-:W-:Y:S02]  /*46e0*/  F2FP.BF16.PACK_AB R4, R107, R109 ;  /* 0x0000006d6b04723e */ /* 0x002fe400000010ff */
[----:B--2---:R-:W-:Y:S02]  /*46f0*/  F2FP.BF16.PACK_AB R3, R100, R102 ;  /* 0x000000666403723e */ /* 0x004fe400000010ff */
[----:B---3--:R-:W-:Y:S01]  /*4700*/  F2FP.BF16.PACK_AB R2, R104, R106 ;  /* 0x0000006a6802723e */ /* 0x008fe200000010ff */
[----:B------:R1:W-:Y:S01]  /*4710*/  STS [R231+0x12000], R4 ;  /* 0x01200004e7007388 */ /* 0x0003e20000000800 */
[----:B----4-:R-:W-:Y:S02]  /*4720*/  F2FP.BF16.PACK_AB R0, R67, R101 ;  /* 0x000000654300723e */ /* 0x010fe400000010ff */
[----:B------:R-:W-:Y:S01]  /*4730*/  F2FP.BF16.PACK_AB R5, R111, R178 ;  /* 0x000000b26f05723e */ /* 0x000fe200000010ff */
[----:B------:R2:W-:Y:S04]  /*4740*/  STS [R231+0x12400], R3 ;  /* 0x01240003e7007388 */ /* 0x0005e80000000800 */
[----:B------:R3:W-:Y:S04]  /*4750*/  STS [R234+0x12000], R2 ;  /* 0x01200002ea007388 */ /* 0x0007e80000000800 */
[----:B------:R4:W-:Y:S04]  /*4760*/  STS [R234+0x12400], R0 ;  /* 0x01240000ea007388 */ /* 0x0009e80000000800 */
[----:B------:R-:W-:Y:S01]  /*4770*/  STS [R232+0x12000], R5 ;  /* 0x01200005e8007388 */ /* 0x000fe20000000800 */
[----:B-1----:R-:W-:Y:S02]  /*4780*/  F2FP.BF16.PACK_AB R4, R108, R110 ;  /* 0x0000006e6c04723e */ /* 0x002fe400000010ff */
[----:B--2---:R-:W-:Y:S03]  /*4790*/  F2FP.BF16.PACK_AB R3, R103, R105 ;  /* 0x000000696703723e */ /* 0x004fe600000010ff */
[----:B------:R-:W-:Y:S01]  /*47a0*/  STS [R232+0x12400], R4 ;  /* 0x01240004e8007388 */ /* 0x000fe20000000800 */
[----:B---3--:R-:W-:Y:S03]  /*47b0*/  F2FP.BF16.PACK_AB R2, R65, R66 ;  /* 0x000000424102723e */ /* 0x008fe600000010ff */
[----:B------:R1:W-:Y:S01]  /*47c0*/  STS [R233+0x12000], R3 ;  /* 0x01200003e9007388 */ /* 0x0003e20000000800 */
[----:B----4-:R-:W-:Y:S03]  /*47d0*/  SHF.L.U32 R0, R210, 0x1, RZ ;  /* 0x00000001d2007819 */ /* 0x010fe600000006ff */
[----:B------:R2:W-:Y:S04]  /*47e0*/  STS [R233+0x12400], R2 ;  /* 0x01240002e9007388 */ /* 0x0005e80000000800 */
[----:B------:R-:W3:Y:S01]  /*47f0*/  LDSM.16.M88.4 R16, [R0+0x8000] ;  /* 0x008000000010783b */ /* 0x000ee20000000200 */
[-C--:B-1----:R-:W-:Y:S02]  /*4800*/  IADD3 R3, R201, R0.reuse, RZ ;  /* 0x00000000c9037210 */ /* 0x082fe40007ffe0ff */
[----:B--2---:R-:W-:Y:S05]  /*4810*/  IADD3 R2, R205, R0, RZ ;  /* 0x00000000cd027210 */ /* 0x004fea0007ffe0ff */
[----:B------:R-:W-:Y:S01]  /*4820*/  LDSM.16.M88.4 R56, [R3+0x8000] ;  /* 0x008000000338783b */ /* 0x000fe20000000200 */
[----:B------:R-:W-:Y:S07]  /*4830*/  IADD3 R64, R201, R2, RZ ;  /* 0x00000002c9407210 */ /* 0x000fee0007ffe0ff */
[----:B------:R-:W1:Y:S08]  /*4840*/  LDSM.16.M88.4 R52, [R2+0x8000] ;  /* 0x008000000234783b */ /* 0x000e700000000200 */
[----:B------:R-:W2:Y:S01]  /*4850*/  LDSM.16.M88.4 R60, [R64+0x8000] ;  /* 0x00800000403c783b */ /* 0x000ea20000000200 */
[C---:B---3--:R-:W-:Y:S08]  /*4860*/  HMMA.16816.F32.BF16 R4, R16.reuse, R112, RZ ;  /* 0x000000701004723c */ /* 0x048ff000000418ff */
[C---:B------:R-:W-:Y:S08]  /*4870*/  HMMA.16816.F32.BF16 R8, R16.reuse, R114, RZ ;  /* 0x000000721008723c */ /* 0x040ff000000418ff */
[C---:B------:R-:W-:Y:S08]  /*4880*/  HMMA.16816.F32.BF16 R12, R16.reuse, R116, RZ ;  /* 0x00000074100c723c */ /* 0x040ff000000418ff */
[----:B------:R-:W-:Y:S08]  /*4890*/  HMMA.16816.F32.BF16 R16, R16, R118, RZ ;  /* 0x000000761010723c */ /* 0x000ff000000418ff */
[C---:B-1----:R-:W-:Y:S08]  /*48a0*/  HMMA.16816.F32.BF16 R4, R52.reuse, R120, R4 ;  /* 0x000000783404723c */ /* 0x042ff00000041804 */
[C---:B------:R-:W-:Y:S08]  /*48b0*/  HMMA.16816.F32.BF16 R8, R52.reuse, R122, R8 ;  /* 0x0000007a3408723c */ /* 0x040ff00000041808 */
[C---:B------:R-:W-:Y:S08]  /*48c0*/  HMMA.16816.F32.BF16 R12, R52.reuse, R124, R12 ;  /* 0x0000007c340c723c */ /* 0x040ff0000004180c */
[----:B------:R-:W-:Y:S01]  /*48d0*/  HMMA.16816.F32.BF16 R16, R52, R126, R16 ;  /* 0x0000007e3410723c */ /* 0x000fe20000041810 */
[----:B------:R1:W3:Y:S07]  /*48e0*/  LDSM.16.M88.4 R52, [R0+0xa000] ;  /* 0x00a000000034783b */ /* 0x0002ee0000000200 */
[C---:B------:R-:W-:Y:S08]  /*48f0*/  HMMA.16816.F32.BF16 R4, R56.reuse, R128, R4 ;  /* 0x000000803804723c */ /* 0x040ff00000041804 */
[C---:B------:R-:W-:Y:S08]  /*4900*/  HMMA.16816.F32.BF16 R8, R56.reuse, R130, R8 ;  /* 0x000000823808723c */ /* 0x040ff00000041808 */
[C---:B------:R-:W-:Y:S04]  /*4910*/  HMMA.16816.F32.BF16 R12, R56.reuse, R132, R12 ;  /* 0x00000084380c723c */ /* 0x040fe8000004180c */
[----:B-1----:R-:W-:Y:S04]  /*4920*/  LEA R0, -R245, RZ, 0x6 ;  /* 0x000000fff5007211 */ /* 0x002fe800078e31ff */
[----:B------:R-:W-:Y:S01]  /*4930*/  HMMA.16816.F32.BF16 R16, R56, R134, R16 ;  /* 0x000000863810723c */ /* 0x000fe20000041810 */
[----:B------:R-:W1:Y:S03]  /*4940*/  LDSM.16.M88.4 R56, [R2+0xa000] ;  /* 0x00a000000238783b */ /* 0x000e660000000200 */
[C---:B------:R-:W-:Y:S04]  /*4950*/  LEA R212, P0, R0.reuse, R212, 0x2 ;  /* 0x000000d400d47211 */ /* 0x040fe800078010ff */
[C---:B--2---:R-:W-:Y:S05]  /*4960*/  HMMA.16816.F32.BF16 R4, R60.reuse, R136, R4 ;  /* 0x000000883c04723c */ /* 0x044fea0000041804 */
[----:B------:R-:W-:Y:S03]  /*4970*/  LEA.HI.X.SX32 R213, R0, R213, 0x2, P0 ;  /* 0x000000d500d57211 */ /* 0x000fe600000f16ff */
[C---:B------:R-:W-:Y:S08]  /*4980*/  HMMA.16816.F32.BF16 R8, R60.reuse, R138, R8 ;  /* 0x0000008a3c08723c */ /* 0x040ff00000041808 */
[C---:B------:R-:W-:Y:S08]  /*4990*/  HMMA.16816.F32.BF16 R12, R60.reuse, R140, R12 ;  /* 0x0000008c3c0c723c */ /* 0x040ff0000004180c */
[----:B------:R-:W-:Y:S01]  /*49a0*/  HMMA.16816.F32.BF16 R16, R60, R142, R16 ;  /* 0x0000008e3c10723c */ /* 0x000fe20000041810 */
[----:B------:R-:W2:Y:S07]  /*49b0*/  LDSM.16.M88.4 R60, [R3+0xa000] ;  /* 0x00a00000033c783b */ /* 0x000eae0000000200 */
[C---:B---3--:R-:W-:Y:S08]  /*49c0*/  HMMA.16816.F32.BF16 R4, R52.reuse, R144, R4 ;  /* 0x000000903404723c */ /* 0x048ff00000041804 */
[C---:B------:R-:W-:Y:S08]  /*49d0*/  HMMA.16816.F32.BF16 R8, R52.reuse, R146, R8 ;  /* 0x000000923408723c */ /* 0x040ff00000041808 */
[C---:B------:R-:W-:Y:S08]  /*49e0*/  HMMA.16816.F32.BF16 R12, R52.reuse, R148, R12 ;  /* 0x00000094340c723c */ /* 0x040ff0000004180c */
[----:B------:R-:W-:Y:S01]  /*49f0*/  HMMA.16816.F32.BF16 R16, R52, R150, R16 ;  /* 0x000000963410723c */ /* 0x000fe20000041810 */
[----:B------:R-:W3:Y:S07]  /*4a00*/  LDSM.16.M88.4 R52, [R64+0xa000] ;  /* 0x00a000004034783b */ /* 0x000eee0000000200 */
[C---:B-1----:R-:W-:Y:S08]  /*4a10*/  HMMA.16816.F32.BF16 R4, R56.reuse, R152, R4 ;  /* 0x000000983804723c */ /* 0x042ff00000041804 */
[C---:B------:R-:W-:Y:S08]  /*4a20*/  HMMA.16816.F32.BF16 R8, R56.reuse, R154, R8 ;  /* 0x0000009a3808723c */ /* 0x040ff00000041808 */
[C---:B------:R-:W-:Y:S08]  /*4a30*/  HMMA.16816.F32.BF16 R12, R56.reuse, R156, R12 ;  /* 0x0000009c380c723c */ /* 0x040ff0000004180c */
[----:B------:R-:W-:Y:S08]  /*4a40*/  HMMA.16816.F32.BF16 R16, R56, R158, R16 ;  /* 0x0000009e3810723c */ /* 0x000ff00000041810 */
[C---:B--2---:R-:W-:Y:S08]  /*4a50*/  HMMA.16816.F32.BF16 R4, R60.reuse, R160, R4 ;  /* 0x000000a03c04723c */ /* 0x044ff00000041804 */
[C---:B------:R-:W-:Y:S08]  /*4a60*/  HMMA.16816.F32.BF16 R8, R60.reuse, R162, R8 ;  /* 0x000000a23c08723c */ /* 0x040ff00000041808 */
[C---:B------:R-:W-:Y:S08]  /*4a70*/  HMMA.16816.F32.BF16 R12, R60.reuse, R164, R12 ;  /* 0x000000a43c0c723c */ /* 0x040ff0000004180c */
[----:B------:R-:W-:Y:S08]  /*4a80*/  HMMA.16816.F32.BF16 R16, R60, R166, R16 ;  /* 0x000000a63c10723c */ /* 0x000ff00000041810 */
[C---:B---3--:R-:W-:Y:S08]  /*4a90*/  HMMA.16816.F32.BF16 R4, R52.reuse, R168, R4 ;  /* 0x000000a83404723c */ /* 0x048ff00000041804 */
        /* <DEDUP_REMOVED lines=49> */
[--C-:B------:R-:W-:Y:S01]  /*4db0*/  IMAD.IADD R214, R214, 0x1, R0.reuse ;  /* 0x00000001d6d67824 */ /* 0x100fe200078e0200 */
        /* <DEDUP_REMOVED lines=42> */
.L_x_254:
[----:B-1----:R-:W-:Y:S01]  /*5060*/  F2FP.BF16.PACK_AB R6, R55, R56 ;  /* 0x000000383706723e */ /* 0x002fe200000010ff */
        /* <DEDUP_REMOVED lines=70> */
[C---:B------:R-:W-:Y:S05]  /*54d0*/  IMAD.U32 R3, R8.reuse, -0x40, RZ ;  /* 0xffffffc008037824 */ /* 0x040fea00078e00ff */
[C---:B------:R-:W-:Y:S02]  /*54e0*/  LEA R2, P0, R3.reuse, R220, 0x1 ;  /* 0x000000dc03027211 */ /* 0x040fe400078008ff */
[----:B------:R-:W-:Y:S01]  /*54f0*/  SHF.R.S32.HI R4, RZ, 0x1f, R3 ;  /* 0x0000001fff047819 */ /* 0x000fe20000011403 */
[----:B------:R-:W-:Y:S01]  /*5500*/  @!P1 IMAD.MOV.U32 R5, RZ, RZ, c[0x0][0x374] ;  /* 0x0000dd00ff059624 */ /* 0x000fe200078e00ff */
[C---:B------:R-:W-:Y:S01]  /*5510*/  @!P1 LEA R0, P3, R8.reuse, R3, 0x5 ;  /* 0x0000000308009211 */ /* 0x040fe200078628ff */
[----:B------:R1:W-:Y:S01]  /*5520*/  @P2 STS.128 [R216+0x8000], RZ ;  /* 0x008000ffd8002388 */ /* 0x0003e20000000c00 */
[----:B------:R-:W-:Y:S01]  /*5530*/  LEA.HI.X.SX32 R3, R3, R221, 0x1, P0 ;  /* 0x000000dd03037211 */ /* 0x000fe200000f0eff */
[----:B------:R-:W-:Y:S01]  /*5540*/  @!P2 IMAD.MOV.U32 R7, RZ, RZ, c[0x0][0x374] ;  /* 0x0000dd00ff07a624 */ /* 0x000fe200078e00ff */
[C---:B------:R-:W-:Y:S02]  /*5550*/  @!P1 LEA.HI.X R5, R8.reuse, R4, R5, 0x5, P3 ;  /* 0x0000000408059211 */ /* 0x040fe400018f2c05 */
        /* <DEDUP_REMOVED lines=26> */
.L_x_255:
[----:B------:R-:W-:Y:S01]  /*5700*/  LDSM.16.M88.4 R64, [R206] ;  /* 0x00000000ce40783b */ /* 0x000fe20000000200 */
[----:B-1----:R-:W-:Y:S01]  /*5710*/  @P5 IADD3 R2, P0, R241, R236, RZ ;  /* 0x000000ecf1025210 */ /* 0x002fe20007f1e0ff */
[C---:B------:R-:W-:Y:S02]  /*5720*/  IMAD R0, R245.reuse, 0x18, RZ ;  /* 0x00000018f5007824 */ /* 0x040fe400078e02ff */
[----:B------:R-:W1:Y:S02]  /*5730*/  LDSM.16.MT88.4 R16, [R192+0xc000] ;  /* 0x00c00000c010783b */ /* 0x000e640000004200 */
[----:B------:R-:W-:Y:S02]  /*5740*/  @P5 IMAD.X R3, R240, 0x1, R235, P0 ;  /* 0x00000001f0035824 */ /* 0x000fe400000e06eb */
[----:B------:R-:W2:Y:S04]  /*5750*/  LDSM.16.M88.4 R60, [R206+0x1000] ;  /* 0x00100000ce3c783b */ /* 0x000ea80000000200 */
[----:B------:R-:W3:Y:S04]  /*5760*/  LDSM.16.MT88.4 R100, [R192+0xe000] ;  /* 0x00e00000c064783b */ /* 0x000ee80000004200 */
[----:B------:R-:W-:Y:S04]  /*5770*/  LDSM.16.M88.4 R104, [R207] ;  /* 0x00000000cf68783b */ /* 0x000fe80000000200 */
[----:B------:R-:W4:Y:S04]  /*5780*/  LDSM.16.MT88.4 R108, [R192+0xc800] ;  /* 0x00c80000c06c783b */ /* 0x000f280000004200 */
[----:B------:R-:W3:Y:S04]  /*5790*/  LDSM.16.M88.4 R176, [R207+0x1000] ;  /* 0x00100000cfb0783b */ /* 0x000ee80000000200 */
[----:B------:R-:W3:Y:S04]  /*57a0*/  LDSM.16.MT88.4 R180, [R192+0xe800] ;  /* 0x00e80000c0b4783b */ /* 0x000ee80000004200 */
[----:B------:R-:W-:Y:S04]  /*57b0*/  LDSM.16.M88.4 R184, [R208] ;  /* 0x00000000d0b8783b */ /* 0x000fe80000000200 */
[----:B------:R-:W3:Y:S04]  /*57c0*/  LDSM.16.MT88.4 R188, [R192+0xd000] ;  /* 0x00d00000c0bc783b */ /* 0x000ee80000004200 */
[----:B------:R3:W5:Y:S01]  /*57d0*/  @P5 LDG.E R227, [R2.64+-0x100] ;  /* 0xffff000602e35981 */ /* 0x000762000c1e1900 */
[-C--:B-1----:R-:W-:Y:S03]  /*57e0*/  HMMA.16816.F32.BF16 R4, R64, R16.reuse, RZ ;  /* 0x000000104004723c */ /* 0x082fe600000418ff */
[----:B------:R1:W5:Y:S05]  /*57f0*/  @P5 LDG.E R228, [R2.64+-0xe0] ;  /* 0xffff200602e45981 */ /* 0x00036a000c1e1900 */
[C---:B--2---:R-:W-:Y:S08]  /*5800*/  HMMA.16816.F32.BF16 R8, R60.reuse, R16, RZ ;  /* 0x000000103c08723c */ /* 0x044ff000000418ff */
[-C--:B------:R-:W-:Y:S08]  /*5810*/  HMMA.16816.F32.BF16 R12, R60, R18.reuse, RZ ;  /* 0x000000123c0c723c */ /* 0x080ff000000418ff */
[C---:B------:R-:W-:Y:S08]  /*5820*/  HMMA.16816.F32.BF16 R16, R64.reuse, R18, RZ ;  /* 0x000000124010723c */ /* 0x040ff000000418ff */
[-C--:B---3--:R-:W-:Y:S08]  /*5830*/  HMMA.16816.F32.BF16 R52, R64, R100.reuse, RZ ;  /* 0x000000644034723c */ /* 0x088ff000000418ff */
[C---:B------:R-:W-:Y:S08]  /*5840*/  HMMA.16816.F32.BF16 R56, R60.reuse, R100, RZ ;  /* 0x000000643c38723c */ /* 0x040ff000000418ff */
[-C--:B------:R-:W-:Y:S08]  /*5850*/  HMMA.16816.F32.BF16 R60, R60, R102.reuse, RZ ;  /* 0x000000663c3c723c */ /* 0x080ff000000418ff */
[----:B------:R-:W-:Y:S01]  /*5860*/  HMMA.16816.F32.BF16 R64, R64, R102, RZ ;  /* 0x000000664040723c */ /* 0x000fe200000418ff */
[----:B------:R-:W2:Y:S07]  /*5870*/  LDSM.16.M88.4 R100, [R208+0x1000] ;  /* 0x00100000d064783b */ /* 0x000eae0000000200 */
[-C--:B----4-:R-:W-:Y:S08]  /*5880*/  HMMA.16816.F32.BF16 R4, R104, R108.reuse, R4 ;  /* 0x0000006c6804723c */ /* 0x090ff00000041804 */
[C---:B------:R-:W-:Y:S08]  /*5890*/  HMMA.16816.F32.BF16 R8, R176.reuse, R108, R8 ;  /* 0x0000006cb008723c */ /* 0x040ff00000041808 */
[-C--:B------:R-:W-:Y:S08]  /*58a0*/  HMMA.16816.F32.BF16 R12, R176, R110.reuse, R12 ;  /* 0x0000006eb00c723c */ /* 0x080ff0000004180c */
[C---:B------:R-:W-:Y:S01]  /*58b0*/  HMMA.16816.F32.BF16 R16, R104.reuse, R110, R16 ;  /* 0x0000006e6810723c */ /* 0x040fe20000041810 */
[----:B------:R-:W3:Y:S07]  /*58c0*/  LDSM.16.MT88.4 R108, [R192+0xf000] ;  /* 0x00f00000c06c783b */ /* 0x000eee0000004200 */
[-C--:B------:R-:W-:Y:S08]  /*58d0*/  HMMA.16816.F32.BF16 R52, R104, R180.reuse, R52 ;  /* 0x000000b46834723c */ /* 0x080ff00000041834 */
[C---:B------:R-:W-:Y:S08]  /*58e0*/  HMMA.16816.F32.BF16 R56, R176.reuse, R180, R56 ;  /* 0x000000b4b038723c */ /* 0x040ff00000041838 */
[-C--:B------:R-:W-:Y:S01]  /*58f0*/  HMMA.16816.F32.BF16 R60, R176, R182.reuse, R60 ;  /* 0x000000b6b03c723c */ /* 0x080fe2000004183c */
[----:B------:R-:W-:Y:S04]  /*5900*/  LDSM.16.MT88.4 R176, [R192+0xd800] ;  /* 0x00d80000c0b0783b */ /* 0x000fe80000004200 */
[----:B------:R-:W-:Y:S03]  /*5910*/  LDSM.16.MT88.4 R192, [R192+0xf800] ;  /* 0x00f80000c0c0783b */ /* 0x000fe60000004200 */
[----:B------:R-:W-:Y:S01]  /*5920*/  HMMA.16816.F32.BF16 R64, R104, R182, R64 ;  /* 0x000000b66840723c */ /* 0x000fe20000041840 */
[----:B------:R-:W4:Y:S04]  /*5930*/  LDSM.16.M88.4 R104, [R209] ;  /* 0x00000000d168783b */ /* 0x000f280000000200 */
[----:B------:R-:W1:Y:S03]  /*5940*/  LDSM.16.M88.4 R180, [R209+0x1000] ;  /* 0x00100000d1b4783b */ /* 0x000e660000000200 */
[-C--:B------:R-:W-:Y:S08]  /*5950*/  HMMA.16816.F32.BF16 R4, R184, R188.reuse, R4 ;  /* 0x000000bcb804723c */ /* 0x080ff00000041804 */
[C---:B--2---:R-:W-:Y:S08]  /*5960*/  HMMA.16816.F32.BF16 R8, R100.reuse, R188, R8 ;  /* 0x000000bc6408723c */ /* 0x044ff00000041808 */
[-C--:B------:R-:W-:Y:S08]  /*5970*/  HMMA.16816.F32.BF16 R12, R100, R190.reuse, R12 ;  /* 0x000000be640c723c */ /* 0x080ff0000004180c */
[C---:B------:R-:W-:Y:S08]  /*5980*/  HMMA.16816.F32.BF16 R16, R184.reuse, R190, R16 ;  /* 0x000000beb810723c */ /* 0x040ff00000041810 */
[-C--:B---3--:R-:W-:Y:S08]  /*5990*/  HMMA.16816.F32.BF16 R52, R184, R108.reuse, R52 ;  /* 0x0000006cb834723c */ /* 0x088ff00000041834 */
[C---:B------:R-:W-:Y:S07]  /*59a0*/  HMMA.16816.F32.BF16 R56, R100.reuse, R108, R56 ;  /* 0x0000006c6438723c */ /* 0x040fee0000041838 */
[C---:B------:R-:W-:Y:S01]  /*59b0*/  IMAD.SHL.U32 R108, R245.reuse, 0x8, RZ ;  /* 0x00000008f56c7824 */ /* 0x040fe200078e00ff */
[-C--:B------:R-:W-:Y:S04]  /*59c0*/  HMMA.16816.F32.BF16 R60, R100, R110.reuse, R60 ;  /* 0x0000006e643c723c */ /* 0x080fe8000004183c */
[CC--:B-1----:R-:W-:Y:S01]  /*59d0*/  LEA R2, P0, R108.reuse, R212.reuse, 0x2 ;  /* 0x000000d46c027211 */ /* 0x0c2fe200078010ff */
[C---:B------:R-:W-:Y:S02]  /*59e0*/  IMAD.SHL.U32 R109, R245.reuse, 0x10, RZ ;  /* 0x00000010f56d7824 */ /* 0x040fe400078e00ff */
[----:B------:R-:W-:Y:S01]  /*59f0*/  IMAD.SHL.U32 R101, R245, 0x20, RZ ;  /* 0x00000020f5657824 */ /* 0x000fe200078e00ff */
[----:B------:R-:W-:Y:S04]  /*5a00*/  HMMA.16816.F32.BF16 R64, R184, R110, R64 ;  /* 0x0000006eb840723c */ /* 0x000fe80000041840 */
[-C--:B------:R-:W-:Y:S02]  /*5a10*/  LEA.HI.X.SX32 R3, R108, R213.reuse, 0x2, P0 ;  /* 0x000000d56c037211 */ /* 0x080fe400000f16ff */
[CC--:B------:R-:W-:Y:S02]  /*5a20*/  LEA R102, P1, R109.reuse, R212.reuse, 0x2 ;  /* 0x000000d46d667211 */ /* 0x0c0fe400078210ff */
[-C--:B----4-:R-:W-:Y:S05]  /*5a30*/  HMMA.16816.F32.BF16 R4, R104, R176.reuse, R4 ;  /* 0x000000b06804723c */ /* 0x090fea0000041804 */
[-C--:B------:R-:W-:Y:S02]  /*5a40*/  LEA.HI.X.SX32 R103, R109, R213.reuse, 0x2, P1 ;  /* 0x000000d56d677211 */ /* 0x080fe400008f16ff */
[CC--:B------:R-:W-:Y:S01]  /*5a50*/  LEA R100, P1, R101.reuse, R212.reuse, 0x2 ;  /* 0x000000d465647211 */ /* 0x0c0fe200078210ff */
[C---:B------:R-:W-:Y:S04]  /*5a60*/  HMMA.16816.F32.BF16 R8, R180.reuse, R176, R8 ;  /* 0x000000b0b408723c */ /* 0x040fe80000041808 */
[-C--:B------:R-:W-:Y:S04]  /*5a70*/  LEA.HI.X.SX32 R101, R101, R213.reuse, 0x2, P1 ;  /* 0x000000d565657211 */ /* 0x080fe800008f16ff */
[-C--:B------:R-:W-:Y:S07]  /*5a80*/  HMMA.16816.F32.BF16 R12, R180, R178.reuse, R12 ;  /* 0x000000b2b40c723c */ /* 0x080fee000004180c */
[----:B------:R1:W-:Y:S01]  /*5a90*/  RED.E.ADD.F32.FTZ.RN.STRONG.GPU [R212.64], R4 ;  /* 0x00000004d400798e */ /* 0x0003e2000c10e786 */
[C---:B------:R-:W-:Y:S03]  /*5aa0*/  HMMA.16816.F32.BF16 R16, R104.reuse, R178, R16 ;  /* 0x000000b26810723c */ /* 0x040fe60000041810 */
[----:B------:R2:W-:Y:S04]  /*5ab0*/  RED.E.ADD.F32.FTZ.RN.STRONG.GPU [R2.64], R5 ;  /* 0x000000050200798e */ /* 0x0005e8000c10e786 */
[----:B------:R3:W-:Y:S01]  /*5ac0*/  RED.E.ADD.F32.FTZ.RN.STRONG.GPU [R102.64], R6 ;  /* 0x000000066600798e */ /* 0x0007e2000c10e786 */
[-C--:B------:R-:W-:Y:S08]  /*5ad0*/  HMMA.16816.F32.BF16 R52, R104, R192.reuse, R52 ;  /* 0x000000c06834723c */ /* 0x080ff00000041834 */
[C---:B------:R-:W-:Y:S08]  /*5ae0*/  HMMA.16816.F32.BF16 R56, R180.reuse, R192, R56 ;  /* 0x000000c0b438723c */ /* 0x040ff00000041838 */
[-C--:B------:R-:W-:Y:S04]  /*5af0*/  HMMA.16816.F32.BF16 R60, R180, R194.reuse, R60 ;  /* 0x000000c2b43c723c */ /* 0x080fe8000004183c */
[CC--:B-1----:R-:W-:Y:S04]  /*5b00*/  LEA R4, P0, R0.reuse, R212.reuse, 0x2 ;  /* 0x000000d400047211 */ /* 0x0c2fe800078010ff */
[----:B------:R-:W-:Y:S04]  /*5b10*/  HMMA.16816.F32.BF16 R64, R104, R194, R64 ;  /* 0x000000c26840723c */ /* 0x000fe80000041840 */
[-C--:B--2---:R-:W-:Y:S01]  /*5b20*/  LEA.HI.X.SX32 R5, R0, R213.reuse, 0x2, P0 ;  /* 0x000000d500057211 */ /* 0x084fe200000f16ff */
[C---:B---3--:R-:W-:Y:S02]  /*5b30*/  IMAD R102, R245.reuse, 0x30, RZ ;  /* 0x00000030f5667824 */ /* 0x048fe400078e02ff */
[C---:B------:R-:W-:Y:S02]  /*5b40*/  IMAD R104, R245.reuse, 0x28, RZ ;  /* 0x00000028f5687824 */ /* 0x040fe400078e02ff */
[----:B------:R1:W-:Y:S03]  /*5b50*/  RED.E.ADD.F32.FTZ.RN.STRONG.GPU [R4.64], R7 ;  /* 0x000000070400798e */ /* 0x0003e6000c10e786 */
[CC--:B------:R-:W-:Y:S01]  /*5b60*/  LEA R6, P0, R104.reuse, R212.reuse, 0x2 ;  /* 0x000000d468067211 */ /* 0x0c0fe200078010ff */
[----:B------:R2:W-:Y:S01]  /*5b70*/  RED.E.ADD.F32.FTZ.RN.STRONG.GPU [R100.64], R8 ;  /* 0x000000086400798e */ /* 0x0005e2000c10e786 */
[----:B------:R-:W-:Y:S02]  /*5b80*/  IMAD R0, R245, 0x38, RZ ;  /* 0x00000038f5007824 */ /* 0x000fe400078e02ff */
[-C--:B-1----:R-:W-:Y:S02]  /*5b90*/  LEA.HI.X.SX32 R7, R104, R213.reuse, 0x2, P0 ;  /* 0x000000d568077211 */ /* 0x082fe400000f16ff */
[-C--:B------:R-:W-:Y:S02]  /*5ba0*/  LEA R4, P1, R102, R212.reuse, 0x2 ;  /* 0x000000d466047211 */ /* 0x080fe400078210ff */
[-C--:B--2---:R-:W-:Y:S01]  /*5bb0*/  LEA R8, P0, R0, R212.reuse, 0x2 ;  /* 0x000000d400087211 */ /* 0x084fe200078010ff */
[----:B------:R1:W-:Y:S01]  /*5bc0*/  RED.E.ADD.F32.FTZ.RN.STRONG.GPU [R6.64], R9 ;  /* 0x000000090600798e */ /* 0x0003e2000c10e786 */
[-C--:B------:R-:W-:Y:S05]  /*5bd0*/  LEA.HI.X.SX32 R5, R102, R213.reuse, 0x2, P1 ;  /* 0x000000d566057211 */ /* 0x080fea00008f16ff */
[----:B------:R2:W-:Y:S01]  /*5be0*/  RED.E.ADD.F32.FTZ.RN.STRONG.GPU [R4.64], R10 ;  /* 0x0000000a0400798e */ /* 0x0005e2000c10e786 */
[-C--:B-1----:R-:W-:Y:S02]  /*5bf0*/  LEA.HI.X.SX32 R9, R0, R213.reuse, 0x2, P0 ;  /* 0x000000d500097211 */ /* 0x082fe400000f16ff */
[----:B------:R-:W-:Y:S03]  /*5c00*/  IADD3 R7, R109, 0x20, RZ ;  /* 0x000000206d077810 */ /* 0x000fe60007ffe0ff */
[----:B------:R1:W-:Y:S01]  /*5c10*/  RED.E.ADD.F32.FTZ.RN.STRONG.GPU [R8.64], R11 ;  /* 0x0000000b0800798e */ /* 0x0003e2000c10e786 */
[CC--:B------:R-:W-:Y:S01]  /*5c20*/  LEA R6, P0, R7.reuse, R212.reuse, 0x2 ;  /* 0x000000d407067211 */ /* 0x0c0fe200078010ff */
[C---:B------:R-:W-:Y:S02]  /*5c30*/  IMAD.IADD R0, R108.reuse, 0x1, R7 ;  /* 0x000000016c007824 */ /* 0x040fe400078e0207 */
[----:B------:R-:W-:Y:S01]  /*5c40*/  RED.E.ADD.F32.FTZ.RN.STRONG.GPU [R212.64+0x80], R16 ;  /* 0x00008010d400798e */ /* 0x000fe2000c10e786 */
[-C--:B------:R-:W-:Y:S01]  /*5c50*/  LEA.HI.X.SX32 R7, R7, R213.reuse, 0x2, P0 ;  /* 0x000000d507077211 */ /* 0x080fe200000f16ff */
[----:B--2---:R-:W-:Y:S01]  /*5c60*/  IMAD.IADD R5, R108, 0x1, R0 ;  /* 0x000000016c057824 */ /* 0x004fe200078e0200 */
[-C--:B------:R-:W-:Y:S01]  /*5c70*/  LEA R100, P0, R0, R212.reuse, 0x2 ;  /* 0x000000d400647211 */ /* 0x080fe200078010ff */
[----:B------:R-:W-:Y:S02]  /*5c80*/  RED.E.ADD.F32.FTZ.RN.STRONG.GPU [R2.64+0x80], R17 ;  /* 0x000080110200798e */ /* 0x000fe4000c10e786 */
[----:B------:R-:W-:Y:S01]  /*5c90*/  IMAD.IADD R4, R108, 0x1, R5 ;  /* 0x000000016c047824 */ /* 0x000fe200078e0205 */
[-C--:B------:R-:W-:Y:S01]  /*5ca0*/  LEA.HI.X.SX32 R101, R0, R213.reuse, 0x2, P0 ;  /* 0x000000d500657211 */ /* 0x080fe200000f16ff */
[----:B------:R2:W-:Y:S02]  /*5cb0*/  RED.E.ADD.F32.FTZ.RN.STRONG.GPU [R6.64], R18 ;  /* 0x000000120600798e */ /* 0x0005e4000c10e786 */
[----:B------:R-:W-:Y:S01]  /*5cc0*/  IMAD.IADD R0, R108, 0x1, R4 ;  /* 0x000000016c007824 */ /* 0x000fe200078e0204 */
[CC--:B------:R-:W-:Y:S01]  /*5cd0*/  LEA R10, P0, R4.reuse, R212.reuse, 0x2 ;  /* 0x000000d4040a7211 */ /* 0x0c0fe200078010ff */
[----:B------:R-:W-:Y:S04]  /*5ce0*/  RED.E.ADD.F32.FTZ.RN.STRONG.GPU [R100.64], R19 ;  /* 0x000000136400798e */ /* 0x000fe8000c10e786 */
[----:B------:R-:W-:Y:S04]  /*5cf0*/  LDSM.16.MT88.4 R16, [R196+0x2000] ;  /* 0x00200000c410783b */ /* 0x000fe80000004200 */
[----:B------:R-:W-:Y:S01]  /*5d00*/  LDSM.16.MT88.4 R100, [R196+0x2800] ;  /* 0x00280000c464783b */ /* 0x000fe20000004200 */
[CC--:B-1----:R-:W-:Y:S02]  /*5d10*/  LEA R8, P1, R5.reuse, R212.reuse, 0x2 ;  /* 0x000000d405087211 */ /* 0x0c2fe400078210ff */
[-C--:B------:R-:W-:Y:S02]  /*5d20*/  LEA.HI.X.SX32 R11, R4, R213.reuse, 0x2, P0 ;  /* 0x000000d5040b7211 */ /* 0x080fe400000f16ff */
[-C--:B------:R-:W-:Y:S01]  /*5d30*/  LEA.HI.X.SX32 R9, R5, R213.reuse, 0x2, P1 ;  /* 0x000000d505097211 */ /* 0x080fe200008f16ff */
[----:B------:R-:W-:Y:S04]  /*5d40*/  IMAD.IADD R5, R108, 0x1, R0 ;  /* 0x000000016c057824 */ /* 0x000fe800078e0200 */
[----:B------:R1:W-:Y:S01]  /*5d50*/  RED.E.ADD.F32.FTZ.RN.STRONG.GPU [R8.64], R12 ;  /* 0x0000000c0800798e */ /* 0x0003e2000c10e786 */
[CC--:B--2---:R-:W-:Y:S03]  /*5d60*/  LEA R6, P0, R0.reuse, R212.reuse, 0x2 ;  /* 0x000000d400067211 */ /* 0x0c4fe600078010ff */
[----:B------:R-:W-:Y:S01]  /*5d70*/  RED.E.ADD.F32.FTZ.RN.STRONG.GPU [R10.64], R13 ;  /* 0x0000000d0a00798e */ /* 0x000fe2000c10e786 */
[-C--:B------:R-:W-:Y:S02]  /*5d80*/  LEA.HI.X.SX32 R7, R0, R213.reuse, 0x2, P0 ;  /* 0x000000d500077211 */ /* 0x080fe400000f16ff */
[CC--:B------:R-:W-:Y:S03]  /*5d90*/  LEA R4, P0, R5.reuse, R212.reuse, 0x2 ;  /* 0x000000d405047211 */ /* 0x0c0fe600078010ff */
[----:B------:R2:W-:Y:S01]  /*5da0*/  RED.E.ADD.F32.FTZ.RN.STRONG.GPU [R6.64], R14 ;  /* 0x0000000e0600798e */ /* 0x0005e2000c10e786 */
[-C--:B------:R-:W-:Y:S05]  /*5db0*/  LEA.HI.X.SX32 R5, R5, R213.reuse, 0x2, P0 ;  /* 0x000000d505057211 */ /* 0x080fea00000f16ff */
[----:B------:R3:W-:Y:S04]  /*5dc0*/  RED.E.ADD.F32.FTZ.RN.STRONG.GPU [R4.64], R15 ;  /* 0x0000000f0400798e */ /* 0x0007e8000c10e786 */
[----:B------:R-:W-:Y:S04]  /*5dd0*/  RED.E.ADD.F32.FTZ.RN.STRONG.GPU [R212.64+0x100], R52 ;  /* 0x00010034d400798e */ /* 0x000fe8000c10e786 */
[----:B------:R-:W-:Y:S01]  /*5de0*/  RED.E.ADD.F32.FTZ.RN.STRONG.GPU [R2.64+0x100], R53 ;  /* 0x000100350200798e */ /* 0x000fe2000c10e786 */
[----:B-1----:R-:W-:Y:S05]  /*5df0*/  IADD3 R8, R109, 0x40, RZ ;  /* 0x000000406d087810 */ /* 0x002fea0007ffe0ff */
[----:B------:R-:W-:Y:S01]  /*5e00*/  IMAD.IADD R0, R108, 0x1, R8 ;  /* 0x000000016c007824 */ /* 0x000fe200078e0208 */
[CC--:B--2---:R-:W-:Y:S04]  /*5e10*/  LEA R6, P0, R8.reuse, R212.reuse, 0x2 ;  /* 0x000000d408067211 */ /* 0x0c4fe800078010ff */
[-C--:B------:R-:W-:Y:S02]  /*5e20*/  LEA.HI.X.SX32 R7, R8, R213.reuse, 0x2, P0 ;  /* 0x000000d508077211 */ /* 0x080fe400000f16ff */
[-C--:B------:R-:W-:Y:S01]  /*5e30*/  LEA R10, P0, R0, R212.reuse, 0x2 ;  /* 0x000000d4000a7211 */ /* 0x080fe200078010ff */
[----:B---3--:R-:W-:Y:S02]  /*5e40*/  IMAD.IADD R5, R108, 0x1, R0 ;  /* 0x000000016c057824 */ /* 0x008fe400078e0200 */
[----:B------:R1:W-:Y:S01]  /*5e50*/  RED.E.ADD.F32.FTZ.RN.STRONG.GPU [R6.64], R54 ;  /* 0x000000360600798e */ /* 0x0003e2000c10e786 */
[-C--:B------:R-:W-:Y:S01]  /*5e60*/  LEA.HI.X.SX32 R11, R0, R213.reuse, 0x2, P0 ;  /* 0x000000d5000b7211 */ /* 0x080fe200000f16ff */
[----:B------:R-:W-:Y:S04]  /*5e70*/  IMAD.IADD R4, R108, 0x1, R5 ;  /* 0x000000016c047824 */ /* 0x000fe800078e0205 */
[----:B------:R2:W-:Y:S01]  /*5e80*/  RED.E.ADD.F32.FTZ.RN.STRONG.GPU [R10.64], R55 ;  /* 0x000000370a00798e */ /* 0x0005e2000c10e786 */
[-C--:B------:R-:W-:Y:S01]  /*5e90*/  LEA R8, P0, R4, R212.reuse, 0x2 ;  /* 0x000000d404087211 */ /* 0x080fe200078010ff */
[----:B------:R-:W-:Y:S02]  /*5ea0*/  IMAD.IADD R0, R108, 0x1, R4 ;  /* 0x000000016c007824 */ /* 0x000fe400078e0204 */
[----:B------:R-:W-:Y:S01]  /*5eb0*/  LDSM.16.MT88.4 R52, [R198+0x10800] ;  /* 0x01080000c634783b */ /* 0x000fe20000004200 */
[-C--:B------:R-:W-:Y:S02]  /*5ec0*/  LEA.HI.X.SX32 R9, R4, R213.reuse, 0x2, P0 ;  /* 0x000000d504097211 */ /* 0x080fe400000f16ff */
[-C--:B------:R-:W-:Y:S02]  /*5ed0*/  LEA R4, P0, R0, R212.reuse, 0x2 ;  /* 0x000000d400047211 */ /* 0x080fe400078010ff */
[CC--:B-1----:R-:W-:Y:S04]  /*5ee0*/  LEA R6, P1, R5.reuse, R212.reuse, 0x2 ;  /* 0x000000d405067211 */ /* 0x0c2fe800078210ff */
[-C--:B------:R-:W-:Y:S01]  /*5ef0*/  LEA.HI.X.SX32 R7, R5, R213.reuse, 0x2, P1 ;  /* 0x000000d505077211 */ /* 0x080fe200008f16ff */
[----:B--2---:R-:W-:Y:S01]  /*5f00*/  IMAD.IADD R10, R108, 0x1, R0 ;  /* 0x000000016c0a7824 */ /* 0x004fe200078e0200 */
[-C--:B------:R-:W-:Y:S03]  /*5f10*/  LEA.HI.X.SX32 R5, R0, R213.reuse, 0x2, P0 ;  /* 0x000000d500057211 */ /* 0x080fe600000f16ff */
[----:B------:R1:W-:Y:S01]  /*5f20*/  RED.E.ADD.F32.FTZ.RN.STRONG.GPU [R6.64], R56 ;  /* 0x000000380600798e */ /* 0x0003e2000c10e786 */
[----:B------:R-:W-:Y:S03]  /*5f30*/  IADD3 R0, R109, 0x60, RZ ;  /* 0x000000606d007810 */ /* 0x000fe60007ffe0ff */
[----:B------:R2:W-:Y:S04]  /*5f40*/  RED.E.ADD.F32.FTZ.RN.STRONG.GPU [R8.64], R57 ;  /* 0x000000390800798e */ /* 0x0005e8000c10e786 */
[----:B------:R3:W-:Y:S01]  /*5f50*/  RED.E.ADD.F32.FTZ.RN.STRONG.GPU [R4.64], R58 ;  /* 0x0000003a0400798e */ /* 0x0007e2000c10e786 */
[CC--:B-1----:R-:W-:Y:S04]  /*5f60*/  LEA R6, P0, R10.reuse, R212.reuse, 0x2 ;  /* 0x000000d40a067211 */ /* 0x0c2fe800078010ff */
[-C--:B------:R-:W-:Y:S02]  /*5f70*/  LEA.HI.X.SX32 R7, R10, R213.reuse, 0x2, P0 ;  /* 0x000000d50a077211 */ /* 0x080fe400000f16ff */
[-C--:B--2---:R-:W-:Y:S01]  /*5f80*/  LEA R8, P0, R0, R212.reuse, 0x2 ;  /* 0x000000d400087211 */ /* 0x084fe200078010ff */
[----:B---3--:R-:W-:Y:S02]  /*5f90*/  IMAD.IADD R5, R108, 0x1, R0 ;  /* 0x000000016c057824 */ /* 0x008fe400078e0200 */
[----:B------:R1:W-:Y:S01]  /*5fa0*/  RED.E.ADD.F32.FTZ.RN.STRONG.GPU [R6.64], R59 ;  /* 0x0000003b0600798e */ /* 0x0003e2000c10e786 */
[-C--:B------:R-:W-:Y:S03]  /*5fb0*/  LEA.HI.X.SX32 R9, R0, R213.reuse, 0x2, P0 ;  /* 0x000000d500097211 */ /* 0x080fe600000f16ff */
[----:B------:R-:W-:Y:S01]  /*5fc0*/  RED.E.ADD.F32.FTZ.RN.STRONG.GPU [R212.64+0x180], R64 ;  /* 0x00018040d400798e */ /* 0x000fe2000c10e786 */
[CC--:B------:R-:W-:Y:S03]  /*5fd0*/  LEA R12, P0, R5.reuse, R212.reuse, 0x2 ;  /* 0x000000d4050c7211 */ /* 0x0c0fe600078010ff */
[----:B------:R-:W-:Y:S01]  /*5fe0*/  RED.E.ADD.F32.FTZ.RN.STRONG.GPU [R2.64+0x180], R65 ;  /* 0x000180410200798e */ /* 0x000fe2000c10e786 */
[-C--:B------:R-:W-:Y:S03]  /*5ff0*/  LEA.HI.X.SX32 R13, R5, R213.reuse, 0x2, P0 ;  /* 0x000000d5050d7211 */ /* 0x080fe600000f16ff */
[----:B------:R2:W-:Y:S04]  /*6000*/  RED.E.ADD.F32.FTZ.RN.STRONG.GPU [R8.64], R66 ;  /* 0x000000420800798e */ /* 0x0005e8000c10e786 */
[----:B------:R-:W-:Y:S04]  /*6010*/  RED.E.ADD.F32.FTZ.RN.STRONG.GPU [R12.64], R67 ;  /* 0x000000430c00798e */ /* 0x000fe8000c10e786 */
[----:B------:R-:W-:Y:S04]  /*6020*/  LDSM.16.MT88.4 R12, [R197+0x10000] ;  /* 0x01000000c50c783b */ /* 0x000fe80000004200 */
[----:B------:R-:W-:Y:S01]  /*6030*/  LDSM.16.MT88.4 R56, [R196+0x800] ;  /* 0x00080000c438783b */ /* 0x000fe20000004200 */
[C---:B-1----:R-:W-:Y:S03]  /*6040*/  IMAD.IADD R6, R108.reuse, 0x1, R5 ;  /* 0x000000016c067824 */ /* 0x042fe600078e0205 */
[----:B------:R-:W-:Y:S01]  /*6050*/  LDSM.16.MT88.4 R64, [R197+0x10800] ;  /* 0x01080000c540783b */ /* 0x000fe20000004200 */
[----:B------:R-:W-:Y:S01]  /*6060*/  IMAD.IADD R4, R108, 0x1, R6 ;  /* 0x000000016c047824 */ /* 0x000fe200078e0206 */
[-C--:B------:R-:W-:Y:S03]  /*6070*/  LEA R10, P0, R6, R212.reuse, 0x2 ;  /* 0x000000d4060a7211 */ /* 0x080fe600078010ff */
[----:B------:R-:W-:Y:S01]  /*6080*/  IMAD.IADD R0, R108, 0x1, R4 ;  /* 0x000000016c007824 */ /* 0x000fe200078e0204 */
[-C--:B------:R-:W-:Y:S02]  /*6090*/  LEA.HI.X.SX32 R11, R6, R213.reuse, 0x2, P0 ;  /* 0x000000d5060b7211 */ /* 0x080fe400000f16ff */
[-C--:B--2---:R-:W-:Y:S01]  /*60a0*/  LEA R8, P2, R4, R212.reuse, 0x2 ;  /* 0x000000d404087211 */ /* 0x084fe200078410ff */
[----:B------:R-:W-:Y:S01]  /*60b0*/  IMAD.IADD R3, R108, 0x1, R0 ;  /* 0x000000016c037824 */ /* 0x000fe200078e0200 */
[-C--:B------:R-:W-:Y:S01]  /*60c0*/  LEA R6, P1, R0, R212.reuse, 0x2 ;  /* 0x000000d400067211 */ /* 0x080fe200078210ff */
[----:B------:R-:W-:Y:S01]  /*60d0*/  RED.E.ADD.F32.FTZ.RN.STRONG.GPU [R10.64], R60 ;  /* 0x0000003c0a00798e */ /* 0x000fe2000c10e786 */
[-C--:B------:R-:W-:Y:S02]  /*60e0*/  LEA.HI.X.SX32 R9, R4, R213.reuse, 0x2, P2 ;  /* 0x000000d504097211 */ /* 0x080fe400010f16ff */
[-C--:B------:R-:W-:Y:S02]  /*60f0*/  LEA.HI.X.SX32 R7, R0, R213.reuse, 0x2, P1 ;  /* 0x000000d500077211 */ /* 0x080fe400008f16ff */
[----:B------:R-:W-:Y:S01]  /*6100*/  LEA R2, P0, R3, R212, 0x2 ;  /* 0x000000d403027211 */ /* 0x000fe200078010ff */
[----:B------:R-:W-:Y:S01]  /*6110*/  RED.E.ADD.F32.FTZ.RN.STRONG.GPU [R8.64], R61 ;  /* 0x0000003d0800798e */ /* 0x000fe2000c10e786 */
[----:B------:R-:W-:Y:S02]  /*6120*/  LOP3.LUT R0, R217, 0x1, RZ, 0xc0, !PT ;  /* 0x00000001d9007812 */ /* 0x000fe400078ec0ff */
[----:B------:R-:W-:Y:S01]  /*6130*/  LEA.HI.X.SX32 R3, R3, R213, 0x2, P0 ;  /* 0x000000d503037211 */ /* 0x000fe200000f16ff */
[----:B------:R-:W-:Y:S01]  /*6140*/  LDSM.16.MT88.4 R8, [R196] ;  /* 0x00000000c408783b */ /* 0x000fe20000004200 */
[----:B------:R-:W-:Y:S02]  /*6150*/  ISETP.NE.U32.AND P0, PT, R0, 0x1, PT ;  /* 0x000000010000780c */ /* 0x000fe40003f05070 */
[----:B------:R-:W-:Y:S01]  /*6160*/  @P5 IADD3 R0, P2, R236, -0x100, RZ ;  /* 0xffffff00ec005810 */ /* 0x000fe20007f5e0ff */
[----:B------:R-:W-:Y:S01]  /*6170*/  RED.E.ADD.F32.FTZ.RN.STRONG.GPU [R6.64], R62 ;  /* 0x0000003e0600798e */ /* 0x000fe2000c10e786 */
[----:B------:R-:W-:Y:S03]  /*6180*/  @P5 IADD3 R238, P1, R238, -0x100, RZ ;  /* 0xffffff00eeee5810 */ /* 0x000fe60007f3e0ff */
[----:B------:R-:W1:Y:S01]  /*6190*/  LDSM.16.MT88.4 R4, [R198+0x10000] ;  /* 0x01000000c604783b */ /* 0x000e620000004200 */
[----:B------:R-:W-:Y:S01]  /*61a0*/  @P5 IMAD.MOV.U32 R236, RZ, RZ, R0 ;  /* 0x000000ffffec5224 */ /* 0x000fe200078e0000 */
[C---:B------:R-:W-:Y:S02]  /*61b0*/  IADD3 R0, R196.reuse, -0x4000, RZ ;  /* 0xffffc000c4007810 */ /* 0x040fe40007ffe0ff */
[----:B------:R2:W-:Y:S01]  /*61c0*/  RED.E.ADD.F32.FTZ.RN.STRONG.GPU [R2.64], R63 ;  /* 0x0000003f0200798e */ /* 0x0005e2000c10e786 */
[----:B------:R-:W-:Y:S02]  /*61d0*/  @P5 IADD3.X R237, R237, -0x1, RZ, P1, !PT ;  /* 0xffffffffeded5810 */ /* 0x000fe40000ffe4ff */
[----:B------:R-:W-:Y:S01]  /*61e0*/  @P0 IADD3 R0, R196, 0x4000, RZ ;  /* 0x00004000c4000810 */ /* 0x000fe20007ffe0ff */
[----:B------:R-:W-:Y:S01]  /*61f0*/  LDSM.16.MT88.4 R60, [R197+0x11000] ;  /* 0x01100000c53c783b */ /* 0x000fe20000004200 */
[----:B--2---:R-:W-:Y:S02]  /*6200*/  @P5 IADD3.X R2, R235, -0x1, RZ, P2, !PT ;  /* 0xffffffffeb025810 */ /* 0x004fe400017fe4ff */
[C---:B------:R-:W-:Y:S02]  /*6210*/  ISETP.GT.AND P2, PT, R217.reuse, R242, PT ;  /* 0x000000f2d900720c */ /* 0x040fe40003f44270 */
        /* <DEDUP_REMOVED lines=44> */
[----:B------:R-:W2:Y:S04]  /*64e0*/  LDL R189, [R1] ;  /* 0x0000000001bd7983 */ /* 0x000ea80000100800 */
[----:B------:R-:W3:Y:S01]  /*64f0*/  LDL R188, [R1+0x4] ;  /* 0x0000040001bc7983 */ /* 0x000ee20000100800 */
        /* <DEDUP_REMOVED lines=64> */
[----:B------:R-:W-:-:S02]  /*6900*/  F2FP.BF16.PACK_AB R2, R2, R92 ;  /* 0x0000005c0202723e */ /* 0x000fc400000010ff */
[----:B------:R-:W-:Y:S02]  /*6910*/  F2FP.BF16.PACK_AB R46, R47, R46 ;  /* 0x0000002e2f2e723e */ /* 0x000fe400000010ff */
[----:B------:R-:W-:Y:S01]  /*6920*/  F2FP.BF16.PACK_AB R0, R0, R94 ;  /* 0x0000005e0000723e */ /* 0x000fe200000010ff */
[----:B--2---:R-:W-:Y:S04]  /*6930*/  STS [R189], R12 ;  /* 0x0000000cbd007388 */ /* 0x004fe80000000800 */
[----:B------:R-:W-:Y:S01]  /*6940*/  STS [R189+0x400], R11 ;  /* 0x0004000bbd007388 */ /* 0x000fe20000000800 */
[----:B---3--:R-:W-:-:S03]  /*6950*/  ISETP.NE.AND P0, PT, R188, -0x1, PT ;  /* 0xffffffffbc00780c */ /* 0x008fc60003f05270 */
        /* <DEDUP_REMOVED lines=45> */
.L_x_257:
        /* <DEDUP_REMOVED lines=15> */
.L_x_258:
[----:B------:R-:W-:Y:S01]  /*6d20*/  BAR.SYNC.DEFER_BLOCKING 0x0 ;  /* 0x0000000000007b1d */ /* 0x000fe20000010000 */
[C---:B------:R-:W-:Y:S01]  /*6d30*/  IMAD.SHL.U32 R0, R239.reuse, 0x40, RZ ;  /* 0x00000040ef007824 */ /* 0x040fe200078e00ff */
[----:B------:R-:W-:Y:S01]  /*6d40*/  SHF.R.S32.HI R3, RZ, 0x1f, R224 ;  /* 0x0000001fff037819 */ /* 0x000fe200000114e0 */
[----:B------:R-:W-:Y:S01]  /*6d50*/  IMAD R11, R239, -0x40, R219 ;  /* 0xffffffc0ef0b7824 */ /* 0x000fe200078e02db */
[----:B------:R-:W-:Y:S02]  /*6d60*/  MOV R2, R224 ;  /* 0x000000e000027202 */ /* 0x000fe40000000f00 */
[----:B------:R-:W-:Y:S01]  /*6d70*/  SHF.R.S32.HI R21, RZ, 0x1f, R0 ;  /* 0x0000001fff157819 */ /* 0x000fe20000011400 */
[----:B------:R-:W-:Y:S01]  /*6d80*/  BSSY B0, `(.L_x_259) ;  /* 0x0000023000007945 */ /* 0x000fe20003800000 */
[----:B------:R-:W-:Y:S01]  /*6d90*/  ISETP.GE.AND P3, PT, R243, R11, PT ;  /* 0x0000000bf300720c */ /* 0x000fe20003f66270 */
[----:B------:R-:W-:Y:S01]  /*6da0*/  IMAD.WIDE.U32 R4, R0, c[0x0][0x3a0], R2 ;  /* 0x0000e80000047a25 */ /* 0x000fe200078e0002 */
[----:B------:R-:W-:-:S02]  /*6db0*/  SHF.R.S32.HI R23, RZ, 0x1f, R246 ;  /* 0x0000001fff177819 */ /* 0x000fc400000114f6 */
[----:B------:R-:W-:Y:S01]  /*6dc0*/  IADD3 R20, R224, 0x40, RZ ;  /* 0x00000040e0147810 */ /* 0x000fe20007ffe0ff */
[----:B------:R-:W-:Y:S01]  /*6dd0*/  IMAD R6, R21, c[0x0][0x3a0], RZ ;  /* 0x0000e80015067a24 */ /* 0x000fe200078e02ff */
[----:B------:R-:W-:Y:S02]  /*6de0*/  IADD3 R4, P0, R7, R4, RZ ;  /* 0x0000000407047210 */ /* 0x000fe40007f1e0ff */
[----:B------:R-:W-:Y:S01]  /*6df0*/  SHF.R.S32.HI R33, RZ, 0x1f, R243 ;  /* 0x0000001fff217819 */ /* 0x000fe200000114f3 */
[----:B------:R-:W-:-:S05]  /*6e00*/  IMAD R6, R0, c[0x0][0x3a4], R6 ;  /* 0x0000e90000067a24 */ /* 0x000fca00078e0206 */
[----:B------:R-:W-:Y:S01]  /*6e10*/  IADD3.X R5, R8, R5, R6, P0, !PT ;  /* 0x0000000508057210 */ /* 0x000fe200007fe406 */
[----:B------:R-:W-:Y:S01]  /*6e20*/  IMAD R6, R23, c[0x0][0x3b8], RZ ;  /* 0x0000ee0017067a24 */ /* 0x000fe200078e02ff */
[----:B------:R1:W2:Y:S03]  /*6e30*/  LDS.128 R28, [R216+0xd000] ;  /* 0x00d00000d81c7984 */ /* 0x0002a60000000c00 */
[C---:B------:R-:W-:Y:S01]  /*6e40*/  IMAD R6, R246.reuse, c[0x0][0x3bc], R6 ;  /* 0x0000ef00f6067a24 */ /* 0x040fe200078e0206 */
[----:B------:R1:W3:Y:S01]  /*6e50*/  LDS.128 R24, [R216+0xf000] ;  /* 0x00f00000d8187984 */ /* 0x0002e20000000c00 */
[----:B------:R-:W-:-:S03]  /*6e60*/  IMAD.WIDE.U32 R4, R246, c[0x0][0x3b8], R4 ;  /* 0x0000ee00f6047a25 */ /* 0x000fc600078e0004 */
[----:B------:R1:W4:Y:S01]  /*6e70*/  LDS.128 R40, [R216+0x10000] ;  /* 0x01000000d8287984 */ /* 0x0003220000000c00 */
[----:B------:R-:W-:-:S03]  /*6e80*/  IMAD.IADD R10, R6, 0x1, R5 ;  /* 0x00000001060a7824 */ /* 0x000fc600078e0205 */
[----:B------:R1:W1:Y:S04]  /*6e90*/  LDS.128 R48, [R216+0x11000] ;  /* 0x01100000d8307984 */ /* 0x0002680000000c00 */
[----:B------:R1:W1:Y:S04]  /*6ea0*/  LDS.128 R36, [R216+0x12000] ;  /* 0x01200000d8247984 */ /* 0x0002680000000c00 */
[----:B------:R1:W1:Y:S01]  /*6eb0*/  LDS.128 R44, [R216+0x13000] ;  /* 0x01300000d82c7984 */ /* 0x0002620000000c00 */
[----:B------:R-:W-:Y:S05]  /*6ec0*/  @P3 BRA `(.L_x_260) ;  /* 0x000000e000003947 */ /* 0x000fea0003800000 */
[----:B------:R-:W-:Y:S01]  /*6ed0*/  ISETP.GE.AND P1, PT, R224, c[0x0][0x220], PT ;  /* 0x00008800e0007a0c */ /* 0x000fe20003f26270 */
[----:B------:R-:W4:Y:S01]  /*6ee0*/  LDS.128 R16, [R216+0xe000] ;  /* 0x00e00000d8107984 */ /* 0x000f220000000c00 */
[----:B------:R-:W-:Y:S01]  /*6ef0*/  MOV R7, R10 ;  /* 0x0000000a00077202 */ /* 0x000fe20000000f00 */
[----:B------:R-:W-:Y:S01]  /*6f00*/  IMAD.MOV.U32 R6, RZ, RZ, R4 ;  /* 0x000000ffff067224 */ /* 0x000fe200078e0004 */
[----:B------:R-:W-:Y:S01]  /*6f10*/  ISETP.GE.AND P0, PT, R20, c[0x0][0x220], PT ;  /* 0x0000880014007a0c */ /* 0x000fe20003f06270 */
[----:B------:R-:W-:-:S02]  /*6f20*/  IMAD R34, R33, c[0x0][0x3a0], RZ ;  /* 0x0000e80021227a24 */ /* 0x000fc400078e02ff */
[----:B------:R-:W-:-:S04]  /*6f30*/  IMAD.WIDE.U32 R8, R243, c[0x0][0x3a0], R6 ;  /* 0x0000e800f3087a25 */ /* 0x000fc800078e0006 */
[----:B------:R-:W-:Y:S02]  /*6f40*/  IMAD R6, R243, c[0x0][0x3a4], R34 ;  /* 0x0000e900f3067a24 */ /* 0x000fe400078e0222 */
[----:B------:R-:W3:Y:S02]  /*6f50*/  @!P1 LDS.128 R12, [R216+0xc000] ;  /* 0x00c00000d80c9984 */ /* 0x000ee40000000c00 */
[----:B------:R-:W-:Y:S01]  /*6f60*/  IMAD.IADD R7, R6, 0x1, R9 ;  /* 0x0000000106077824 */ /* 0x000fe200078e0209 */
[----:B------:R-:W-:-:S04]  /*6f70*/  LEA R6, P2, R8, c[0x0][0x340], 0x1 ;  /* 0x0000d00008067a11 */ /* 0x000fc800078408ff */
[----:B------:R-:W-:-:S05]  /*6f80*/  LEA.HI.X R7, R8, c[0x0][0x344], R7, 0x1, P2 ;  /* 0x0000d10008077a11 */ /* 0x000fca00010f0c07 */
[----:B----4-:R4:W-:Y:S04]  /*6f90*/  @!P0 STG.E.128 [R6.64+0x80], R16 ;  /* 0x0000801006008986 */ /* 0x0109e8000c101d06 */
[----:B---3--:R4:W-:Y:S02]  /*6fa0*/  @!P1 STG.E.128 [R6.64], R12 ;  /* 0x0000000c06009986 */ /* 0x0089e4000c101d06 */
.L_x_260:
[----:B------:R-:W-:Y:S05]  /*6fb0*/  BSYNC B0 ;  /* 0x0000000000007941 */ /* 0x000fea0003800000 */
.L_x_259:
        /* <DEDUP_REMOVED lines=16> */
[----:B--2---:R2:W-:Y:S04]  /*70c0*/  @!P1 STG.E.128 [R4.64], R28 ;  /* 0x0000001c04009986 */ /* 0x0045e8000c101d06 */
[----:B---3--:R2:W-:Y:S02]  /*70d0*/  @!P0 STG.E.128 [R4.64+0x80], R24 ;  /* 0x0000801804008986 */ /* 0x0085e4000c101d06 */
.L_x_262:
[----:B------:R-:W-:Y:S05]  /*70e0*/  BSYNC B0 ;  /* 0x0000000000007941 */ /* 0x000fea0003800000 */
.L_x_261:
        /* <DEDUP_REMOVED lines=23> */
.L_x_264:
[----:B------:R-:W-:Y:S05]  /*7260*/  BSYNC B0 ;  /* 0x0000000000007941 */ /* 0x000fea0003800000 */
.L_x_263:
        /* <DEDUP_REMOVED lines=12> */
[----:B-1----:R1:W-:Y:S04]  /*7330*/  @!P1 STG.E.128 [R2.64], R48 ;  /* 0x0000003002009986 */ /* 0x0023e8000c101d06 */
[----:B------:R1:W-:Y:S02]  /*7340*/  @!P0 STG.E.128 [R2.64+0x80], R44 ;  /* 0x0000802c02008986 */ /* 0x0003e4000c101d06 */
.L_x_233:
[----:B------:R-:W-:Y:S05]  /*7350*/  BSYNC B1 ;  /* 0x0000000000017941 */ /* 0x000fea0003800000 */
.L_x_219:
        /* <DEDUP_REMOVED lines=9> */
.L_x_265:
[----:B------:R-:W-:Y:S05]  /*73f0*/  EXIT ;  /* 0x000000000000794d */ /* 0x000fea0003800000 */
.L_x_267:
        /* <DEDUP_REMOVED lines=16> */
.L_x_2052:


//--------------------- .text._ZN5flash44flash_bwd_dq_dk_dv_loop_seqk_parallel_kernelI23Flash_bwd_kernel_traitsILi128ELi64ELi128ELi8ELi2ELi4ELi2ELb0ELb0EN7cutlass10bfloat16_tE19Flash_kernel_traitsILi128ELi64ELi128ELi8ES3_EELb0ELb0ELb0ELb0ELb0ELb1ELb0EEEvNS_16Flash_bwd_paramsE --------------------------
	.section	.text._ZN5flash44flash_bwd_dq_dk_dv_loop_seqk_parallel_kernelI23Flash_bwd_kernel_traitsILi128ELi64ELi128ELi8ELi2ELi4ELi2ELb0ELb0EN7cutlass10bfloat16_tE19Flash_kernel_traitsILi128ELi64ELi128ELi8ES3_EELb0ELb0ELb0ELb0ELb0ELb1ELb0EEEvNS_16Flash_bwd_paramsE,"ax",@progbits
	.sectioninfo	@"SHI_REGISTERS=255"
	.align	128
        .global         _ZN5flash44flash_bwd_dq_dk_dv_loop_seqk_parallel_kernelI23Flash_bwd_kernel_traitsILi128ELi64ELi128ELi8ELi2ELi4ELi2ELb0ELb0EN7cutlass10bfloat16_tE19Flash_kernel_traitsILi128ELi64ELi128ELi8ES3_EELb0ELb0ELb0ELb0ELb0ELb1ELb0EEEvNS_16Flash_bwd_paramsE
        .type           _ZN5flash44flash_bwd_dq_dk_dv_loop_seqk_parallel_kernelI23Flash_bwd_kernel_traitsILi128ELi64ELi128ELi8ELi2ELi4ELi2ELb0ELb0EN7cutlass10bfloat16_tE19Flash_kernel_traitsILi128ELi64ELi128ELi8ES3_EELb0ELb0ELb0ELb0ELb0ELb1ELb0EEEvNS_16Flash_bwd_paramsE,@function
        .size           _ZN5flash44flash_bwd_dq_dk_dv_loop_seqk_parallel_kernelI23Flash_bwd_kernel_traitsILi128ELi64ELi128ELi8ELi2ELi4ELi2ELb0ELb0EN7cutlass10bfloat16_tE19Flash_kernel_traitsILi128ELi64ELi128ELi8ES3_EELb0ELb0ELb0ELb0ELb0ELb1ELb0EEEvNS_16Flash_bwd_paramsE,(.L_x_2053 - _ZN5flash44flash_bwd_dq_dk_dv_loop_seqk_parallel_kernelI23Flash_bwd_kernel_traitsILi128ELi64ELi128ELi8ELi2ELi4ELi2ELb0ELb0EN7cutlass10bfloat16_tE19Flash_kernel_traitsILi128ELi64ELi128ELi8ES3_EELb0ELb0ELb0ELb0ELb0ELb1ELb0EEEvNS_16Flash_bwd_paramsE)
        .other          _ZN5flash44flash_bwd_dq_dk_dv_loop_seqk_parallel_kernelI23Flash_bwd_kernel_traitsILi128ELi64ELi128ELi8ELi2ELi4ELi2ELb0ELb0EN7cutlass10bfloat16_tE19Flash_kernel_traitsILi128ELi64ELi128ELi8ES3_EELb0ELb0ELb0ELb0ELb0ELb1ELb0EEEvNS_16Flash_bwd_paramsE,@"STO_CUDA_ENTRY STV_DEFAULT"
_ZN5flash44flash_bwd_dq_dk_dv_loop_seqk_parallel_kernelI23Flash_bwd_kernel_traitsILi128ELi64ELi128ELi8ELi2ELi4ELi2ELb0ELb0EN7cutlass10bfloat16_tE19Flash_kernel_traitsILi128ELi64ELi128ELi8ES3_EELb0ELb0ELb0ELb0ELb0ELb1ELb0EEEvNS_16Flash_bwd_paramsE:
.text._ZN5flash44flash_bwd_dq_dk_dv_loop_seqk_parallel_kernelI23Flash_bwd_kernel_traitsILi128ELi64ELi128ELi8ELi2ELi4ELi2ELb0ELb0EN7cutlass10bfloat16_tE19Flash_kernel_traitsILi128ELi64ELi128ELi8ES3_EELb0ELb0ELb0ELb0ELb0ELb1ELb0EEEvNS_16Flash_bwd_paramsE:
[----:B------:R-:W-:Y:S02]  /*0000*/  MOV R1, c[0x0][0x28] ;  /* 0x00000a0000017a02 */ /* 0x000fe40000000f00 */
[----:B------:R-:W1:Y:S01]  /*0010*/  S2UR UR18, SR_CTAID.X ;  /* 0x00000000001279c3 */ /* 0x000e620000002500 */
[----:B------:R-:W-:Y:S01]  /*0020*/  ULDC UR4, c[0x0][0x218] ;  /* 0x0000860000047ab9 */ /* 0x000fe20000000800 */
[----:B------:R-:W-:Y:S01]  /*0030*/  IADD3 R1, R1, -0x38, RZ ;  /* 0xffffffc801017810 */ /* 0x000fe20007ffe0ff */
[----:B------:R-:W-:-:S04]  /*0040*/  UIADD3 UR5, UR4, 0x7f, URZ ;  /* 0x0000007f04057890 */ /* 0x000fc8000fffe03f */
[----:B------:R-:W-:-:S04]  /*0050*/  USHF.R.S32.HI UR4, URZ, 0x1f, UR5 ;  /* 0x0000001f3f047899 */ /* 0x000fc80008011405 */
[----:B------:R-:W-:-:S04]  /*0060*/  ULEA.HI UR4, UR4, UR5, URZ, 0x7 ;  /* 0x0000000504047291 */ /* 0x000fc8000f8f383f */
[----:B------:R-:W-:-:S04]  /*0070*/  USHF.R.S32.HI UR4, URZ, 0x7, UR4 ;  /* 0x000000073f047899 */ /* 0x000fc80008011404 */
[----:B-1----:R-:W-:-:S06]  /*0080*/  UISETP.GE.AND UP0, UPT, UR18, UR4, UPT ;  /* 0x000000041200728c */ /* 0x002fcc000bf06270 */
[----:B------:R-:W-:-:S13]  /*0090*/  PLOP3.LUT P0, PT, PT, PT, UP0, 0x80, 0x0 ;  /* 0x000000000000781c */ /* 0x000fda0003f0f008 */
[----:B------:R-:W-:Y:S05]  /*00a0*/  @P0 EXIT ;  /* 0x000000000000094d */ /* 0x000fea0003800000 */
[----:B------:R-:W1:Y:S01]  /*00b0*/  S2R R15, SR_TID.X ;  /* 0x00000000000f7919 */ /* 0x000e620000002100 */
[----:B------:R-:W2:Y:S01]  /*00c0*/  S2UR UR31, SR_CTAID.Y ;  /* 0x00000000001f79c3 */ /* 0x000ea20000002600 */
[----:B------:R-:W-:Y:S01]  /*00d0*/  ULDC UR14, c[0x0][0x224] ;  /* 0x00008900000e7ab9 */ /* 0x000fe20000000800 */
[----:B------:R-:W-:Y:S01]  /*00e0*/  IMAD.MOV.U32 R226, RZ, RZ, -0x10 ;  /* 0xfffffff0ffe27424 */ /* 0x000fe200078e00ff */
[----:B------:R-:W-:Y:S02]  /*00f0*/  USHF.R.S32.HI UR7, URZ, 0x1f, UR14 ;  /* 0x0000001f3f077899 */ /* 0x000fe4000801140e */
[----:B------:R-:W-:Y:S02]  /*0100*/  ULDC.U8 UR9, c[0x0][0x328] ;  /* 0x0000ca0000097ab9 */ /* 0x000fe40000000000 */
[----:B------:R-:W-:Y:S01]  /*0110*/  UISETP.NE.AND UP5, UPT, UR9, URZ, UPT ;  /* 0x0000003f0900728c */ /* 0x000fe2000bfa5270 */
[----:B------:R-:W3:Y:S01]  /*0120*/  S2UR UR38, SR_CTAID.Z ;  /* 0x00000000002679c3 */ /* 0x000ee20000002700 */
[----:B------:R-:W-:-:S02]  /*0130*/  ULDC UR46, c[0x0][0x22c] ;  /* 0x00008b00002e7ab9 */ /* 0x000fc40000000800 */
[----:B------:R-:W-:Y:S02]  /*0140*/  ULDC UR36, c[0x0][0x1c0] ;  /* 0x0000700000247ab9 */ /* 0x000fe40000000800 */
[----:B------:R-:W-:Y:S02]  /*0150*/  ULDC UR12, c[0x0][0x1c0] ;  /* 0x00007000000c7ab9 */ /* 0x000fe40000000800 */
[----:B------:R-:W-:Y:S02]  /*0160*/  UIMAD.WIDE UR36, UR46, UR36, URZ ;  /* 0x000000242e2472a5 */ /* 0x000fe4000f8e023f */
[----:B------:R-:W-:Y:S02]  /*0170*/  UMOV UR8, 0x80 ;  /* 0x0000008000087882 */ /* 0x000fe40000000000 */
[----:B------:R-:W-:Y:S02]  /*0180*/  ULDC UR6, c[0x0][0x210] ;  /* 0x0000840000067ab9 */ /* 0x000fe40000000800 */
[----:B------:R-:W-:Y:S01]  /*0190*/  ULDC UR55, c[0x0][0x234] ;  /* 0x00008d0000377ab9 */ /* 0x000fe20000000800 */
[----:B-1----:R-:W-:Y:S01]  /*01a0*/  SHF.R.S32.HI R14, RZ, 0x1f, R15 ;  /* 0x0000001fff0e7819 */ /* 0x002fe2000001140f */
[----:B--2---:R-:W-:-:S02]  /*01b0*/  UIMAD.WIDE.U32 UR44, UR31, UR14, URZ ;  /* 0x0000000e1f2c72a5 */ /* 0x004fc4000f8e003f */
[----:B------:R-:W-:Y:S01]  /*01c0*/  USHF.L.U32 UR14, UR31, 0x7, URZ ;  /* 0x000000071f0e7899 */ /* 0x000fe2000800063f */
[CC--:B------:R-:W-:Y:S01]  /*01d0*/  LEA.HI R4, R14.reuse, R15.reuse, RZ, 0x5 ;  /* 0x0000000f0e047211 */ /* 0x0c0fe200078f28ff */
[----:B------:R-:W-:Y:S01]  /*01e0*/  ULDC UR13, c[0x0][0x1c0] ;  /* 0x00007000000d7ab9 */ /* 0x000fe20000000800 */
[----:B------:R-:W-:Y:S01]  /*01f0*/  LEA.HI R8, R14, R15, RZ, 0x4 ;  /* 0x0000000f0e087211 */ /* 0x000fe200078f20ff */
[----:B------:R-:W-:Y:S01]  /*0200*/  ULDC UR11, c[0x0][0x1c0] ;  /* 0x00007000000b7ab9 */ /* 0x000fe20000000800 */
[--C-:B------:R-:W-:Y:S01]  /*0210*/  SHF.R.S32.HI R3, RZ, 0x5, R4.reuse ;  /* 0x00000005ff037819 */ /* 0x100fe20000011404 */
[----:B---3--:R-:W-:Y:S01]  /*0220*/  UIMAD UR47, UR38, UR46, URZ ;  /* 0x0000002e262f72a4 */ /* 0x008fe2000f8e023f */
[----:B------:R-:W-:Y:S01]  /*0230*/  SHF.R.S32.HI R0, RZ, 0x1f, R4 ;  /* 0x0000001fff007819 */ /* 0x000fe20000011404 */
[----:B------:R-:W-:Y:S01]  /*0240*/  UIMAD UR46, UR46, UR12, URZ ;  /* 0x0000000c2e2e72a4 */ /* 0x000fe2000f8e023f */
[-C--:B------:R-:W-:Y:S01]  /*0250*/  LEA.HI R2, R4, R3.reuse, RZ, 0x1 ;  /* 0x0000000304027211 */ /* 0x080fe200078f08ff */
[----:B------:R-:W-:Y:S01]  /*0260*/  UIMAD UR55, UR8, UR6, UR55 ;  /* 0x00000006083772a4 */ /* 0x000fe2000f8e0237 */
[----:B------:R-:W-:Y:S01]  /*0270*/  LEA.HI R0, R0, R3, RZ, 0x2 ;  /* 0x0000000300007211 */ /* 0x000fe200078f10ff */
[----:B------:R-:W-:Y:S01]  /*0280*/  UIMAD UR52, UR7, UR31, URZ ;  /* 0x0000001f073472a4 */ /* 0x000fe2000f8e023f */
[----:B------:R-:W-:Y:S01]  /*0290*/  LOP3.LUT R2, R2, 0xfffffffe, RZ, 0xc0, !PT ;  /* 0xfffffffe02027812 */ /* 0x000fe200078ec0ff */
[----:B------:R-:W-:Y:S01]  /*02a0*/  UIMAD UR6, UR31, UR11, UR38 ;  /* 0x0000000b1f0672a4 */ /* 0x000fe2000f8e0226 */
[----:B------:R-:W-:Y:S01]  /*02b0*/  LOP3.LUT R0, R0, 0xfffffffc, RZ, 0xc0, !PT ;  /* 0xfffffffc00007812 */ /* 0x000fe200078ec0ff */
[----:B------:R-:W-:Y:S01]  /*02c0*/  @!UP5 UIMAD UR7, UR31, UR13, UR38 ;  /* 0x0000000d1f07d2a4 */ /* 0x000fe2000f8e0226 */
[----:B------:R-:W-:Y:S01]  /*02d0*/  SHF.R.S32.HI R5, RZ, 0x4, R8 ;  /* 0x00000004ff057819 */ /* 0x000fe20000011408 */
[C---:B------:R-:W-:Y:S01]  /*02e0*/  IMAD.IADD R13, R3.reuse, 0x1, -R2 ;  /* 0x00000001030d7824 */ /* 0x040fe200078e0a02 */
[----:B------:R-:W-:Y:S01]  /*02f0*/  LEA.HI R17, R14, R15, RZ, 0x2 ;  /* 0x0000000f0e117211 */ /* 0x000fe200078f10ff */
[----:B------:R-:W-:Y:S01]  /*0300*/  IMAD.IADD R11, R3, 0x1, -R0 ;  /* 0x00000001030b7824 */ /* 0x000fe200078e0a00 */
[----:B------:R-:W-:Y:S01]  /*0310*/  LEA.HI R0, R8, R5, RZ, 0x1 ;  /* 0x0000000508007211 */ /* 0x000fe200078f08ff */
[----:B------:R-:W-:Y:S01]  /*0320*/  USHF.L.U32 UR41, UR46, 0x6, URZ ;  /* 0x000000062e297899 */ /* 0x000fe2000800063f */
[--C-:B------:R-:W-:Y:S01]  /*0330*/  SHF.R.S32.HI R6, RZ, 0x2, R17.reuse ;  /* 0x00000002ff067819 */ /* 0x100fe20000011411 */
[----:B------:R-:W-:Y:S01]  /*0340*/  ULDC UR49, c[0x0][0x214] ;  /* 0x0000850000317ab9 */ /* 0x000fe20000000800 */
[----:B------:R-:W-:Y:S01]  /*0350*/  SHF.R.S32.HI R3, RZ, 0x1f, R17 ;  /* 0x0000001fff037819 */ /* 0x000fe20000011411 */
[----:B------:R-:W-:Y:S01]  /*0360*/  ULDC UR56, c[0x0][0x1c8] ;  /* 0x0000720000387ab9 */ /* 0x000fe20000000800 */
[----:B------:R-:W-:Y:S01]  /*0370*/  LOP3.LUT R2, R0, 0xfffffffe, RZ, 0xc0, !PT ;  /* 0xfffffffe00027812 */ /* 0x000fe200078ec0ff */
[----:B------:R-:W-:Y:S01]  /*0380*/  ULDC.U8 UR10, c[0x0][0x3d0] ;  /* 0x0000f400000a7ab9 */ /* 0x000fe20000000000 */
[----:B------:R-:W-:Y:S01]  /*0390*/  LEA.HI R0, R3, R6, RZ, 0x3 ;  /* 0x0000000603007211 */ /* 0x000fe200078f18ff */
[----:B------:R-:W-:-:S02]  /*03a0*/  ULDC UR50, c[0x0][0x224] ;  /* 0x0000890000327ab9 */ /* 0x000fc40000000800 */
[----:B------:R-:W-:Y:S01]  /*03b0*/  IMAD.IADD R9, R5, 0x1, -R2 ;  /* 0x0000000105097824 */ /* 0x000fe200078e0a02 */
[----:B------:R-:W-:Y:S01]  /*03c0*/  LOP3.LUT R0, R0, 0xfffffff8, RZ, 0xc0, !PT ;  /* 0xfffffff800007812 */ /* 0x000fe200078ec0ff */
[----:B------:R-:W-:Y:S01]  /*03d0*/  @UP5 UIMAD UR54, UR31, UR49, URZ ;  /* 0x000000311f3652a4 */ /* 0x000fe2000f8e023f */
[----:B------:R-:W-:Y:S01]  /*03e0*/  LOP3.LUT R2, R4, 0xffffffe0, RZ, 0xc0, !PT ;  /* 0xffffffe004027812 */ /* 0x000fe200078ec0ff */
[----:B------:R-:W-:Y:S02]  /*03f0*/  ULDC.64 UR4, c[0x0][0x118] ;  /* 0x0000460000047ab9 */ /* 0x000fe40000000a00 */
[----:B------:R-:W-:Y:S01]  /*0400*/  IMAD.IADD R7, R6, 0x1, -R0 ;  /* 0x0000000106077824 */ /* 0x000fe200078e0a00 */
[----:B------:R-:W-:Y:S01]  /*0410*/  LEA.HI R6, R14, R15, RZ, 0x3 ;  /* 0x0000000f0e067211 */ /* 0x000fe200078f18ff */
[----:B------:R-:W-:Y:S01]  /*0420*/  IMAD.IADD R0, R15, 0x1, -R2 ;  /* 0x000000010f007824 */ /* 0x000fe200078e0a02 */
[----:B------:R-:W-:Y:S02]  /*0430*/  ULOP3.LUT UR56, UR38, UR56, URZ, 0x3c, !UPT ;  /* 0x0000003826387292 */ /* 0x000fe4000f8e3c3f */
[----:B------:R-:W-:Y:S01]  /*0440*/  SHF.R.S32.HI R245, RZ, 0x3, R6 ;  /* 0x00000003fff57819 */ /* 0x000fe20000011406 */
[----:B------:R-:W-:Y:S01]  /*0450*/  USHF.R.S32.HI UR61, URZ, 0x1f, UR38 ;  /* 0x0000001f3f3d7899 */ /* 0x000fe20008011426 */
[----:B------:R-:W-:Y:S01]  /*0460*/  SHF.R.S32.HI R2, RZ, 0x1f, R0 ;  /* 0x0000001fff027819 */ /* 0x000fe20000011400 */
[----:B------:R-:W-:-:S02]  /*0470*/  UISETP.NE.AND UP6, UPT, UR10, URZ, UPT ;  /* 0x0000003f0a00728c */ /* 0x000fc4000bfc5270 */
[----:B------:R-:W-:Y:S01]  /*0480*/  IMAD.SHL.U32 R3, R245, 0x40, RZ ;  /* 0x00000040f5037824 */ /* 0x000fe200078e00ff */
[----:B------:R-:W-:Y:S01]  /*0490*/  LEA.HI R18, R2, R0, RZ, 0x2 ;  /* 0x0000000002127211 */ /* 0x000fe200078f10ff */
[----:B------:R-:W-:Y:S01]  /*04a0*/  USHF.R.S32.HI UR60, URZ, 0x1f, UR31 ;  /* 0x0000001f3f3c7899 */ /* 0x000fe2000801141f */
[----:B------:R-:W-:Y:S01]  /*04b0*/  LOP3.LUT R0, R6, 0xfffffff8, RZ, 0xc0, !PT ;  /* 0xfffffff806007812 */ /* 0x000fe200078ec0ff */
[----:B------:R-:W-:Y:S01]  /*04c0*/  USHF.R.S32.HI UR59, URZ, 0x1f, UR38 ;  /* 0x0000001f3f3b7899 */ /* 0x000fe20008011426 */
[----:B------:R-:W-:Y:S01]  /*04d0*/  LOP3.LUT R2, R8, 0xfffffff0, RZ, 0xc0, !PT ;  /* 0xfffffff008027812 */ /* 0x000fe200078ec0ff */
[----:B------:R-:W-:Y:S01]  /*04e0*/  IMAD.U32 R8, RZ, RZ, UR14 ;  /* 0x0000000eff087e24 */ /* 0x000fe2000f8e00ff */
[----:B------:R-:W-:Y:S01]  /*04f0*/  LOP3.LUT R3, R3, 0x1c0, RZ, 0xc0, !PT ;  /* 0x000001c003037812 */ /* 0x000fe200078ec0ff */
[C---:B------:R-:W-:Y:S01]  /*0500*/  IMAD.IADD R0, R15.reuse, 0x1, -R0 ;  /* 0x000000010f007824 */ /* 0x040fe200078e0a00 */
[----:B------:R-:W-:Y:S01]  /*0510*/  USHF.R.S32.HI UR58, URZ, 0x1f, UR31 ;  /* 0x0000001f3f3a7899 */ /* 0x000fe2000801141f */
[----:B------:R-:W-:Y:S01]  /*0520*/  IMAD.IADD R2, R15, 0x1, -R2 ;  /* 0x000000010f027824 */ /* 0x000fe200078e0a02 */
[----:B------:R-:W-:Y:S01]  /*0530*/  USHF.R.S32.HI UR57, URZ, 0x1f, UR38 ;  /* 0x0000001f3f397899 */ /* 0x000fe20008011426 */
[C---:B------:R-:W-:Y:S01]  /*0540*/  IMAD.SHL.U32 R4, R0.reuse, 0x8, RZ ;  /* 0x0000000800047824 */ /* 0x040fe200078e00ff */
[----:B------:R-:W-:Y:S01]  /*0550*/  LOP3.LUT P4, RZ, R0, 0x2, RZ, 0xc0, !PT ;  /* 0x0000000200ff7812 */ /* 0x000fe2000788c0ff */
[----:B------:R-:W-:Y:S01]  /*0560*/  UIMAD.WIDE.U32 UR42, UR36, UR44, URZ ;  /* 0x0000002c242a72a5 */ /* 0x000fe2000f8e003f */
[----:B------:R-:W-:Y:S01]  /*0570*/  SHF.R.S32.HI R5, RZ, 0x1f, R2 ;  /* 0x0000001fff057819 */ /* 0x000fe20000011402 */
[----:B------:R-:W-:Y:S01]  /*0580*/  UIMAD UR51, UR37, UR44, URZ ;  /* 0x0000002c253372a4 */ /* 0x000fe2000f8e023f */
[----:B------:R-:W-:Y:S01]  /*0590*/  LOP3.LUT R4, R3, 0x38, R4, 0xf8, !PT ;  /* 0x0000003803047812 */ /* 0x000fe200078ef804 */
[----:B------:R-:W-:Y:S01]  /*05a0*/  USHF.R.S32.HI UR53, URZ, 0x1f, UR47 ;  /* 0x0000001f3f357899 */ /* 0x000fe2000801142f */
[----:B------:R-:W-:Y:S01]  /*05b0*/  SHF.R.U32.HI R3, RZ, 0x3, R3 ;  /* 0x00000003ff037819 */ /* 0x000fe20000011603 */
[----:B------:R-:W-:Y:S01]  /*05c0*/  UIMAD UR50, UR6, UR50, URZ ;  /* 0x00000032063272a4 */ /* 0x000fe2000f8e023f */
[----:B------:R-:W-:Y:S01]  /*05d0*/  LEA.HI R10, R5, R2, RZ, 0x3 ;  /* 0x00000002050a7211 */ /* 0x000fe200078f18ff */
[----:B------:R-:W-:Y:S01]  /*05e0*/  IMAD.SHL.U32 R5, R9, 0x200, RZ ;  /* 0x0000020009057824 */ /* 0x000fe200078e00ff */
[----:B------:R-:W-:Y:S01]  /*05f0*/  LOP3.LUT R12, R4, R3, RZ, 0x3c, !PT ;  /* 0x00000003040c7212 */ /* 0x000fe200078e3cff */
[----:B------:R-:W-:Y:S01]  /*0600*/  @!UP5 UIMAD UR49, UR7, UR49, URZ ;  /* 0x000000310731d2a4 */ /* 0x000fe2000f8e023f */
[----:B------:R-:W-:Y:S01]  /*0610*/  LOP3.LUT R3, R10, 0xfffffff8, RZ, 0xc0, !PT ;  /* 0xfffffff80a037812 */ /* 0x000fe200078ec0ff */
[----:B------:R-:W-:Y:S01]  /*0620*/  USHF.R.S32.HI UR48, URZ, 0x1f, UR41 ;  /* 0x0000001f3f307899 */ /* 0x000fe20008011429 */
[C---:B------:R-:W-:Y:S01]  /*0630*/  LOP3.LUT P3, RZ, R0.reuse, 0x4, RZ, 0xc0, !PT ;  /* 0x0000000400ff7812 */ /* 0x040fe2000786c0ff */
[----:B------:R-:W-:Y:S01]  /*0640*/  IMAD.SHL.U32 R0, R0, 0x40, RZ ;  /* 0x0000004000007824 */ /* 0x000fe200078e00ff */
[----:B------:R-:W-:Y:S01]  /*0650*/  LEA.HI R4, R14, R15, RZ, 0x6 ;  /* 0x0000000f0e047211 */ /* 0x000fe200078f30ff */
[----:B------:R-:W-:Y:S01]  /*0660*/  IMAD.IADD R16, R2, 0x1, -R3 ;  /* 0x0000000102107824 */ /* 0x000fe200078e0a03 */
[----:B------:R-:W-:Y:S01]  /*0670*/  LOP3.LUT R3, R7, 0x1, RZ, 0xc0, !PT ;  /* 0x0000000107037812 */ /* 0x000fe200078ec0ff */
[----:B------:R-:W-:Y:S01]  /*0680*/  IMAD.SHL.U32 R2, R11, 0x10, RZ ;  /* 0x000000100b027824 */ /* 0x000fe200078e00ff */
[----:B------:R-:W-:Y:S01]  /*0690*/  LOP3.LUT R0, R0, 0x1c0, RZ, 0xc0, !PT ;  /* 0x000001c000007812 */ /* 0x000fe200078ec0ff */
[----:B------:R-:W-:Y:S01]  /*06a0*/  UMOV UR40, 0xffffc000 ;  /* 0xffffc00000287882 */ /* 0x000fe20000000000 */
[----:B------:R-:W-:-:S02]  /*06b0*/  SHF.R.S32.HI R4, RZ, 0x6, R4 ;  /* 0x00000006ff047819 */ /* 0x000fc40000011404 */
[C---:B------:R-:W-:Y:S02]  /*06c0*/  LOP3.LUT R210, R0.reuse, 0x8, R6, 0xf8, !PT ;  /* 0x0000000800d27812 */ /* 0x040fe400078ef806 */
[----:B------:R-:W-:Y:S02]  /*06d0*/  LOP3.LUT R2, R0, 0x30, R2, 0xf8, !PT ;  /* 0x0000003000027812 */ /* 0x000fe400078ef802 */
[----:B------:R-:W-:Y:S01]  /*06e0*/  SHF.R.U32.HI R205, RZ, 0x3, R0 ;  /* 0x00000003ffcd7819 */ /* 0x000fe20000011600 */
[----:B------:R-:W-:Y:S01]  /*06f0*/  IMAD R0, R4, 0x800, R5 ;  /* 0x0000080004007824 */ /* 0x000fe200078e0205 */
[----:B------:R-:W-:Y:S02]  /*0700*/  ISETP.NE.U32.AND P0, PT, R3, 0x1, PT ;  /* 0x000000010300780c */ /* 0x000fe40003f05070 */
[----:B------:R-:W-:Y:S02]  /*0710*/  LOP3.LUT R210, R210, R205, RZ, 0x3c, !PT ;  /* 0x000000cdd2d27212 */ /* 0x000fe400078e3cff */
[----:B------:R-:W-:Y:S01]  /*0720*/  LOP3.LUT R3, R2, 0x8, R6, 0xf8, !PT ;  /* 0x0000000802037812 */ /* 0x000fe200078ef806 */
[----:B------:R-:W-:Y:S01]  /*0730*/  IMAD.SHL.U32 R2, R9, 0x20, RZ ;  /* 0x0000002009027824 */ /* 0x000fe200078e00ff */
[----:B------:R-:W-:Y:S01]  /*0740*/  R2P PR, R7, 0x6 ;  /* 0x0000000607007804 */ /* 0x000fe20000000000 */
[----:B------:R-:W-:Y:S01]  /*0750*/  IMAD.IADD R210, R0, 0x1, R210 ;  /* 0x0000000100d27824 */ /* 0x000fe200078e02d2 */
[----:B------:R-:W-:Y:S01]  /*0760*/  LOP3.LUT R205, R5, R3, R205, 0xf6, !PT ;  /* 0x0000000305cd7212 */ /* 0x000fe200078ef6cd */
[----:B------:R-:W-:Y:S01]  /*0770*/  IMAD.SHL.U32 R6, R4, 0x8, RZ ;  /* 0x0000000804067824 */ /* 0x000fe200078e00ff */
[----:B------:R-:W-:Y:S01]  /*0780*/  LOP3.LUT R0, R2, 0x20, RZ, 0xc0, !PT ;  /* 0x0000002002007812 */ /* 0x000fe200078ec0ff */
[----:B------:R-:W-:Y:S01]  /*0790*/  IMAD.SHL.U32 R5, R7, 0x40, RZ ;  /* 0x0000004007057824 */ /* 0x000fe200078e00ff */
[----:B------:R-:W-:Y:S01]  /*07a0*/  LOP3.LUT R2, R17, 0x7ffffffc, RZ, 0xc0, !PT ;  /* 0x7ffffffc11027812 */ /* 0x000fe200078ec0ff */
[----:B------:R-:W-:Y:S01]  /*07b0*/  IMAD R7, R4, 0x200, R12 ;  /* 0x0000020004077824 */ /* 0x000fe200078e020c */
[----:B------:R-:W-:Y:S01]  /*07c0*/  LOP3.LUT R204, R0, 0x18, R6, 0xf8, !PT ;  /* 0x0000001800cc7812 */ /* 0x000fe200078ef806 */
[----:B------:R-:W-:Y:S01]  /*07d0*/  IMAD.SHL.U32 R210, R210, 0x2, RZ ;  /* 0x00000002d2d27824 */ /* 0x000fe200078e00ff */
[----:B------:R-:W-:Y:S01]  /*07e0*/  LEA.HI R0, R14, R15, RZ, 0x7 ;  /* 0x0000000f0e007211 */ /* 0x000fe200078f38ff */
[C---:B------:R-:W-:Y:S01]  /*07f0*/  IMAD.IADD R2, R15.reuse, 0x1, -R2 ;  /* 0x000000010f027824 */ /* 0x040fe200078e0a02 */
[----:B------:R-:W-:Y:S01]  /*0800*/  STL [R1+0x8], R7 ;  /* 0x0000080701007387 */ /* 0x000fe20000100800 */
[----:B------:R-:W-:Y:S01]  /*0810*/  IMAD.SHL.U32 R15, R15, 0x2, RZ ;  /* 0x000000020f0f7824 */ /* 0x000fe200078e00ff */
[----:B------:R-:W-:Y:S01]  /*0820*/  SHF.R.S32.HI R0, RZ, 0x7, R0 ;  /* 0x00000007ff007819 */ /* 0x000fe20000011400 */
[----:B------:R-:W-:Y:S01]  /*0830*/  IMAD.SHL.U32 R2, R2, 0x2, RZ ;  /* 0x0000000202027824 */ /* 0x000fe200078e00ff */
[----:B------:R-:W-:Y:S01]  /*0840*/  SEL R226, R226, 0x10, !P0 ;  /* 0x00000010e2e27807 */ /* 0x000fe20004000000 */
[----:B------:R-:W-:-:S02]  /*0850*/  IMAD.SHL.U32 R205, R205, 0x2, RZ ;  /* 0x00000002cdcd7824 */ /* 0x000fc400078e00ff */
[--C-:B------:R-:W-:Y:S02]  /*0860*/  IMAD R8, R11, 0x400, R2.reuse ;  /* 0x000004000b087824 */ /* 0x100fe400078e0202 */
[----:B------:R-:W-:Y:S02]  /*0870*/  IMAD R6, R0, 0x1000, R2 ;  /* 0x0000100000067824 */ /* 0x000fe400078e0202 */
[----:B------:R-:W-:Y:S02]  /*0880*/  IMAD.SHL.U32 R2, R4, 0x20, RZ ;  /* 0x0000002004027824 */ /* 0x000fe400078e00ff */
[----:B------:R-:W-:Y:S01]  /*0890*/  IMAD.SHL.U32 R3, R0, 0x8, RZ ;  /* 0x0000000800037824 */ /* 0x000fe200078e00ff */
[----:B------:R-:W-:Y:S01]  /*08a0*/  LOP3.LUT R0, R5, 0x1c0, RZ, 0xc0, !PT ;  /* 0x000001c005007812 */ /* 0x000fe200078ec0ff */
[----:B------:R-:W-:Y:S01]  /*08b0*/  IMAD R6, R13, 0x400, R6 ;  /* 0x000004000d067824 */ /* 0x000fe200078e0206 */
[----:B------:R-:W-:Y:S02]  /*08c0*/  LOP3.LUT R4, R2, 0x6, R15, 0xf8, !PT ;  /* 0x0000000602047812 */ /* 0x000fe400078ef80f */
[----:B------:R-:W-:-:S02]  /*08d0*/  LOP3.LUT R5, R0, 0x20, R2, 0xf8, !PT ;  /* 0x0000002000057812 */ /* 0x000fc400078ef802 */
[----:B------:R-:W-:Y:S01]  /*08e0*/  LOP3.LUT R3, R3, 0x8, RZ, 0xc0, !PT ;  /* 0x0000000803037812 */ /* 0x000fe200078ec0ff */
[----:B------:R1:W-:Y:S01]  /*08f0*/  STL [R1+0x1c], R4 ;  /* 0x00001c0401007387 */ /* 0x0003e20000100800 */
[----:B------:R-:W-:-:S04]  /*0900*/  SHF.R.U32.HI R2, RZ, 0x3, R0 ;  /* 0x00000003ff027819 */ /* 0x000fc80000011600 */
[----:B------:R-:W-:Y:S02]  /*0910*/  LOP3.LUT R0, R2, R0, R3, 0x1e, !PT ;  /* 0x0000000002007212 */ /* 0x000fe400078e1e03 */
[----:B------:R-:W-:Y:S01]  /*0920*/  LOP3.LUT R5, R5, R2, RZ, 0x3c, !PT ;  /* 0x0000000205057212 */ /* 0x000fe200078e3cff */
[----:B------:R-:W-:Y:S02]  /*0930*/  IMAD.SHL.U32 R2, R9, 0x8, RZ ;  /* 0x0000000809027824 */ /* 0x000fe400078e00ff */
[----:B------:R-:W-:Y:S02]  /*0940*/  IMAD.IADD R8, R8, 0x1, R0 ;  /* 0x0000000108087824 */ /* 0x000fe400078e0200 */
[----:B------:R-:W-:Y:S01]  /*0950*/  IMAD.IADD R6, R5, 0x1, R6 ;  /* 0x0000000105067824 */ /* 0x000fe200078e0206 */
[----:B------:R-:W-:Y:S01]  /*0960*/  SHF.R.S32.HI R5, RZ, 0x2, R18 ;  /* 0x00000002ff057819 */ /* 0x000fe20000011412 */
[----:B------:R-:W-:Y:S02]  /*0970*/  IMAD.SHL.U32 R0, R10, 0x40, RZ ;  /* 0x000000400a007824 */ /* 0x000fe400078e00ff */
[----:B------:R-:W-:-:S02]  /*0980*/  IMAD.SHL.U32 R224, R6, 0x2, RZ ;  /* 0x0000000206e07824 */ /* 0x000fc400078e00ff */
[----:B------:R-:W-:Y:S01]  /*0990*/  IMAD R11, R13, 0x10, R5 ;  /* 0x000000100d0b7824 */ /* 0x000fe200078e0205 */
[----:B------:R-:W-:Y:S01]  /*09a0*/  LOP3.LUT R0, R0, 0xfffffe00, RZ, 0xc0, !PT ;  /* 0xfffffe0000007812 */ /* 0x000fe200078ec0ff */
[----:B------:R-:W-:-:S03]  /*09b0*/  IMAD.IADD R227, R224, 0x1, R226 ;  /* 0x00000001e0e37824 */ /* 0x000fc600078e02e2 */
[----:B------:R-:W-:Y:S01]  /*09c0*/  STL [R1+0x28], R11 ;  /* 0x0000280b01007387 */ /* 0x000fe20000100800 */
[----:B------:R-:W-:Y:S02]  /*09d0*/  IMAD R5, R13, 0x400, R0 ;  /* 0x000004000d057824 */ /* 0x000fe400078e0200 */
[----:B-1----:R-:W-:-:S05]  /*09e0*/  IMAD.SHL.U32 R4, R9, 0x10, RZ ;  /* 0x0000001009047824 */ /* 0x002fca00078e00ff */
[----:B------:R-:W-:Y:S01]  /*09f0*/  LOP3.LUT R7, R3, 0x10, R4, 0xf8, !PT ;  /* 0x0000001003077812 */ /* 0x000fe200078ef804 */
[----:B------:R-:W-:-:S05]  /*0a00*/  IMAD.SHL.U32 R3, R16, 0x40, RZ ;  /* 0x0000004010037824 */ /* 0x000fca00078e00ff */
[----:B------:R-:W-:-:S04]  /*0a10*/  LOP3.LUT R3, R3, 0x1c0, RZ, 0xc0, !PT ;  /* 0x000001c003037812 */ /* 0x000fc800078ec0ff */
[----:B------:R-:W-:Y:S02]  /*0a20*/  LOP3.LUT R2, R3, 0x8, R2, 0xf8, !PT ;  /* 0x0000000803027812 */ /* 0x000fe400078ef802 */
[----:B------:R-:W-:-:S04]  /*0a30*/  SHF.R.U32.HI R4, RZ, 0x3, R3 ;  /* 0x00000003ff047819 */ /* 0x000fc80000011603 */
[----:B------:R-:W-:Y:S02]  /*0a40*/  LOP3.LUT R216, R2, R4, RZ, 0x3c, !PT ;  /* 0x0000000402d87212 */ /* 0x000fe400078e3cff */
[C-C-:B------:R-:W-:Y:S02]  /*0a50*/  LOP3.LUT R2, R4.reuse, R7, R3.reuse, 0x1e, !PT ;  /* 0x0000000704027212 */ /* 0x140fe400078e1e03 */
[----:B------:R-:W-:Y:S01]  /*0a60*/  LOP3.LUT R204, R4, R204, R3, 0x1e, !PT ;  /* 0x000000cc04cc7212 */ /* 0x000fe200078e1e03 */
[----:B------:R-:W-:Y:S01]  /*0a70*/  IMAD.MOV.U32 R4, RZ, RZ, 0x20 ;  /* 0x00000020ff047424 */ /* 0x000fe200078e00ff */
[-C--:B------:R-:W-:Y:S01]  /*0a80*/  LOP3.LUT R214, R2, R0.reuse, RZ, 0xfc, !PT ;  /* 0x0000000002d67212 */ /* 0x080fe200078efcff */
[----:B------:R-:W-:Y:S01]  /*0a90*/  IMAD.MOV.U32 R2, RZ, RZ, 0x40 ;  /* 0x00000040ff027424 */ /* 0x000fe200078e00ff */
[----:B------:R-:W-:Y:S01]  /*0aa0*/  LOP3.LUT R204, R204, R0, RZ, 0xfc, !PT ;  /* 0x00000000cccc7212 */ /* 0x000fe200078efcff */
[----:B------:R-:W-:Y:S01]  /*0ab0*/  IMAD.IADD R216, R5, 0x1, R216 ;  /* 0x0000000105d87824 */ /* 0x000fe200078e02d8 */
[----:B------:R-:W-:-:S02]  /*0ac0*/  IADD3 R0, R11, -0x40, RZ ;  /* 0xffffffc00b007810 */ /* 0x000fc40007ffe0ff */
[----:B------:R-:W-:Y:S02]  /*0ad0*/  SEL R211, R4, 0xffffffe0, !P4 ;  /* 0xffffffe004d37807 */ /* 0x000fe40006000000 */
[----:B------:R-:W-:Y:S02]  /*0ae0*/  SHF.R.S32.HI R3, RZ, 0x1f, R0 ;  /* 0x0000001fff037819 */ /* 0x000fe40000011400 */
[----:B------:R-:W-:Y:S01]  /*0af0*/  SEL R212, R2, 0xffffffc0, !P3 ;  /* 0xffffffc002d47807 */ /* 0x000fe20005800000 */
[----:B------:R-:W-:Y:S01]  /*0b00*/  IMAD.IADD R211, R210, 0x1, R211 ;  /* 0x00000001d2d37824 */ /* 0x000fe200078e02d3 */
[C---:B------:R-:W-:Y:S01]  /*0b10*/  SHF.L.U64.HI R3, R0.reuse, 0x2, R3 ;  /* 0x0000000200037819 */ /* 0x040fe20000010203 */
[----:B------:R-:W-:Y:S01]  /*0b20*/  IMAD.SHL.U32 R0, R0, 0x4, RZ ;  /* 0x0000000400007824 */ /* 0x000fe200078e00ff */
[----:B------:R-:W-:Y:S01]  /*0b30*/  SEL R4, R4, 0xffffffe0, !P1 ;  /* 0xffffffe004047807 */ /* 0x000fe20004800000 */
[----:B------:R-:W-:Y:S01]  /*0b40*/  IMAD.IADD R213, R210, 0x1, R212 ;  /* 0x00000001d2d57824 */ /* 0x000fe200078e02d4 */
[----:B------:R-:W-:Y:S01]  /*0b50*/  LEA R7, R8, 0xc000, 0x1 ;  /* 0x0000c00008077811 */ /* 0x000fe200078e08ff */
[----:B------:R1:W-:Y:S01]  /*0b60*/  STL [R1+0x18], R3 ;  /* 0x0000180301007387 */ /* 0x0003e20000100800 */
[----:B------:R-:W-:Y:S01]  /*0b70*/  SEL R2, R2, 0xffffffc0, !P2 ;  /* 0xffffffc002027807 */ /* 0x000fe20005000000 */
[----:B------:R-:W-:Y:S01]  /*0b80*/  IMAD.IADD R225, R224, 0x1, R4 ;  /* 0x00000001e0e17824 */ /* 0x000fe200078e0204 */
[----:B------:R-:W-:Y:S01]  /*0b90*/  LEA R204, R204, 0xc000, 0x1 ;  /* 0x0000c000cccc7811 */ /* 0x000fe200078e08ff */
[----:B------:R2:W-:Y:S01]  /*0ba0*/  STL [R1+0x14], R0 ;  /* 0x0000140001007387 */ /* 0x0005e20000100800 */
[----:B------:R-:W-:-:S02]  /*0bb0*/  IMAD.IADD R5, R4, 0x1, R7 ;  /* 0x0000000104057824 */ /* 0x000fc400078e0207 */
[----:B------:R-:W-:Y:S01]  /*0bc0*/  IMAD.IADD R212, R212, 0x1, R211 ;  /* 0x00000001d4d47824 */ /* 0x000fe200078e02d3 */
[----:B------:R-:W-:Y:S01]  /*0bd0*/  STL [R1+0xc], R7 ;  /* 0x00000c0701007387 */ /* 0x000fe20000100800 */
[--C-:B------:R-:W-:Y:S02]  /*0be0*/  IMAD.IADD R4, R5, 0x1, R2.reuse ;  /* 0x0000000105047824 */ /* 0x100fe400078e0202 */
[----:B------:R-:W-:Y:S01]  /*0bf0*/  IMAD.IADD R226, R226, 0x1, R225 ;  /* 0x00000001e2e27824 */ /* 0x000fe200078e02e1 */
[----:B------:R-:W-:Y:S01]  /*0c00*/  STL [R1+0x20], R5 ;  /* 0x0000200501007387 */ /* 0x000fe20000100800 */
[C---:B-1----:R-:W-:Y:S02]  /*0c10*/  IADD3 R3, R7.reuse, 0x420, RZ ;  /* 0x0000042007037810 */ /* 0x042fe40007ffe0ff */
[C---:B------:R-:W-:Y:S01]  /*0c20*/  @P1 IADD3 R3, R7.reuse, 0x3e0, RZ ;  /* 0x000003e007031810 */ /* 0x040fe20007ffe0ff */
[----:B--2---:R-:W-:-:S05]  /*0c30*/  IMAD.IADD R0, R7, 0x1, R2 ;  /* 0x0000000107007824 */ /* 0x004fca00078e0202 */
[----:B------:R1:W-:Y:S04]  /*0c40*/  STL [R1+0x10], R0 ;  /* 0x0000100001007387 */ /* 0x0003e80000100800 */
[----:B------:R2:W-:Y:S04]  /*0c50*/  STL [R1+0x30], R3 ;  /* 0x0000300301007387 */ /* 0x0005e80000100800 */
[----:B------:R2:W-:Y:S01]  /*0c60*/  STL [R1+0x24], R4 ;  /* 0x0000240401007387 */ /* 0x0005e20000100800 */
[----:B-1----:R-:W-:-:S05]  /*0c70*/  IMAD.IADD R0, R2, 0x1, R3 ;  /* 0x0000000102007824 */ /* 0x002fca00078e0203 */
[----:B------:R2:W-:Y:S02]  /*0c80*/  STL [R1+0x2c], R0 ;  /* 0x00002c0001007387 */ /* 0x0005e40000100800 */
.L_x_312:
[----:B------:R-:W-:Y:S02]  /*0c90*/  ULDC.64 UR6, c[0x0][0x240] ;  /* 0x0000900000067ab9 */ /* 0x000fe40000000a00 */
[----:B------:R-:W-:Y:S02]  /*0ca0*/  UISETP.NE.U32.AND UP4, UPT, URZ, UR6, UPT ;  /* 0x000000063f00728c */ /* 0x000fe4000bf85070 */
[----:B------:R-:W-:Y:S02]  /*0cb0*/  USHF.L.U32 UR13, UR31, 0x2, URZ ;  /* 0x000000021f0d7899 */ /* 0x000fe4000800063f */
[----:B------:R-:W-:Y:S02]  /*0cc0*/  USHF.R.S32.HI UR23, URZ, 0x1f, UR31 ;  /* 0x0000001f3f177899 */ /* 0x000fe4000801141f */
[----:B------:R-:W-:Y:S02]  /*0cd0*/  UISETP.NE.AND.EX UP4, UPT, URZ, UR7, UPT, UP4 ;  /* 0x000000073f00728c */ /* 0x000fe4000bf85340 */
[----:B------:R-:W-:-:S02]  /*0ce0*/  ULDC.64 UR10, c[0x0][0x250] ;  /* 0x00009400000a7ab9 */ /* 0x000fc40000000a00 */
[----:B------:R-:W-:Y:S02]  /*0cf0*/  UISETP.NE.U32.AND UP2, UPT, URZ, UR10, UPT ;  /* 0x0000000a3f00728c */ /* 0x000fe4000bf45070 */
[----:B------:R-:W-:Y:S01]  /*0d00*/  USHF.L.U64.HI UR12, UR31, 0x2, UR23 ;  /* 0x000000021f0c7899 */ /* 0x000fe20008010217 */
[----:B------:R-:W-:Y:S01]  /*0d10*/  PLOP3.LUT P2, PT, PT, PT, UP4, 0x80, 0x0 ;  /* 0x000000000000781c */ /* 0x000fe20003f4f048 */
[----:B------:R-:W-:Y:S02]  /*0d20*/  UIADD3 UR6, UP0, UR13, UR6, URZ ;  /* 0x000000060d067290 */ /* 0x000fe4000ff1e03f */
[----:B------:R-:W-:Y:S02]  /*0d30*/  UISETP.NE.AND.EX UP2, UPT, URZ, UR11, UPT, UP2 ;  /* 0x0000000b3f00728c */ /* 0x000fe4000bf45320 */
[----:B------:R-:W-:Y:S02]  /*0d40*/  UIADD3.X UR7, UR12, UR7, URZ, UP0, !UPT ;  /* 0x000000070c077290 */ /* 0x000fe400087fe43f */
[----:B-1----:R-:W-:Y:S01]  /*0d50*/  IMAD.U32 R2, RZ, RZ, UR6 ;  /* 0x00000006ff027e24 */ /* 0x002fe2000f8e00ff */
[----:B------:R-:W-:Y:S01]  /*0d60*/  ULDC.U8 UR14, c[0x0][0x312] ;  /* 0x0000c480000e7ab9 */ /* 0x000fe20000000000 */
[----:B------:R-:W-:Y:S01]  /*0d70*/  PLOP3.LUT P0, PT, PT, PT, UP2, 0x80, 0x0 ;  /* 0x000000000000781c */ /* 0x000fe20003f0f028 */
[----:B------:R-:W-:Y:S01]  /*0d80*/  ULDC.64 UR8, c[0x0][0x248] ;  /* 0x0000920000087ab9 */ /* 0x000fe20000000a00 */
[----:B--2---:R-:W-:Y:S01]  /*0d90*/  IMAD.U32 R3, RZ, RZ, UR7 ;  /* 0x00000007ff037e24 */ /* 0x004fe2000f8e00ff */
[----:B------:R-:W-:-:S02]  /*0da0*/  UISETP.NE.AND UP3, UPT, UR14, URZ, UPT ;  /* 0x0000003f0e00728c */ /* 0x000fc4000bf65270 */
[----:B------:R-:W-:Y:S02]  /*0db0*/  @UP2 UIADD3 UR6, UP0, UR13, UR10, URZ ;  /* 0x0000000a0d062290 */ /* 0x000fe4000ff1e03f */
[----:B------:R1:W2:Y:S01]  /*0dc0*/  @P2 LDG.E R7, [R2.64] ;  /* 0x0000000402072981 */ /* 0x0002a2000c1e1900 */
[----:B------:R-:W-:Y:S02]  /*0dd0*/  UISETP.EQ.U32.AND UP1, UPT, URZ, UR8, UPT ;  /* 0x000000083f00728c */ /* 0x000fe4000bf22070 */
[----:B------:R-:W-:Y:S01]  /*0de0*/  @UP2 UIADD3.X UR7, UR12, UR11, URZ, UP0, !UPT ;  /* 0x0000000b0c072290 */ /* 0x000fe200087fe43f */
[----:B------:R1:W3:Y:S01]  /*0df0*/  @P2 LDG.E R6, [R2.64+0x4] ;  /* 0x0000040402062981 */ /* 0x0002e2000c1e1900 */
[----:B------:R-:W-:Y:S01]  /*0e00*/  MOV R4, UR6 ;  /* 0x0000000600047c02 */ /* 0x000fe20008000f00 */
[----:B------:R-:W-:-:S03]  /*0e10*/  UISETP.EQ.OR.EX UP1, UPT, URZ, UR9, !UP3, UP1 ;  /* 0x000000093f00728c */ /* 0x000fc6000df22710 */
[----:B------:R-:W-:Y:S01]  /*0e20*/  IMAD.U32 R5, RZ, RZ, UR7 ;  /* 0x00000007ff057e24 */ /* 0x000fe2000f8e00ff */
[----:B------:R-:W-:-:S04]  /*0e30*/  UIADD3 UR8, UP0, UR13, UR8, URZ ;  /* 0x000000080d087290 */ /* 0x000fc8000ff1e03f */
[----:B------:R-:W4:Y:S01]  /*0e40*/  @P0 LDG.E R4, [R4.64] ;  /* 0x0000000404040981 */ /* 0x000f22000c1e1900 */
[----:B------:R-:W-:Y:S01]  /*0e50*/  PLOP3.LUT P1, PT, PT, PT, UP1, 0x80, 0x0 ;  /* 0x000000000000781c */ /* 0x000fe20003f2f018 */
[----:B------:R-:W-:Y:S01]  /*0e60*/  UIADD3.X UR9, UR12, UR9, URZ, UP0, !UPT ;  /* 0x000000090c097290 */ /* 0x000fe200087fe43f */
[----:B-1----:R-:W-:-:S05]  /*0e70*/  IMAD.U32 R2, RZ, RZ, UR8 ;  /* 0x00000008ff027e24 */ /* 0x002fca000f8e00ff */
[----:B------:R-:W-:-:S06]  /*0e80*/  MOV R3, UR9 ;  /* 0x0000000900037c02 */ /* 0x000fcc0008000f00 */
[----:B------:R-:W5:Y:S01]  /*0e90*/  @!P1 LDG.E R0, [R2.64] ;  /* 0x0000000402009981 */ /* 0x000f62000c1e1900 */
[----:B------:R-:W-:Y:S02]  /*0ea0*/  UMOV UR17, 0xffffffff ;  /* 0xffffffff00117882 */ /* 0x000fe40000000000 */
[----:B------:R-:W-:Y:S02]  /*0eb0*/  UMOV UR16, URZ ;  /* 0x0000003f00107c82 */ /* 0x000fe40008000000 */
[----:B------:R-:W-:Y:S02]  /*0ec0*/  UMOV UR19, 0xffffffff ;  /* 0xffffffff00137882 */ /* 0x000fe40000000000 */
[----:B------:R-:W-:Y:S01]  /*0ed0*/  ULDC UR8, c[0x0][0x218] ;  /* 0x0000860000087ab9 */ /* 0x000fe20000000800 */
[----:B--2---:R-:W1:Y:S08]  /*0ee0*/  @P2 R2UR UR17, R7 ;  /* 0x00000000071123c2 */ /* 0x004e7000000e0000 */
[----:B---3--:R-:W1:Y:S08]  /*0ef0*/  @P2 R2UR UR6, R6 ;  /* 0x00000000060623c2 */ /* 0x008e7000000e0000 */
[----:B----4-:R2:W3:Y:S01]  /*0f00*/  @P0 R2UR UR16, R4 ;  /* 0x00000000041003c2 */ /* 0x0104e200000e0000 */
[----:B------:R-:W-:-:S04]  /*0f10*/  ISETP.NE.U32.AND P0, PT, RZ, c[0x0][0x248], PT ;  /* 0x00009200ff007a0c */ /* 0x000fc80003f05070 */
[----:B------:R-:W-:Y:S01]  /*0f20*/  ISETP.NE.AND.EX P0, PT, RZ, c[0x0][0x24c], PT, P0 ;  /* 0x00009300ff007a0c */ /* 0x000fe20003f05300 */
[----:B-1----:R-:W-:Y:S02]  /*0f30*/  @UP4 UIADD3 UR27, UR6, -UR17, URZ ;  /* 0x80000011061b4290 */ /* 0x002fe4000fffe03f */
[----:B-----5:R2:W1:Y:S05]  /*0f40*/  @!P1 R2UR UR19, R0 ;  /* 0x00000000001393c2 */ /* 0x02046a00000e0000 */
[----:B------:R-:W-:-:S05]  /*0f50*/  @!UP4 ULDC UR27, c[0x0][0x214] ;  /* 0x00008500001bcab9 */ /* 0x000fca0000000800 */
[----:B------:R-:W-:Y:S05]  /*0f60*/  @!P0 BRA `(.L_x_268) ;  /* 0x0000007000008947 */ /* 0x000fea0003800000 */
[----:B---3--:R-:W-:-:S13]  /*0f70*/  PLOP3.LUT P0, PT, PT, PT, UP3, 0x80, 0x0 ;  /* 0x000000000000781c */ /* 0x008fda0003f0f038 */
[----:B--2---:R-:W2:Y:S04]  /*0f80*/  @P0 LDG.E R0, [R2.64+0x4] ;  /* 0x0000040402000981 */ /* 0x004ea8000c1e1900 */
[----:B------:R-:W3:Y:S01]  /*0f90*/  @!P0 LDG.E R2, [R2.64] ;  /* 0x0000000402028981 */ /* 0x000ee2000c1e1900 */
[----:B--2---:R-:W2:Y:S02]  /*0fa0*/  @P0 R2UR UR6, R0 ;  /* 0x00000000000603c2 */ /* 0x004ea400000e0000 */
[----:B-12---:R-:W-:-:S11]  /*0fb0*/  @UP3 UIADD3 UR8, UR6, -UR19, URZ ;  /* 0x8000001306083290 */ /* 0x006fd6000fffe03f */
[----:B---3--:R1:W2:Y:S01]  /*0fc0*/  @!P0 R2UR UR8, R2 ;  /* 0x00000000020883c2 */ /* 0x0082a200000e0000 */
[----:B------:R-:W-:-:S07]  /*0fd0*/  DEPBAR.LE SB1, 0x0, {2} ;  /* 0x000090040000791a */ /* 0x000fce0000000000 */
.L_x_268:
[----:B---3--:R-:W-:Y:S02]  /*0fe0*/  ULDC.64 UR6, c[0x0][0x258] ;  /* 0x0000960000067ab9 */ /* 0x008fe40000000a00 */
[----:B------:R-:W-:-:S04]  /*0ff0*/  UISETP.NE.U32.AND UP1, UPT, URZ, UR6, UPT ;  /* 0x000000063f00728c */ /* 0x000fc8000bf25070 */
[----:B------:R-:W-:-:S06]  /*1000*/  UISETP.NE.AND.EX UP1, UPT, URZ, UR7, UPT, UP1 ;  /* 0x000000073f00728c */ /* 0x000fcc000bf25310 */
[----:B------:R-:W-:-:S05]  /*1010*/  PLOP3.LUT P0, PT, PT, PT, UP1, 0x80, 0x0 ;  /* 0x000000000000781c */ /* 0x000fca0003f0f018 */
[----:B------:R-:W-:-:S04]  /*1020*/  @UP1 UIADD3 UR6, UP0, UR13, UR6, URZ ;  /* 0x000000060d061290 */ /* 0x000fc8000ff1e03f */
[----:B------:R-:W-:Y:S02]  /*1030*/  @UP1 UIADD3.X UR7, UR12, UR7, URZ, UP0, !UPT ;  /* 0x000000070c071290 */ /* 0x000fe400087fe43f */
[----:B------:R-:W-:-:S04]  /*1040*/  IMAD.U32 R2, RZ, RZ, UR6 ;  /* 0x00000006ff027e24 */ /* 0x000fc8000f8e00ff */
[----:B------:R-:W-:Y:S01]  /*1050*/  IMAD.U32 R3, RZ, RZ, UR7 ;  /* 0x00000007ff037e24 */ /* 0x000fe2000f8e00ff */
[----:B------:R-:W-:-:S04]  /*1060*/  ULDC.64 UR6, c[0x0][0x268] ;  /* 0x00009a0000067ab9 */ /* 0x000fc80000000a00 */
[----:B--2---:R-:W2:Y:S01]  /*1070*/  @P0 LDG.E R0, [R2.64] ;  /* 0x0000000402000981 */ /* 0x004ea2000c1e1900 */
[----:B------:R-:W-:Y:S02]  /*1080*/  @!UP1 UISETP.NE.U32.AND UP0, UPT, URZ, UR6, UPT ;  /* 0x000000063f00928c */ /* 0x000fe4000bf05070 */
[----:B------:R-:W-:Y:S02]  /*1090*/  ULDC UR10, c[0x0][0x21c] ;  /* 0x00008700000a7ab9 */ /* 0x000fe40000000800 */
[----:B------:R-:W-:Y:S02]  /*10a0*/  @!UP1 UISETP.NE.AND.EX UP0, UPT, URZ, UR7, UPT, UP0 ;  /* 0x000000073f00928c */ /* 0x000fe4000bf05300 */
[----:B------:R-:W-:Y:S02]  /*10b0*/  USHF.L.U32 UR22, UR18, 0x7, URZ ;  /* 0x0000000712167899 */ /* 0x000fe4000800063f */
[----:B------:R-:W-:Y:S01]  /*10c0*/  @!UP1 USEL UR7, URZ, UR10, !UP0 ;  /* 0x0000000a3f079287 */ /* 0x000fe2000c000000 */
[----:B--2---:R-:W2:Y:S02]  /*10d0*/  @P0 R2UR UR9, R0 ;  /* 0x00000000000903c2 */ /* 0x004ea400000e0000 */
[----:B--2---:R-:W-:-:S02]  /*10e0*/  @UP1 UIADD3 UR6, UR9, -UR16, URZ ;  /* 0x8000001009061290 */ /* 0x004fc4000fffe03f */
[----:B------:R-:W-:-:S04]  /*10f0*/  @!UP1 UIADD3 UR6, UR7, UR8, -UR16 ;  /* 0x0000000807069290 */ /* 0x000fc8000fffe810 */
[----:B------:R-:W-:-:S06]  /*1100*/  UISETP.GT.AND UP0, UPT, UR6, UR22, UPT ;  /* 0x000000160600728c */ /* 0x000fcc000bf04270 */
[----:B------:R-:W-:-:S13]  /*1110*/  PLOP3.LUT P0, PT, PT, PT, UP0, 0x80, 0x0 ;  /* 0x000000000000781c */ /* 0x000fda0003f0f008 */
[----:B------:R-:W-:Y:S05]  /*1120*/  @!P0 BRA `(.L_x_269) ;  /* 0x0000870000008947 */ /* 0x000fea0003800000 */
[----:B------:R-:W-:Y:S02]  /*1130*/  ULDC.64 UR10, c[0x0][0x178] ;  /* 0x00005e00000a7ab9 */ /* 0x000fe40000000a00 */
[----:B------:R-:W-:Y:S02]  /*1140*/  UIMAD UR7, UR23, UR10, URZ ;  /* 0x0000000a170772a4 */ /* 0x000fe4000f8e023f */
[----:B-1----:R-:W-:Y:S02]  /*1150*/  UISETP.NE.AND UP0, UPT, UR19, -0x1, UPT ;  /* 0xffffffff1300788c */ /* 0x002fe4000bf05270 */
[----:B------:R-:W-:Y:S02]  /*1160*/  UIMAD UR13, UR31, UR11, UR7 ;  /* 0x0000000b1f0d72a4 */ /* 0x000fe4000f8e0207 */
[----:B------:R-:W-:Y:S02]  /*1170*/  UIADD3 UR7, UR27, 0x3f, URZ ;  /* 0x0000003f1b077890 */ /* 0x000fe4000fffe03f */
[----:B------:R-:W-:Y:S01]  /*1180*/  ULDC.64 UR14, c[0x0][0x190] ;  /* 0x00006400000e7ab9 */ /* 0x000fe20000000a00 */
[----:B------:R-:W-:Y:S01]  /*1190*/  PLOP3.LUT P0, PT, PT, PT, UP0, 0x80, 0x0 ;  /* 0x000000000000781c */ /* 0x000fe20003f0f008 */
[----:B------:R-:W-:-:S02]  /*11a0*/  USHF.R.S32.HI UR12, URZ, 0x1f, UR7 ;  /* 0x0000001f3f0c7899 */ /* 0x000fc40008011407 */
[----:B------:R-:W-:Y:S02]  /*11b0*/  UIMAD.WIDE.U32 UR8, UR31, UR10, URZ ;  /* 0x0000000a1f0872a5 */ /* 0x000fe4000f8e003f */
[----:B------:R-:W-:Y:S02]  /*11c0*/  UISETP.NE.AND UP1, UPT, UR17, -0x1, UPT ;  /* 0xffffffff1100788c */ /* 0x000fe4000bf25270 */
[----:B------:R-:W-:Y:S02]  /*11d0*/  UIMAD.WIDE.U32 UR10, UR17, UR14, URZ ;  /* 0x0000000e110a72a5 */ /* 0x000fe4000f8e003f */
[----:B------:R-:W-:Y:S02]  /*11e0*/  ULEA.HI UR33, UR12, UR7, URZ, 0x6 ;  /* 0x000000070c217291 */ /* 0x000fe4000f8f303f */
[----:B------:R-:W-:Y:S02]  /*11f0*/  @UP0 UIADD3 UR7, UR16, UR19, URZ ;  /* 0x0000001310070290 */ /* 0x000fe4000fffe03f */
[----:B------:R-:W-:-:S02]  /*1200*/  ULDC.64 UR20, c[0x0][0x198] ;  /* 0x0000660000147ab9 */ /* 0x000fc40000000a00 */
[----:B------:R-:W-:Y:S02]  /*1210*/  USEL UR39, UR8, UR10, !UP1 ;  /* 0x0000000a08277287 */ /* 0x000fe4000c800000 */
[----:B------:R-:W-:Y:S02]  /*1220*/  UIADD3 UR34, UR9, UR13, URZ ;  /* 0x0000000d09227290 */ /* 0x000fe4000fffe03f */
[----:B------:R-:W-:Y:S02]  /*1230*/  ULOP3.LUT UR12, UR33, 0xffffffc0, URZ, 0xc0, !UPT ;  /* 0xffffffc0210c7892 */ /* 0x000fe4000f8ec03f */
[----:B------:R-:W-:Y:S02]  /*1240*/  @UP0 UIMAD.WIDE.U32 UR8, UR7, UR20, URZ ;  /* 0x00000014070802a5 */ /* 0x000fe4000f8e003f */
[----:B------:R-:W-:Y:S02]  /*1250*/  UIMAD UR10, UR17, UR15, URZ ;  /* 0x0000000f110a72a4 */ /* 0x000fe4000f8e023f */
[----:B------:R-:W-:-:S02]  /*1260*/  UIADD3 UR14, UR12, -0x40, URZ ;  /* 0xffffffc00c0e7890 */ /* 0x000fc4000fffe03f */
[----:B------:R-:W-:Y:S02]  /*1270*/  @UP0 UIMAD UR35, UR7, UR21, UR9 ;  /* 0x00000015072302a4 */ /* 0x000fe4000f8e0209 */
[----:B------:R-:W-:Y:S02]  /*1280*/  @UP1 UIADD3 UR34, UR11, UR10, URZ ;  /* 0x0000000a0b221290 */ /* 0x000fe4000fffe03f */
[----:B------:R-:W-:Y:S02]  /*1290*/  USHF.R.S32.HI UR28, URZ, 0x1f, UR14 ;  /* 0x0000001f3f1c7899 */ /* 0x000fe4000801140e */
[----:B------:R-:W-:Y:S01]  /*12a0*/  @UP0 UMOV UR32, UR8 ;  /* 0x0000000800200c82 */ /* 0x000fe20008000000 */
[----:B------:R-:W-:Y:S05]  /*12b0*/  @P0 BRA `(.L_x_270) ;  /* 0x000000c000000947 */ /* 0x000fea0003800000 */
[----:B------:R-:W-:Y:S02]  /*12c0*/  USHF.R.S32.HI UR7, URZ, 0x1f, UR16 ;  /* 0x0000001f3f077899 */ /* 0x000fe40008011410 */
[----:B------:R-:W-:Y:S02]  /*12d0*/  ULDC.64 UR10, c[0x0][0x198] ;  /* 0x00006600000a7ab9 */ /* 0x000fe40000000a00 */
[----:B------:R-:W-:-:S02]  /*12e0*/  UIMAD UR7, UR7, UR10, URZ ;  /* 0x0000000a070772a4 */ /* 0x000fc4000f8e023f */
[----:B------:R-:W-:Y:S02]  /*12f0*/  UIMAD.WIDE.U32 UR8, UR16, UR10, URZ ;  /* 0x0000000a100872a5 */ /* 0x000fe4000f8e003f */
[----:B------:R-:W-:Y:S02]  /*1300*/  UIMAD UR11, UR16, UR11, UR7 ;  /* 0x0000000b100b72a4 */ /* 0x000fe4000f8e0207 */
[----:B------:R-:W-:Y:S02]  /*1310*/  ULDC.64 UR12, c[0x0][0x180] ;  /* 0x00006000000c7ab9 */ /* 0x000fe40000000a00 */
[----:B------:R-:W-:Y:S02]  /*1320*/  UIADD3 UR9, UR9, UR11, URZ ;  /* 0x0000000b09097290 */ /* 0x000fe4000fffe03f */
[----:B------:R-:W-:Y:S02]  /*1330*/  UIMAD UR7, UR23, UR12, URZ ;  /* 0x0000000c170772a4 */ /* 0x000fe4000f8e023f */
[----:B------:R-:W-:-:S02]  /*1340*/  UIMAD.WIDE.U32 UR8, UR31, UR12, UR8 ;  /* 0x0000000c1f0872a5 */ /* 0x000fc4000f8e0008 */
[----:B------:R-:W-:-:S04]  /*1350*/  UIMAD UR7, UR31, UR13, UR7 ;  /* 0x0000000d1f0772a4 */ /* 0x000fc8000f8e0207 */
[----:B------:R-:W-:Y:S02]  /*1360*/  UIADD3 UR35, UR9, UR7, URZ ;  /* 0x0000000709237290 */ /* 0x000fe4000fffe03f */
[----:B------:R-:W-:Y:S02]  /*1370*/  UMOV UR32, UR8 ;  /* 0x0000000800207c82 */ /* 0x000fe40008000000 */
.L_x_270:
[----:B------:R-:W-:Y:S02]  /*1380*/  @UP0 UIADD3 UR7, UR16, UR19, URZ ;  /* 0x0000001310070290 */ /* 0x000fe4000fffe03f */
[----:B------:R-:W-:Y:S02]  /*1390*/  ULDC.64 UR10, c[0x0][0x1a0] ;  /* 0x00006800000a7ab9 */ /* 0x000fe40000000a00 */
[----:B------:R-:W-:-:S04]  /*13a0*/  @UP0 UIMAD.WIDE.U32 UR8, UR7, UR10, URZ ;  /* 0x0000000a070802a5 */ /* 0x000fc8000f8e003f */
[----:B------:R-:W-:-:S03]  /*13b0*/  @UP0 UIMAD UR30, UR7, UR11, UR9 ;  /* 0x0000000b071e02a4 */ /* 0x000fc6000f8e0209 */
[----:B------:R-:W-:Y:S01]  /*13c0*/  @UP0 UMOV UR29, UR8 ;  /* 0x00000008001d0c82 */ /* 0x000fe20008000000 */
[----:B------:R-:W-:Y:S05]  /*13d0*/  @P0 BRA `(.L_x_271) ;  /* 0x000000c000000947 */ /* 0x000fea0003800000 */
[----:B------:R-:W-:Y:S02]  /*13e0*/  USHF.R.S32.HI UR7, URZ, 0x1f, UR16 ;  /* 0x0000001f3f077899 */ /* 0x000fe40008011410 */
[----:B------:R-:W-:Y:S02]  /*13f0*/  ULDC.64 UR10, c[0x0][0x1a0] ;  /* 0x00006800000a7ab9 */ /* 0x000fe40000000a00 */
[----:B------:R-:W-:Y:S02]  /*1400*/  UIMAD UR7, UR7, UR10, URZ ;  /* 0x0000000a070772a4 */ /* 0x000fe4000f8e023f */
[----:B------:R-:W-:Y:S02]  /*1410*/  UIMAD.WIDE.U32 UR8, UR16, UR10, URZ ;  /* 0x0000000a100872a5 */ /* 0x000fe4000f8e003f */
[----:B------:R-:W-:-:S04]  /*1420*/  UIMAD UR11, UR16, UR11, UR7 ;  /* 0x0000000b100b72a4 */ /* 0x000fc8000f8e0207 */
[----:B------:R-:W-:-:S03]  /*1430*/  UIADD3 UR9, UR9, UR11, URZ ;  /* 0x0000000b09097290 */ /* 0x000fc6000fffe03f */
[----:B------:R-:W-:Y:S02]  /*1440*/  ULDC.64 UR10, c[0x0][0x188] ;  /* 0x00006200000a7ab9 */ /* 0x000fe40000000a00 */
[----:B------:R-:W-:Y:S02]  /*1450*/  UIMAD UR7, UR23, UR10, URZ ;  /* 0x0000000a170772a4 */ /* 0x000fe4000f8e023f */
[----:B------:R-:W-:Y:S02]  /*1460*/  UIMAD.WIDE.U32 UR8, UR31, UR10, UR8 ;  /* 0x0000000a1f0872a5 */ /* 0x000fe4000f8e0008 */
[----:B------:R-:W-:-:S04]  /*1470*/  UIMAD UR7, UR31, UR11, UR7 ;  /* 0x0000000b1f0772a4 */ /* 0x000fc8000f8e0207 */
[----:B------:R-:W-:Y:S02]  /*1480*/  UIADD3 UR30, UR9, UR7, URZ ;  /* 0x00000007091e7290 */ /* 0x000fe4000fffe03f */
[----:B------:R-:W-:Y:S02]  /*1490*/  UMOV UR29, UR8 ;  /* 0x00000008001d7c82 */ /* 0x000fe40008000000 */
.L_x_271:
[----:B------:R-:W-:Y:S01]  /*14a0*/  IABS R5, c[0x0][0x1c8] ;  /* 0x0000720000057a13 */ /* 0x000fe20000000000 */
[----:B------:R-:W-:Y:S01]  /*14b0*/  ULDC.64 UR10, c[0x0][0x370] ;  /* 0x0000dc00000a7ab9 */ /* 0x000fe20000000a00 */
[----:B------:R-:W-:Y:S01]  /*14c0*/  IABS R4, UR38 ;  /* 0x0000002600047c13 */ /* 0x000fe20008000000 */
[----:B------:R-:W-:Y:S01]  /*14d0*/  @UP1 UIMAD.WIDE.U32 UR8, UR17, UR10, URZ ;  /* 0x0000000a110812a5 */ /* 0x000fe2000f8e003f */
[----:B------:R-:W1:Y:S01]  /*14e0*/  I2F.RP R2, R5 ;  /* 0x0000000500027306 */ /* 0x000e620000209400 */
[----:B------:R-:W-:Y:S01]  /*14f0*/  ULDC UR12, c[0x0][0x224] ;  /* 0x00008900000c7ab9 */ /* 0x000fe20000000800 */
[----:B------:R-:W-:Y:S01]  /*1500*/  ISETP.NE.AND P1, PT, RZ, c[0x0][0x1c8], PT ;  /* 0x00007200ff007a0c */ /* 0x000fe20003f25270 */
[----:B------:R-:W-:Y:S02]  /*1510*/  @UP1 UIMAD UR25, UR17, UR11, UR9 ;  /* 0x0000000b111912a4 */ /* 0x000fe4000f8e0209 */
[----:B------:R-:W-:-:S02]  /*1520*/  USHF.L.U32 UR13, UR31, 0x7, URZ ;  /* 0x000000071f0d7899 */ /* 0x000fc4000800063f */
[----:B------:R-:W-:Y:S02]  /*1530*/  @UP1 UMOV UR24, UR8 ;  /* 0x0000000800181c82 */ /* 0x000fe40008000000 */
[----:B------:R-:W-:Y:S02]  /*1540*/  ULDC.64 UR8, c[0x0][0x368] ;  /* 0x0000da0000087ab9 */ /* 0x000fe40000000a00 */
[----:B------:R-:W-:Y:S02]  /*1550*/  @!UP1 UIMAD UR7, UR23, UR8, URZ ;  /* 0x00000008170792a4 */ /* 0x000fe4000f8e023f */
[----:B------:R-:W-:Y:S02]  /*1560*/  ULDC.64 UR10, c[0x0][0x3d8] ;  /* 0x0000f600000a7ab9 */ /* 0x000fe40000000a00 */
[----:B------:R-:W-:Y:S01]  /*1570*/  @!UP1 UIMAD UR7, UR31, UR9, UR7 ;  /* 0x000000091f0792a4 */ /* 0x000fe2000f8e0207 */
[----:B-1----:R-:W1:Y:S01]  /*1580*/  MUFU.RCP R2, R2 ;  /* 0x0000000200027308 */ /* 0x002e620000001000 */
[----:B------:R-:W-:-:S02]  /*1590*/  @!UP1 UIMAD.WIDE.U32 UR8, UR31, UR8, URZ ;  /* 0x000000081f0892a5 */ /* 0x000fc4000f8e003f */
[----:B------:R-:W-:Y:S02]  /*15a0*/  USHF.R.S32.HI UR20, URZ, 0x1f, UR22 ;  /* 0x0000001f3f147899 */ /* 0x000fe40008011416 */
[----:B------:R-:W-:Y:S02]  /*15b0*/  @!UP1 UIADD3 UR25, UR9, UR7, URZ ;  /* 0x0000000709199290 */ /* 0x000fe4000fffe03f */
[----:B------:R-:W-:Y:S01]  /*15c0*/  UIMAD UR7, UR23, UR12, UR52 ;  /* 0x0000000c170772a4 */ /* 0x000fe2000f8e0234 */
[----:B------:R-:W2:Y:S01]  /*15d0*/  S2UR UR12, SR_CTAID.X ;  /* 0x00000000000c79c3 */ /* 0x000ea20000002500 */
[----:B------:R-:W-:Y:S02]  /*15e0*/  @!UP1 UMOV UR24, UR8 ;  /* 0x0000000800189c82 */ /* 0x000fe40008000000 */
[----:B------:R-:W-:Y:S02]  /*15f0*/  UIADD3 UR7, UR45, UR7, URZ ;  /* 0x000000072d077290 */ /* 0x000fe4000fffe03f */
[----:B------:R-:W-:-:S02]  /*1600*/  UIMAD.WIDE.U32 UR8, UR36, UR17, URZ ;  /* 0x00000011240872a5 */ /* 0x000fc4000f8e003f */
[----:B------:R-:W-:Y:S01]  /*1610*/  UIMAD UR7, UR36, UR7, UR51 ;  /* 0x00000007240772a4 */ /* 0x000fe2000f8e0233 */
[----:B-1----:R-:W-:Y:S01]  /*1620*/  IADD3 R2, R2, 0xffffffe, RZ ;  /* 0x0ffffffe02027810 */ /* 0x002fe20007ffe0ff */
[----:B------:R-:W-:Y:S02]  /*1630*/  USEL UR15, UR42, UR8, !UP1 ;  /* 0x000000082a0f7287 */ /* 0x000fe4000c800000 */
[----:B------:R-:W-:Y:S01]  /*1640*/  UIADD3 UR21, UR43, UR7, URZ ;  /* 0x000000072b157290 */ /* 0x000fe2000fffe03f */
[----:B------:R-:W1:Y:S01]  /*1650*/  F2I.FTZ.U32.TRUNC.NTZ R3, R2 ;  /* 0x0000000200037305 */ /* 0x000e62000021f000 */
[----:B------:R-:W-:-:S04]  /*1660*/  UIMAD UR7, UR37, UR17, URZ ;  /* 0x00000011250772a4 */ /* 0x000fc8000f8e023f */
[----:B------:R-:W-:Y:S02]  /*1670*/  @UP1 UIADD3 UR21, UR9, UR7, URZ ;  /* 0x0000000709151290 */ /* 0x000fe4000fffe03f */
[----:B------:R-:W-:-:S04]  /*1680*/  USHF.L.U64.HI UR7, UR31, 0x7, UR23 ;  /* 0x000000071f077899 */ /* 0x000fc80008010217 */
[----:B------:R-:W-:Y:S02]  /*1690*/  USEL UR7, UR7, URZ, UP4 ;  /* 0x0000003f07077287 */ /* 0x000fe4000a000000 */
[----:B--2---:R-:W-:Y:S01]  /*16a0*/  UIMAD.WIDE.U32 UR8, UR12, UR10, URZ ;  /* 0x0000000a0c0872a5 */ /* 0x004fe2000f8e003f */
[----:B-1----:R-:W-:-:S03]  /*16b0*/  IMAD.MOV R0, RZ, RZ, -R3 ;  /* 0x000000ffff007224 */ /* 0x002fc600078e0a03 */
[----:B------:R-:W-:Y:S01]  /*16c0*/  UIMAD UR11, UR12, UR11, UR9 ;  /* 0x0000000b0c0b72a4 */ /* 0x000fe2000f8e0209 */
[----:B------:R-:W-:Y:S01]  /*16d0*/  IMAD.MOV.U32 R2, RZ, RZ, RZ ;  /* 0x000000ffff027224 */ /* 0x000fe200078e00ff */
[----:B------:R-:W-:Y:S01]  /*16e0*/  USEL UR12, UR8, URZ, UP6 ;  /* 0x0000003f080c7287 */ /* 0x000fe2000b000000 */
[----:B------:R-:W-:Y:S01]  /*16f0*/  IMAD R0, R0, R5, RZ ;  /* 0x0000000500007224 */ /* 0x000fe200078e02ff */
[----:B------:R-:W-:Y:S02]  /*1700*/  USEL UR8, UR13, URZ, UP4 ;  /* 0x0000003f0d087287 */ /* 0x000fe4000a000000 */
[----:B------:R-:W-:Y:S01]  /*1710*/  USEL UR26, UR11, URZ, UP6 ;  /* 0x0000003f0b1a7287 */ /* 0x000fe2000b000000 */
[----:B------:R-:W-:Y:S01]  /*1720*/  IMAD.HI.U32 R0, R3, R0, R2 ;  /* 0x0000000003007227 */ /* 0x000fe200078e0002 */
[----:B------:R-:W-:Y:S02]  /*1730*/  UIADD3 UR8, UP0, UR14, UR8, URZ ;  /* 0x000000080e087290 */ /* 0x000fe4000ff1e03f */
[----:B------:R-:W-:Y:S01]  /*1740*/  ULDC UR13, c[0x0][0x234] ;  /* 0x00008d00000d7ab9 */ /* 0x000fe20000000800 */
[----:B------:R-:W-:Y:S01]  /*1750*/  IMAD.MOV.U32 R2, RZ, RZ, R4 ;  /* 0x000000ffff027224 */ /* 0x000fe200078e0004 */
[----:B------:R-:W-:-:S02]  /*1760*/  UIADD3.X UR9, UR28, UR7, URZ, UP0, !UPT ;  /* 0x000000071c097290 */ /* 0x000fc400087fe43f */
[----:B------:R-:W-:Y:S01]  /*1770*/  UIMAD UR7, UR37, UR8, URZ ;  /* 0x00000008250772a4 */ /* 0x000fe2000f8e023f */
[----:B------:R-:W-:-:S03]  /*1780*/  IMAD.HI.U32 R0, R0, R2, RZ ;  /* 0x0000000200007227 */ /* 0x000fc600078e00ff */
[----:B------:R-:W-:Y:S01]  /*1790*/  UIMAD UR10, UR36, UR9, UR7 ;  /* 0x00000009240a72a4 */ /* 0x000fe2000f8e0207 */
[----:B------:R-:W-:Y:S01]  /*17a0*/  IMAD.MOV R3, RZ, RZ, -R0 ;  /* 0x000000ffff037224 */ /* 0x000fe200078e0a00 */
[----:B------:R-:W-:Y:S02]  /*17b0*/  @UP5 USEL UR7, UR54, UR17, !UP1 ;  /* 0x0000001136075287 */ /* 0x000fe4000c800000 */
[----:B------:R-:W-:Y:S01]  /*17c0*/  UIMAD.WIDE.U32 UR8, UR36, UR8, URZ ;  /* 0x00000008240872a5 */ /* 0x000fe2000f8e003f */
[C---:B------:R-:W-:Y:S01]  /*17d0*/  IMAD R2, R5.reuse, R3, R2 ;  /* 0x0000000305027224 */ /* 0x040fe200078e0202 */
[----:B------:R-:W-:Y:S02]  /*17e0*/  @UP5 UIMAD UR13, UR38, UR13, UR7 ;  /* 0x0000000d260d52a4 */ /* 0x000fe4000f8e0207 */
[----:B------:R-:W-:Y:S02]  /*17f0*/  UIADD3 UR23, UR9, UR10, URZ ;  /* 0x0000000a09177290 */ /* 0x000fe4000fffe03f */
[----:B------:R-:W-:-:S03]  /*1800*/  ISETP.GT.U32.AND P0, PT, R5, R2, PT ;  /* 0x000000020500720c */ /* 0x000fc60003f04070 */
[----:B------:R-:W-:-:S10]  /*1810*/  @!UP5 UMOV UR13, UR49 ;  /* 0x00000031000ddc82 */ /* 0x000fd40008000000 */
[----:B------:R-:W-:Y:S01]  /*1820*/  @!P0 IMAD.IADD R2, R2, 0x1, -R5 ;  /* 0x0000000102028824 */ /* 0x000fe200078e0a05 */
[----:B------:R-:W-:Y:S02]  /*1830*/  @!P0 IADD3 R0, R0, 0x1, RZ ;  /* 0x0000000100008810 */ /* 0x000fe40007ffe0ff */
[----:B------:R-:W-:Y:S02]  /*1840*/  ISETP.LE.AND P0, PT, RZ, UR56, PT ;  /* 0x00000038ff007c0c */ /* 0x000fe4000bf03270 */
[----:B------:R-:W-:-:S13]  /*1850*/  ISETP.GE.U32.AND P2, PT, R2, R5, PT ;  /* 0x000000050200720c */ /* 0x000fda0003f46070 */
[----:B------:R-:W-:-:S05]  /*1860*/  @P2 IADD3 R0, R0, 0x1, RZ ;  /* 0x0000000100002810 */ /* 0x000fca0007ffe0ff */
[----:B------:R-:W-:-:S04]  /*1870*/  IMAD.MOV.U32 R10, RZ, RZ, R0 ;  /* 0x000000ffff0a7224 */ /* 0x000fc800078e0000 */
[----:B------:R-:W-:Y:S01]  /*1880*/  @!P0 IMAD.MOV R10, RZ, RZ, -R10 ;  /* 0x000000ffff0a8224 */ /* 0x000fe200078e0a0a */
[----:B------:R-:W-:Y:S02]  /*1890*/  PLOP3.LUT P0, PT, PT, PT, UP5, 0x80, 0x0 ;  /* 0x000000000000781c */ /* 0x000fe40003f0f058 */
[----:B------:R-:W-:-:S04]  /*18a0*/  @!P1 LOP3.LUT R10, RZ, c[0x0][0x1c8], RZ, 0x33, !PT ;  /* 0x00007200ff0a9a12 */ /* 0x000fc800078e33ff */
[----:B------:R-:W-:-:S07]  /*18b0*/  SHF.R.S32.HI R14, RZ, 0x1f, R10 ;  /* 0x0000001fff0e7819 */ /* 0x000fce000001140a */
[----:B------:R-:W-:Y:S05]  /*18c0*/  @!P0 BRA `(.L_x_272) ;  /* 0x0000005000008947 */ /* 0x000fea0003800000 */
[----:B------:R-:W-:Y:S02]  /*18d0*/  ULDC UR7, c[0x0][0x224] ;  /* 0x0000890000077ab9 */ /* 0x000fe40000000800 */
[----:B------:R-:W-:-:S04]  /*18e0*/  @!UP1 UIMAD UR17, UR31, UR7, URZ ;  /* 0x000000071f1192a4 */ /* 0x000fc8000f8e023f */
[----:B------:R-:W-:-:S04]  /*18f0*/  ULEA UR7, UR31, UR17, 0x7 ;  /* 0x000000111f077291 */ /* 0x000fc8000f8e383f */
[----:B------:R-:W-:Y:S01]  /*1900*/  UIMAD UR11, UR55, UR38, UR7 ;  /* 0x00000026370b72a4 */ /* 0x000fe2000f8e0207 */
[----:B------:R-:W-:Y:S05]  /*1910*/  BRA `(.L_x_273) ;  /* 0x0000001000007947 */ /* 0x000fea0003800000 */
.L_x_272:
[----:B------:R-:W-:Y:S02]  /*1920*/  UMOV UR11, UR50 ;  /* 0x00000032000b7c82 */ /* 0x000fe40008000000 */
.L_x_273:
[----:B------:R-:W1:Y:S01]  /*1930*/  S2R R26, SR_TID.X ;  /* 0x00000000001a7919 */ /* 0x000e620000002100 */
[----:B------:R-:W-:Y:S01]  /*1940*/  UIADD3 UR8, UP3, UP2, UR8, UR41, UR47 ;  /* 0x0000002908087290 */ /* 0x000fe2000fa7e02f */
[----:B------:R-:W-:Y:S01]  /*1950*/  SHF.R.S32.HI R21, RZ, 0x1f, R245 ;  /* 0x0000001fff157819 */ /* 0x000fe200000114f5 */
[----:B------:R-:W-:Y:S01]  /*1960*/  IMAD.U32 R8, RZ, RZ, UR38 ;  /* 0x00000026ff087e24 */ /* 0x000fe2000f8e00ff */
[----:B------:R-:W-:Y:S01]  /*1970*/  IADD3 R0, P0, R245, UR14, RZ ;  /* 0x0000000ef5007c10 */ /* 0x000fe2000ff1e0ff */
[----:B------:R-:W-:Y:S01]  /*1980*/  UIADD3 UR15, UP1, UP0, UR12, UR8, UR15 ;  /* 0x000000080c0f7290 */ /* 0x000fe2000f83e00f */
[----:B------:R-:W-:Y:S01]  /*1990*/  BSSY B1, `(.L_x_269) ;  /* 0x00007e9000017945 */ /* 0x000fe20003800000 */
[----:B------:R-:W-:Y:S01]  /*19a0*/  UISETP.GE.AND UP4, UPT, UR27, 0x1, UPT ;  /* 0x000000011b00788c */ /* 0x000fe2000bf86270 */
[----:B------:R-:W-:Y:S01]  /*19b0*/  IADD3.X R3, R21, UR28, RZ, P0, !PT ;  /* 0x0000001c15037c10 */ /* 0x000fe200087fe4ff */
[----:B------:R-:W-:-:S02]  /*19c0*/  ULDC.64 UR8, c[0x0][0x1a8] ;  /* 0x00006a0000087ab9 */ /* 0x000fc40000000a00 */
[----:B------:R-:W-:Y:S02]  /*19d0*/  UIMAD UR7, UR61, UR8, URZ ;  /* 0x000000083d0772a4 */ /* 0x000fe4000f8e023f */
[----:B------:R-:W-:Y:S01]  /*19e0*/  IMAD R3, R3, c[0x0][0x190], RZ ;  /* 0x0000640003037a24 */ /* 0x000fe200078e02ff */
[----:B------:R-:W-:Y:S02]  /*19f0*/  UMOV UR17, 0x4 ;  /* 0x0000000400117882 */ /* 0x000fe40000000000 */
[----:B------:R-:W-:Y:S02]  /*1a00*/  UIMAD UR12, UR38, UR9, UR7 ;  /* 0x00000009260c72a4 */ /* 0x000fe4000f8e0207 */
[----:B------:R-:W-:Y:S02]  /*1a10*/  UIADD3 UR11, UR14, UR11, URZ ;  /* 0x0000000b0e0b7290 */ /* 0x000fe4000fffe03f */
[----:B------:R-:W-:Y:S02]  /*1a20*/  ULDC.64 UR8, c[0x0][0x378] ;  /* 0x0000de0000087ab9 */ /* 0x000fe40000000a00 */
[----:B------:R-:W-:Y:S01]  /*1a30*/  UIMAD UR7, UR61, UR8, URZ ;  /* 0x000000083d0772a4 */ /* 0x000fe2000f8e023f */
[----:B-1----:R-:W-:-:S03]  /*1a40*/  SHF.R.S32.HI R27, RZ, 0x1f, R26 ;  /* 0x0000001fff1b7819 */ /* 0x002fc6000001141a */
[----:B------:R-:W-:Y:S01]  /*1a50*/  UIMAD UR10, UR38, UR9, UR7 ;  /* 0x00000009260a72a4 */ /* 0x000fe2000f8e0207 */
[CC--:B------:R-:W-:Y:S02]  /*1a60*/  LEA.HI R4, R27.reuse, R26.reuse, RZ, 0x3 ;  /* 0x0000001a1b047211 */ /* 0x0c0fe400078f18ff */
[----:B------:R-:W-:Y:S01]  /*1a70*/  ULDC.64 UR8, c[0x0][0x370] ;  /* 0x0000dc0000087ab9 */ /* 0x000fe20000000a00 */
[----:B------:R-:W-:Y:S01]  /*1a80*/  LEA.HI R11, R27, R26, RZ, 0x5 ;  /* 0x0000001a1b0b7211 */ /* 0x000fe200078f28ff */
[----:B------:R-:W-:Y:S01]  /*1a90*/  UIMAD UR7, UR28, UR8, URZ ;  /* 0x000000081c0772a4 */ /* 0x000fe2000f8e023f */
[----:B------:R-:W-:Y:S01]  /*1aa0*/  LOP3.LUT R4, R4, 0xfffffff8, RZ, 0xc0, !PT ;  /* 0xfffffff804047812 */ /* 0x000fe200078ec0ff */
[----:B------:R-:W-:Y:S02]  /*1ab0*/  UIADD3 UR8, UR14, UR13, URZ ;  /* 0x0000000d0e087290 */ /* 0x000fe4000fffe03f */
[----:B------:R-:W-:Y:S02]  /*1ac0*/  UIMAD UR7, UR14, UR9, UR7 ;  /* 0x000000090e0772a4 */ /* 0x000fe4000f8e0207 */
[----:B------:R-:W-:Y:S01]  /*1ad0*/  IMAD.IADD R4, R26, 0x1, -R4 ;  /* 0x000000011a047824 */ /* 0x000fe200078e0a04 */
[----:B------:R-:W-:-:S03]  /*1ae0*/  ULEA.HI.SX32 UR9, UR33, 0xffffffff, 0x1a ;  /* 0xffffffff21097891 */ /* 0x000fc6000f8fd23f */
[----:B------:R-:W-:-:S05]  /*1af0*/  IMAD.SHL.U32 R4, R4, 0x8, RZ ;  /* 0x0000000804047824 */ /* 0x000fca00078e00ff */
[----:B------:R-:W-:Y:S02]  /*1b00*/  SHF.R.S32.HI R5, RZ, 0x1f, R4 ;  /* 0x0000001fff057819 */ /* 0x000fe40000011404 */
[----:B------:R-:W-:-:S03]  /*1b10*/  IADD3 R2, P0, R4, UR24, RZ ;  /* 0x0000001804027c10 */ /* 0x000fc6000ff1e0ff */
[----:B------:R-:W-:-:S04]  /*1b20*/  IMAD.WIDE.U32 R6, R0, c[0x0][0x190], R4 ;  /* 0x0000640000067a25 */ /* 0x000fc800078e0004 */
[----:B------:R-:W-:Y:S01]  /*1b30*/  IMAD R0, R0, c[0x0][0x194], R3 ;  /* 0x0000650000007a24 */ /* 0x000fe200078e0203 */
[----:B------:R-:W-:Y:S02]  /*1b40*/  IADD3 R6, P1, R6, UR39, RZ ;  /* 0x0000002706067c10 */ /* 0x000fe4000ff3e0ff */
[----:B------:R-:W-:Y:S01]  /*1b50*/  IADD3.X R3, R5, UR25, RZ, P0, !PT ;  /* 0x0000001905037c10 */ /* 0x000fe200087fe4ff */
[----:B------:R-:W-:Y:S01]  /*1b60*/  ULDC.64 UR24, c[0x0][0x200] ;  /* 0x0000800000187ab9 */ /* 0x000fe20000000a00 */
[----:B------:R-:W-:Y:S01]  /*1b70*/  IADD3.X R7, R7, UR34, R0, P1, !PT ;  /* 0x0000002207077c10 */ /* 0x000fe20008ffe400 */
[----:B------:R-:W-:-:S04]  /*1b80*/  IMAD.U32 R0, RZ, RZ, UR14 ;  /* 0x0000000eff007e24 */ /* 0x000fc8000f8e00ff */
[----:B------:R-:W-:-:S04]  /*1b90*/  IMAD.WIDE.U32 R2, R0, c[0x0][0x370], R2 ;  /* 0x0000dc0000027a25 */ /* 0x000fc800078e0002 */
[----:B------:R-:W-:Y:S01]  /*1ba0*/  IMAD.U32 R0, RZ, RZ, UR38 ;  /* 0x00000026ff007e24 */ /* 0x000fe2000f8e00ff */
[----:B------:R-:W-:Y:S01]  /*1bb0*/  IADD3 R3, R3, UR7, RZ ;  /* 0x0000000703037c10 */ /* 0x000fe2000fffe0ff */
[----:B------:R-:W-:Y:S01]  /*1bc0*/  IMAD.WIDE.U32 R6, R8, c[0x0][0x1a8], R6 ;  /* 0x00006a0008067a25 */ /* 0x000fe200078e0006 */
[----:B------:R-:W-:-:S03]  /*1bd0*/  UIADD3.X UR7, UR23, UR48, UR53, UP3, UP2 ;  /* 0x0000003017077290 */ /* 0x000fc60009fe4435 */
[----:B------:R-:W-:Y:S01]  /*1be0*/  IMAD.WIDE.U32 R2, R0, c[0x0][0x378], R2 ;  /* 0x0000de0000027a25 */ /* 0x000fe200078e0002 */
[----:B------:R-:W-:Y:S01]  /*1bf0*/  LOP3.LUT R0, R11, 0xffffffe0, RZ, 0xc0, !PT ;  /* 0xffffffe00b007812 */ /* 0x000fe200078ec0ff */
[----:B------:R-:W-:Y:S01]  /*1c00*/  UIADD3.X UR7, UR26, UR7, UR21, UP1, UP0 ;  /* 0x000000071a077290 */ /* 0x000fe20008fe0415 */
[----:B------:R-:W-:Y:S01]  /*1c10*/  IADD3 R9, R7, UR12, RZ ;  /* 0x0000000c07097c10 */ /* 0x000fe2000fffe0ff */
[----:B------:R-:W-:Y:S01]  /*1c20*/  UIMAD.WIDE UR12, UR8, UR17, UR24 ;  /* 0x00000011080c72a5 */ /* 0x000fe2000f8e0218 */
[----:B------:R-:W-:Y:S01]  /*1c30*/  LEA R8, P0, R6, c[0x0][0x160], 0x1 ;  /* 0x0000580006087a11 */ /* 0x000fe200078008ff */
[----:B------:R-:W-:Y:S01]  /*1c40*/  IMAD.IADD R0, R26, 0x1, -R0 ;  /* 0x000000011a007824 */ /* 0x000fe200078e0a00 */
[----:B------:R-:W-:Y:S01]  /*1c50*/  SHF.R.S32.HI R11, RZ, 0x5, R11 ;  /* 0x00000005ff0b7819 */ /* 0x000fe2000001140b */
[----:B------:R-:W-:Y:S01]  /*1c60*/  ULDC.64 UR24, c[0x0][0x3c8] ;  /* 0x0000f20000187ab9 */ /* 0x000fe20000000a00 */
[----:B------:R-:W-:Y:S02]  /*1c70*/  LEA.HI.X R9, R6, c[0x0][0x164], R9, 0x1, P0 ;  /* 0x0000590006097a11 */ /* 0x000fe400000f0c09 */
[----:B------:R-:W-:Y:S01]  /*1c80*/  PLOP3.LUT P0, PT, PT, PT, UP4, 0x80, 0x0 ;  /* 0x000000000000781c */ /* 0x000fe20003f0f048 */
[----:B------:R-:W-:Y:S01]  /*1c90*/  IMAD R11, R11, UR46, R0 ;  /* 0x0000002e0b0b7c24 */ /* 0x000fe2000f8e0200 */
[----:B------:R-:W-:Y:S01]  /*1ca0*/  IADD3 R3, R3, UR10, RZ ;  /* 0x0000000a03037c10 */ /* 0x000fe2000fffe0ff */
[----:B------:R-:W-:-:S04]  /*1cb0*/  IMAD R0, R21, c[0x0][0x370], RZ ;  /* 0x0000dc0015007a24 */ /* 0x000fc800078e02ff */
[----:B------:R-:W-:Y:S01]  /*1cc0*/  IMAD R7, R245, c[0x0][0x374], R0 ;  /* 0x0000dd00f5077a24 */ /* 0x000fe200078e0200 */
[----:B------:R-:W-:Y:S01]  /*1cd0*/  IADD3 R0, P2, R11, UR15, RZ ;  /* 0x0000000f0b007c10 */ /* 0x000fe2000ff5e0ff */
[----:B------:R-:W-:Y:S01]  /*1ce0*/  IMAD.WIDE.U32 R2, R245, c[0x0][0x370], R2 ;  /* 0x0000dc00f5027a25 */ /* 0x000fe200078e0002 */
[----:B------:R-:W-:Y:S02]  /*1cf0*/  UIMAD.WIDE UR14, UR11, UR17, UR24 ;  /* 0x000000110b0e72a5 */ /* 0x000fe4000f8e0218 */
[----:B------:R-:W-:Y:S01]  /*1d00*/  LEA R222, P1, R0, c[0x0][0x350], 0x2 ;  /* 0x0000d40000de7a11 */ /* 0x000fe200078210ff */
[----:B------:R-:W-:Y:S01]  /*1d10*/  IMAD.IADD R3, R3, 0x1, R7 ;  /* 0x0000000103037824 */ /* 0x000fe200078e0207 */
[C---:B------:R-:W-:Y:S02]  /*1d20*/  LEA R6, P3, R2.reuse, c[0x0][0x330], 0x1 ;  /* 0x0000cc0002067a11 */ /* 0x040fe400078608ff */
[----:B------:R-:W-:Y:S02]  /*1d30*/  LEA.HI.X.SX32 R11, R11, UR7, 0x1, P2 ;  /* 0x000000070b0b7c11 */ /* 0x000fe400090f0eff */
[----:B------:R-:W-:-:S02]  /*1d40*/  LEA.HI.X R7, R2, c[0x0][0x334], R3, 0x1, P3 ;  /* 0x0000cd0002077a11 */ /* 0x000fc400018f0c03 */
[----:B------:R-:W-:Y:S01]  /*1d50*/  LEA.HI.X R217, R0, c[0x0][0x354], R11, 0x2, P1 ;  /* 0x0000d50000d97a11 */ /* 0x000fe200008f140b */
[----:B------:R-:W-:Y:S05]  /*1d60*/  @!P0 BRA `(.L_x_274) ;  /* 0x00006ef000008947 */ /* 0x000fea0003800000 */
[----:B------:R-:W2:Y:S01]  /*1d70*/  LDL R15, [R1+0x8] ;  /* 0x00000800010f7983 */ /* 0x000ea20000100800 */
[----:B------:R-:W-:Y:S01]  /*1d80*/  UMOV UR7, UR9 ;  /* 0x0000000900077c82 */ /* 0x000fe20008000000 */
[----:B------:R-:W-:Y:S01]  /*1d90*/  PLOP3.LUT P1, PT, PT, PT, UP6, 0x80, 0x0 ;  /* 0x000000000000781c */ /* 0x000fe20003f2f068 */
[----:B------:R-:W-:Y:S01]  /*1da0*/  UIMAD UR8, UR7, -0x40, UR27 ;  /* 0xffffffc0070878a4 */ /* 0x000fe2000f8e021b */
[----:B------:R-:W3:Y:S01]  /*1db0*/  LDL R28, [R1+0x28] ;  /* 0x00002800011c7983 */ /* 0x000ee20000100800 */
[C---:B------:R-:W-:Y:S01]  /*1dc0*/  IADD3 R2, R245.reuse, 0x20, RZ ;  /* 0x00000020f5027810 */ /* 0x040fe20007ffe0ff */
[----:B------:R-:W-:Y:S01]  /*1dd0*/  ULDC.64 UR10, c[0x0][0x198] ;  /* 0x00006600000a7ab9 */ /* 0x000fe20000000a00 */
[----:B------:R-:W-:Y:S01]  /*1de0*/  IMAD.MOV.U32 R196, RZ, RZ, 0x40 ;  /* 0x00000040ffc47424 */ /* 0x000fe200078e00ff */
[----:B------:R-:W-:Y:S01]  /*1df0*/  UIMAD UR9, UR18, -0x80, UR6 ;  /* 0xffffff80120978a4 */ /* 0x000fe2000f8e0206 */
[C---:B------:R-:W-:Y:S01]  /*1e00*/  ISETP.GE.AND P6, PT, R2.reuse, UR8, PT ;  /* 0x0000000802007c0c */ /* 0x040fe2000bfc6270 */
[----:B------:R-:W-:Y:S01]  /*1e10*/  UIMAD UR10, UR20, UR10, URZ ;  /* 0x0000000a140a72a4 */ /* 0x000fe2000f8e023f */
[----:B------:R-:W-:Y:S01]  /*1e20*/  MOV R218, R6 ;  /* 0x0000000600da7202 */ /* 0x000fe20000000f00 */
[----:B------:R-:W-:Y:S01]  /*1e30*/  IMAD.MOV.U32 R219, RZ, RZ, R7 ;  /* 0x000000ffffdb7224 */ /* 0x000fe200078e0007 */
[----:B------:R-:W-:Y:S01]  /*1e40*/  IADD3 R11, R245, 0x40, RZ ;  /* 0x00000040f50b7810 */ /* 0x000fe20007ffe0ff */
[----:B------:R-:W-:Y:S01]  /*1e50*/  UIMAD UR10, UR22, UR11, UR10 ;  /* 0x0000000b160a72a4 */ /* 0x000fe2000f8e020a */
[----:B------:R-:W-:Y:S01]  /*1e60*/  IMAD.U32 R0, RZ, RZ, UR22 ;  /* 0x00000016ff007e24 */ /* 0x000fe2000f8e00ff */
[----:B------:R-:W-:Y:S01]  /*1e70*/  ISETP.GE.AND P4, PT, R2, UR9, PT ;  /* 0x0000000902007c0c */ /* 0x000fe2000bf86270 */
[----:B------:R-:W-:Y:S01]  /*1e80*/  IMAD.MOV.U32 R220, RZ, RZ, R8 ;  /* 0x000000ffffdc7224 */ /* 0x000fe200078e0008 */
[----:B------:R-:W-:Y:S01]  /*1e90*/  ISETP.GE.AND P3, PT, R11, UR9, PT ;  /* 0x000000090b007c0c */ /* 0x000fe2000bf66270 */
[----:B------:R-:W-:-:S04]  /*1ea0*/  IMAD.WIDE.U32 R6, R196, c[0x0][0x190], RZ ;  /* 0x00006400c4067a25 */ /* 0x000fc800078e00ff */
[--C-:B------:R-:W-:Y:S01]  /*1eb0*/  IMAD.WIDE.U32 R2, R0, c[0x0][0x198], R4.reuse ;  /* 0x0000660000027a25 */ /* 0x100fe200078e0004 */
[----:B------:R-:W-:Y:S01]  /*1ec0*/  @!P6 IADD3 R22, P0, R220, R6, RZ ;  /* 0x00000006dc16e210 */ /* 0x000fe20007f1e0ff */
[----:B------:R-:W-:Y:S02]  /*1ed0*/  @P1 BAR.SYNC.DEFER_BLOCKING 0x0 ;  /* 0x0000000000001b1d */ /* 0x000fe40000010000 */
[----:B------:R-:W-:Y:S01]  /*1ee0*/  IMAD.WIDE.U32 R12, R0, c[0x0][0x1a0], R4 ;  /* 0x00006800000c7a25 */ /* 0x000fe200078e0004 */
[----:B------:R-:W-:Y:S02]  /*1ef0*/  IADD3 R2, P2, R2, UR32, RZ ;  /* 0x0000002002027c10 */ /* 0x000fe4000ff5e0ff */
[----:B------:R-:W-:Y:S01]  /*1f00*/  @!P4 IADD3 R6, P1, R245, 0x20, RZ ;  /* 0x00000020f506c810 */ /* 0x000fe20007f3e0ff */
[----:B------:R-:W-:Y:S02]  /*1f10*/  IMAD.MOV.U32 R221, RZ, RZ, R9 ;  /* 0x000000ffffdd7224 */ /* 0x000fe400078e0009 */
[----:B------:R-:W-:-:S02]  /*1f20*/  IMAD R8, R196, c[0x0][0x194], RZ ;  /* 0x00006500c4087a24 */ /* 0x000fc400078e02ff */
[----:B------:R-:W-:Y:S01]  /*1f30*/  IMAD.U32 R0, RZ, RZ, UR10 ;  /* 0x0000000aff007e24 */ /* 0x000fe2000f8e00ff */
[----:B------:R-:W-:Y:S01]  /*1f40*/  ULEA.HI UR10, UR7, UR7, URZ, 0x1 ;  /* 0x00000007070a7291 */ /* 0x000fe2000f8f083f */
[C---:B------:R-:W-:Y:S01]  /*1f50*/  IMAD.WIDE.U32 R4, R196.reuse, c[0x0][0x370], RZ ;  /* 0x0000dc00c4047a25 */ /* 0x040fe200078e00ff */
[----:B------:R-:W-:Y:S02]  /*1f60*/  @!P6 IADD3.X R23, R221, R7, R8, P0, !PT ;  /* 0x00000007dd17e210 */ /* 0x000fe400007fe408 */
[----:B------:R-:W-:Y:S01]  /*1f70*/  ISETP.GE.AND P0, PT, R245, UR8, PT ;  /* 0x00000008f5007c0c */ /* 0x000fe2000bf06270 */
[----:B------:R-:W-:Y:S01]  /*1f80*/  ULOP3.LUT UR10, UR10, 0xfffffffe, URZ, 0xc0, !UPT ;  /* 0xfffffffe0a0a7892 */ /* 0x000fe2000f8ec03f */
[----:B------:R-:W-:Y:S01]  /*1f90*/  IMAD R9, R196, c[0x0][0x374], RZ ;  /* 0x0000dd00c4097a24 */ /* 0x000fe200078e02ff */
[----:B------:R-:W-:Y:S01]  /*1fa0*/  @!P6 IADD3 R4, P5, R218, R4, RZ ;  /* 0x00000004da04e210 */ /* 0x000fe20007fbe0ff */
[----:B------:R-:W-:Y:S01]  /*1fb0*/  IMAD R7, R14, c[0x0][0x1b0], RZ ;  /* 0x00006c000e077a24 */ /* 0x000fe200078e02ff */
[----:B------:R-:W-:Y:S01]  /*1fc0*/  UIADD3 UR10, UR7, -UR10, URZ ;  /* 0x8000000a070a7290 */ /* 0x000fe2000fffe03f */
[----:B------:R-:W-:-:S02]  /*1fd0*/  IADD3.X R3, R3, UR35, R0, P2, !PT ;  /* 0x0000002303037c10 */ /* 0x000fc400097fe400 */
[----:B------:R-:W-:Y:S01]  /*1fe0*/  @!P6 IADD3.X R5, R219, R5, R9, P5, !PT ;  /* 0x00000005db05e210 */ /* 0x000fe20002ffe409 */
[C---:B------:R-:W-:Y:S01]  /*1ff0*/  IMAD R8, R10.reuse, c[0x0][0x1b4], R7 ;  /* 0x00006d000a087a24 */ /* 0x040fe200078e0207 */
[----:B------:R-:W-:Y:S01]  /*2000*/  ISETP.GE.AND P5, PT, R245, UR9, PT ;  /* 0x00000009f5007c0c */ /* 0x000fe2000bfa6270 */
[----:B------:R-:W-:Y:S01]  /*2010*/  UISETP.NE.AND UP0, UPT, UR10, 0x1, UPT ;  /* 0x000000010a00788c */ /* 0x000fe2000bf05270 */
[----:B------:R-:W-:Y:S01]  /*2020*/  @!P4 IADD3.X R7, RZ, R21, RZ, P1, !PT ;  /* 0x00000015ff07c210 */ /* 0x000fe20000ffe4ff */
[----:B------:R-:W-:Y:S01]  /*2030*/  IMAD.WIDE.U32 R2, R10, c[0x0][0x1b0], R2 ;  /* 0x00006c000a027a25 */ /* 0x000fe200078e0002 */
[----:B------:R-:W-:-:S03]  /*2040*/  ULDC.64 UR10, c[0x0][0x1a0] ;  /* 0x00006800000a7ab9 */ /* 0x000fc60000000a00 */
[----:B------:R-:W-:Y:S01]  /*2050*/  @!P4 IMAD R7, R7, c[0x0][0x198], RZ ;  /* 0x000066000707ca24 */ /* 0x000fe200078e02ff */
[----:B------:R-:W-:Y:S01]  /*2060*/  PLOP3.LUT P2, PT, PT, PT, UP0, 0x80, 0x0 ;  /* 0x000000000000781c */ /* 0x000fe20003f4f008 */
[----:B------:R-:W-:Y:S02]  /*2070*/  IMAD.IADD R3, R3, 0x1, R8 ;  /* 0x0000000103037824 */ /* 0x000fe400078e0208 */
[----:B------:R-:W-:Y:S01]  /*2080*/  @!P4 IMAD R11, R6, c[0x0][0x19c], R7 ;  /* 0x00006700060bca24 */ /* 0x000fe200078e0207 */
[----:B------:R-:W-:Y:S01]  /*2090*/  UIMAD UR10, UR20, UR10, URZ ;  /* 0x0000000a140a72a4 */ /* 0x000fe2000f8e023f */
[----:B------:R-:W-:Y:S01]  /*20a0*/  IMAD.MOV.U32 R243, RZ, RZ, 0x7f800000 ;  /* 0x7f800000fff37424 */ /* 0x000fe200078e00ff */
[----:B------:R-:W-:Y:S01]  /*20b0*/  MOV R241, 0x7f800000 ;  /* 0x7f80000000f17802 */ /* 0x000fe20000000f00 */
[----:B------:R-:W-:Y:S02]  /*20c0*/  IMAD.MOV.U32 R244, RZ, RZ, 0x7f800000 ;  /* 0x7f800000fff47424 */ /* 0x000fe400078e00ff */
[----:B------:R-:W-:Y:S01]  /*20d0*/  IMAD.MOV.U32 R242, RZ, RZ, 0x7f800000 ;  /* 0x7f800000fff27424 */ /* 0x000fe200078e00ff */
[----:B------:R-:W-:-:S02]  /*20e0*/  MOV R215, 0x20 ;  /* 0x0000002000d77802 */ /* 0x000fc40000000f00 */
[----:B------:R-:W-:Y:S01]  /*20f0*/  SHF.L.U32 R207, R216, 0x1, RZ ;  /* 0x00000001d8cf7819 */ /* 0x000fe200000006ff */
        /* <DEDUP_REMOVED lines=20> */
[C---:B--2---:R-:W-:Y:S01]  /*2240*/  IMAD.SHL.U32 R0, R15.reuse, 0x2, RZ ;  /* 0x000000020f007824 */ /* 0x044fe200078e00ff */
[----:B------:R-:W-:-:S04]  /*2250*/  IADD3 R9, R15, 0x2000, RZ ;  /* 0x000020000f097810 */ /* 0x000fc80007ffe0ff */
[----:B------:R-:W-:Y:S01]  /*2260*/  @P0 STS.128 [R0+0x8000], RZ ;  /* 0x008000ff00000388 */ /* 0x000fe20000000c00 */
[----:B------:R-:W-:-:S03]  /*2270*/  SEL R7, R9, R15, !P2 ;  /* 0x0000000f09077207 */ /* 0x000fc60005000000 */
[----:B------:R-:W-:Y:S04]  /*2280*/  @P0 STS.128 [R0+0xa000], RZ ;  /* 0x00a000ff00000388 */ /* 0x000fe80000000c00 */
[----:B------:R-:W-:Y:S01]  /*2290*/  @!PT LDS RZ, [RZ] ;  /* 0x00000000fffff984 */ /* 0x000fe20000000800 */
[----:B------:R-:W-:Y:S01]  /*22a0*/  @!PT LDS RZ, [RZ] ;  /* 0x00000000fffff984 */ /* 0x000fe20000000800 */
[----:B------:R-:W-:Y:S01]  /*22b0*/  @!PT LDS RZ, [RZ] ;  /* 0x00000000fffff984 */ /* 0x000fe20000000800 */
[----:B------:R1:W-:Y:S04]  /*22c0*/  @!P0 LDGSTS.E.BYPASS.LTC128B.128 [R0+0x8000], [R218.64] ;  /* 0x08000000da008fae */ /* 0x0003e8000b901d44 */
[----:B------:R1:W-:Y:S04]  /*22d0*/  @!P0 LDGSTS.E.BYPASS.LTC128B.128 [R0+0xa000], [R218.64+0x80] ;  /* 0x0a000080da008fae */ /* 0x0003e8000b901d44 */
[----:B------:R-:W-:Y:S04]  /*22e0*/  @P6 STS.128 [R0+0x9000], RZ ;  /* 0x009000ff00006388 */ /* 0x000fe80000000c00 */
[----:B------:R-:W-:Y:S04]  /*22f0*/  @P6 STS.128 [R0+0xb000], RZ ;  /* 0x00b000ff00006388 */ /* 0x000fe80000000c00 */
[----:B------:R-:W-:Y:S01]  /*2300*/  @!PT LDS RZ, [RZ] ;  /* 0x00000000fffff984 */ /* 0x000fe20000000800 */
[----:B------:R-:W-:Y:S01]  /*2310*/  @!PT LDS RZ, [RZ] ;  /* 0x00000000fffff984 */ /* 0x000fe20000000800 */
[----:B------:R-:W-:Y:S01]  /*2320*/  @!PT LDS RZ, [RZ] ;  /* 0x00000000fffff984 */ /* 0x000fe20000000800 */
[----:B------:R2:W-:Y:S04]  /*2330*/  @!P6 LDGSTS.E.BYPASS.LTC128B.128 [R0+0x9000], [R4.64] ;  /* 0x090000000400efae */ /* 0x0005e8000b901d44 */
[----:B------:R2:W-:Y:S01]  /*2340*/  @!P6 LDGSTS.E.BYPASS.LTC128B.128 [R0+0xb000], [R4.64+0x80] ;  /* 0x0b0000800400efae */ /* 0x0005e2000b901d44 */
[----:B------:R-:W-:Y:S01]  /*2350*/  IMAD.SHL.U32 R223, R7, 0x2, RZ ;  /* 0x0000000207df7824 */ /* 0x000fe200078e00ff */
[----:B------:R-:W-:-:S02]  /*2360*/  @!P5 MOV R7, R3 ;  /* 0x000000030007d202 */ /* 0x000fc40000000f00 */
[----:B------:R-:W-:Y:S02]  /*2370*/  IADD3 R9, R245, 0x60, RZ ;  /* 0x00000060f5097810 */ /* 0x000fe40007ffe0ff */
[----:B------:R-:W-:Y:S04]  /*2380*/  @P0 STS [R223], RZ ;  /* 0x000000ffdf000388 */ /* 0x000fe80000000800 */
[----:B------:R-:W-:Y:S01]  /*2390*/  @P0 STS [R223+0x4], RZ ;  /* 0x000004ffdf000388 */ /* 0x000fe20000000800 */
[----:B--2---:R-:W-:-:S04]  /*23a0*/  @!P4 IMAD.WIDE.U32 R4, R6, c[0x0][0x198], R2 ;  /* 0x000066000604ca25 */ /* 0x004fc800078e0002 */
[----:B------:R-:W-:-:S04]  /*23b0*/  @!P5 IMAD R6, R21, c[0x0][0x198], RZ ;  /* 0x000066001506da24 */ /* 0x000fc800078e02ff */
[----:B------:R-:W-:Y:S02]  /*23c0*/  @!P5 IMAD R8, R245, c[0x0][0x19c], R6 ;  /* 0x00006700f508da24 */ /* 0x000fe400078e0206 */
[----:B------:R-:W-:-:S04]  /*23d0*/  @!P5 IMAD.MOV.U32 R6, RZ, RZ, R2 ;  /* 0x000000ffff06d224 */ /* 0x000fc800078e0002 */
[----:B------:R-:W-:Y:S01]  /*23e0*/  @!P5 IMAD.WIDE.U32 R6, R245, c[0x0][0x198], R6 ;  /* 0x00006600f506da25 */ /* 0x000fe200078e0006 */
[----:B------:R-:W-:Y:S03]  /*23f0*/  @P0 STS [R223+0x8], RZ ;  /* 0x000008ffdf000388 */ /* 0x000fe60000000800 */
[----:B------:R-:W-:Y:S01]  /*2400*/  @!P5 IMAD.IADD R8, R7, 0x1, R8 ;  /* 0x000000010708d824 */ /* 0x000fe200078e0208 */
[----:B------:R-:W-:Y:S01]  /*2410*/  @P0 STS [R223+0xc], RZ ;  /* 0x00000cffdf000388 */ /* 0x000fe20000000800 */
[C---:B------:R-:W-:Y:S01]  /*2420*/  @!P5 LEA R18, P1, R6.reuse, c[0x0][0x168], 0x1 ;  /* 0x00005a000612da11 */ /* 0x040fe200078208ff */
[----:B------:R-:W-:Y:S02]  /*2430*/  @!P4 IMAD.IADD R5, R5, 0x1, R11 ;  /* 0x000000010505c824 */ /* 0x000fe400078e020b */
[----:B------:R-:W-:Y:S04]  /*2440*/  @P0 STS [R223+0x2000], RZ ;  /* 0x002000ffdf000388 */ /* 0x000fe80000000800 */
[----:B------:R-:W-:Y:S04]  /*2450*/  @P0 STS [R223+0x2004], RZ ;  /* 0x002004ffdf000388 */ /* 0x000fe80000000800 */
[----:B------:R-:W-:Y:S04]  /*2460*/  @P0 STS [R223+0x2008], RZ ;  /* 0x002008ffdf000388 */ /* 0x000fe80000000800 */
[----:B------:R-:W-:Y:S04]  /*2470*/  @P0 STS [R223+0x200c], RZ ;  /* 0x00200cffdf000388 */ /* 0x000fe80000000800 */
[----:B------:R-:W-:Y:S01]  /*2480*/  @!PT LDS RZ, [RZ] ;  /* 0x00000000fffff984 */ /* 0x000fe20000000800 */
[----:B------:R-:W-:Y:S01]  /*2490*/  @!PT LDS RZ, [RZ] ;  /* 0x00000000fffff984 */ /* 0x000fe20000000800 */
[----:B------:R-:W-:Y:S01]  /*24a0*/  @!PT LDS RZ, [RZ] ;  /* 0x00000000fffff984 */ /* 0x000fe20000000800 */
[----:B------:R2:W-:Y:S01]  /*24b0*/  @!P0 LDGSTS.E.BYPASS.LTC128B.128 [R223], [R220.64] ;  /* 0x00000000dcdf8fae */ /* 0x0005e2000b901d44 */
[----:B------:R-:W-:-:S03]  /*24c0*/  @!P5 LEA.HI.X R19, R6, c[0x0][0x16c], R8, 0x1, P1 ;  /* 0x00005b000613da11 */ /* 0x000fc600008f0c08 */
[----:B------:R2:W-:Y:S01]  /*24d0*/  @!P0 LDGSTS.E.BYPASS.LTC128B.128 [R223+0x2000], [R220.64+0x80] ;  /* 0x02000080dcdf8fae */ /* 0x0005e2000b901d44 */
[C---:B------:R-:W-:Y:S02]  /*24e0*/  @!P4 LEA R16, P0, R4.reuse, c[0x0][0x168], 0x1 ;  /* 0x00005a000410ca11 */ /* 0x040fe400078008ff */
[----:B------:R-:W-:Y:S01]  /*24f0*/  ISETP.GE.AND P1, PT, R9, UR9, PT ;  /* 0x0000000909007c0c */ /* 0x000fe2000bf26270 */
[----:B------:R-:W-:Y:S01]  /*2500*/  UIMAD UR9, UR22, UR11, UR10 ;  /* 0x0000000b160972a4 */ /* 0x000fe2000f8e020a */
[----:B------:R-:W-:Y:S02]  /*2510*/  @!P4 LEA.HI.X R17, R4, c[0x0][0x16c], R5, 0x1, P0 ;  /* 0x00005b000411ca11 */ /* 0x000fe400000f0c05 */
[----:B------:R-:W-:-:S03]  /*2520*/  @!P3 IADD3 R8, P0, R245, 0x40, RZ ;  /* 0x00000040f508b810 */ /* 0x000fc60007f1e0ff */
[----:B------:R-:W-:Y:S02]  /*2530*/  MOV R7, UR9 ;  /* 0x0000000900077c02 */ /* 0x000fe40008000f00 */
[----:B------:R-:W-:Y:S01]  /*2540*/  @!P3 IMAD.X R5, RZ, RZ, R21, P0 ;  /* 0x000000ffff05b224 */ /* 0x000fe200000e0615 */
[----:B------:R-:W-:-:S03]  /*2550*/  IADD3 R4, P0, R12, UR29, RZ ;  /* 0x0000001d0c047c10 */ /* 0x000fc6000ff1e0ff */
[----:B------:R-:W-:Y:S01]  /*2560*/  @!P3 IMAD R6, R5, c[0x0][0x198], RZ ;  /* 0x000066000506ba24 */ /* 0x000fe200078e02ff */
[----:B------:R-:W-:Y:S01]  /*2570*/  IADD3.X R5, R13, UR30, R7, P0, !PT ;  /* 0x0000001e0d057c10 */ /* 0x000fe200087fe407 */
[----:B------:R-:W-:Y:S01]  /*2580*/  IMAD R9, R14, c[0x0][0x1b8], RZ ;  /* 0x00006e000e097a24 */ /* 0x000fe200078e02ff */
[----:B------:R-:W-:Y:S01]  /*2590*/  @!P1 IADD3 R11, P0, R245, 0x60, RZ ;  /* 0x00000060f50b9810 */ /* 0x000fe20007f1e0ff */
[----:B------:R-:W-:Y:S02]  /*25a0*/  @!P3 IMAD R14, R8, c[0x0][0x19c], R6 ;  /* 0x00006700080eba24 */ /* 0x000fe400078e0206 */
[----:B------:R-:W-:Y:S02]  /*25b0*/  @!P3 IMAD.MOV.U32 R6, RZ, RZ, R2 ;  /* 0x000000ffff06b224 */ /* 0x000fe400078e0002 */
[----:B------:R-:W-:Y:S02]  /*25c0*/  @!P3 IMAD.MOV.U32 R7, RZ, RZ, R3 ;  /* 0x000000ffff07b224 */ /* 0x000fe400078e0003 */
[----:B------:R-:W-:-:S02]  /*25d0*/  @!P1 IMAD.X R12, RZ, RZ, R21, P0 ;  /* 0x000000ffff0c9224 */ /* 0x000fc400000e0615 */
[----:B------:R-:W-:Y:S01]  /*25e0*/  @!P3 IMAD.WIDE.U32 R6, R8, c[0x0][0x198], R6 ;  /* 0x000066000806ba25 */ /* 0x000fe200078e0006 */
[----:B------:R-:W-:-:S03]  /*25f0*/  @!P1 MOV R8, R2 ;  /* 0x0000000200089202 */ /* 0x000fc60000000f00 */
[----:B------:R-:W-:-:S04]  /*2600*/  IMAD.WIDE.U32 R4, R10, c[0x0][0x1b8], R4 ;  /* 0x00006e000a047a25 */ /* 0x000fc800078e0004 */
[----:B------:R-:W-:Y:S02]  /*2610*/  @!P1 IMAD R2, R12, c[0x0][0x198], RZ ;  /* 0x000066000c029a24 */ /* 0x000fe400078e02ff */
[----:B------:R-:W-:Y:S02]  /*2620*/  IMAD R13, R10, c[0x0][0x1bc], R9 ;  /* 0x00006f000a0d7a24 */ /* 0x000fe400078e0209 */
[----:B------:R-:W-:Y:S02]  /*2630*/  @!P1 IMAD.MOV.U32 R9, RZ, RZ, R3 ;  /* 0x000000ffff099224 */ /* 0x000fe400078e0003 */
[----:B------:R-:W-:Y:S01]  /*2640*/  @!P3 IMAD.IADD R7, R7, 0x1, R14 ;  /* 0x000000010707b824 */ /* 0x000fe200078e020e */
[----:B------:R-:W-:Y:S01]  /*2650*/  @!P3 LEA R14, P0, R6, c[0x0][0x168], 0x1 ;  /* 0x00005a00060eba11 */ /* 0x000fe200078008ff */
[----:B------:R-:W-:Y:S01]  /*2660*/  @!P1 IMAD R12, R11, c[0x0][0x19c], R2 ;  /* 0x000067000b0c9a24 */ /* 0x000fe200078e0202 */
[----:B------:R-:W-:Y:S01]  /*2670*/  @!P5 MOV R2, R4 ;  /* 0x000000040002d202 */ /* 0x000fe20000000f00 */
[----:B------:R-:W-:-:S02]  /*2680*/  IMAD.IADD R3, R5, 0x1, R13 ;  /* 0x0000000105037824 */ /* 0x000fc400078e020d */
[----:B------:R-:W-:Y:S01]  /*2690*/  @!P1 IMAD.WIDE.U32 R8, R11, c[0x0][0x198], R8 ;  /* 0x000066000b089a25 */ /* 0x000fe200078e0008 */
[----:B------:R-:W-:-:S03]  /*26a0*/  @!P3 LEA.HI.X R15, R6, c[0x0][0x16c], R7, 0x1, P0 ;  /* 0x00005b00060fba11 */ /* 0x000fc600000f0c07 */
[----:B------:R-:W-:Y:S02]  /*26b0*/  @!P5 IMAD R10, R21, c[0x0][0x1a0], RZ ;  /* 0x00006800150ada24 */ /* 0x000fe400078e02ff */
[----:B------:R-:W-:-:S04]  /*26c0*/  @!P5 IMAD.WIDE.U32 R6, R245, c[0x0][0x1a0], R2 ;  /* 0x00006800f506da25 */ /* 0x000fc800078e0002 */
[----:B------:R-:W-:Y:S01]  /*26d0*/  @!P1 IMAD.IADD R2, R9, 0x1, R12 ;  /* 0x0000000109029824 */ /* 0x000fe200078e020c */
[----:B------:R-:W-:Y:S01]  /*26e0*/  @!P1 LEA R12, P0, R8, c[0x0][0x168], 0x1 ;  /* 0x00005a00080c9a11 */ /* 0x000fe200078008ff */
[----:B------:R-:W-:-:S03]  /*26f0*/  @!P5 IMAD R5, R245, c[0x0][0x1a4], R10 ;  /* 0x00006900f505da24 */ /* 0x000fc600078e020a */
[----:B------:R-:W-:Y:S01]  /*2700*/  @!P1 LEA.HI.X R13, R8, c[0x0][0x16c], R2, 0x1, P0 ;  /* 0x00005b00080d9a11 */ /* 0x000fe200000f0c02 */
[----:B------:R-:W-:Y:S01]  /*2710*/  @!P5 IMAD.IADD R5, R7, 0x1, R5 ;  /* 0x000000010705d824 */ /* 0x000fe200078e0205 */
[----:B------:R-:W-:-:S04]  /*2720*/  @!P5 LEA R8, P0, R6, c[0x0][0x170], 0x1 ;  /* 0x00005c000608da11 */ /* 0x000fc800078008ff */
[----:B------:R-:W-:Y:S02]  /*2730*/  @!P5 LEA.HI.X R9, R6, c[0x0][0x174], R5, 0x1, P0 ;  /* 0x00005d000609da11 */ /* 0x000fe400000f0c05 */
[C---:B------:R-:W-:Y:S01]  /*2740*/  @!P4 IADD3 R2, P0, R245.reuse, 0x20, RZ ;  /* 0x00000020f502c810 */ /* 0x040fe20007f1e0ff */
[----:B------:R-:W-:Y:S04]  /*2750*/  @P6 STS [R223+0x1000], RZ ;  /* 0x001000ffdf006388 */ /* 0x000fe80000000800 */
[----:B------:R-:W-:Y:S01]  /*2760*/  @!P4 IMAD.X R5, RZ, RZ, R21, P0 ;  /* 0x000000ffff05c224 */ /* 0x000fe200000e0615 */
[----:B------:R-:W-:Y:S01]  /*2770*/  @!P3 IADD3 R11, P0, R245, 0x40, RZ ;  /* 0x00000040f50bb810 */ /* 0x000fe20007f1e0ff */
[----:B------:R-:W-:Y:S04]  /*2780*/  @P6 STS [R223+0x1004], RZ ;  /* 0x001004ffdf006388 */ /* 0x000fe80000000800 */
[----:B------:R-:W-:Y:S01]  /*2790*/  @P6 STS [R223+0x1008], RZ ;  /* 0x001008ffdf006388 */ /* 0x000fe20000000800 */
[----:B------:R-:W-:-:S03]  /*27a0*/  @!P3 IADD3.X R10, RZ, R21, RZ, P0, !PT ;  /* 0x00000015ff0ab210 */ /* 0x000fc600007fe4ff */
[----:B------:R-:W-:Y:S01]  /*27b0*/  @P6 STS [R223+0x100c], RZ ;  /* 0x00100cffdf006388 */ /* 0x000fe20000000800 */
[----:B------:R-:W-:-:S03]  /*27c0*/  @!P1 IADD3 R20, P0, R245, 0x60, RZ ;  /* 0x00000060f5149810 */ /* 0x000fc60007f1e0ff */
[----:B------:R-:W-:Y:S04]  /*27d0*/  @P6 STS [R223+0x3000], RZ ;  /* 0x003000ffdf006388 */ /* 0x000fe80000000800 */
[----:B------:R-:W-:Y:S04]  /*27e0*/  @P6 STS [R223+0x3004], RZ ;  /* 0x003004ffdf006388 */ /* 0x000fe80000000800 */
[----:B------:R-:W-:Y:S04]  /*27f0*/  @P6 STS [R223+0x3008], RZ ;  /* 0x003008ffdf006388 */ /* 0x000fe80000000800 */
[----:B------:R-:W-:Y:S01]  /*2800*/  @P6 STS [R223+0x300c], RZ ;  /* 0x00300cffdf006388 */ /* 0x000fe20000000800 */
[----:B------:R-:W-:-:S03]  /*2810*/  @!P4 IMAD R5, R5, c[0x0][0x1a0], RZ ;  /* 0x000068000505ca24 */ /* 0x000fc600078e02ff */
[----:B------:R-:W-:Y:S01]  /*2820*/  @!PT LDS RZ, [RZ] ;  /* 0x00000000fffff984 */ /* 0x000fe20000000800 */
[----:B------:R-:W-:Y:S01]  /*2830*/  @!PT LDS RZ, [RZ] ;  /* 0x00000000fffff984 */ /* 0x000fe20000000800 */
[----:B------:R-:W-:Y:S01]  /*2840*/  @!PT LDS RZ, [RZ] ;  /* 0x00000000fffff984 */ /* 0x000fe20000000800 */
[----:B------:R2:W-:Y:S04]  /*2850*/  @!P6 LDGSTS.E.BYPASS.LTC128B.128 [R223+0x1000], [R22.64] ;  /* 0x0100000016dfefae */ /* 0x0005e8000b901d44 */
[----:B------:R2:W-:Y:S01]  /*2860*/  @!P6 LDGSTS.E.BYPASS.LTC128B.128 [R223+0x3000], [R22.64+0x80] ;  /* 0x0300008016dfefae */ /* 0x0005e2000b901d44 */
[----:B------:R-:W-:-:S03]  /*2870*/  @!P4 IMAD.MOV.U32 R6, RZ, RZ, R4 ;  /* 0x000000ffff06c224 */ /* 0x000fc600078e0004 */
[----:B------:R-:W-:Y:S01]  /*2880*/  @P5 STS.128 [R0+0xc000], RZ ;  /* 0x00c000ff00005388 */ /* 0x000fe20000000c00 */
[----:B------:R-:W-:-:S03]  /*2890*/  @!P4 IMAD.MOV.U32 R7, RZ, RZ, R3 ;  /* 0x000000ffff07c224 */ /* 0x000fc600078e0003 */
[----:B------:R-:W-:Y:S04]  /*28a0*/  @P5 STS.128 [R0+0x10000], RZ ;  /* 0x010000ff00005388 */ /* 0x000fe80000000c00 */
[----:B------:R-:W-:Y:S01]  /*28b0*/  @!PT LDS RZ, [RZ] ;  /* 0x00000000fffff984 */ /* 0x000fe20000000800 */
[----:B------:R-:W-:Y:S01]  /*28c0*/  @!PT LDS RZ, [RZ] ;  /* 0x00000000fffff984 */ /* 0x000fe20000000800 */
[----:B------:R-:W-:Y:S01]  /*28d0*/  @!PT LDS RZ, [RZ] ;  /* 0x00000000fffff984 */ /* 0x000fe20000000800 */
[----:B------:R1:W-:Y:S01]  /*28e0*/  @!P5 LDGSTS.E.BYPASS.LTC128B.128 [R0+0xc000], [R18.64] ;  /* 0x0c0000001200dfae */ /* 0x0003e2000b901d44 */
[----:B------:R-:W-:-:S03]  /*28f0*/  @!P1 IMAD.X R21, RZ, RZ, R21, P0 ;  /* 0x000000ffff159224 */ /* 0x000fc600000e0615 */
[----:B------:R1:W-:Y:S01]  /*2900*/  @!P5 LDGSTS.E.BYPASS.LTC128B.128 [R0+0x10000], [R18.64+0x80] ;  /* 0x100000801200dfae */ /* 0x0003e2000b901d44 */
[----:B------:R-:W-:-:S03]  /*2910*/  @!P4 IMAD R25, R2, c[0x0][0x1a4], R5 ;  /* 0x000069000219ca24 */ /* 0x000fc600078e0205 */
[----:B------:R-:W-:Y:S01]  /*2920*/  @P4 STS.128 [R0+0xd000], RZ ;  /* 0x00d000ff00004388 */ /* 0x000fe20000000c00 */
[----:B------:R-:W-:-:S03]  /*2930*/  @!P3 MOV R5, R3 ;  /* 0x000000030005b202 */ /* 0x000fc60000000f00 */
[----:B------:R-:W-:Y:S01]  /*2940*/  @P4 STS.128 [R0+0x11000], RZ ;  /* 0x011000ff00004388 */ /* 0x000fe20000000c00 */
[----:B------:R-:W-:-:S03]  /*2950*/  @!P4 IMAD.WIDE.U32 R6, R2, c[0x0][0x1a0], R6 ;  /* 0x000068000206ca25 */ /* 0x000fc600078e0006 */
[----:B------:R-:W-:Y:S01]  /*2960*/  @!PT LDS RZ, [RZ] ;  /* 0x00000000fffff984 */ /* 0x000fe20000000800 */
[----:B------:R-:W-:Y:S01]  /*2970*/  @!PT LDS RZ, [RZ] ;  /* 0x00000000fffff984 */ /* 0x000fe20000000800 */
[----:B------:R-:W-:Y:S01]  /*2980*/  @!PT LDS RZ, [RZ] ;  /* 0x00000000fffff984 */ /* 0x000fe20000000800 */
[----:B------:R1:W-:Y:S01]  /*2990*/  @!P4 LDGSTS.E.BYPASS.LTC128B.128 [R0+0xd000], [R16.64] ;  /* 0x0d0000001000cfae */ /* 0x0003e2000b901d44 */
[----:B------:R-:W-:-:S03]  /*29a0*/  @!P3 IMAD R10, R10, c[0x0][0x1a0], RZ ;  /* 0x000068000a0aba24 */ /* 0x000fc600078e02ff */
[----:B------:R1:W-:Y:S01]  /*29b0*/  @!P4 LDGSTS.E.BYPASS.LTC128B.128 [R0+0x11000], [R16.64+0x80] ;  /* 0x110000801000cfae */ /* 0x0003e2000b901d44 */
[----:B------:R-:W-:-:S03]  /*29c0*/  @!P1 IMAD.MOV.U32 R2, RZ, RZ, R4 ;  /* 0x000000ffff029224 */ /* 0x000fc600078e0004 */
[----:B------:R-:W-:Y:S01]  /*29d0*/  @P3 STS.128 [R0+0xe000], RZ ;  /* 0x00e000ff00003388 */ /* 0x000fe20000000c00 */
[----:B------:R-:W-:-:S03]  /*29e0*/  @!P1 IMAD R21, R21, c[0x0][0x1a0], RZ ;  /* 0x0000680015159a24 */ /* 0x000fc600078e02ff */
[----:B------:R-:W-:Y:S04]  /*29f0*/  @P3 STS.128 [R0+0x12000], RZ ;  /* 0x012000ff00003388 */ /* 0x000fe80000000c00 */
[----:B------:R-:W-:Y:S01]  /*2a00*/  @!PT LDS RZ, [RZ] ;  /* 0x00000000fffff984 */ /* 0x000fe20000000800 */
[----:B------:R-:W-:Y:S01]  /*2a10*/  @!PT LDS RZ, [RZ] ;  /* 0x00000000fffff984 */ /* 0x000fe20000000800 */
[----:B------:R-:W-:Y:S01]  /*2a20*/  @!PT LDS RZ, [RZ] ;  /* 0x00000000fffff984 */ /* 0x000fe20000000800 */
[----:B------:R1:W-:Y:S01]  /*2a30*/  @!P3 LDGSTS.E.BYPASS.LTC128B.128 [R0+0xe000], [R14.64] ;  /* 0x0e0000000e00bfae */ /* 0x0003e2000b901d44 */
[----:B------:R-:W-:-:S03]  /*2a40*/  @!P3 IMAD R24, R11, c[0x0][0x1a4], R10 ;  /* 0x000069000b18ba24 */ /* 0x000fc600078e020a */
[----:B------:R1:W-:Y:S01]  /*2a50*/  @!P3 LDGSTS.E.BYPASS.LTC128B.128 [R0+0x12000], [R14.64+0x80] ;  /* 0x120000800e00bfae */ /* 0x0003e2000b901d44 */
[----:B------:R-:W-:-:S03]  /*2a60*/  @!P4 IMAD.IADD R7, R7, 0x1, R25 ;  /* 0x000000010707c824 */ /* 0x000fc600078e0219 */
[----:B------:R-:W-:Y:S01]  /*2a70*/  @P1 STS.128 [R0+0xf000], RZ ;  /* 0x00f000ff00001388 */ /* 0x000fe20000000c00 */
[----:B------:R-:W-:-:S03]  /*2a80*/  @!P3 IMAD.WIDE.U32 R4, R11, c[0x0][0x1a0], R4 ;  /* 0x000068000b04ba25 */ /* 0x000fc600078e0004 */
[----:B------:R-:W-:Y:S01]  /*2a90*/  @P1 STS.128 [R0+0x13000], RZ ;  /* 0x013000ff00001388 */ /* 0x000fe20000000c00 */
[----:B------:R-:W-:-:S03]  /*2aa0*/  @!P4 LEA R10, P0, R6, c[0x0][0x170], 0x1 ;  /* 0x00005c00060aca11 */ /* 0x000fc600078008ff */
[----:B------:R-:W-:Y:S01]  /*2ab0*/  @!PT LDS RZ, [RZ] ;  /* 0x00000000fffff984 */ /* 0x000fe20000000800 */
[----:B------:R-:W-:Y:S01]  /*2ac0*/  @!PT LDS RZ, [RZ] ;  /* 0x00000000fffff984 */ /* 0x000fe20000000800 */
[----:B------:R-:W-:Y:S01]  /*2ad0*/  @!PT LDS RZ, [RZ] ;  /* 0x00000000fffff984 */ /* 0x000fe20000000800 */
[----:B------:R1:W-:Y:S01]  /*2ae0*/  @!P1 LDGSTS.E.BYPASS.LTC128B.128 [R0+0xf000], [R12.64] ;  /* 0x0f0000000c009fae */ /* 0x0003e2000b901d44 */
[----:B------:R-:W-:-:S03]  /*2af0*/  @!P1 IMAD R21, R20, c[0x0][0x1a4], R21 ;  /* 0x0000690014159a24 */ /* 0x000fc600078e0215 */
[----:B------:R1:W-:Y:S01]  /*2b00*/  @!P1 LDGSTS.E.BYPASS.LTC128B.128 [R0+0x13000], [R12.64+0x80] ;  /* 0x130000800c009fae */ /* 0x0003e2000b901d44 */
[----:B------:R-:W-:-:S03]  /*2b10*/  @!P1 IMAD.WIDE.U32 R2, R20, c[0x0][0x1a0], R2 ;  /* 0x0000680014029a25 */ /* 0x000fc600078e0002 */
[----:B------:R-:W-:Y:S01]  /*2b20*/  @P5 STS.128 [R0+0x14000], RZ ;  /* 0x014000ff00005388 */ /* 0x000fe20000000c00 */
[----:B------:R-:W-:-:S03]  /*2b30*/  @!P3 IMAD.IADD R5, R5, 0x1, R24 ;  /* 0x000000010505b824 */ /* 0x000fc600078e0218 */
[----:B------:R-:W-:Y:S01]  /*2b40*/  @P5 STS.128 [R0+0x18000], RZ ;  /* 0x018000ff00005388 */ /* 0x000fe20000000c00 */
[----:B------:R-:W-:-:S03]  /*2b50*/  @!P4 LEA.HI.X R11, R6, c[0x0][0x174], R7, 0x1, P0 ;  /* 0x00005d00060bca11 */ /* 0x000fc600000f0c07 */
[----:B------:R-:W-:Y:S01]  /*2b60*/  @!PT LDS RZ, [RZ] ;  /* 0x00000000fffff984 */ /* 0x000fe20000000800 */
[----:B------:R-:W-:Y:S01]  /*2b70*/  @!PT LDS RZ, [RZ] ;  /* 0x00000000fffff984 */ /* 0x000fe20000000800 */
[----:B------:R-:W-:Y:S01]  /*2b80*/  @!PT LDS RZ, [RZ] ;  /* 0x00000000fffff984 */ /* 0x000fe20000000800 */
[----:B------:R4:W-:Y:S01]  /*2b90*/  @!P5 LDGSTS.E.BYPASS.LTC128B.128 [R0+0x14000], [R8.64] ;  /* 0x140000000800dfae */ /* 0x0009e2000b901d44 */
[----:B---3--:R-:W-:-:S03]  /*2ba0*/  IADD3 R7, R28, 0x20, RZ ;  /* 0x000000201c077810 */ /* 0x008fc60007ffe0ff */
[----:B------:R4:W-:Y:S01]  /*2bb0*/  @!P5 LDGSTS.E.BYPASS.LTC128B.128 [R0+0x18000], [R8.64+0x80] ;  /* 0x180000800800dfae */ /* 0x0009e2000b901d44 */
[----:B------:R-:W-:Y:S02]  /*2bc0*/  @!P1 IADD3 R3, R3, R21, RZ ;  /* 0x0000001503039210 */ /* 0x000fe40007ffe0ff */
[----:B------:R-:W-:Y:S01]  /*2bd0*/  @!P1 LEA R6, P0, R2, c[0x0][0x170], 0x1 ;  /* 0x00005c0002069a11 */ /* 0x000fe200078008ff */
[----:B------:R-:W-:Y:S04]  /*2be0*/  @P4 STS.128 [R0+0x15000], RZ ;  /* 0x015000ff00004388 */ /* 0x000fe80000000c00 */
[----:B------:R-:W-:Y:S04]  /*2bf0*/  @P4 STS.128 [R0+0x19000], RZ ;  /* 0x019000ff00004388 */ /* 0x000fe80000000c00 */
[----:B------:R-:W-:Y:S01]  /*2c00*/  @!PT LDS RZ, [RZ] ;  /* 0x00000000fffff984 */ /* 0x000fe20000000800 */
[----:B------:R-:W-:Y:S01]  /*2c10*/  @!PT LDS RZ, [RZ] ;  /* 0x00000000fffff984 */ /* 0x000fe20000000800 */
[----:B------:R-:W-:Y:S01]  /*2c20*/  @!PT LDS RZ, [RZ] ;  /* 0x00000000fffff984 */ /* 0x000fe20000000800 */
[----:B------:R1:W-:Y:S04]  /*2c30*/  @!P4 LDGSTS.E.BYPASS.LTC128B.128 [R0+0x15000], [R10.64] ;  /* 0x150000000a00cfae */ /* 0x0003e8000b901d44 */
[----:B------:R1:W-:Y:S01]  /*2c40*/  @!P4 LDGSTS.E.BYPASS.LTC128B.128 [R0+0x19000], [R10.64+0x80] ;  /* 0x190000800a00cfae */ /* 0x0003e2000b901d44 */
[----:B----4-:R-:W-:-:S02]  /*2c50*/  IADD3 R9, R28, 0x8, RZ ;  /* 0x000000081c097810 */ /* 0x010fc40007ffe0ff */
[C---:B------:R-:W-:Y:S02]  /*2c60*/  @!P3 LEA R8, P5, R4.reuse, c[0x0][0x170], 0x1 ;  /* 0x00005c000408ba11 */ /* 0x040fe400078a08ff */
[----:B------:R-:W-:Y:S02]  /*2c70*/  ISETP.GE.AND P6, PT, R9, UR8, PT ;  /* 0x0000000809007c0c */ /* 0x000fe4000bfc6270 */
[----:B------:R-:W-:Y:S02]  /*2c80*/  @!P3 LEA.HI.X R9, R4, c[0x0][0x174], R5, 0x1, P5 ;  /* 0x00005d000409ba11 */ /* 0x000fe400028f0c05 */
[----:B------:R-:W-:Y:S02]  /*2c90*/  ISETP.GE.AND P5, PT, R7, UR8, PT ;  /* 0x0000000807007c0c */ /* 0x000fe4000bfa6270 */
[----:B------:R-:W-:Y:S02]  /*2ca0*/  @!P1 LEA.HI.X R7, R2, c[0x0][0x174], R3, 0x1, P0 ;  /* 0x00005d0002079a11 */ /* 0x000fe400000f0c03 */
[----:B------:R-:W-:-:S04]  /*2cb0*/  IADD3 R3, R28, 0x28, RZ ;  /* 0x000000281c037810 */ /* 0x000fc80007ffe0ff */
[----:B------:R-:W-:Y:S01]  /*2cc0*/  ISETP.GE.AND P0, PT, R3, UR8, PT ;  /* 0x0000000803007c0c */ /* 0x000fe2000bf06270 */
[----:B------:R-:W-:Y:S04]  /*2cd0*/  @P3 STS.128 [R0+0x16000], RZ ;  /* 0x016000ff00003388 */ /* 0x000fe80000000c00 */
[----:B------:R-:W-:Y:S01]  /*2ce0*/  @P3 STS.128 [R0+0x1a000], RZ ;  /* 0x01a000ff00003388 */ /* 0x000fe20000000c00 */
[----:B------:R-:W-:-:S03]  /*2cf0*/  UMOV UR9, UR12 ;  /* 0x0000000c00097c82 */ /* 0x000fc60008000000 */
[----:B------:R-:W-:Y:S01]  /*2d00*/  @!PT LDS RZ, [RZ] ;  /* 0x00000000fffff984 */ /* 0x000fe20000000800 */
[----:B------:R-:W-:Y:S01]  /*2d10*/  @!PT LDS RZ, [RZ] ;  /* 0x00000000fffff984 */ /* 0x000fe20000000800 */
[----:B------:R-:W-:Y:S01]  /*2d20*/  @!PT LDS RZ, [RZ] ;  /* 0x00000000fffff984 */ /* 0x000fe20000000800 */
[----:B------:R1:W-:Y:S04]  /*2d30*/  @!P3 LDGSTS.E.BYPASS.LTC128B.128 [R0+0x16000], [R8.64] ;  /* 0x160000000800bfae */ /* 0x0003e8000b901d44 */
[----:B------:R1:W-:Y:S04]  /*2d40*/  @!P3 LDGSTS.E.BYPASS.LTC128B.128 [R0+0x1a000], [R8.64+0x80] ;  /* 0x1a0000800800bfae */ /* 0x0003e8000b901d44 */
[----:B------:R-:W-:Y:S04]  /*2d50*/  @P1 STS.128 [R0+0x17000], RZ ;  /* 0x017000ff00001388 */ /* 0x000fe80000000c00 */
[----:B------:R1:W-:Y:S01]  /*2d60*/  @P1 STS.128 [R0+0x1b000], RZ ;  /* 0x01b000ff00001388 */ /* 0x0003e20000000c00 */
[----:B------:R-:W-:-:S03]  /*2d70*/  ISETP.GE.AND P4, PT, R28, UR8, PT ;  /* 0x000000081c007c0c */ /* 0x000fc6000bf86270 */
[----:B------:R-:W-:Y:S01]  /*2d80*/  @!PT LDS RZ, [RZ] ;  /* 0x00000000fffff984 */ /* 0x000fe20000000800 */
[----:B------:R-:W-:Y:S01]  /*2d90*/  @!PT LDS RZ, [RZ] ;  /* 0x00000000fffff984 */ /* 0x000fe20000000800 */
[----:B------:R-:W-:Y:S01]  /*2da0*/  @!PT LDS RZ, [RZ] ;  /* 0x00000000fffff984 */ /* 0x000fe20000000800 */
[----:B------:R1:W-:Y:S01]  /*2db0*/  @!P1 LDGSTS.E.BYPASS.LTC128B.128 [R0+0x17000], [R6.64] ;  /* 0x1700000006009fae */ /* 0x0003e2000b901d44 */
[----:B------:R-:W-:-:S03]  /*2dc0*/  UMOV UR8, UR13 ;  /* 0x0000000d00087c82 */ /* 0x000fc60008000000 */
[----:B------:R1:W-:Y:S01]  /*2dd0*/  @!P1 LDGSTS.E.BYPASS.LTC128B.128 [R0+0x1b000], [R6.64+0x80] ;  /* 0x1b00008006009fae */ /* 0x0003e2000b901d44 */
[----:B------:R-:W-:Y:S01]  /*2de0*/  @!P0 LEA R4, P1, R3, UR9, 0x2 ;  /* 0x0000000903048c11 */ /* 0x000fe2000f8210ff */
[----:B------:R-:W-:Y:S02]  /*2df0*/  IMAD.SHL.U32 R2, R28, 0x4, RZ ;  /* 0x000000041c027824 */ /* 0x000fe400078e00ff */
[----:B------:R-:W0:Y:S03]  /*2e00*/  LDGDEPBAR ;  /* 0x00000000000079af */ /* 0x000e260000000000 */
[----:B------:R-:W-:Y:S02]  /*2e10*/  IADD3 R2, P3, R2, UR9, RZ ;  /* 0x0000000902027c10 */ /* 0x000fe4000ff7e0ff */
[----:B-1----:R-:W-:Y:S02]  /*2e20*/  SHF.R.S32.HI R0, RZ, 0x1f, R3 ;  /* 0x0000001fff007819 */ /* 0x002fe40000011403 */
[----:B------:R-:W-:-:S02]  /*2e30*/  SHF.R.S32.HI R7, RZ, 0x1f, R28 ;  /* 0x0000001fff077819 */ /* 0x000fc4000001141c */
[----:B------:R-:W-:Y:S02]  /*2e40*/  @!P0 LEA.HI.X R5, R3, UR8, R0, 0x2, P1 ;  /* 0x0000000803058c11 */ /* 0x000fe400088f1400 */
[----:B------:R-:W-:Y:S02]  /*2e50*/  LEA.HI R0, R27, R26, RZ, 0x4 ;  /* 0x0000001a1b007211 */ /* 0x000fe400078f20ff */
[----:B------:R-:W-:Y:S01]  /*2e60*/  SHF.L.U64.HI R6, R28, 0x2, R7 ;  /* 0x000000021c067819 */ /* 0x000fe20000010207 */
[----:B------:R1:W5:Y:S01]  /*2e70*/  @!P0 LDG.E R242, [R4.64] ;  /* 0x0000000404f28981 */ /* 0x000362000c1e1900 */
[----:B------:R-:W-:Y:S02]  /*2e80*/  LOP3.LUT R0, R0, 0xfffffff0, RZ, 0xc0, !PT ;  /* 0xfffffff000007812 */ /* 0x000fe400078ec0ff */
[----:B------:R-:W-:-:S03]  /*2e90*/  IADD3.X R3, R6, UR8, RZ, P3, !PT ;  /* 0x0000000806037c10 */ /* 0x000fc60009ffe4ff */
[----:B------:R-:W-:Y:S02]  /*2ea0*/  IMAD.IADD R0, R26, 0x1, -R0 ;  /* 0x000000011a007824 */ /* 0x000fe400078e0a00 */
[----:B------:R3:W5:Y:S04]  /*2eb0*/  @!P4 LDG.E R243, [R2.64] ;  /* 0x0000000402f3c981 */ /* 0x000768000c1e1900 */
[----:B------:R3:W5:Y:S04]  /*2ec0*/  @!P6 LDG.E R244, [R2.64+0x20] ;  /* 0x0000200402f4e981 */ /* 0x000768000c1e1900 */
[----:B------:R3:W5:Y:S02]  /*2ed0*/  @!P5 LDG.E R241, [R2.64+0x80] ;  /* 0x0000800402f1d981 */ /* 0x000764000c1e1900 */
[----:B---3--:R-:W-:-:S04]  /*2ee0*/  SHF.R.S32.HI R2, RZ, 0x1f, R0 ;  /* 0x0000001fff027819 */ /* 0x008fc80000011400 */
[----:B------:R-:W-:-:S04]  /*2ef0*/  LEA.HI R2, R2, R0, RZ, 0x3 ;  /* 0x0000000002027211 */ /* 0x000fc800078f18ff */
[----:B------:R-:W-:-:S05]  /*2f00*/  LOP3.LUT R2, R2, 0xfffffff8, RZ, 0xc0, !PT ;  /* 0xfffffff802027812 */ /* 0x000fca00078ec0ff */
[----:B------:R-:W-:Y:S01]  /*2f10*/  IMAD.IADD R0, R0, 0x1, -R2 ;  /* 0x0000000100007824 */ /* 0x000fe200078e0a02 */
[----:B------:R-:W-:-:S04]  /*2f20*/  IADD3 R2, R216, 0x2000, RZ ;  /* 0x00002000d8027810 */ /* 0x000fc80007ffe0ff */
[C---:B------:R-:W-:Y:S02]  /*2f30*/  LOP3.LUT P0, RZ, R0.reuse, 0x2, RZ, 0xc0, !PT ;  /* 0x0000000200ff7812 */ /* 0x040fe4000780c0ff */
[----:B------:R-:W-:Y:S02]  /*2f40*/  LOP3.LUT P1, RZ, R0, 0x4, RZ, 0xc0, !PT ;  /* 0x0000000400ff7812 */ /* 0x000fe4000782c0ff */
[----:B------:R-:W-:Y:S02]  /*2f50*/  IADD3 R0, R214, 0x2000, RZ ;  /* 0x00002000d6007810 */ /* 0x000fe40007ffe0ff */
[----:B------:R-:W-:Y:S02]  /*2f60*/  SEL R2, R2, R216, !P2 ;  /* 0x000000d802027207 */ /* 0x000fe40005000000 */
[----:B------:R-:W-:-:S03]  /*2f70*/  SEL R0, R0, R214, !P2 ;  /* 0x000000d600007207 */ /* 0x000fc60005000000 */
[----:B------:R-:W-:Y:S02]  /*2f80*/  IMAD.SHL.U32 R209, R2, 0x2, RZ ;  /* 0x0000000202d17824 */ /* 0x000fe400078e00ff */
[----:B------:R-:W-:Y:S02]  /*2f90*/  IMAD.SHL.U32 R206, R0, 0x2, RZ ;  /* 0x0000000200ce7824 */ /* 0x000fe400078e00ff */
[----:B------:R-:W-:Y:S01]  /*2fa0*/  IMAD.MOV.U32 R0, RZ, RZ, c[0x0][0x22c] ;  /* 0x00008b00ff007624 */ /* 0x000fe200078e00ff */
[----:B------:R-:W-:-:S03]  /*2fb0*/  SHF.L.U64.HI R2, R28, 0x2, R7 ;  /* 0x000000021c027819 */ /* 0x000fc60000010207 */
[----:B------:R-:W-:Y:S02]  /*2fc0*/  IMAD R0, R0, c[0x0][0x1c0], RZ ;  /* 0x0000700000007a24 */ /* 0x000fe400078e02ff */
[----:B------:R3:W-:Y:S01]  /*2fd0*/  STL [R1+0x4], R2 ;  /* 0x0000040201007387 */ /* 0x0007e20000100800 */
[----:B------:R-:W-:Y:S02]  /*2fe0*/  IMAD.SHL.U32 R3, R28, 0x4, RZ ;  /* 0x000000041c037824 */ /* 0x000fe400078e00ff */
[----:B------:R-:W-:-:S03]  /*2ff0*/  SHF.L.U32 R228, R0, 0x3, RZ ;  /* 0x0000000300e47819 */ /* 0x000fc600000006ff */
[----:B------:R4:W-:Y:S01]  /*3000*/  STL [R1], R3 ;  /* 0x0000000301007387 */ /* 0x0009e20000100800 */
[----:B---3--:R-:W-:-:S05]  /*3010*/  IMAD.SHL.U32 R2, R0, 0x10, RZ ;  /* 0x0000001000027824 */ /* 0x008fca00078e00ff */
[C---:B-1----:R-:W-:Y:S02]  /*3020*/  IADD3 R4, R2.reuse, 0x20, RZ ;  /* 0x0000002002047810 */ /* 0x042fe40007ffe0ff */
[C---:B----4-:R-:W-:Y:S02]  /*3030*/  IADD3 R3, R2.reuse, 0x40, RZ ;  /* 0x0000004002037810 */ /* 0x050fe40007ffe0ff */
[----:B------:R-:W-:Y:S01]  /*3040*/  IADD3 R2, R2, 0x60, RZ ;  /* 0x0000006002027810 */ /* 0x000fe20007ffe0ff */
[C---:B------:R-:W-:Y:S02]  /*3050*/  IMAD.IADD R4, R228.reuse, 0x1, R4 ;  /* 0x00000001e4047824 */ /* 0x040fe400078e0204 */
[C---:B------:R-:W-:Y:S02]  /*3060*/  IMAD.IADD R3, R228.reuse, 0x1, R3 ;  /* 0x00000001e4037824 */ /* 0x040fe400078e0203 */
[C---:B------:R-:W-:Y:S01]  /*3070*/  IMAD.IADD R2, R228.reuse, 0x1, R2 ;  /* 0x00000001e4027824 */ /* 0x040fe200078e0202 */
[C---:B------:R-:W-:Y:S01]  /*3080*/  IADD3 R4, R228.reuse, R4, RZ ;  /* 0x00000004e4047210 */ /* 0x040fe20007ffe0ff */
[----:B------:R-:W-:-:S02]  /*3090*/  IMAD.IADD R3, R228, 0x1, R3 ;  /* 0x00000001e4037824 */ /* 0x000fc400078e0203 */
[C---:B------:R-:W-:Y:S02]  /*30a0*/  IMAD.IADD R2, R228.reuse, 0x1, R2 ;  /* 0x00000001e4027824 */ /* 0x040fe400078e0202 */
[C---:B------:R-:W-:Y:S01]  /*30b0*/  IMAD.IADD R251, R228.reuse, 0x1, R4 ;  /* 0x00000001e4fb7824 */ /* 0x040fe200078e0204 */
[C---:B------:R-:W-:Y:S01]  /*30c0*/  IADD3 R249, R228.reuse, R3, RZ ;  /* 0x00000003e4f97210 */ /* 0x040fe20007ffe0ff */
[C---:B------:R-:W-:Y:S01]  /*30d0*/  IMAD.IADD R247, R228.reuse, 0x1, R2 ;  /* 0x00000001e4f77824 */ /* 0x040fe200078e0202 */
[----:B------:R-:W-:Y:S01]  /*30e0*/  SEL R215, R215, 0xffffffe0, !P0 ;  /* 0xffffffe0d7d77807 */ /* 0x000fe20004000000 */
[----:B------:R-:W-:Y:S01]  /*30f0*/  UIADD3 UR10, UR22, 0x80, URZ ;  /* 0x00000080160a7890 */ /* 0x000fe2000fffe03f */
[C---:B------:R-:W-:Y:S01]  /*3100*/  IMAD.IADD R250, R228.reuse, 0x1, R251 ;  /* 0x00000001e4fa7824 */ /* 0x040fe200078e02fb */
[C---:B------:R-:W-:Y:S01]  /*3110*/  IADD3 R248, R228.reuse, R249, RZ ;  /* 0x000000f9e4f87210 */ /* 0x040fe20007ffe0ff */
[----:B------:R-:W-:Y:S01]  /*3120*/  IMAD.IADD R246, R228, 0x1, R247 ;  /* 0x00000001e4f67824 */ /* 0x000fe200078e02f7 */
        /* <DEDUP_REMOVED lines=44> */
[----:B------:R-:W-:Y:S01]  /*33f0*/  SEL R196, R196, 0xffffffc0, !P1 ;  /* 0xffffffc0c4c47807 */ /* 0x000fe20004800000 */
[----:B------:R-:W-:Y:S01]  /*3400*/  IMAD.IADD R208, R215, 0x1, R207 ;  /* 0x00000001d7d07824 */ /* 0x000fe200078e02cf */
[C---:B------:R-:W-:Y:S01]  /*3410*/  IADD3 R0, R228.reuse, R248, RZ ;  /* 0x000000f8e4007210 */ /* 0x040fe20007ffe0ff */
[----:B------:R-:W-:-:S02]  /*3420*/  IMAD.IADD R2, R228, 0x1, R250 ;  /* 0x00000001e4027824 */ /* 0x000fc400078e02fa */
[----:B------:R-:W-:Y:S01]  /*3430*/  IMAD.IADD R252, R228, 0x1, R246 ;  /* 0x00000001e4fc7824 */ /* 0x000fe200078e02f6 */
[----:B------:R-:W-:Y:S02]  /*3440*/  UISETP.GE.AND UP0, UPT, UR10, UR6, UPT ;  /* 0x000000060a00728c */ /* 0x000fe4000bf06270 */
[----:B------:R-:W-:Y:S02]  /*3450*/  UMOV UR11, UR14 ;  /* 0x0000000e000b7c82 */ /* 0x000fe40008000000 */
[----:B--2---:R-:W-:Y:S02]  /*3460*/  UMOV UR10, UR15 ;  /* 0x0000000f000a7c82 */ /* 0x004fe40008000000 */
.L_x_277:
[----:B------:R-:W0:Y:S01]  /*3470*/  LDGDEPBAR ;  /* 0x00000000000079af */ /* 0x000e220000000000 */
[C---:B------:R-:W-:Y:S01]  /*3480*/  IMAD.IADD R0, R209.reuse, 0x1, R215 ;  /* 0x00000001d1007824 */ /* 0x040fe200078e02d7 */
[----:B------:R-:W-:Y:S01]  /*3490*/  PLOP3.LUT P0, PT, PT, PT, UP0, 0x80, 0x0 ;  /* 0x000000000000781c */ /* 0x000fe20003f0f008 */
[--C-:B------:R-:W-:Y:S01]  /*34a0*/  IMAD.IADD R3, R209, 0x1, R196.reuse ;  /* 0x00000001d1037824 */ /* 0x100fe200078e02c4 */
[----:B------:R-:W-:Y:S01]  /*34b0*/  PLOP3.LUT P2, PT, PT, PT, UP0, 0x80, 0x0 ;  /* 0x000000000000781c */ /* 0x000fe20003f4f008 */
[----:B------:R-:W-:Y:S01]  /*34c0*/  IMAD.IADD R2, R0, 0x1, R196 ;  /* 0x0000000100027824 */ /* 0x000fe200078e02c4 */
[----:B------:R-:W-:Y:S01]  /*34d0*/  PLOP3.LUT P3, PT, PT, PT, UP0, 0x80, 0x0 ;  /* 0x000000000000781c */ /* 0x000fe20003f6f008 */
[----:B------:R-:W-:Y:S01]  /*34e0*/  UISETP.GE.AND UP3, UPT, UR7, 0x1, UPT ;  /* 0x000000010700788c */ /* 0x000fe2000bf66270 */
[----:B------:R-:W2:Y:S01]  /*34f0*/  LDL R229, [R1+0x1c] ;  /* 0x00001c0001e57983 */ /* 0x000ea20000100800 */
[----:B------:R-:W-:Y:S02]  /*3500*/  PLOP3.LUT P5, PT, PT, PT, UP0, 0x80, 0x0 ;  /* 0x000000000000781c */ /* 0x000fe40003faf008 */
[C---:B-----5:R-:W-:Y:S02]  /*3510*/  FSETP.NEU.FTZ.AND P4, PT, R243.reuse, -INF , PT ;  /* 0xff800000f300780b */ /* 0x060fe40003f9d000 */
[----:B------:R-:W-:Y:S01]  /*3520*/  PLOP3.LUT P6, PT, PT, PT, UP0, 0x80, 0x0 ;  /* 0x000000000000781c */ /* 0x000fe20003fcf008 */
[----:B------:R-:W-:Y:S04]  /*3530*/  DEPBAR.LE SB0, 0x0 ;  /* 0x000080000000791a */ /* 0x000fe80000000000 */
[----:B------:R-:W-:Y:S08]  /*3540*/  BAR.SYNC.DEFER_BLOCKING 0x0 ;  /* 0x0000000000007b1d */ /* 0x000ff00000010000 */
[----:B------:R-:W-:Y:S08]  /*3550*/  LDSM.16.M88.4 R32, [R209] ;  /* 0x00000000d120783b */ /* 0x000ff00000000200 */
[----:B------:R-:W1:Y:S08]  /*3560*/  LDSM.16.M88.4 R16, [R210+0xc000] ;  /* 0x00c00000d210783b */ /* 0x000e700000000200 */
[----:B------:R-:W3:Y:S08]  /*3570*/  LDSM.16.M88.4 R28, [R209+0x1000] ;  /* 0x00100000d11c783b */ /* 0x000ef00000000200 */
[----:B------:R-:W4:Y:S08]  /*3580*/  LDSM.16.M88.4 R164, [R210+0xc800] ;  /* 0x00c80000d2a4783b */ /* 0x000f300000000200 */
[----:B------:R-:W-:Y:S08]  /*3590*/  LDSM.16.M88.4 R168, [R0] ;  /* 0x0000000000a8783b */ /* 0x000ff00000000200 */
[----:B------:R-:W4:Y:S01]  /*35a0*/  LDSM.16.M88.4 R172, [R211+0xc000] ;  /* 0x00c00000d3ac783b */ /* 0x000f220000000200 */
[-C--:B-1----:R-:W-:Y:S07]  /*35b0*/  HMMA.16816.F32.BF16 R4, R32, R16.reuse, RZ ;  /* 0x000000102004723c */ /* 0x082fee00000418ff */
[----:B------:R-:W1:Y:S01]  /*35c0*/  LDSM.16.M88.4 R176, [R0+0x1000] ;  /* 0x0010000000b0783b */ /* 0x000e620000000200 */
[C---:B---3--:R-:W-:Y:S07]  /*35d0*/  HMMA.16816.F32.BF16 R8, R28.reuse, R16, RZ ;  /* 0x000000101c08723c */ /* 0x048fee00000418ff */
[----:B------:R-:W3:Y:S01]  /*35e0*/  LDSM.16.M88.4 R180, [R211+0xc800] ;  /* 0x00c80000d3b4783b */ /* 0x000ee20000000200 */
[-C--:B------:R-:W-:Y:S07]  /*35f0*/  HMMA.16816.F32.BF16 R12, R28, R18.reuse, RZ ;  /* 0x000000121c0c723c */ /* 0x080fee00000418ff */
[----:B------:R-:W-:Y:S01]  /*3600*/  LDSM.16.M88.4 R184, [R213+0xc000] ;  /* 0x00c00000d5b8783b */ /* 0x000fe20000000200 */
[C---:B------:R-:W-:Y:S07]  /*3610*/  HMMA.16816.F32.BF16 R16, R32.reuse, R18, RZ ;  /* 0x000000122010723c */ /* 0x040fee00000418ff */
[----:B------:R-:W-:Y:S01]  /*3620*/  LDSM.16.M88.4 R188, [R3+0x1000] ;  /* 0x0010000003bc783b */ /* 0x000fe20000000200 */
[-C--:B----4-:R-:W-:Y:S07]  /*3630*/  HMMA.16816.F32.BF16 R20, R32, R164.reuse, RZ ;  /* 0x000000a42014723c */ /* 0x090fee00000418ff */
[----:B------:R-:W-:Y:S01]  /*3640*/  LDSM.16.M88.4 R192, [R213+0xc800] ;  /* 0x00c80000d5c0783b */ /* 0x000fe20000000200 */
[C---:B------:R-:W-:Y:S07]  /*3650*/  HMMA.16816.F32.BF16 R24, R28.reuse, R164, RZ ;  /* 0x000000a41c18723c */ /* 0x040fee00000418ff */
[----:B------:R-:W-:Y:S01]  /*3660*/  LDSM.16.M88.4 R196, [R2+0x1000] ;  /* 0x0010000002c4783b */ /* 0x000fe20000000200 */
[-C--:B------:R-:W-:Y:S07]  /*3670*/  HMMA.16816.F32.BF16 R28, R28, R166.reuse, RZ ;  /* 0x000000a61c1c723c */ /* 0x080fee00000418ff */
[----:B------:R-:W-:Y:S01]  /*3680*/  LDSM.16.M88.4 R200, [R209+0x3000] ;  /* 0x00300000d1c8783b */ /* 0x000fe20000000200 */
[----:B------:R-:W-:Y:S07]  /*3690*/  HMMA.16816.F32.BF16 R32, R32, R166, RZ ;  /* 0x000000a62020723c */ /* 0x000fee00000418ff */
[----:B------:R-:W4:Y:S01]  /*36a0*/  LDSM.16.M88.4 R164, [R3] ;  /* 0x0000000003a4783b */ /* 0x000f220000000200 */
[-C--:B------:R-:W-:Y:S08]  /*36b0*/  HMMA.16816.F32.BF16 R4, R168, R172.reuse, R4 ;  /* 0x000000aca804723c */ /* 0x080ff00000041804 */
[C---:B-1----:R-:W-:Y:S08]  /*36c0*/  HMMA.16816.F32.BF16 R8, R176.reuse, R172, R8 ;  /* 0x000000acb008723c */ /* 0x042ff00000041808 */
[-C--:B------:R-:W-:Y:S08]  /*36d0*/  HMMA.16816.F32.BF16 R12, R176, R174.reuse, R12 ;  /* 0x000000aeb00c723c */ /* 0x080ff0000004180c */
[C---:B------:R-:W-:Y:S01]  /*36e0*/  HMMA.16816.F32.BF16 R16, R168.reuse, R174, R16 ;  /* 0x000000aea810723c */ /* 0x040fe20000041810 */
[----:B------:R-:W-:Y:S07]  /*36f0*/  LDSM.16.M88.4 R172, [R2] ;  /* 0x0000000002ac783b */ /* 0x000fee0000000200 */
[-C--:B---3--:R-:W-:Y:S08]  /*3700*/  HMMA.16816.F32.BF16 R20, R168, R180.reuse, R20 ;  /* 0x000000b4a814723c */ /* 0x088ff00000041814 */
[C---:B------:R-:W-:Y:S08]  /*3710*/  HMMA.16816.F32.BF16 R24, R176.reuse, R180, R24 ;  /* 0x000000b4b018723c */ /* 0x040ff00000041818 */
[-C--:B------:R-:W-:Y:S01]  /*3720*/  HMMA.16816.F32.BF16 R28, R176, R182.reuse, R28 ;  /* 0x000000b6b01c723c */ /* 0x080fe2000004181c */
[----:B------:R-:W1:Y:S07]  /*3730*/  LDSM.16.M88.4 R176, [R212+0xc000] ;  /* 0x00c00000d4b0783b */ /* 0x000e6e0000000200 */
[----:B------:R-:W-:Y:S01]  /*3740*/  HMMA.16816.F32.BF16 R32, R168, R182, R32 ;  /* 0x000000b6a820723c */ /* 0x000fe20000041820 */
[----:B------:R-:W3:Y:S07]  /*3750*/  LDSM.16.M88.4 R168, [R212+0xc800] ;  /* 0x00c80000d4a8783b */ /* 0x000eee0000000200 */
[-C--:B----4-:R-:W-:Y:S01]  /*3760*/  HMMA.16816.F32.BF16 R4, R164, R184.reuse, R4 ;  /* 0x000000b8a404723c */ /* 0x090fe20000041804 */
[----:B------:R-:W-:Y:S07]  /*3770*/  LDSM.16.M88.4 R180, [R209+0x2000] ;  /* 0x00200000d1b4783b */ /* 0x000fee0000000200 */
[C---:B------:R-:W-:Y:S08]  /*3780*/  HMMA.16816.F32.BF16 R8, R188.reuse, R184, R8 ;  /* 0x000000b8bc08723c */ /* 0x040ff00000041808 */
[-C--:B------:R-:W-:Y:S08]  /*3790*/  HMMA.16816.F32.BF16 R12, R188, R186.reuse, R12 ;  /* 0x000000babc0c723c */ /* 0x080ff0000004180c */
[C---:B------:R-:W-:Y:S01]  /*37a0*/  HMMA.16816.F32.BF16 R16, R164.reuse, R186, R16 ;  /* 0x000000baa410723c */ /* 0x040fe20000041810 */
[----:B------:R-:W4:Y:S07]  /*37b0*/  LDSM.16.M88.4 R184, [R210+0x10000] ;  /* 0x01000000d2b8783b */ /* 0x000f2e0000000200 */
[-C--:B------:R-:W-:Y:S08]  /*37c0*/  HMMA.16816.F32.BF16 R20, R164, R192.reuse, R20 ;  /* 0x000000c0a414723c */ /* 0x080ff00000041814 */
[C---:B------:R-:W-:Y:S08]  /*37d0*/  HMMA.16816.F32.BF16 R24, R188.reuse, R192, R24 ;  /* 0x000000c0bc18723c */ /* 0x040ff00000041818 */
[-C--:B------:R-:W-:Y:S01]  /*37e0*/  HMMA.16816.F32.BF16 R28, R188, R194.reuse, R28 ;  /* 0x000000c2bc1c723c */ /* 0x080fe2000004181c */
[----:B------:R-:W-:Y:S07]  /*37f0*/  LDSM.16.M88.4 R188, [R211+0x10000] ;  /* 0x01000000d3bc783b */ /* 0x000fee0000000200 */
[----:B------:R-:W-:Y:S01]  /*3800*/  HMMA.16816.F32.BF16 R32, R164, R194, R32 ;  /* 0x000000c2a420723c */ /* 0x000fe20000041820 */
[----:B------:R-:W2:Y:S07]  /*3810*/  LDSM.16.M88.4 R164, [R210+0x10800] ;  /* 0x01080000d2a4783b */ /* 0x000eae0000000200 */
[-C--:B-1----:R-:W-:Y:S01]  /*3820*/  HMMA.16816.F32.BF16 R4, R172, R176.reuse, R4 ;  /* 0x000000b0ac04723c */ /* 0x082fe20000041804 */
[----:B------:R-:W-:Y:S07]  /*3830*/  LDSM.16.M88.4 R192, [R0+0x3000] ;  /* 0x0030000000c0783b */ /* 0x000fee0000000200 */
[C---:B------:R-:W-:Y:S08]  /*3840*/  HMMA.16816.F32.BF16 R8, R196.reuse, R176, R8 ;  /* 0x000000b0c408723c */ /* 0x040ff00000041808 */
[-C--:B------:R-:W-:Y:S08]  /*3850*/  HMMA.16816.F32.BF16 R12, R196, R178.reuse, R12 ;  /* 0x000000b2c40c723c */ /* 0x080ff0000004180c */
[C---:B------:R-:W-:Y:S01]  /*3860*/  HMMA.16816.F32.BF16 R16, R172.reuse, R178, R16 ;  /* 0x000000b2ac10723c */ /* 0x040fe20000041810 */
[----:B------:R-:W1:Y:S07]  /*3870*/  LDSM.16.M88.4 R176, [R0+0x2000] ;  /* 0x0020000000b0783b */ /* 0x000e6e0000000200 */
[-C--:B---3--:R-:W-:Y:S08]  /*3880*/  HMMA.16816.F32.BF16 R20, R172, R168.reuse, R20 ;  /* 0x000000a8ac14723c */ /* 0x088ff00000041814 */
[C---:B------:R-:W-:Y:S08]  /*3890*/  HMMA.16816.F32.BF16 R24, R196.reuse, R168, R24 ;  /* 0x000000a8c418723c */ /* 0x040ff00000041818 */
[-C--:B------:R-:W-:Y:S01]  /*38a0*/  HMMA.16816.F32.BF16 R28, R196, R170.reuse, R28 ;  /* 0x000000aac41c723c */ /* 0x080fe2000004181c */
[----:B------:R-:W-:Y:S07]  /*38b0*/  LDSM.16.M88.4 R196, [R212+0x10000] ;  /* 0x01000000d4c4783b */ /* 0x000fee0000000200 */
[----:B------:R-:W-:Y:S01]  /*38c0*/  HMMA.16816.F32.BF16 R32, R172, R170, R32 ;  /* 0x000000aaac20723c */ /* 0x000fe20000041820 */
[----:B------:R-:W3:Y:S07]  /*38d0*/  LDSM.16.M88.4 R168, [R211+0x10800] ;  /* 0x01080000d3a8783b */ /* 0x000eee0000000200 */
[-C--:B----4-:R-:W-:Y:S01]  /*38e0*/  HMMA.16816.F32.BF16 R4, R180, R184.reuse, R4 ;  /* 0x000000b8b404723c */ /* 0x090fe20000041804 */
[----:B------:R-:W-:Y:S07]  /*38f0*/  LDSM.16.M88.4 R172, [R213+0x10000] ;  /* 0x01000000d5ac783b */ /* 0x000fee0000000200 */
[C---:B------:R-:W-:Y:S08]  /*3900*/  HMMA.16816.F32.BF16 R8, R200.reuse, R184, R8 ;  /* 0x000000b8c808723c */ /* 0x040ff00000041808 */
[-C--:B------:R-:W-:Y:S08]  /*3910*/  HMMA.16816.F32.BF16 R12, R200, R186.reuse, R12 ;  /* 0x000000bac80c723c */ /* 0x080ff0000004180c */
[C---:B------:R-:W-:Y:S01]  /*3920*/  HMMA.16816.F32.BF16 R16, R180.reuse, R186, R16 ;  /* 0x000000bab410723c */ /* 0x040fe20000041810 */
[----:B------:R-:W-:Y:S07]  /*3930*/  LDSM.16.M88.4 R184, [R213+0x10800] ;  /* 0x01080000d5b8783b */ /* 0x000fee0000000200 */
[-C--:B--2---:R-:W-:Y:S08]  /*3940*/  HMMA.16816.F32.BF16 R20, R180, R164.reuse, R20 ;  /* 0x000000a4b414723c */ /* 0x084ff00000041814 */
[C---:B------:R-:W-:Y:S08]  /*3950*/  HMMA.16816.F32.BF16 R24, R200.reuse, R164, R24 ;  /* 0x000000a4c818723c */ /* 0x040ff00000041818 */
[-C--:B------:R-:W-:Y:S08]  /*3960*/  HMMA.16816.F32.BF16 R28, R200, R166.reuse, R28 ;  /* 0x000000a6c81c723c */ /* 0x080ff0000004181c */
[----:B------:R-:W-:Y:S01]  /*3970*/  HMMA.16816.F32.BF16 R32, R180, R166, R32 ;  /* 0x000000a6b420723c */ /* 0x000fe20000041820 */
[----:B------:R-:W2:Y:S07]  /*3980*/  LDSM.16.M88.4 R164, [R3+0x2000] ;  /* 0x0020000003a4783b */ /* 0x000eae0000000200 */
[-C--:B-1----:R-:W-:Y:S01]  /*3990*/  HMMA.16816.F32.BF16 R4, R176, R188.reuse, R4 ;  /* 0x000000bcb004723c */ /* 0x082fe20000041804 */
[----:B------:R1:W4:Y:S07]  /*39a0*/  LDSM.16.M88.4 R180, [R3+0x3000] ;  /* 0x0030000003b4783b */ /* 0x00032e0000000200 */
[C---:B------:R-:W-:Y:S08]  /*39b0*/  HMMA.16816.F32.BF16 R8, R192.reuse, R188, R8 ;  /* 0x000000bcc008723c */ /* 0x040ff00000041808 */
[-C--:B------:R-:W-:Y:S08]  /*39c0*/  HMMA.16816.F32.BF16 R12, R192, R190.reuse, R12 ;  /* 0x000000bec00c723c */ /* 0x080ff0000004180c */
[C---:B------:R-:W-:Y:S01]  /*39d0*/  HMMA.16816.F32.BF16 R16, R176.reuse, R190, R16 ;  /* 0x000000beb010723c */ /* 0x040fe20000041810 */
[----:B------:R-:W4:Y:S03]  /*39e0*/  LDSM.16.M88.4 R188, [R2+0x2000] ;  /* 0x0020000002bc783b */ /* 0x000f260000000200 */
[----:B-1----:R-:W-:Y:S04]  /*39f0*/  FMUL.FTZ R3, R244, 1.4426950216293334961 ;  /* 0x3fb8aa3bf4037820 */ /* 0x002fe80000410000 */
[-C--:B---3--:R-:W-:Y:S08]  /*3a00*/  HMMA.16816.F32.BF16 R20, R176, R168.reuse, R20 ;  /* 0x000000a8b014723c */ /* 0x088ff00000041814 */
[C---:B------:R-:W-:Y:S07]  /*3a10*/  HMMA.16816.F32.BF16 R24, R192.reuse, R168, R24 ;  /* 0x000000a8c018723c */ /* 0x040fee0000041818 */
[----:B------:R-:W-:Y:S01]  /*3a20*/  IMAD.U32 R168, RZ, RZ, UR18 ;  /* 0x00000012ffa87e24 */ /* 0x000fe2000f8e00ff */
[-C--:B------:R-:W-:Y:S04]  /*3a30*/  HMMA.16816.F32.BF16 R28, R192, R170.reuse, R28 ;  /* 0x000000aac01c723c */ /* 0x080fe8000004181c */
[----:B------:R-:W-:Y:S01]  /*3a40*/  @P0 IMAD R168, R168, 0x80, R229 ;  /* 0x00000080a8a80824 */ /* 0x000fe200078e02e5 */
[----:B------:R-:W-:Y:S01]  /*3a50*/  PLOP3.LUT P0, PT, PT, PT, UP0, 0x80, 0x0 ;  /* 0x000000000000781c */ /* 0x000fe20003f0f008 */
[----:B------:R-:W-:Y:S02]  /*3a60*/  FMUL.FTZ R169, R243, 1.4426950216293334961 ;  /* 0x3fb8aa3bf3a97820 */ /* 0x000fe40000410000 */
[----:B------:R-:W-:Y:S04]  /*3a70*/  HMMA.16816.F32.BF16 R32, R176, R170, R32 ;  /* 0x000000aab020723c */ /* 0x000fe80000041820 */
[C---:B------:R-:W-:Y:S02]  /*3a80*/  @P2 IADD3 R0, R168.reuse, 0x1, RZ ;  /* 0x00000001a8002810 */ /* 0x040fe40007ffe0ff */
[----:B------:R-:W-:Y:S02]  /*3a90*/  @P3 ISETP.GE.AND P3, PT, R168, UR6, PT ;  /* 0x00000006a8003c0c */ /* 0x000fe4000bf66270 */
[-C--:B--2---:R-:W-:Y:S01]  /*3aa0*/  HMMA.16816.F32.BF16 R4, R164, R172.reuse, R4 ;  /* 0x000000aca404723c */ /* 0x084fe20000041804 */
[----:B------:R-:W-:Y:S04]  /*3ab0*/  PLOP3.LUT P2, PT, PT, PT, UP0, 0x80, 0x0 ;  /* 0x000000000000781c */ /* 0x000fe80003f4f008 */
[----:B------:R-:W-:Y:S02]  /*3ac0*/  FSEL R169, R169, RZ, P4 ;  /* 0x000000ffa9a97208 */ /* 0x000fe40002000000 */
[----:B------:R-:W-:Y:S01]  /*3ad0*/  @P5 ISETP.GE.AND P5, PT, R0, UR6, PT ;  /* 0x0000000600005c0c */ /* 0x000fe2000bfa6270 */
[C---:B----4-:R-:W-:Y:S04]  /*3ae0*/  HMMA.16816.F32.BF16 R8, R180.reuse, R172, R8 ;  /* 0x000000acb408723c */ /* 0x050fe80000041808 */
[----:B------:R-:W-:Y:S01]  /*3af0*/  FSETP.NEU.FTZ.AND P4, PT, R244, -INF , PT ;  /* 0xff800000f400780b */ /* 0x000fe20003f9d000 */
[----:B------:R-:W-:Y:S03]  /*3b00*/  FMUL.FTZ R0, R242, 1.4426950216293334961 ;  /* 0x3fb8aa3bf2007820 */ /* 0x000fe60000410000 */
[-C--:B------:R-:W-:Y:S04]  /*3b10*/  HMMA.16816.F32.BF16 R12, R180, R174.reuse, R12 ;  /* 0x000000aeb40c723c */ /* 0x080fe8000004180c */
[----:B------:R-:W-:Y:S02]  /*3b20*/  FSEL R3, R3, RZ, P4 ;  /* 0x000000ff03037208 */ /* 0x000fe40002000000 */
[----:B------:R-:W-:Y:S02]  /*3b30*/  PLOP3.LUT P4, PT, PT, PT, UP0, 0x80, 0x0 ;  /* 0x000000000000781c */ /* 0x000fe40003f8f008 */
[C---:B------:R-:W-:Y:S08]  /*3b40*/  HMMA.16816.F32.BF16 R16, R164.reuse, R174, R16 ;  /* 0x000000aea410723c */ /* 0x040ff00000041810 */
[-C--:B------:R-:W-:Y:S08]  /*3b50*/  HMMA.16816.F32.BF16 R20, R164, R184.reuse, R20 ;  /* 0x000000b8a414723c */ /* 0x080ff00000041814 */
[C---:B------:R-:W-:Y:S07]  /*3b60*/  HMMA.16816.F32.BF16 R24, R180.reuse, R184, R24 ;  /* 0x000000b8b418723c */ /* 0x040fee0000041818 */
[----:B------:R-:W-:Y:S01]  /*3b70*/  IMAD.MOV.U32 R184, RZ, RZ, 0x40 ;  /* 0x00000040ffb87424 */ /* 0x000fe200078e00ff */
[-C--:B------:R-:W-:Y:S08]  /*3b80*/  HMMA.16816.F32.BF16 R28, R180, R186.reuse, R28 ;  /* 0x000000bab41c723c */ /* 0x080ff0000004181c */
[----:B------:R-:W-:Y:S01]  /*3b90*/  HMMA.16816.F32.BF16 R32, R164, R186, R32 ;  /* 0x000000baa420723c */ /* 0x000fe20000041820 */
[----:B------:R1:W2:Y:S07]  /*3ba0*/  LDSM.16.M88.4 R164, [R2+0x3000] ;  /* 0x0030000002a4783b */ /* 0x0002ae0000000200 */
[-C--:B------:R-:W-:Y:S05]  /*3bb0*/  HMMA.16816.F32.BF16 R4, R188, R196.reuse, R4 ;  /* 0x000000c4bc04723c */ /* 0x080fea0000041804 */
[----:B-1----:R-:W-:Y:S11]  /*3bc0*/  FMUL.FTZ R2, R241, 1.4426950216293334961 ;  /* 0x3fb8aa3bf1027820 */ /* 0x002ff60000410000 */
[----:B------:R-:W-:Y:S08]  /*3bd0*/  @!UPT UIADD3 URZ, URZ, URZ, URZ ;  /* 0x0000003f3f3ff290 */ /* 0x000ff0000fffe03f */
[----:B------:R-:W-:Y:S02]  /*3be0*/  @P0 FSEL R4, R4, -INF , !P3 ;  /* 0xff80000004040808 */ /* 0x000fe40005800000 */
[----:B------:R-:W-:Y:S02]  /*3bf0*/  PLOP3.LUT P0, PT, PT, PT, UP0, 0x80, 0x0 ;  /* 0x000000000000781c */ /* 0x000fe40003f0f008 */
[----:B------:R-:W-:Y:S01]  /*3c00*/  @P2 FSEL R5, R5, -INF , !P5 ;  /* 0xff80000005052808 */ /* 0x000fe20006800000 */
[--C-:B------:R-:W-:Y:S01]  /*3c10*/  FFMA.FTZ R4, R4, c[0x0][0x23c], -R169.reuse ;  /* 0x00008f0004047a23 */ /* 0x100fe200000108a9 */
[----:B------:R-:W-:Y:S01]  /*3c20*/  PLOP3.LUT P2, PT, PT, PT, UP0, 0x80, 0x0 ;  /* 0x000000000000781c */ /* 0x000fe20003f4f008 */
[C---:B--2---:R-:W-:Y:S02]  /*3c30*/  HMMA.16816.F32.BF16 R8, R164.reuse, R196, R8 ;  /* 0x000000c4a408723c */ /* 0x044fe40000041808 */
[----:B------:R1:W-:Y:S02]  /*3c40*/  MUFU.EX2 R202, R4 ;  /* 0x0000000400ca7308 */ /* 0x0003e40000000800 */
[----:B------:R-:W-:Y:S04]  /*3c50*/  FFMA.FTZ R5, R5, c[0x0][0x23c], -R169 ;  /* 0x00008f0005057a23 */ /* 0x000fe800000108a9 */
[----:B------:R-:W-:Y:S01]  /*3c60*/  @P0 FSEL R6, R6, -INF , !P3 ;  /* 0xff80000006060808 */ /* 0x000fe20005800000 */
[-C--:B------:R-:W-:Y:S01]  /*3c70*/  HMMA.16816.F32.BF16 R12, R164, R198.reuse, R12 ;  /* 0x000000c6a40c723c */ /* 0x080fe2000004180c */
[----:B------:R-:W-:Y:S02]  /*3c80*/  PLOP3.LUT P0, PT, PT, PT, UP0, 0x80, 0x0 ;  /* 0x000000000000781c */ /* 0x000fe40003f0f008 */
[----:B------:R-:W-:Y:S01]  /*3c90*/  MUFU.EX2 R197, R5 ;  /* 0x0000000500c57308 */ /* 0x000fe20000000800 */
[----:B------:R-:W-:Y:S01]  /*3ca0*/  @P2 FSEL R7, R7, -INF , !P5 ;  /* 0xff80000007072808 */ /* 0x000fe20006800000 */
[--C-:B------:R-:W-:Y:S01]  /*3cb0*/  FFMA.FTZ R6, R6, c[0x0][0x23c], -R3.reuse ;  /* 0x00008f0006067a23 */ /* 0x100fe20000010803 */
[----:B------:R-:W-:Y:S02]  /*3cc0*/  FSETP.NEU.FTZ.AND P2, PT, R241, -INF , PT ;  /* 0xff800000f100780b */ /* 0x000fe40003f5d000 */
[C---:B------:R-:W-:Y:S04]  /*3cd0*/  HMMA.16816.F32.BF16 R16, R188.reuse, R198, R16 ;  /* 0x000000c6bc10723c */ /* 0x040fe80000041810 */
[----:B------:R-:W-:Y:S01]  /*3ce0*/  FSEL R2, R2, RZ, P2 ;  /* 0x000000ff02027208 */ /* 0x000fe20001000000 */
[----:B------:R-:W-:Y:S01]  /*3cf0*/  FFMA.FTZ R7, R7, c[0x0][0x23c], -R3 ;  /* 0x00008f0007077a23 */ /* 0x000fe20000010803 */
[----:B------:R-:W-:Y:S01]  /*3d00*/  PLOP3.LUT P2, PT, PT, PT, UP0, 0x80, 0x0 ;  /* 0x000000000000781c */ /* 0x000fe20003f4f008 */
[----:B------:R-:W-:Y:S01]  /*3d10*/  MUFU.EX2 R180, R6 ;  /* 0x0000000600b47308 */ /* 0x000fe20000000800 */
[----:B------:R-:W-:Y:S02]  /*3d20*/  @P0 FSEL R8, R8, -INF , !P3 ;  /* 0xff80000008080808 */ /* 0x000fe40005800000 */
[----:B------:R-:W-:Y:S02]  /*3d30*/  PLOP3.LUT P0, PT, PT, PT, UP0, 0x80, 0x0 ;  /* 0x000000000000781c */ /* 0x000fe40003f0f008 */
[----:B------:R-:W-:Y:S01]  /*3d40*/  @P4 FSEL R9, R9, -INF , !P5 ;  /* 0xff80000009094808 */ /* 0x000fe20006800000 */
[--C-:B------:R-:W-:Y:S01]  /*3d50*/  FFMA.FTZ R8, R8, c[0x0][0x23c], -R2.reuse ;  /* 0x00008f0008087a23 */ /* 0x100fe20000010802 */
[----:B------:R-:W-:Y:S02]  /*3d60*/  FSETP.NEU.FTZ.AND P4, PT, R242, -INF , PT ;  /* 0xff800000f200780b */ /* 0x000fe40003f9d000 */
[----:B------:R-:W-:Y:S01]  /*3d70*/  SEL R196, R184, 0xffffffc0, !P1 ;  /* 0xffffffc0b8c47807 */ /* 0x000fe20004800000 */
[----:B------:R2:W3:Y:S01]  /*3d80*/  MUFU.EX2 R234, R7 ;  /* 0x0000000700ea7308 */ /* 0x0004e20000000800 */
[----:B------:R-:W-:Y:S01]  /*3d90*/  FSEL R0, R0, RZ, P4 ;  /* 0x000000ff00007208 */ /* 0x000fe20002000000 */
[----:B------:R-:W-:Y:S01]  /*3da0*/  FFMA.FTZ R9, R9, c[0x0][0x23c], -R2 ;  /* 0x00008f0009097a23 */ /* 0x000fe20000010802 */
[----:B------:R-:W-:Y:S01]  /*3db0*/  @P2 FSEL R10, R10, -INF , !P3 ;  /* 0xff8000000a0a2808 */ /* 0x000fe20005800000 */
[----:B------:R-:W-:Y:S01]  /*3dc0*/  IMAD.IADD R184, R196, 0x1, R207 ;  /* 0x00000001c4b87824 */ /* 0x000fe200078e02cf */
[----:B------:R-:W-:Y:S02]  /*3dd0*/  PLOP3.LUT P3, PT, PT, PT, UP0, 0x80, 0x0 ;  /* 0x000000000000781c */ /* 0x000fe40003f6f008 */
[----:B------:R-:W-:Y:S01]  /*3de0*/  PLOP3.LUT P4, PT, PT, PT, UP0, 0x80, 0x0 ;  /* 0x000000000000781c */ /* 0x000fe20003f8f008 */
[--C-:B------:R-:W-:Y:S01]  /*3df0*/  FFMA.FTZ R10, R10, c[0x0][0x23c], -R0.reuse ;  /* 0x00008f000a0a7a23 */ /* 0x100fe20000010800 */
[----:B------:R-:W-:Y:S01]  /*3e00*/  PLOP3.LUT P2, PT, PT, PT, UP0, 0x80, 0x0 ;  /* 0x000000000000781c */ /* 0x000fe20003f4f008 */
[----:B------:R4:W-:Y:S01]  /*3e10*/  MUFU.EX2 R238, R8 ;  /* 0x0000000800ee7308 */ /* 0x0009e20000000800 */
[----:B-1----:R-:W-:Y:S02]  /*3e20*/  @P0 IADD3 R4, R168, 0x8, RZ ;  /* 0x00000008a8040810 */ /* 0x002fe40007ffe0ff */
[----:B------:R-:W-:Y:S02]  /*3e30*/  PLOP3.LUT P0, PT, PT, PT, UP0, 0x80, 0x0 ;  /* 0x000000000000781c */ /* 0x000fe40003f0f008 */
[----:B------:R-:W-:Y:S03]  /*3e40*/  @P6 ISETP.GE.AND P6, PT, R4, UR6, PT ;  /* 0x0000000604006c0c */ /* 0x000fe6000bfc6270 */
[----:B------:R-:W-:Y:S02]  /*3e50*/  @P3 IADD3 R4, R168, 0x9, RZ ;  /* 0x00000009a8043810 */ /* 0x000fe40007ffe0ff */
[----:B------:R-:W-:Y:S01]  /*3e60*/  PLOP3.LUT P3, PT, PT, PT, UP0, 0x80, 0x0 ;  /* 0x000000000000781c */ /* 0x000fe20003f6f008 */
[----:B------:R-:W-:Y:S01]  /*3e70*/  MUFU.EX2 R237, R9 ;  /* 0x0000000900ed7308 */ /* 0x000fe20000000800 */
[----:B------:R-:W-:Y:S02]  /*3e80*/  @P4 ISETP.GE.AND P4, PT, R4, UR6, PT ;  /* 0x0000000604004c0c */ /* 0x000fe4000bf86270 */
[----:B------:R-:W-:Y:S01]  /*3e90*/  @P2 FSEL R11, R11, -INF , !P5 ;  /* 0xff8000000b0b2808 */ /* 0x000fe20006800000 */
[----:B--2---:R-:W1:Y:S01]  /*3ea0*/  LDSM.16.M88.4 R4, [R212+0x10800] ;  /* 0x01080000d404783b */ /* 0x004e620000000200 */
[----:B------:R-:W-:Y:S02]  /*3eb0*/  PLOP3.LUT P2, PT, PT, PT, UP0, 0x80, 0x0 ;  /* 0x000000000000781c */ /* 0x000fe40003f4f008 */
[----:B------:R-:W-:Y:S01]  /*3ec0*/  @P0 FSEL R12, R12, -INF , !P6 ;  /* 0xff8000000c0c0808 */ /* 0x000fe20007000000 */
[----:B------:R-:W-:Y:S01]  /*3ed0*/  FFMA.FTZ R11, R11, c[0x0][0x23c], -R0 ;  /* 0x00008f000b0b7a23 */ /* 0x000fe20000010800 */
[----:B------:R-:W-:Y:S01]  /*3ee0*/  PLOP3.LUT P0, PT, PT, PT, UP0, 0x80, 0x0 ;  /* 0x000000000000781c */ /* 0x000fe20003f0f008 */
[----:B------:R-:W-:Y:S01]  /*3ef0*/  MUFU.EX2 R240, R10 ;  /* 0x0000000a00f07308 */ /* 0x000fe20000000800 */
[----:B------:R-:W-:Y:S01]  /*3f00*/  PLOP3.LUT P5, PT, PT, PT, UP0, 0x80, 0x0 ;  /* 0x000000000000781c */ /* 0x000fe20003faf008 */
[--C-:B------:R-:W-:Y:S01]  /*3f10*/  FFMA.FTZ R12, R12, c[0x0][0x23c], -R2.reuse ;  /* 0x00008f000c0c7a23 */ /* 0x100fe20000010802 */
[----:B------:R-:W-:Y:S02]  /*3f20*/  @P3 FSEL R18, R18, -INF , !P6 ;  /* 0xff80000012123808 */ /* 0x000fe40007000000 */
[----:B------:R-:W-:Y:S03]  /*3f30*/  PLOP3.LUT P3, PT, PT, PT, UP0, 0x80, 0x0 ;  /* 0x000000000000781c */ /* 0x000fe60003f6f008 */
[----:B------:R-:W-:Y:S01]  /*3f40*/  @P2 FSEL R13, R13, -INF , !P4 ;  /* 0xff8000000d0d2808 */ /* 0x000fe20006000000 */
[----:B------:R-:W-:Y:S01]  /*3f50*/  FFMA.FTZ R18, R18, c[0x0][0x23c], -R3 ;  /* 0x00008f0012127a23 */ /* 0x000fe20000010803 */
[----:B------:R-:W-:Y:S01]  /*3f60*/  PLOP3.LUT P2, PT, PT, PT, UP0, 0x80, 0x0 ;  /* 0x000000000000781c */ /* 0x000fe20003f4f008 */
[----:B------:R-:W-:Y:S01]  /*3f70*/  MUFU.EX2 R239, R11 ;  /* 0x0000000b00ef7308 */ /* 0x000fe20000000800 */
[----:B------:R-:W-:Y:S01]  /*3f80*/  @P0 FSEL R14, R14, -INF , !P6 ;  /* 0xff8000000e0e0808 */ /* 0x000fe20007000000 */
[----:B------:R-:W-:Y:S01]  /*3f90*/  FFMA.FTZ R13, R13, c[0x0][0x23c], -R2 ;  /* 0x00008f000d0d7a23 */ /* 0x000fe20000010802 */
[----:B------:R-:W-:Y:S03]  /*3fa0*/  PLOP3.LUT P0, PT, PT, PT, UP0, 0x80, 0x0 ;  /* 0x000000000000781c */ /* 0x000fe60003f0f008 */
[--C-:B------:R-:W-:Y:S04]  /*3fb0*/  FFMA.FTZ R14, R14, c[0x0][0x23c], -R0.reuse ;  /* 0x00008f000e0e7a23 */ /* 0x100fe80000010800 */
[----:B------:R-:W-:Y:S02]  /*3fc0*/  MUFU.EX2 R203, R18 ;  /* 0x0000001200cb7308 */ /* 0x000fe40000000800 */
[----:B------:R-:W-:Y:S02]  /*3fd0*/  @P2 FSEL R15, R15, -INF , !P4 ;  /* 0xff8000000f0f2808 */ /* 0x000fe40006000000 */
[----:B------:R-:W-:Y:S02]  /*3fe0*/  PLOP3.LUT P2, PT, PT, PT, UP0, 0x80, 0x0 ;  /* 0x000000000000781c */ /* 0x000fe40003f4f008 */
[----:B------:R-:W-:Y:S01]  /*3ff0*/  @P0 FSEL R16, R16, -INF , !P6 ;  /* 0xff80000010100808 */ /* 0x000fe20007000000 */
[----:B------:R-:W-:Y:S01]  /*4000*/  FFMA.FTZ R15, R15, c[0x0][0x23c], -R0 ;  /* 0x00008f000f0f7a23 */ /* 0x000fe20000010800 */
[----:B------:R-:W-:Y:S02]  /*4010*/  PLOP3.LUT P0, PT, PT, PT, UP0, 0x80, 0x0 ;  /* 0x000000000000781c */ /* 0x000fe40003f0f008 */
[----:B------:R-:W-:Y:S01]  /*4020*/  PLOP3.LUT P6, PT, PT, PT, UP0, 0x80, 0x0 ;  /* 0x000000000000781c */ /* 0x000fe20003fcf008 */
[--C-:B------:R-:W-:Y:S01]  /*4030*/  FFMA.FTZ R16, R16, c[0x0][0x23c], -R169.reuse ;  /* 0x00008f0010107a23 */ /* 0x100fe200000108a9 */
[----:B------:R-:W-:Y:S01]  /*4040*/  MUFU.EX2 R233, R12 ;  /* 0x0000000c00e97308 */ /* 0x000fe20000000800 */
[-C--:B-1----:R-:W-:Y:S04]  /*4050*/  HMMA.16816.F32.BF16 R20, R188, R4.reuse, R20 ;  /* 0x00000004bc14723c */ /* 0x082fe80000041814 */
[----:B------:R-:W-:Y:S02]  /*4060*/  @P2 FSEL R17, R17, -INF , !P4 ;  /* 0xff80000011112808 */ /* 0x000fe40006000000 */
[----:B------:R-:W-:Y:S02]  /*4070*/  PLOP3.LUT P2, PT, PT, PT, UP0, 0x80, 0x0 ;  /* 0x000000000000781c */ /* 0x000fe40003f4f008 */
[C---:B------:R-:W-:Y:S01]  /*4080*/  HMMA.16816.F32.BF16 R24, R164.reuse, R4, R24 ;  /* 0x00000004a418723c */ /* 0x040fe20000041818 */
[----:B------:R-:W-:Y:S03]  /*4090*/  MUFU.EX2 R200, R16 ;  /* 0x0000001000c87308 */ /* 0x000fe60000000800 */
[----:B----4-:R-:W-:Y:S01]  /*40a0*/  @P0 IADD3 R8, R168, 0x10, RZ ;  /* 0x00000010a8080810 */ /* 0x010fe20007ffe0ff */
[----:B------:R-:W-:Y:S01]  /*40b0*/  FFMA.FTZ R17, R17, c[0x0][0x23c], -R169 ;  /* 0x00008f0011117a23 */ /* 0x000fe200000108a9 */
[----:B------:R-:W-:Y:S02]  /*40c0*/  PLOP3.LUT P0, PT, PT, PT, UP0, 0x80, 0x0 ;  /* 0x000000000000781c */ /* 0x000fe40003f0f008 */
[-C--:B------:R-:W-:Y:S03]  /*40d0*/  HMMA.16816.F32.BF16 R28, R164, R6.reuse, R28 ;  /* 0x00000006a41c723c */ /* 0x080fe6000004181c */
[----:B------:R-:W-:Y:S01]  /*40e0*/  @P5 ISETP.GE.AND P5, PT, R8, UR6, PT ;  /* 0x0000000608005c0c */ /* 0x000fe2000bfa6270 */
[----:B------:R-:W-:Y:S01]  /*40f0*/  MUFU.EX2 R198, R17 ;  /* 0x0000001100c67308 */ /* 0x000fe20000000800 */
[----:B------:R-:W-:Y:S02]  /*4100*/  @P3 IADD3 R8, R168, 0x11, RZ ;  /* 0x00000011a8083810 */ /* 0x000fe40007ffe0ff */
[----:B------:R-:W-:Y:S01]  /*4110*/  @P2 FSEL R19, R19, -INF , !P4 ;  /* 0xff80000013132808 */ /* 0x000fe20006000000 */
[----:B------:R-:W-:Y:S01]  /*4120*/  HMMA.16816.F32.BF16 R32, R188, R6, R32 ;  /* 0x00000006bc20723c */ /* 0x000fe20000041820 */
[----:B------:R-:W-:Y:S02]  /*4130*/  PLOP3.LUT P2, PT, PT, PT, UP0, 0x80, 0x0 ;  /* 0x000000000000781c */ /* 0x000fe40003f4f008 */
[----:B------:R-:W-:Y:S01]  /*4140*/  PLOP3.LUT P4, PT, PT, PT, UP0, 0x80, 0x0 ;  /* 0x000000000000781c */ /* 0x000fe20003f8f008 */
[----:B------:R-:W-:Y:S01]  /*4150*/  FFMA.FTZ R19, R19, c[0x0][0x23c], -R3 ;  /* 0x00008f0013137a23 */ /* 0x000fe20000010803 */
[----:B------:R-:W-:Y:S01]  /*4160*/  @P6 ISETP.GE.AND P6, PT, R8, UR6, PT ;  /* 0x0000000608006c0c */ /* 0x000fe2000bfc6270 */
[----:B------:R-:W1:Y:S01]  /*4170*/  MUFU.EX2 R232, R13 ;  /* 0x0000000d00e87308 */ /* 0x000e620000000800 */
[----:B------:R-:W-:Y:S02]  /*4180*/  PLOP3.LUT P3, PT, PT, PT, UP0, 0x80, 0x0 ;  /* 0x000000000000781c */ /* 0x000fe40003f6f008 */
[----:B------:R-:W-:Y:S02]  /*4190*/  @P0 FSEL R20, R20, -INF , !P5 ;  /* 0xff80000014140808 */ /* 0x000fe40006800000 */
[----:B------:R-:W-:Y:S02]  /*41a0*/  PLOP3.LUT P0, PT, PT, PT, UP0, 0x80, 0x0 ;  /* 0x000000000000781c */ /* 0x000fe40003f0f008 */
[----:B---3--:R-:W-:Y:S01]  /*41b0*/  F2FP.BF16.PACK_AB R5, R234, R180 ;  /* 0x000000b4ea05723e */ /* 0x008fe200000010ff */
[--C-:B------:R-:W-:Y:S02]  /*41c0*/  FFMA.FTZ R20, R20, c[0x0][0x23c], -R169.reuse ;  /* 0x00008f0014147a23 */ /* 0x100fe400000108a9 */
[----:B------:R-:W-:Y:S01]  /*41d0*/  @P4 IADD3 R4, R168, 0x18, RZ ;  /* 0x00000018a8044810 */ /* 0x000fe20007ffe0ff */
[----:B------:R-:W2:Y:S01]  /*41e0*/  MUFU.EX2 R201, R19 ;  /* 0x0000001300c97308 */ /* 0x000ea20000000800 */
[----:B------:R-:W-:Y:S01]  /*41f0*/  @P2 FSEL R21, R21, -INF , !P6 ;  /* 0xff80000015152808 */ /* 0x000fe20007000000 */
[----:B------:R1:W-:Y:S01]  /*4200*/  STS [R224+0x20400], R5 ;  /* 0x02040005e0007388 */ /* 0x0003e20000000800 */
[----:B------:R-:W-:Y:S02]  /*4210*/  PLOP3.LUT P2, PT, PT, PT, UP0, 0x80, 0x0 ;  /* 0x000000000000781c */ /* 0x000fe40003f4f008 */
[----:B------:R-:W-:Y:S01]  /*4220*/  PLOP3.LUT P4, PT, PT, PT, UP0, 0x80, 0x0 ;  /* 0x000000000000781c */ /* 0x000fe20003f8f008 */
[----:B------:R-:W-:Y:S01]  /*4230*/  FFMA.FTZ R21, R21, c[0x0][0x23c], -R169 ;  /* 0x00008f0015157a23 */ /* 0x000fe200000108a9 */
[----:B------:R-:W-:Y:S02]  /*4240*/  @P0 FSEL R22, R22, -INF , !P5 ;  /* 0xff80000016160808 */ /* 0x000fe40006800000 */
[----:B------:R-:W-:Y:S01]  /*4250*/  PLOP3.LUT P0, PT, PT, PT, UP0, 0x80, 0x0 ;  /* 0x000000000000781c */ /* 0x000fe20003f0f008 */
[----:B------:R-:W-:Y:S01]  /*4260*/  MUFU.EX2 R236, R14 ;  /* 0x0000000e00ec7308 */ /* 0x000fe20000000800 */
[----:B------:R-:W-:Y:S01]  /*4270*/  @P3 FSEL R24, R24, -INF , !P5 ;  /* 0xff80000018183808 */ /* 0x000fe20006800000 */
[--C-:B------:R-:W-:Y:S01]  /*4280*/  FFMA.FTZ R22, R22, c[0x0][0x23c], -R3.reuse ;  /* 0x00008f0016167a23 */ /* 0x100fe20000010803 */
[----:B------:R-:W-:Y:S03]  /*4290*/  PLOP3.LUT P3, PT, PT, PT, UP0, 0x80, 0x0 ;  /* 0x000000000000781c */ /* 0x000fe60003f6f008 */
[----:B------:R-:W-:Y:S01]  /*42a0*/  @P2 FSEL R23, R23, -INF , !P6 ;  /* 0xff80000017172808 */ /* 0x000fe20007000000 */
[--C-:B------:R-:W-:Y:S01]  /*42b0*/  FFMA.FTZ R24, R24, c[0x0][0x23c], -R2.reuse ;  /* 0x00008f0018187a23 */ /* 0x100fe20000010802 */
[----:B------:R-:W-:Y:S02]  /*42c0*/  PLOP3.LUT P2, PT, PT, PT, UP0, 0x80, 0x0 ;  /* 0x000000000000781c */ /* 0x000fe40003f4f008 */
[----:B------:R-:W-:Y:S01]  /*42d0*/  MUFU.EX2 R235, R15 ;  /* 0x0000000f00eb7308 */ /* 0x000fe20000000800 */
[----:B------:R-:W-:Y:S01]  /*42e0*/  FFMA.FTZ R23, R23, c[0x0][0x23c], -R3 ;  /* 0x00008f0017177a23 */ /* 0x000fe20000010803 */
[----:B------:R-:W-:Y:S02]  /*42f0*/  @P0 FSEL R25, R25, -INF , !P6 ;  /* 0xff80000019190808 */ /* 0x000fe40007000000 */
[----:B------:R-:W-:Y:S03]  /*4300*/  PLOP3.LUT P0, PT, PT, PT, UP0, 0x80, 0x0 ;  /* 0x000000000000781c */ /* 0x000fe60003f0f008 */
[----:B------:R-:W-:Y:S01]  /*4310*/  FFMA.FTZ R25, R25, c[0x0][0x23c], -R2 ;  /* 0x00008f0019197a23 */ /* 0x000fe20000010802 */
[----:B-1----:R-:W-:Y:S02]  /*4320*/  F2FP.BF16.PACK_AB R5, R232, R233 ;  /* 0x000000e9e805723e */ /* 0x002fe400000010ff */
[----:B------:R-:W-:Y:S01]  /*4330*/  MUFU.EX2 R193, R20 ;  /* 0x0000001400c17308 */ /* 0x000fe20000000800 */
[----:B------:R-:W-:Y:S02]  /*4340*/  @P2 FSEL R26, R26, -INF , !P5 ;  /* 0xff8000001a1a2808 */ /* 0x000fe40006800000 */
[----:B------:R-:W-:Y:S02]  /*4350*/  PLOP3.LUT P2, PT, PT, PT, UP0, 0x80, 0x0 ;  /* 0x000000000000781c */ /* 0x000fe40003f4f008 */
[----:B------:R-:W-:Y:S01]  /*4360*/  @P3 ISETP.GE.AND P5, PT, R4, UR6, PT ;  /* 0x0000000604003c0c */ /* 0x000fe2000bfa6270 */
[--C-:B------:R-:W-:Y:S01]  /*4370*/  FFMA.FTZ R26, R26, c[0x0][0x23c], -R0.reuse ;  /* 0x00008f001a1a7a23 */ /* 0x100fe20000010800 */
[----:B------:R-:W-:Y:S02]  /*4380*/  @P0 FSEL R27, R27, -INF , !P6 ;  /* 0xff8000001b1b0808 */ /* 0x000fe40007000000 */
[----:B------:R-:W-:Y:S01]  /*4390*/  PLOP3.LUT P0, PT, PT, PT, UP0, 0x80, 0x0 ;  /* 0x000000000000781c */ /* 0x000fe20003f0f008 */
[----:B------:R-:W-:Y:S01]  /*43a0*/  MUFU.EX2 R192, R21 ;  /* 0x0000001500c07308 */ /* 0x000fe20000000800 */
[----:B------:R-:W-:Y:S01]  /*43b0*/  PLOP3.LUT P3, PT, PT, PT, UP0, 0x80, 0x0 ;  /* 0x000000000000781c */ /* 0x000fe20003f6f008 */
[----:B------:R-:W-:Y:S01]  /*43c0*/  FFMA.FTZ R27, R27, c[0x0][0x23c], -R0 ;  /* 0x00008f001b1b7a23 */ /* 0x000fe20000010800 */
[----:B------:R-:W-:Y:S03]  /*43d0*/  F2FP.BF16.PACK_AB R4, R237, R238 ;  /* 0x000000eeed04723e */ /* 0x000fe600000010ff */
[----:B------:R-:W-:Y:S02]  /*43e0*/  @P2 IADD3 R168, R168, 0x19, RZ ;  /* 0x00000019a8a82810 */ /* 0x000fe40007ffe0ff */
[----:B------:R-:W-:Y:S02]  /*43f0*/  PLOP3.LUT P2, PT, PT, PT, UP0, 0x80, 0x0 ;  /* 0x000000000000781c */ /* 0x000fe40003f4f008 */
[----:B------:R-:W-:Y:S01]  /*4400*/  @P4 ISETP.GE.AND P4, PT, R168, UR6, PT ;  /* 0x00000006a8004c0c */ /* 0x000fe2000bf86270 */
[----:B------:R-:W-:Y:S03]  /*4410*/  MUFU.EX2 R195, R22 ;  /* 0x0000001600c37308 */ /* 0x000fe60000000800 */
[----:B------:R-:W-:Y:S05]  /*4420*/  @P3 FSEL R28, R28, -INF , !P5 ;  /* 0xff8000001c1c3808 */ /* 0x000fea0006800000 */
[----:B------:R-:W-:Y:S02]  /*4430*/  FFMA.FTZ R28, R28, c[0x0][0x23c], -R2 ;  /* 0x00008f001c1c7a23 */ /* 0x000fe40000010802 */
[----:B------:R-:W-:Y:S01]  /*4440*/  @P2 FSEL R30, R30, -INF , !P5 ;  /* 0xff8000001e1e2808 */ /* 0x000fe20006800000 */
[----:B------:R-:W1:Y:S01]  /*4450*/  MUFU.EX2 R194, R23 ;  /* 0x0000001700c27308 */ /* 0x000e620000000800 */
[----:B------:R-:W-:Y:S02]  /*4460*/  @P0 FSEL R29, R29, -INF , !P4 ;  /* 0xff8000001d1d0808 */ /* 0x000fe40006000000 */
[----:B------:R-:W-:Y:S01]  /*4470*/  PLOP3.LUT P0, PT, PT, PT, UP0, 0x80, 0x0 ;  /* 0x000000000000781c */ /* 0x000fe20003f0f008 */
[----:B------:R-:W-:Y:S01]  /*4480*/  FFMA.FTZ R30, R30, c[0x0][0x23c], -R0 ;  /* 0x00008f001e1e7a23 */ /* 0x000fe20000010800 */
[----:B------:R-:W-:Y:S01]  /*4490*/  PLOP3.LUT P2, PT, PT, PT, UP0, 0x80, 0x0 ;  /* 0x000000000000781c */ /* 0x000fe20003f4f008 */
[----:B------:R-:W-:Y:S04]  /*44a0*/  FFMA.FTZ R2, R29, c[0x0][0x23c], -R2 ;  /* 0x00008f001d027a23 */ /* 0x000fe80000010802 */
[----:B------:R3:W-:Y:S06]  /*44b0*/  MUFU.EX2 R187, R2 ;  /* 0x0000000200bb7308 */ /* 0x0007ec0000000800 */
[----:B------:R-:W-:Y:S02]  /*44c0*/  @P0 FSEL R32, R32, -INF , !P5 ;  /* 0xff80000020200808 */ /* 0x000fe40006800000 */
[----:B------:R-:W-:Y:S02]  /*44d0*/  PLOP3.LUT P0, PT, PT, PT, UP0, 0x80, 0x0 ;  /* 0x000000000000781c */ /* 0x000fe40003f0f008 */
[----:B------:R-:W-:Y:S01]  /*44e0*/  @P2 FSEL R33, R33, -INF , !P4 ;  /* 0xff80000021212808 */ /* 0x000fe20006000000 */
[--C-:B------:R-:W-:Y:S01]  /*44f0*/  FFMA.FTZ R32, R32, c[0x0][0x23c], -R169.reuse ;  /* 0x00008f0020207a23 */ /* 0x100fe200000108a9 */
[----:B------:R-:W-:Y:S01]  /*4500*/  PLOP3.LUT P2, PT, PT, PT, UP0, 0x80, 0x0 ;  /* 0x000000000000781c */ /* 0x000fe20003f4f008 */
[----:B------:R-:W-:Y:S02]  /*4510*/  MUFU.EX2 R230, R24 ;  /* 0x0000001800e67308 */ /* 0x000fe40000000800 */
[----:B------:R-:W-:Y:S06]  /*4520*/  FFMA.FTZ R169, R33, c[0x0][0x23c], -R169 ;  /* 0x00008f0021a97a23 */ /* 0x000fec00000108a9 */
[----:B------:R-:W-:Y:S02]  /*4530*/  @P0 FSEL R34, R34, -INF , !P5 ;  /* 0xff80000022220808 */ /* 0x000fe40006800000 */
[----:B------:R-:W-:Y:S01]  /*4540*/  PLOP3.LUT P0, PT, PT, PT, UP0, 0x80, 0x0 ;  /* 0x000000000000781c */ /* 0x000fe20003f0f008 */
[----:B------:R-:W-:Y:S01]  /*4550*/  MUFU.EX2 R181, R32 ;  /* 0x0000002000b57308 */ /* 0x000fe20000000800 */
[----:B---3--:R-:W-:Y:S01]  /*4560*/  F2FP.BF16.PACK_AB R2, R197, R202 ;  /* 0x000000cac502723e */ /* 0x008fe200000010ff */
[--C-:B------:R-:W-:Y:S01]  /*4570*/  FFMA.FTZ R34, R34, c[0x0][0x23c], -R3.reuse ;  /* 0x00008f0022227a23 */ /* 0x100fe20000010803 */
[----:B------:R-:W-:Y:S03]  /*4580*/  @P2 FSEL R35, R35, -INF , !P4 ;  /* 0xff80000023232808 */ /* 0x000fe60006000000 */
[----:B------:R3:W-:Y:S02]  /*4590*/  STS [R224+0x20000], R2 ;  /* 0x02000002e0007388 */ /* 0x0007e40000000800 */
[----:B------:R-:W-:Y:S02]  /*45a0*/  FFMA.FTZ R3, R35, c[0x0][0x23c], -R3 ;  /* 0x00008f0023037a23 */ /* 0x000fe40000010803 */
[----:B------:R-:W4:Y:S02]  /*45b0*/  MUFU.EX2 R182, R169 ;  /* 0x000000a900b67308 */ /* 0x000f240000000800 */
[----:B------:R-:W-:Y:S05]  /*45c0*/  @P0 FSEL R31, R31, -INF , !P4 ;  /* 0xff8000001f1f0808 */ /* 0x000fea0006000000 */
[----:B------:R-:W-:Y:S03]  /*45d0*/  FFMA.FTZ R0, R31, c[0x0][0x23c], -R0 ;  /* 0x00008f001f007a23 */ /* 0x000fe60000010800 */
[----:B------:R1:W-:Y:S10]  /*45e0*/  MUFU.EX2 R183, R3 ;  /* 0x0000000300b77308 */ /* 0x0003f40000000800 */
[----:B------:R2:W-:Y:S01]  /*45f0*/  MUFU.EX2 R186, R0 ;  /* 0x0000000000ba7308 */ /* 0x0005e20000000800 */
[----:B---3--:R-:W-:Y:S05]  /*4600*/  F2FP.BF16.PACK_AB R2, R198, R200 ;  /* 0x000000c8c602723e */ /* 0x008fea00000010ff */
[----:B------:R3:W-:Y:S04]  /*4610*/  STS [R227+0x20000], R2 ;  /* 0x02000002e3007388 */ /* 0x0007e80000000800 */
[----:B------:R-:W-:Y:S01]  /*4620*/  MUFU.EX2 R185, R34 ;  /* 0x0000002200b97308 */ /* 0x000fe20000000800 */
[----:B-1----:R-:W-:Y:S09]  /*4630*/  F2FP.BF16.PACK_AB R3, R239, R240 ;  /* 0x000000f0ef03723e */ /* 0x002ff200000010ff */
[----:B------:R-:W1:Y:S01]  /*4640*/  MUFU.EX2 R199, R25 ;  /* 0x0000001900c77308 */ /* 0x000e620000000800 */
[----:B--2---:R-:W-:Y:S05]  /*4650*/  F2FP.BF16.PACK_AB R0, R201, R203 ;  /* 0x000000cbc900723e */ /* 0x004fea00000010ff */
[----:B------:R4:W-:Y:S04]  /*4660*/  STS [R227+0x20400], R0 ;  /* 0x02040000e3007388 */ /* 0x0009e80000000800 */
[----:B------:R-:W-:Y:S01]  /*4670*/  MUFU.EX2 R231, R26 ;  /* 0x0000001a00e77308 */ /* 0x000fe20000000800 */
[----:B---3--:R-:W-:Y:S01]  /*4680*/  F2FP.BF16.PACK_AB R2, R194, R195 ;  /* 0x000000c3c202723e */ /* 0x008fe200000010ff */
[----:B------:R2:W-:Y:S04]  /*4690*/  STS [R224+0x21000], R4 ;  /* 0x02100004e0007388 */ /* 0x0005e80000000800 */
[----:B------:R3:W-:Y:S04]  /*46a0*/  STS [R224+0x21400], R3 ;  /* 0x02140003e0007388 */ /* 0x0007e80000000800 */
[----:B------:R-:W1:Y:S01]  /*46b0*/  MUFU.EX2 R229, R27 ;  /* 0x0000001b00e57308 */ /* 0x000e620000000800 */
[----:B------:R1:W-:Y:S09]  /*46c0*/  STS [R227+0x21000], R5 ;  /* 0x02100005e3007388 */ /* 0x0003f20000000800 */
[----:B------:R-:W1:Y:S01]  /*46d0*/  MUFU.EX2 R188, R28 ;  /* 0x0000001c00bc7308 */ /* 0x000e620000000800 */
[----:B----4-:R-:W-:Y:S02]  /*46e0*/  F2FP.BF16.PACK_AB R0, R182, R181 ;  /* 0x000000b5b600723e */ /* 0x010fe400000010ff */
[----:B--2---:R-:W-:Y:S07]  /*46f0*/  F2FP.BF16.PACK_AB R4, R235, R236 ;  /* 0x000000eceb04723e */ /* 0x004fee00000010ff */
[----:B------:R-:W2:Y:S01]  /*4700*/  MUFU.EX2 R189, R30 ;  /* 0x0000001e00bd7308 */ /* 0x000ea20000000800 */
[----:B---3--:R-:W-:Y:S01]  /*4710*/  F2FP.BF16.PACK_AB R3, R192, R193 ;  /* 0x000000c1c003723e */ /* 0x008fe200000010ff */
[----:B------:R3:W-:Y:S01]  /*4720*/  STS [R227+0x21400], R4 ;  /* 0x02140004e3007388 */ /* 0x0007e20000000800 */
[----:B-1----:R-:W-:Y:S03]  /*4730*/  F2FP.BF16.PACK_AB R5, R199, R230 ;  /* 0x000000e6c705723e */ /* 0x002fe600000010ff */
[----:B------:R1:W-:Y:S04]  /*4740*/  STS [R225+0x20000], R3 ;  /* 0x02000003e1007388 */ /* 0x0003e80000000800 */
[----:B------:R4:W-:Y:S04]  /*4750*/  STS [R225+0x20400], R2 ;  /* 0x02040002e1007388 */ /* 0x0009e80000000800 */
[----:B------:R2:W-:Y:S01]  /*4760*/  STS [R226+0x20000], R0 ;  /* 0x02000000e2007388 */ /* 0x0005e20000000800 */
[----:B---3--:R-:W-:Y:S02]  /*4770*/  F2FP.BF16.PACK_AB R4, R229, R231 ;  /* 0x000000e7e504723e */ /* 0x008fe400000010ff */
[----:B-1----:R-:W-:Y:S02]  /*4780*/  F2FP.BF16.PACK_AB R3, R183, R185 ;  /* 0x000000b9b703723e */ /* 0x002fe400000010ff */
[----:B----4-:R-:W-:Y:S03]  /*4790*/  F2FP.BF16.PACK_AB R2, R187, R188 ;  /* 0x000000bcbb02723e */ /* 0x010fe600000010ff */
[----:B------:R1:W-:Y:S01]  /*47a0*/  STS [R226+0x20400], R3 ;  /* 0x02040003e2007388 */ /* 0x0003e20000000800 */
[----:B--2---:R-:W-:Y:S03]  /*47b0*/  F2FP.BF16.PACK_AB R0, R186, R189 ;  /* 0x000000bdba00723e */ /* 0x004fe600000010ff */
[----:B------:R-:W-:Y:S04]  /*47c0*/  STS [R225+0x21000], R5 ;  /* 0x02100005e1007388 */ /* 0x000fe80000000800 */
[----:B------:R-:W-:Y:S04]  /*47d0*/  STS [R225+0x21400], R4 ;  /* 0x02140004e1007388 */ /* 0x000fe80000000800 */
[----:B------:R2:W-:Y:S04]  /*47e0*/  STS [R226+0x21000], R2 ;  /* 0x02100002e2007388 */ /* 0x0005e80000000800 */
[----:B------:R3:W-:Y:S04]  /*47f0*/  STS [R226+0x21400], R0 ;  /* 0x02140000e2007388 */ /* 0x0007e80000000800 */
[----:B------:R-:W-:Y:S01]  /*4800*/  LDSM.16.M88.4 R32, [R207+0x8000] ;  /* 0x00800000cf20783b */ /* 0x000fe20000000200 */
[----:B-1----:R-:W-:Y:S07]  /*4810*/  IMAD.IADD R3, R196, 0x1, R208 ;  /* 0x00000001c4037824 */ /* 0x002fee00078e02d0 */
[----:B------:R-:W1:Y:S08]  /*4820*/  LDSM.16.M88.4 R16, [R210+0x14000] ;  /* 0x01400000d210783b */ /* 0x000e700000000200 */
[----:B------:R-:W4:Y:S08]  /*4830*/  LDSM.16.M88.4 R28, [R207+0x9000] ;  /* 0x00900000cf1c783b */ /* 0x000f300000000200 */
[----:B------:R-:W4:Y:S08]  /*4840*/  LDSM.16.M88.4 R164, [R210+0x14800] ;  /* 0x01480000d2a4783b */ /* 0x000f300000000200 */
[----:B--2---:R-:W2:Y:S04]  /*4850*/  LDL R2, [R1] ;  /* 0x0000000001027983 */ /* 0x004ea80000100800 */
[----:B------:R-:W-:Y:S08]  /*4860*/  LDSM.16.M88.4 R168, [R208+0x8000] ;  /* 0x00800000d0a8783b */ /* 0x000ff00000000200 */
[----:B---3--:R-:W3:Y:S01]  /*4870*/  LDL R0, [R1+0x4] ;  /* 0x0000040001007983 */ /* 0x008ee20000100800 */
[-C--:B-1----:R-:W-:Y:S03]  /*4880*/  HMMA.16816.F32.BF16 R4, R32, R16.reuse, RZ ;  /* 0x000000102004723c */ /* 0x082fe600000418ff */
[----:B------:R-:W1:Y:S05]  /*4890*/  LDSM.16.M88.4 R172, [R211+0x14000] ;  /* 0x01400000d3ac783b */ /* 0x000e6a0000000200 */
[C---:B----4-:R-:W-:Y:S03]  /*48a0*/  HMMA.16816.F32.BF16 R8, R28.reuse, R16, RZ ;  /* 0x000000101c08723c */ /* 0x050fe600000418ff */
[----:B------:R-:W4:Y:S05]  /*48b0*/  LDSM.16.M88.4 R176, [R208+0x9000] ;  /* 0x00900000d0b0783b */ /* 0x000f2a0000000200 */
[-C--:B------:R-:W-:Y:S08]  /*48c0*/  HMMA.16816.F32.BF16 R12, R28, R18.reuse, RZ ;  /* 0x000000121c0c723c */ /* 0x080ff000000418ff */
[C---:B------:R-:W-:Y:S08]  /*48d0*/  HMMA.16816.F32.BF16 R16, R32.reuse, R18, RZ ;  /* 0x000000122010723c */ /* 0x040ff000000418ff */
[-C--:B------:R-:W-:Y:S08]  /*48e0*/  HMMA.16816.F32.BF16 R20, R32, R164.reuse, RZ ;  /* 0x000000a42014723c */ /* 0x080ff000000418ff */
[C---:B------:R-:W-:Y:S08]  /*48f0*/  HMMA.16816.F32.BF16 R24, R28.reuse, R164, RZ ;  /* 0x000000a41c18723c */ /* 0x040ff000000418ff */
[-C--:B------:R-:W-:Y:S08]  /*4900*/  HMMA.16816.F32.BF16 R28, R28, R166.reuse, RZ ;  /* 0x000000a61c1c723c */ /* 0x080ff000000418ff */
[----:B------:R-:W-:Y:S01]  /*4910*/  HMMA.16816.F32.BF16 R32, R32, R166, RZ ;  /* 0x000000a62020723c */ /* 0x000fe200000418ff */
[----:B------:R-:W4:Y:S07]  /*4920*/  LDSM.16.M88.4 R164, [R211+0x14800] ;  /* 0x01480000d3a4783b */ /* 0x000f2e0000000200 */
[-C--:B-1----:R-:W-:Y:S08]  /*4930*/  HMMA.16816.F32.BF16 R4, R168, R172.reuse, R4 ;  /* 0x000000aca804723c */ /* 0x082ff00000041804 */
[C---:B----4-:R-:W-:Y:S08]  /*4940*/  HMMA.16816.F32.BF16 R8, R176.reuse, R172, R8 ;  /* 0x000000acb008723c */ /* 0x050ff00000041808 */
[-C--:B------:R-:W-:Y:S08]  /*4950*/  HMMA.16816.F32.BF16 R12, R176, R174.reuse, R12 ;  /* 0x000000aeb00c723c */ /* 0x080ff0000004180c */
[C---:B------:R-:W-:Y:S01]  /*4960*/  HMMA.16816.F32.BF16 R16, R168.reuse, R174, R16 ;  /* 0x000000aea810723c */ /* 0x040fe20000041810 */
[----:B------:R-:W-:Y:S07]  /*4970*/  LDSM.16.M88.4 R172, [R184+0x8000] ;  /* 0x00800000b8ac783b */ /* 0x000fee0000000200 */
[-C--:B------:R-:W-:Y:S08]  /*4980*/  HMMA.16816.F32.BF16 R20, R168, R164.reuse, R20 ;  /* 0x000000a4a814723c */ /* 0x080ff00000041814 */
[C---:B------:R-:W-:Y:S08]  /*4990*/  HMMA.16816.F32.BF16 R24, R176.reuse, R164, R24 ;  /* 0x000000a4b018723c */ /* 0x040ff00000041818 */
[-C--:B------:R-:W-:Y:S01]  /*49a0*/  HMMA.16816.F32.BF16 R28, R176, R166.reuse, R28 ;  /* 0x000000a6b01c723c */ /* 0x080fe2000004181c */
[----:B------:R-:W1:Y:S07]  /*49b0*/  LDSM.16.M88.4 R176, [R213+0x14000] ;  /* 0x01400000d5b0783b */ /* 0x000e6e0000000200 */
[----:B------:R-:W-:Y:S01]  /*49c0*/  HMMA.16816.F32.BF16 R32, R168, R166, R32 ;  /* 0x000000a6a820723c */ /* 0x000fe20000041820 */
[----:B------:R-:W4:Y:S08]  /*49d0*/  LDSM.16.M88.4 R164, [R184+0x9000] ;  /* 0x00900000b8a4783b */ /* 0x000f300000000200 */
[----:B------:R-:W4:Y:S01]  /*49e0*/  LDSM.16.M88.4 R168, [R213+0x14800] ;  /* 0x01480000d5a8783b */ /* 0x000f220000000200 */
[-C--:B-1----:R-:W-:Y:S08]  /*49f0*/  HMMA.16816.F32.BF16 R4, R172, R176.reuse, R4 ;  /* 0x000000b0ac04723c */ /* 0x082ff00000041804 */
[C---:B----4-:R-:W-:Y:S08]  /*4a00*/  HMMA.16816.F32.BF16 R8, R164.reuse, R176, R8 ;  /* 0x000000b0a408723c */ /* 0x050ff00000041808 */
[-C--:B------:R-:W-:Y:S08]  /*4a10*/  HMMA.16816.F32.BF16 R12, R164, R178.reuse, R12 ;  /* 0x000000b2a40c723c */ /* 0x080ff0000004180c */
[C---:B------:R-:W-:Y:S08]  /*4a20*/  HMMA.16816.F32.BF16 R16, R172.reuse, R178, R16 ;  /* 0x000000b2ac10723c */ /* 0x040ff00000041810 */
[-C--:B------:R-:W-:Y:S08]  /*4a30*/  HMMA.16816.F32.BF16 R20, R172, R168.reuse, R20 ;  /* 0x000000a8ac14723c */ /* 0x080ff00000041814 */
[C---:B------:R-:W-:Y:S08]  /*4a40*/  HMMA.16816.F32.BF16 R24, R164.reuse, R168, R24 ;  /* 0x000000a8a418723c */ /* 0x040ff00000041818 */
[-C--:B------:R-:W-:Y:S01]  /*4a50*/  HMMA.16816.F32.BF16 R28, R164, R170.reuse, R28 ;  /* 0x000000aaa41c723c */ /* 0x080fe2000004181c */
[----:B------:R-:W-:Y:S07]  /*4a60*/  LDSM.16.M88.4 R164, [R3+0x8000] ;  /* 0x0080000003a4783b */ /* 0x000fee0000000200 */
[----:B------:R-:W-:Y:S01]  /*4a70*/  HMMA.16816.F32.BF16 R32, R172, R170, R32 ;  /* 0x000000aaac20723c */ /* 0x000fe20000041820 */
[----:B------:R-:W1:Y:S08]  /*4a80*/  LDSM.16.M88.4 R168, [R212+0x14000] ;  /* 0x01400000d4a8783b */ /* 0x000e700000000200 */
[----:B------:R-:W4:Y:S01]  /*4a90*/  LDSM.16.M88.4 R172, [R3+0x9000] ;  /* 0x0090000003ac783b */ /* 0x000f220000000200 */
[-C--:B-1----:R-:W-:Y:S08]  /*4aa0*/  HMMA.16816.F32.BF16 R4, R164, R168.reuse, R4 ;  /* 0x000000a8a404723c */ /* 0x082ff00000041804 */
[C---:B----4-:R-:W-:Y:S08]  /*4ab0*/  HMMA.16816.F32.BF16 R8, R172.reuse, R168, R8 ;  /* 0x000000a8ac08723c */ /* 0x050ff00000041808 */
[-C--:B------:R-:W-:Y:S08]  /*4ac0*/  HMMA.16816.F32.BF16 R12, R172, R170.reuse, R12 ;  /* 0x000000aaac0c723c */ /* 0x080ff0000004180c */
[C---:B------:R-:W-:Y:S01]  /*4ad0*/  HMMA.16816.F32.BF16 R16, R164.reuse, R170, R16 ;  /* 0x000000aaa410723c */ /* 0x040fe20000041810 */
[----:B------:R-:W1:Y:S03]  /*4ae0*/  LDSM.16.M88.4 R168, [R212+0x14800] ;  /* 0x01480000d4a8783b */ /* 0x000e660000000200 */
[----:B--2---:R-:W-:Y:S04]  /*4af0*/  IADD3 R178, P0, R2, UR11, RZ ;  /* 0x0000000b02b27c10 */ /* 0x004fe8000ff1e0ff */
[----:B---3--:R-:W-:Y:S02]  /*4b00*/  IADD3.X R179, R0, UR10, RZ, P0, !PT ;  /* 0x0000000a00b37c10 */ /* 0x008fe400087fe4ff */
[----:B------:R-:W-:Y:S03]  /*4b10*/  PLOP3.LUT P0, PT, PT, PT, UP3, 0x80, 0x0 ;  /* 0x000000000000781c */ /* 0x000fe60003f0f038 */
[----:B------:R-:W2:Y:S04]  /*4b20*/  LDG.E R177, [R178.64] ;  /* 0x00000004b2b17981 */ /* 0x000ea8000c1e1900 */
[----:B------:R-:W3:Y:S04]  /*4b30*/  LDG.E R176, [R178.64+0x20] ;  /* 0x00002004b2b07981 */ /* 0x000ee8000c1e1900 */
[----:B------:R-:W4:Y:S04]  /*4b40*/  LDG.E R2, [R178.64+0x80] ;  /* 0x00008004b2027981 */ /* 0x000f28000c1e1900 */
[----:B------:R2:W2:Y:S01]  /*4b50*/  LDG.E R0, [R178.64+0xa0] ;  /* 0x0000a004b2007981 */ /* 0x0004a2000c1e1900 */
[-C--:B-1----:R-:W-:Y:S08]  /*4b60*/  HMMA.16816.F32.BF16 R20, R164, R168.reuse, R20 ;  /* 0x000000a8a414723c */ /* 0x082ff00000041814 */
[C---:B------:R-:W-:Y:S08]  /*4b70*/  HMMA.16816.F32.BF16 R24, R172.reuse, R168, R24 ;  /* 0x000000a8ac18723c */ /* 0x040ff00000041818 */
[-C--:B------:R-:W-:Y:S01]  /*4b80*/  HMMA.16816.F32.BF16 R28, R172, R170.reuse, R28 ;  /* 0x000000aaac1c723c */ /* 0x080fe2000004181c */
[----:B------:R-:W-:Y:S07]  /*4b90*/  LDSM.16.M88.4 R172, [R207+0xa000] ;  /* 0x00a00000cfac783b */ /* 0x000fee0000000200 */
[----:B------:R-:W-:Y:S01]  /*4ba0*/  HMMA.16816.F32.BF16 R32, R164, R170, R32 ;  /* 0x000000aaa420723c */ /* 0x000fe20000041820 */
[----:B------:R-:W1:Y:S08]  /*4bb0*/  LDSM.16.M88.4 R164, [R210+0x18000] ;  /* 0x01800000d2a4783b */ /* 0x000e700000000200 */
[----:B------:R-:W1:Y:S02]  /*4bc0*/  LDSM.16.M88.4 R168, [R207+0xb000] ;  /* 0x00b00000cfa8783b */ /* 0x000e640000000200 */
[-C--:B-1----:R-:W-:Y:S08]  /*4bd0*/  HMMA.16816.F32.BF16 R4, R172, R164.reuse, R4 ;  /* 0x000000a4ac04723c */ /* 0x082ff00000041804 */
[C---:B------:R-:W-:Y:S08]  /*4be0*/  HMMA.16816.F32.BF16 R8, R168.reuse, R164, R8 ;  /* 0x000000a4a808723c */ /* 0x040ff00000041808 */
[-C--:B------:R-:W-:Y:S08]  /*4bf0*/  HMMA.16816.F32.BF16 R12, R168, R166.reuse, R12 ;  /* 0x000000a6a80c723c */ /* 0x080ff0000004180c */
[C---:B------:R-:W-:Y:S01]  /*4c00*/  HMMA.16816.F32.BF16 R16, R172.reuse, R166, R16 ;  /* 0x000000a6ac10723c */ /* 0x040fe20000041810 */
[----:B------:R-:W1:Y:S07]  /*4c10*/  LDSM.16.M88.4 R164, [R210+0x18800] ;  /* 0x01880000d2a4783b */ /* 0x000e6e0000000200 */
        /* <DEDUP_REMOVED lines=18> */
[----:B------:R-:W2:Y:S01]  /*4d40*/  LDSM.16.M88.4 R168, [R184+0xb000] ;  /* 0x00b00000b8a8783b */ /* 0x000ea20000000200 */
[-C--:B-1----:R-:W-:Y:S08]  /*4d50*/  HMMA.16816.F32.BF16 R4, R172, R164.reuse, R4 ;  /* 0x000000a4ac04723c */ /* 0x082ff00000041804 */
[C---:B--2---:R-:W-:Y:S08]  /*4d60*/  HMMA.16816.F32.BF16 R8, R168.reuse, R164, R8 ;  /* 0x000000a4a808723c */ /* 0x044ff00000041808 */
        /* <DEDUP_REMOVED lines=13> */
[C---:B------:R-:W-:Y:S01]  /*4e40*/  FADD.FTZ R4, -R177.reuse, R4 ;  /* 0x00000004b1047221 */ /* 0x040fe20000010100 */
[C---:B------:R-:W-:Y:S01]  /*4e50*/  HMMA.16816.F32.BF16 R16, R164.reuse, R170, R16 ;  /* 0x000000aaa410723c */ /* 0x040fe20000041810 */
[----:B------:R-:W1:Y:S03]  /*4e60*/  LDSM.16.M88.4 R168, [R212+0x18800] ;  /* 0x01880000d4a8783b */ /* 0x000e660000000200 */
[----:B------:R-:W-:Y:S02]  /*4e70*/  FADD.FTZ R5, -R177, R5 ;  /* 0x00000005b1057221 */ /* 0x000fe40000010100 */
[----:B---3--:R-:W-:Y:S02]  /*4e80*/  FADD.FTZ R6, -R176, R6 ;  /* 0x00000006b0067221 */ /* 0x008fe40000010100 */
[----:B----4-:R-:W-:Y:S04]  /*4e90*/  FADD.FTZ R9, -R2, R9 ;  /* 0x0000000902097221 */ /* 0x010fe80000010100 */
[----:B------:R-:W-:Y:S02]  /*4ea0*/  FMUL.FTZ R179, R202, R4 ;  /* 0x00000004cab37220 */ /* 0x000fe40000410000 */
[----:B------:R-:W-:Y:S02]  /*4eb0*/  FMUL.FTZ R178, R197, R5 ;  /* 0x00000005c5b27220 */ /* 0x000fe40000410000 */
[----:B------:R-:W-:Y:S02]  /*4ec0*/  FADD.FTZ R13, -R2, R13 ;  /* 0x0000000d020d7221 */ /* 0x000fe40000010100 */
[----:B------:R-:W-:Y:S02]  /*4ed0*/  FMUL.FTZ R180, R180, R6 ;  /* 0x00000006b4b47220 */ /* 0x000fe40000410000 */
[----:B------:R-:W-:Y:S02]  /*4ee0*/  FADD.FTZ R7, -R176, R7 ;  /* 0x00000007b0077221 */ /* 0x000fe40000010100 */
[----:B------:R-:W-:Y:S02]  /*4ef0*/  FADD.FTZ R8, -R2, R8 ;  /* 0x0000000802087221 */ /* 0x000fe40000010100 */
[C---:B------:R-:W-:Y:S02]  /*4f00*/  FADD.FTZ R16, -R177.reuse, R16 ;  /* 0x00000010b1107221 */ /* 0x040fe40000010100 */
[C---:B------:R-:W-:Y:S02]  /*4f10*/  FADD.FTZ R17, -R177.reuse, R17 ;  /* 0x00000011b1117221 */ /* 0x040fe40000010100 */
[C---:B------:R-:W-:Y:S02]  /*4f20*/  FADD.FTZ R18, -R176.reuse, R18 ;  /* 0x00000012b0127221 */ /* 0x040fe40000010100 */
[----:B------:R-:W-:Y:S02]  /*4f30*/  FADD.FTZ R19, -R176, R19 ;  /* 0x00000013b0137221 */ /* 0x000fe40000010100 */
[----:B------:R-:W-:Y:S02]  /*4f40*/  FADD.FTZ R12, -R2, R12 ;  /* 0x0000000c020c7221 */ /* 0x000fe40000010100 */
[C---:B------:R-:W-:Y:S02]  /*4f50*/  FADD.FTZ R6, -R0.reuse, R10 ;  /* 0x0000000a00067221 */ /* 0x040fe40000010100 */
[----:B------:R-:W-:Y:S02]  /*4f60*/  FADD.FTZ R14, -R0, R14 ;  /* 0x0000000e000e7221 */ /* 0x000fe40000010100 */
[----:B------:R-:W-:Y:S02]  /*4f70*/  FMUL.FTZ R7, R234, R7 ;  /* 0x00000007ea077220 */ /* 0x000fe40000410000 */
[----:B------:R-:W-:Y:S01]  /*4f80*/  FMUL.FTZ R6, R240, R6 ;  /* 0x00000006f0067220 */ /* 0x000fe20000410000 */
[-C--:B-1----:R-:W-:Y:S03]  /*4f90*/  HMMA.16816.F32.BF16 R20, R164, R168.reuse, R20 ;  /* 0x000000a8a414723c */ /* 0x082fe60000041814 */
[----:B------:R-:W-:Y:S05]  /*4fa0*/  FMUL.FTZ R14, R236, R14 ;  /* 0x0000000eec0e7220 */ /* 0x000fea0000410000 */
[C---:B------:R-:W-:Y:S07]  /*4fb0*/  HMMA.16816.F32.BF16 R24, R172.reuse, R168, R24 ;  /* 0x000000a8ac18723c */ /* 0x040fee0000041818 */
[----:B------:R-:W-:Y:S01]  /*4fc0*/  FMUL.FTZ R168, R200, R16 ;  /* 0x00000010c8a87220 */ /* 0x000fe20000410000 */
[-C--:B------:R-:W-:Y:S08]  /*4fd0*/  HMMA.16816.F32.BF16 R28, R172, R170.reuse, R28 ;  /* 0x000000aaac1c723c */ /* 0x080ff0000004181c */
[C---:B------:R-:W-:Y:S01]  /*4fe0*/  FADD.FTZ R20, -R177.reuse, R20 ;  /* 0x00000014b1147221 */ /* 0x040fe20000010100 */
[----:B------:R-:W-:Y:S04]  /*4ff0*/  HMMA.16816.F32.BF16 R32, R164, R170, R32 ;  /* 0x000000aaa420723c */ /* 0x000fe80000041820 */
[----:B------:R-:W-:Y:S02]  /*5000*/  FADD.FTZ R22, -R176, R22 ;  /* 0x00000016b0167221 */ /* 0x000fe40000010100 */
[----:B------:R-:W-:Y:S02]  /*5010*/  FADD.FTZ R21, -R177, R21 ;  /* 0x00000015b1157221 */ /* 0x000fe40000010100 */
[----:B------:R-:W-:Y:S04]  /*5020*/  FMUL.FTZ R166, R198, R17 ;  /* 0x00000011c6a67220 */ /* 0x000fe80000410000 */
[----:B------:R-:W-:Y:S02]  /*5030*/  FMUL.FTZ R171, R193, R20 ;  /* 0x00000014c1ab7220 */ /* 0x000fe40000410000 */
[----:B------:R-:W-:Y:S02]  /*5040*/  FADD.FTZ R23, -R176, R23 ;  /* 0x00000017b0177221 */ /* 0x000fe40000010100 */
[----:B------:R-:W-:Y:S02]  /*5050*/  FMUL.FTZ R17, R237, R9 ;  /* 0x00000009ed117220 */ /* 0x000fe40000410000 */
        /* <DEDUP_REMOVED lines=10> */
[----:B------:R-:W-:Y:S02]  /*5100*/  FADD.FTZ R164, -R176, R35 ;  /* 0x00000023b0a47221 */ /* 0x000fe40000010100 */
[----:B------:R-:W-:Y:S02]  /*5110*/  FMUL.FTZ R35, R195, R22 ;  /* 0x00000016c3237220 */ /* 0x000fe40000410000 */
[----:B------:R-:W-:Y:S02]  /*5120*/  FMUL.FTZ R22, R232, R13 ;  /* 0x0000000de8167220 */ /* 0x000fe40000410000 */
[----:B------:R-:W-:Y:S02]  /*5130*/  FADD.FTZ R28, -R2, R29 ;  /* 0x0000001d021c7221 */ /* 0x000fe40000010100 */
        /* <DEDUP_REMOVED lines=22> */
[----:B------:R-:W-:Y:S02]  /*52a0*/  IMAD.MOV.U32 R186, RZ, RZ, R222 ;  /* 0x000000ffffba7224 */ /* 0x000fe400078e00de */
[----:B------:R-:W-:Y:S01]  /*52b0*/  IMAD.MOV.U32 R187, RZ, RZ, R217 ;  /* 0x000000ffffbb7224 */ /* 0x000fe200078e00d9 */
[----:B------:R-:W-:-:S05]  /*52c0*/  @!P0 BRA `(.L_x_275) ;  /* 0x0000016000008947 */ /* 0x000fca0003800000 */
[----:B------:R-:W-:Y:S01]  /*52d0*/  IMAD.MOV.U32 R5, RZ, RZ, c[0x0][0x190] ;  /* 0x00006400ff057624 */ /* 0x000fe200078e00ff */
[----:B------:R-:W-:Y:S01]  /*52e0*/  ULOP3.LUT UR12, UR7, 0x1, URZ, 0xc0, !UPT ;  /* 0x00000001070c7892 */ /* 0x000fe2000f8ec03f */
[----:B------:R-:W-:Y:S02]  /*52f0*/  IMAD.MOV.U32 R8, RZ, RZ, c[0x0][0x194] ;  /* 0x00006500ff087624 */ /* 0x000fe400078e00ff */
[----:B------:R-:W-:Y:S01]  /*5300*/  IMAD.U32 R0, R5, -0x40, RZ ;  /* 0xffffffc005007824 */ /* 0x000fe200078e00ff */
[----:B------:R-:W-:Y:S04]  /*5310*/  UISETP.NE.U32.AND UP1, UPT, UR12, 0x1, UPT ;  /* 0x000000010c00788c */ /* 0x000fe8000bf25070 */
[C---:B------:R-:W-:Y:S01]  /*5320*/  LEA R2, P2, R0.reuse, R220, 0x1 ;  /* 0x000000dc00027211 */ /* 0x040fe200078408ff */
[----:B------:R-:W-:Y:S03]  /*5330*/  USEL UR12, UR40, 0x4000, !UP1 ;  /* 0x00004000280c7887 */ /* 0x000fe6000c800000 */
[----:B------:R-:W-:Y:S01]  /*5340*/  LEA.HI.X.SX32 R0, R0, R221, 0x1, P2 ;  /* 0x000000dd00007211 */ /* 0x000fe200010f0eff */
[----:B------:R-:W-:Y:S02]  /*5350*/  IMAD.MOV.U32 R220, RZ, RZ, R2 ;  /* 0x000000ffffdc7224 */ /* 0x000fe400078e0002 */
[----:B------:R-:W-:Y:S02]  /*5360*/  IADD3 R223, R223, UR12, RZ ;  /* 0x0000000cdfdf7c10 */ /* 0x000fe4000fffe0ff */
[----:B------:R-:W-:Y:S01]  /*5370*/  IMAD.MOV.U32 R221, RZ, RZ, R0 ;  /* 0x000000ffffdd7224 */ /* 0x000fe200078e0000 */
[----:B------:R-:W-:Y:S02]  /*5380*/  LEA R4, P2, R5, R220, 0x6 ;  /* 0x000000dc05047211 */ /* 0x000fe400078430ff */
[----:B------:R-:W-:Y:S02]  /*5390*/  IADD3 R209, R209, UR12, RZ ;  /* 0x0000000cd1d17c10 */ /* 0x000fe4000fffe0ff */
        /* <DEDUP_REMOVED lines=9> */
.L_x_275:
[----:B------:R-:W-:Y:S01]  /*5430*/  F2FP.BF16.PACK_AB R12, R178, R179 ;  /* 0x000000b3b20c723e */ /* 0x000fe200000010ff */
[----:B------:R2:W5:Y:S01]  /*5440*/  LDL R185, [R1+0x8] ;  /* 0x0000080001b97983 */ /* 0x0005620000100800 */
[----:B------:R-:W-:Y:S02]  /*5450*/  F2FP.BF16.PACK_AB R11, R7, R180 ;  /* 0x000000b4070b723e */ /* 0x000fe400000010ff */
[----:B------:R-:W-:Y:S02]  /*5460*/  F2FP.BF16.PACK_AB R8, R166, R168 ;  /* 0x000000a8a608723e */ /* 0x000fe400000010ff */
[----:B------:R-:W-:Y:S01]  /*5470*/  STS [R224+0x1c000], R12 ;  /* 0x01c0000ce0007388 */ /* 0x000fe20000000800 */
[----:B------:R-:W-:Y:S02]  /*5480*/  F2FP.BF16.PACK_AB R7, R32, R33 ;  /* 0x000000212007723e */ /* 0x000fe400000010ff */
[----:B------:R-:W-:Y:S02]  /*5490*/  F2FP.BF16.PACK_AB R10, R17, R21 ;  /* 0x00000015110a723e */ /* 0x000fe400000010ff */
[----:B------:R-:W-:Y:S01]  /*54a0*/  STS [R224+0x1c400], R11 ;  /* 0x01c4000be0007388 */ /* 0x000fe20000000800 */
[----:B------:R-:W-:Y:S02]  /*54b0*/  F2FP.BF16.PACK_AB R9, R9, R6 ;  /* 0x000000060909723e */ /* 0x000fe400000010ff */
[----:B------:R-:W-:Y:S02]  /*54c0*/  F2FP.BF16.PACK_AB R6, R22, R23 ;  /* 0x000000171606723e */ /* 0x000fe400000010ff */
[----:B------:R-:W-:Y:S01]  /*54d0*/  STS [R227+0x1c000], R8 ;  /* 0x01c00008e3007388 */ /* 0x000fe20000000800 */
[----:B-1----:R-:W-:Y:S02]  /*54e0*/  F2FP.BF16.PACK_AB R5, R13, R14 ;  /* 0x0000000e0d05723e */ /* 0x002fe400000010ff */
        /* <DEDUP_REMOVED lines=11> */
[----:B------:R-:W-:Y:S04]  /*55a0*/  F2FP.BF16.PACK_AB R13, R19, R20 ;  /* 0x00000014130d723e */ /* 0x000fe800000010ff */
[----:B------:R-:W-:Y:S05]  /*55b0*/  STS [R227+0x1d400], R5 ;  /* 0x01d40005e3007388 */ /* 0x000fea0000000800 */
[----:B------:R-:W-:Y:S05]  /*55c0*/  STS [R225+0x1c000], R4 ;  /* 0x01c00004e1007388 */ /* 0x000fea0000000800 */
[----:B------:R-:W-:Y:S05]  /*55d0*/  STS [R225+0x1c400], R2 ;  /* 0x01c40002e1007388 */ /* 0x000fea0000000800 */
[----:B------:R1:W-:Y:S05]  /*55e0*/  STS [R226+0x1c000], R0 ;  /* 0x01c00000e2007388 */ /* 0x0003ea0000000800 */
[----:B------:R-:W-:Y:S05]  /*55f0*/  STS [R226+0x1c400], R15 ;  /* 0x01c4000fe2007388 */ /* 0x000fea0000000800 */
[----:B------:R-:W-:Y:S05]  /*5600*/  STS [R225+0x1d000], R17 ;  /* 0x01d00011e1007388 */ /* 0x000fea0000000800 */
[----:B------:R3:W-:Y:S05]  /*5610*/  STS [R225+0x1d400], R16 ;  /* 0x01d40010e1007388 */ /* 0x0007ea0000000800 */
[----:B------:R-:W-:Y:S05]  /*5620*/  STS [R226+0x1d000], R14 ;  /* 0x01d0000ee2007388 */ /* 0x000fea0000000800 */
[----:B------:R-:W-:Y:S01]  /*5630*/  STS [R226+0x1d400], R13 ;  /* 0x01d4000de2007388 */ /* 0x000fe20000000800 */
[----:B-1----:R-:W-:Y:S04]  /*5640*/  IMAD.SHL.U32 R0, R214, 0x2, RZ ;  /* 0x00000002d6007824 */ /* 0x002fe800078e00ff */
[----:B------:R-:W-:Y:S01]  /*5650*/  BAR.SYNC.DEFER_BLOCKING 0x0 ;  /* 0x0000000000007b1d */ /* 0x000fe20000010000 */
[C---:B------:R-:W-:Y:S02]  /*5660*/  IADD3 R2, R0.reuse, 0x8040, RZ ;  /* 0x0000804000027810 */ /* 0x040fe40007ffe0ff */
[----:B---3--:R-:W-:Y:S04]  /*5670*/  IADD3 R16, R0, 0x8000, RZ ;  /* 0x0000800000107810 */ /* 0x008fe80007ffe0ff */
[----:B------:R-:W-:Y:S01]  /*5680*/  @P1 IADD3 R2, R16, -0x40, RZ ;  /* 0xffffffc010021810 */ /* 0x000fe20007ffe0ff */
[----:B------:R-:W-:Y:S05]  /*5690*/  LDSM.16.MT88.4 R4, [R205+0x20000] ;  /* 0x02000000cd04783b */ /* 0x000fea0000004200 */
[----:B------:R-:W1:Y:S05]  /*56a0*/  LDSM.16.MT88.4 R8, [R0+0x8000] ;  /* 0x008000000008783b */ /* 0x000e6a0000004200 */
[----:B------:R-:W3:Y:S05]  /*56b0*/  LDSM.16.MT88.4 R12, [R205+0x22000] ;  /* 0x02200000cd0c783b */ /* 0x000eea0000004200 */
[----:B------:R-:W4:Y:S05]  /*56c0*/  LDSM.16.MT88.4 R16, [R2] ;  /* 0x000000000210783b */ /* 0x000f2a0000004200 */
[----:B------:R-:W2:Y:S05]  /*56d0*/  LDSM.16.MT88.4 R20, [R0+0xa000] ;  /* 0x00a000000014783b */ /* 0x000eaa0000004200 */
[----:B------:R-:W2:Y:S05]  /*56e0*/  LDSM.16.MT88.4 R24, [R2+0x2000] ;  /* 0x002000000218783b */ /* 0x000eaa0000004200 */
[----:B------:R-:W-:Y:S05]  /*56f0*/  LDSM.16.MT88.4 R28, [R0+0x8800] ;  /* 0x00880000001c783b */ /* 0x000fea0000004200 */
[----:B------:R-:W-:Y:S05]  /*5700*/  LDSM.16.MT88.4 R32, [R205+0x22800] ;  /* 0x02280000cd20783b */ /* 0x000fea0000004200 */
[----:B------:R-:W-:Y:S01]  /*5710*/  LDSM.16.MT88.4 R164, [R2+0x800] ;  /* 0x0008000002a4783b */ /* 0x000fe20000004200 */
[-C--:B-1----:R-:W-:Y:S04]  /*5720*/  HMMA.16816.F32.BF16 R36, R4, R8.reuse, R36 ;  /* 0x000000080424723c */ /* 0x082fe80000041824 */
[----:B------:R-:W-:Y:S05]  /*5730*/  LDSM.16.MT88.4 R168, [R0+0xa800] ;  /* 0x00a8000000a8783b */ /* 0x000fea0000004200 */
[----:B------:R-:W-:Y:S01]  /*5740*/  LDSM.16.MT88.4 R172, [R2+0x2800] ;  /* 0x0028000002ac783b */ /* 0x000fe20000004200 */
[C---:B---3--:R-:W-:Y:S08]  /*5750*/  HMMA.16816.F32.BF16 R40, R12.reuse, R8, R40 ;  /* 0x000000080c28723c */ /* 0x048ff00000041828 */
[-C--:B------:R-:W-:Y:S08]  /*5760*/  HMMA.16816.F32.BF16 R44, R12, R10.reuse, R44 ;  /* 0x0000000a0c2c723c */ /* 0x080ff0000004182c */
[C---:B------:R-:W-:Y:S01]  /*5770*/  HMMA.16816.F32.BF16 R48, R4.reuse, R10, R48 ;  /* 0x0000000a0430723c */ /* 0x040fe20000041830 */
[----:B------:R-:W1:Y:S07]  /*5780*/  LDSM.16.MT88.4 R8, [R205+0x20800] ;  /* 0x02080000cd08783b */ /* 0x000e6e0000004200 */
[-C--:B----4-:R-:W-:Y:S08]  /*5790*/  HMMA.16816.F32.BF16 R52, R4, R16.reuse, R52 ;  /* 0x000000100434723c */ /* 0x090ff00000041834 */
[C---:B------:R-:W-:Y:S08]  /*57a0*/  HMMA.16816.F32.BF16 R56, R12.reuse, R16, R56 ;  /* 0x000000100c38723c */ /* 0x040ff00000041838 */
[-C--:B------:R-:W-:Y:S08]  /*57b0*/  HMMA.16816.F32.BF16 R60, R12, R18.reuse, R60 ;  /* 0x000000120c3c723c */ /* 0x080ff0000004183c */
[C---:B------:R-:W-:Y:S01]  /*57c0*/  HMMA.16816.F32.BF16 R64, R4.reuse, R18, R64 ;  /* 0x000000120440723c */ /* 0x040fe20000041840 */
[----:B------:R-:W-:Y:S07]  /*57d0*/  LDSM.16.MT88.4 R16, [R205+0x23000] ;  /* 0x02300000cd10783b */ /* 0x000fee0000004200 */
[-C--:B--2---:R-:W-:Y:S08]  /*57e0*/  HMMA.16816.F32.BF16 R68, R4, R20.reuse, R68 ;  /* 0x000000140444723c */ /* 0x084ff00000041844 */
[C---:B------:R-:W-:Y:S08]  /*57f0*/  HMMA.16816.F32.BF16 R72, R12.reuse, R20, R72 ;  /* 0x000000140c48723c */ /* 0x040ff00000041848 */
        /* <DEDUP_REMOVED lines=8> */
[----:B------:R-:W2:Y:S05]  /*5880*/  LDSM.16.MT88.4 R4, [R205+0x21000] ;  /* 0x02100000cd04783b */ /* 0x000eaa0000004200 */
[----:B------:R-:W3:Y:S02]  /*5890*/  LDSM.16.MT88.4 R24, [R0+0xb000] ;  /* 0x00b000000018783b */ /* 0x000ee40000004200 */
[-C--:B-1----:R-:W-:Y:S08]  /*58a0*/  HMMA.16816.F32.BF16 R36, R8, R28.reuse, R36 ;  /* 0x0000001c0824723c */ /* 0x082ff00000041824 */
[C---:B------:R-:W-:Y:S08]  /*58b0*/  HMMA.16816.F32.BF16 R40, R32.reuse, R28, R40 ;  /* 0x0000001c2028723c */ /* 0x040ff00000041828 */
[-C--:B------:R-:W-:Y:S08]  /*58c0*/  HMMA.16816.F32.BF16 R44, R32, R30.reuse, R44 ;  /* 0x0000001e202c723c */ /* 0x080ff0000004182c */
[C---:B------:R-:W-:Y:S01]  /*58d0*/  HMMA.16816.F32.BF16 R48, R8.reuse, R30, R48 ;  /* 0x0000001e0830723c */ /* 0x040fe20000041830 */
        /* <DEDUP_REMOVED lines=16> */
[----:B------:R-:W4:Y:S05]  /*59e0*/  LDSM.16.MT88.4 R8, [R205+0x21800] ;  /* 0x02180000cd08783b */ /* 0x000f2a0000004200 */
[----:B------:R-:W1:Y:S02]  /*59f0*/  LDSM.16.MT88.4 R172, [R0+0xb800] ;  /* 0x00b8000000ac783b */ /* 0x000e640000004200 */
[-C--:B--2---:R-:W-:Y:S08]  /*5a00*/  HMMA.16816.F32.BF16 R36, R4, R12.reuse, R36 ;  /* 0x0000000c0424723c */ /* 0x084ff00000041824 */
[C---:B------:R-:W-:Y:S08]  /*5a10*/  HMMA.16816.F32.BF16 R40, R16.reuse, R12, R40 ;  /* 0x0000000c1028723c */ /* 0x040ff00000041828 */
[-C--:B------:R-:W-:Y:S08]  /*5a20*/  HMMA.16816.F32.BF16 R44, R16, R14.reuse, R44 ;  /* 0x0000000e102c723c */ /* 0x080ff0000004182c */
[C---:B------:R-:W-:Y:S01]  /*5a30*/  HMMA.16816.F32.BF16 R48, R4.reuse, R14, R48 ;  /* 0x0000000e0430723c */ /* 0x040fe20000041830 */
[----:B------:R-:W2:Y:S05]  /*5a40*/  LDSM.16.MT88.4 R12, [R2+0x3800] ;  /* 0x00380000020c783b */ /* 0x000eaa0000004200 */
[----:B------:R-:W-:Y:S02]  /*5a50*/  BAR.SYNC.DEFER_BLOCKING 0x0 ;  /* 0x0000000000007b1d */ /* 0x000fe40000010000 */
[-C--:B------:R-:W-:Y:S08]  /*5a60*/  HMMA.16816.F32.BF16 R52, R4, R20.reuse, R52 ;  /* 0x000000140434723c */ /* 0x080ff00000041834 */
[C---:B------:R-:W-:Y:S08]  /*5a70*/  HMMA.16816.F32.BF16 R56, R16.reuse, R20, R56 ;  /* 0x000000141038723c */ /* 0x040ff00000041838 */
[-C--:B------:R-:W-:Y:S08]  /*5a80*/  HMMA.16816.F32.BF16 R60, R16, R22.reuse, R60 ;  /* 0x00000016103c723c */ /* 0x080ff0000004183c */
[C---:B------:R-:W-:Y:S08]  /*5a90*/  HMMA.16816.F32.BF16 R64, R4.reuse, R22, R64 ;  /* 0x000000160440723c */ /* 0x040ff00000041840 */
[-C--:B---3--:R-:W-:Y:S08]  /*5aa0*/  HMMA.16816.F32.BF16 R68, R4, R24.reuse, R68 ;  /* 0x000000180444723c */ /* 0x088ff00000041844 */
[C---:B------:R-:W-:Y:S08]  /*5ab0*/  HMMA.16816.F32.BF16 R72, R16.reuse, R24, R72 ;  /* 0x000000181048723c */ /* 0x040ff00000041848 */
[-C--:B------:R-:W-:Y:S08]  /*5ac0*/  HMMA.16816.F32.BF16 R76, R16, R26.reuse, R76 ;  /* 0x0000001a104c723c */ /* 0x080ff0000004184c */
[C---:B------:R-:W-:Y:S08]  /*5ad0*/  HMMA.16816.F32.BF16 R80, R4.reuse, R26, R80 ;  /* 0x0000001a0450723c */ /* 0x040ff00000041850 */
[-C--:B-1----:R-:W-:Y:S08]  /*5ae0*/  HMMA.16816.F32.BF16 R84, R4, R28.reuse, R84 ;  /* 0x0000001c0454723c */ /* 0x082ff00000041854 */
[C---:B------:R-:W-:Y:S08]  /*5af0*/  HMMA.16816.F32.BF16 R88, R16.reuse, R28, R88 ;  /* 0x0000001c1058723c */ /* 0x040ff00000041858 */
[-C--:B------:R-:W-:Y:S08]  /*5b00*/  HMMA.16816.F32.BF16 R92, R16, R30.reuse, R92 ;  /* 0x0000001e105c723c */ /* 0x080ff0000004185c */
[----:B------:R-:W-:Y:S08]  /*5b10*/  HMMA.16816.F32.BF16 R96, R4, R30, R96 ;  /* 0x0000001e0460723c */ /* 0x000ff00000041860 */
[-C--:B----4-:R-:W-:Y:S08]  /*5b20*/  HMMA.16816.F32.BF16 R36, R8, R32.reuse, R36 ;  /* 0x000000200824723c */ /* 0x090ff00000041824 */
[C---:B------:R-:W-:Y:S08]  /*5b30*/  HMMA.16816.F32.BF16 R40, R164.reuse, R32, R40 ;  /* 0x00000020a428723c */ /* 0x040ff00000041828 */
[-C--:B------:R-:W-:Y:S08]  /*5b40*/  HMMA.16816.F32.BF16 R44, R164, R34.reuse, R44 ;  /* 0x00000022a42c723c */ /* 0x080ff0000004182c */
        /* <DEDUP_REMOVED lines=9> */
[-C--:B--2---:R-:W-:Y:S08]  /*5be0*/  HMMA.16816.F32.BF16 R84, R8, R12.reuse, R84 ;  /* 0x0000000c0854723c */ /* 0x084ff00000041854 */
[C---:B------:R-:W-:Y:S08]  /*5bf0*/  HMMA.16816.F32.BF16 R88, R164.reuse, R12, R88 ;  /* 0x0000000ca458723c */ /* 0x040ff00000041858 */
[-C--:B------:R-:W-:Y:S08]  /*5c00*/  HMMA.16816.F32.BF16 R92, R164, R14.reuse, R92 ;  /* 0x0000000ea45c723c */ /* 0x080ff0000004185c */
[----:B------:R-:W-:Y:S01]  /*5c10*/  HMMA.16816.F32.BF16 R96, R8, R14, R96 ;  /* 0x0000000e0860723c */ /* 0x000fe20000041860 */
[----:B------:R-:W-:-:S07]  /*5c20*/  @!P0 BRA `(.L_x_276) ;  /* 0x0000012000008947 */ /* 0x000fce0003800000 */
[----:B------:R-:W-:Y:S02]  /*5c30*/  IMAD.MOV.U32 R5, RZ, RZ, c[0x0][0x370] ;  /* 0x0000dc00ff057624 */ /* 0x000fe400078e00ff */
[----:B------:R-:W-:Y:S02]  /*5c40*/  IMAD.MOV.U32 R6, RZ, RZ, c[0x0][0x374] ;  /* 0x0000dd00ff067624 */ /* 0x000fe400078e00ff */
[----:B------:R-:W-:Y:S05]  /*5c50*/  IMAD.U32 R0, R5, -0x40, RZ ;  /* 0xffffffc005007824 */ /* 0x000fea00078e00ff */
[C---:B------:R-:W-:Y:S04]  /*5c60*/  LEA R2, P2, R0.reuse, R218, 0x1 ;  /* 0x000000da00027211 */ /* 0x040fe800078408ff */
[----:B------:R-:W-:Y:S02]  /*5c70*/  LEA.HI.X.SX32 R0, R0, R219, 0x1, P2 ;  /* 0x000000db00007211 */ /* 0x000fe400010f0eff */
[----:B------:R-:W-:Y:S03]  /*5c80*/  MOV R218, R2 ;  /* 0x0000000200da7202 */ /* 0x000fe60000000f00 */
[----:B------:R-:W-:Y:S01]  /*5c90*/  IMAD.MOV.U32 R219, RZ, RZ, R0 ;  /* 0x000000ffffdb7224 */ /* 0x000fe200078e0000 */
[----:B-----5:R-:W-:Y:S02]  /*5ca0*/  SHF.L.U32 R0, R185, 0x1, RZ ;  /* 0x00000001b9007819 */ /* 0x020fe400000006ff */
        /* <DEDUP_REMOVED lines=10> */
.L_x_276:
[----:B------:R-:W-:Y:S01]  /*5d50*/  LDSM.16.M88.4 R32, [R207+0x1c000] ;  /* 0x01c00000cf20783b */ /* 0x000fe20000000200 */
[----:B------:R-:W-:Y:S01]  /*5d60*/  IMAD.MOV.U32 R191, RZ, RZ, c[0x0][0x22c] ;  /* 0x00008b00ffbf7624 */ /* 0x000fe200078e00ff */
[----:B------:R-:W-:Y:S01]  /*5d70*/  ULOP3.LUT UR12, UR7, 0x1, URZ, 0xc0, !UPT ;  /* 0x00000001070c7892 */ /* 0x000fe2000f8ec03f */
[----:B------:R-:W-:Y:S02]  /*5d80*/  IMAD.MOV.U32 R190, RZ, RZ, c[0x0][0x22c] ;  /* 0x00008b00ffbe7624 */ /* 0x000fe400078e00ff */
[----:B------:R-:W2:Y:S01]  /*5d90*/  LDSM.16.MT88.4 R16, [R204] ;  /* 0x00000000cc10783b */ /* 0x000ea20000004200 */
[----:B------:R-:W-:Y:S01]  /*5da0*/  IMAD R191, R191, c[0x0][0x1c0], RZ ;  /* 0x00007000bfbf7a24 */ /* 0x000fe200078e02ff */
[----:B------:R-:W-:Y:S01]  /*5db0*/  UISETP.NE.U32.AND UP1, UPT, UR12, 0x1, UPT ;  /* 0x000000010c00788c */ /* 0x000fe2000bf25070 */
[----:B------:R-:W-:Y:S01]  /*5dc0*/  IMAD R190, R190, c[0x0][0x1c0], RZ ;  /* 0x00007000bebe7a24 */ /* 0x000fe200078e02ff */
[----:B------:R-:W-:Y:S01]  /*5dd0*/  UIADD3 UR12, UR7, -0x1, URZ ;  /* 0xffffffff070c7890 */ /* 0x000fe2000fffe03f */
[----:B------:R-:W3:Y:S01]  /*5de0*/  LDSM.16.M88.4 R28, [R207+0x1d000] ;  /* 0x01d00000cf1c783b */ /* 0x000ee20000000200 */
[----:B------:R-:W-:Y:S02]  /*5df0*/  IMAD.SHL.U32 R191, R191, 0x20, RZ ;  /* 0x00000020bfbf7824 */ /* 0x000fe400078e00ff */
[----:B------:R-:W-:Y:S02]  /*5e00*/  IMAD R190, R190, 0x28, RZ ;  /* 0x00000028bebe7824 */ /* 0x000fe400078e02ff */
[----:B------:R-:W3:Y:S01]  /*5e10*/  LDSM.16.MT88.4 R164, [R204+0x4000] ;  /* 0x00400000cca4783b */ /* 0x000ee20000004200 */
[----:B------:R-:W-:Y:S02]  /*5e20*/  IMAD.MOV.U32 R189, RZ, RZ, c[0x0][0x22c] ;  /* 0x00008b00ffbd7624 */ /* 0x000fe400078e00ff */
[----:B-1----:R-:W-:Y:S02]  /*5e30*/  IMAD.MOV.U32 R0, RZ, RZ, c[0x0][0x22c] ;  /* 0x00008b00ff007624 */ /* 0x002fe400078e00ff */
[----:B------:R-:W4:Y:S01]  /*5e40*/  LDL R188, [R1+0x14] ;  /* 0x0000140001bc7983 */ /* 0x000f220000100800 */
[----:B------:R-:W-:Y:S02]  /*5e50*/  IMAD R189, R189, c[0x0][0x1c0], RZ ;  /* 0x00007000bdbd7a24 */ /* 0x000fe400078e02ff */
[----:B------:R-:W-:Y:S02]  /*5e60*/  IMAD R0, R0, c[0x0][0x1c0], RZ ;  /* 0x0000700000007a24 */ /* 0x000fe400078e02ff */
[----:B------:R-:W-:Y:S01]  /*5e70*/  LDSM.16.M88.4 R168, [R208+0x1c000] ;  /* 0x01c00000d0a8783b */ /* 0x000fe20000000200 */
[----:B------:R-:W-:Y:S02]  /*5e80*/  IMAD R189, R189, 0x30, RZ ;  /* 0x00000030bdbd7824 */ /* 0x000fe400078e02ff */
[----:B------:R-:W-:Y:S02]  /*5e90*/  IMAD.U32 R0, R0, -0x40, RZ ;  /* 0xffffffc000007824 */ /* 0x000fe400078e00ff */
[----:B------:R-:W4:Y:S03]  /*5ea0*/  LDL R2, [R1+0x18] ;  /* 0x0000180001027983 */ /* 0x000f260000100800 */
[C---:B------:R-:W-:Y:S02]  /*5eb0*/  LEA R222, P2, R0.reuse, R186, 0x2 ;  /* 0x000000ba00de7211 */ /* 0x040fe400078410ff */
[----:B------:R-:W1:Y:S02]  /*5ec0*/  LDSM.16.MT88.4 R172, [R204+0x800] ;  /* 0x00080000ccac783b */ /* 0x000e640000004200 */
[----:B------:R-:W-:Y:S01]  /*5ed0*/  LEA.HI.X.SX32 R217, R0, R187, 0x2, P2 ;  /* 0x000000bb00d97211 */ /* 0x000fe200010f16ff */
[----:B------:R-:W-:Y:S02]  /*5ee0*/  IMAD.MOV.U32 R0, RZ, RZ, c[0x0][0x22c] ;  /* 0x00008b00ff007624 */ /* 0x000fe400078e00ff */
[----:B------:R-:W1:Y:S02]  /*5ef0*/  LDSM.16.M88.4 R176, [R208+0x1d000] ;  /* 0x01d00000d0b0783b */ /* 0x000e640000000200 */
[----:B------:R-:W-:Y:S01]  /*5f00*/  IMAD R0, R0, c[0x0][0x1c0], RZ ;  /* 0x0000700000007a24 */ /* 0x000fe200078e02ff */
[-C--:B--2---:R-:W-:Y:S02]  /*5f10*/  HMMA.16816.F32.BF16 R4, R32, R16.reuse, RZ ;  /* 0x000000102004723c */ /* 0x084fe400000418ff */
[----:B------:R-:W2:Y:S01]  /*5f20*/  LDSM.16.MT88.4 R180, [R204+0x4800] ;  /* 0x00480000ccb4783b */ /* 0x000ea20000004200 */
[----:B------:R-:W-:Y:S05]  /*5f30*/  IMAD R0, R0, 0x18, RZ ;  /* 0x0000001800007824 */ /* 0x000fea00078e02ff */
[C---:B---3--:R-:W-:Y:S08]  /*5f40*/  HMMA.16816.F32.BF16 R8, R28.reuse, R16, RZ ;  /* 0x000000101c08723c */ /* 0x048ff000000418ff */
[-C--:B------:R-:W-:Y:S08]  /*5f50*/  HMMA.16816.F32.BF16 R12, R28, R18.reuse, RZ ;  /* 0x000000121c0c723c */ /* 0x080ff000000418ff */
[C---:B------:R-:W-:Y:S08]  /*5f60*/  HMMA.16816.F32.BF16 R16, R32.reuse, R18, RZ ;  /* 0x000000122010723c */ /* 0x040ff000000418ff */
[-C--:B------:R-:W-:Y:S08]  /*5f70*/  HMMA.16816.F32.BF16 R20, R32, R164.reuse, RZ ;  /* 0x000000a42014723c */ /* 0x080ff000000418ff */
[C---:B------:R-:W-:Y:S08]  /*5f80*/  HMMA.16816.F32.BF16 R24, R28.reuse, R164, RZ ;  /* 0x000000a41c18723c */ /* 0x040ff000000418ff */
[-C--:B------:R-:W-:Y:S08]  /*5f90*/  HMMA.16816.F32.BF16 R28, R28, R166.reuse, RZ ;  /* 0x000000a61c1c723c */ /* 0x080ff000000418ff */
[----:B------:R-:W-:Y:S01]  /*5fa0*/  HMMA.16816.F32.BF16 R32, R32, R166, RZ ;  /* 0x000000a62020723c */ /* 0x000fe200000418ff */
[----:B------:R-:W-:Y:S07]  /*5fb0*/  LDSM.16.M88.4 R164, [R184+0x1c000] ;  /* 0x01c00000b8a4783b */ /* 0x000fee0000000200 */
[-C--:B-1----:R-:W-:Y:S08]  /*5fc0*/  HMMA.16816.F32.BF16 R4, R168, R172.reuse, R4 ;  /* 0x000000aca804723c */ /* 0x082ff00000041804 */
[C---:B------:R-:W-:Y:S08]  /*5fd0*/  HMMA.16816.F32.BF16 R8, R176.reuse, R172, R8 ;  /* 0x000000acb008723c */ /* 0x040ff00000041808 */
[-C--:B------:R-:W-:Y:S08]  /*5fe0*/  HMMA.16816.F32.BF16 R12, R176, R174.reuse, R12 ;  /* 0x000000aeb00c723c */ /* 0x080ff0000004180c */
[C---:B------:R-:W-:Y:S01]  /*5ff0*/  HMMA.16816.F32.BF16 R16, R168.reuse, R174, R16 ;  /* 0x000000aea810723c */ /* 0x040fe20000041810 */
[----:B------:R-:W1:Y:S07]  /*6000*/  LDSM.16.MT88.4 R172, [R204+0x1000] ;  /* 0x00100000ccac783b */ /* 0x000e6e0000004200 */
[-C--:B--2---:R-:W-:Y:S08]  /*6010*/  HMMA.16816.F32.BF16 R20, R168, R180.reuse, R20 ;  /* 0x000000b4a814723c */ /* 0x084ff00000041814 */
[C---:B------:R-:W-:Y:S08]  /*6020*/  HMMA.16816.F32.BF16 R24, R176.reuse, R180, R24 ;  /* 0x000000b4b018723c */ /* 0x040ff00000041818 */
[-C--:B------:R-:W-:Y:S01]  /*6030*/  HMMA.16816.F32.BF16 R28, R176, R182.reuse, R28 ;  /* 0x000000b6b01c723c */ /* 0x080fe2000004181c */
[----:B------:R-:W2:Y:S07]  /*6040*/  LDSM.16.M88.4 R176, [R184+0x1d000] ;  /* 0x01d00000b8b0783b */ /* 0x000eae0000000200 */
[----:B------:R-:W-:Y:S01]  /*6050*/  HMMA.16816.F32.BF16 R32, R168, R182, R32 ;  /* 0x000000b6a820723c */ /* 0x000fe20000041820 */
[----:B------:R-:W3:Y:S05]  /*6060*/  LDSM.16.MT88.4 R168, [R204+0x5000] ;  /* 0x00500000cca8783b */ /* 0x000eea0000004200 */
[----:B------:R-:W-:Y:S02]  /*6070*/  LDSM.16.M88.4 R180, [R3+0x1d000] ;  /* 0x01d0000003b4783b */ /* 0x000fe40000000200 */
[-C--:B-1----:R-:W-:Y:S08]  /*6080*/  HMMA.16816.F32.BF16 R4, R164, R172.reuse, R4 ;  /* 0x000000aca404723c */ /* 0x082ff00000041804 */
[C---:B--2---:R-:W-:Y:S08]  /*6090*/  HMMA.16816.F32.BF16 R8, R176.reuse, R172, R8 ;  /* 0x000000acb008723c */ /* 0x044ff00000041808 */
[-C--:B------:R-:W-:Y:S08]  /*60a0*/  HMMA.16816.F32.BF16 R12, R176, R174.reuse, R12 ;  /* 0x000000aeb00c723c */ /* 0x080ff0000004180c */
[C---:B------:R-:W-:Y:S01]  /*60b0*/  HMMA.16816.F32.BF16 R16, R164.reuse, R174, R16 ;  /* 0x000000aea410723c */ /* 0x040fe20000041810 */
[----:B------:R-:W-:Y:S07]  /*60c0*/  LDSM.16.M88.4 R172, [R3+0x1c000] ;  /* 0x01c0000003ac783b */ /* 0x000fee0000000200 */
[-C--:B---3--:R-:W-:Y:S08]  /*60d0*/  HMMA.16816.F32.BF16 R20, R164, R168.reuse, R20 ;  /* 0x000000a8a414723c */ /* 0x088ff00000041814 */
[C---:B------:R-:W-:Y:S08]  /*60e0*/  HMMA.16816.F32.BF16 R24, R176.reuse, R168, R24 ;  /* 0x000000a8b018723c */ /* 0x040ff00000041818 */
[-C--:B------:R-:W-:Y:S01]  /*60f0*/  HMMA.16816.F32.BF16 R28, R176, R170.reuse, R28 ;  /* 0x000000aab01c723c */ /* 0x080fe2000004181c */
[----:B------:R-:W1:Y:S07]  /*6100*/  LDSM.16.MT88.4 R176, [R204+0x1800] ;  /* 0x00180000ccb0783b */ /* 0x000e6e0000004200 */
[----:B------:R-:W-:Y:S01]  /*6110*/  HMMA.16816.F32.BF16 R32, R164, R170, R32 ;  /* 0x000000aaa420723c */ /* 0x000fe20000041820 */
[----:B------:R-:W2:Y:S05]  /*6120*/  LDSM.16.MT88.4 R164, [R204+0x5800] ;  /* 0x00580000cca4783b */ /* 0x000eaa0000004200 */
[----:B------:R-:W-:Y:S02]  /*6130*/  LDSM.16.M88.4 R168, [R207+0x1e000] ;  /* 0x01e00000cfa8783b */ /* 0x000fe40000000200 */
        /* <DEDUP_REMOVED lines=44> */
[----:B------:R2:W3:Y:S07]  /*6400*/  LDSM.16.M88.4 R180, [R3+0x1f000] ;  /* 0x01f0000003b4783b */ /* 0x0004ee0000000200 */
[----:B------:R-:W-:Y:S01]  /*6410*/  HMMA.16816.F32.BF16 R32, R168, R166, R32 ;  /* 0x000000a6a820723c */ /* 0x000fe20000041820 */
[----:B------:R-:W3:Y:S06]  /*6420*/  LDSM.16.MT88.4 R164, [R204+0x7800] ;  /* 0x00780000cca4783b */ /* 0x000eec0000004200 */
[----:B----4-:R-:W-:Y:S01]  /*6430*/  @P0 IADD3 R168, P3, R188, UR9, RZ ;  /* 0x00000009bca80c10 */ /* 0x010fe2000ff7e0ff */
[----:B------:R-:W-:Y:S01]  /*6440*/  IMAD.MOV.U32 R188, RZ, RZ, c[0x0][0x22c] ;  /* 0x00008b00ffbc7624 */ /* 0x000fe200078e00ff */
[-C--:B-1----:R-:W-:Y:S01]  /*6450*/  HMMA.16816.F32.BF16 R4, R172, R176.reuse, R4 ;  /* 0x000000b0ac04723c */ /* 0x082fe20000041804 */
[----:B------:R-:W-:Y:S04]  /*6460*/  @UP3 UIADD3 UR9, UP2, UR9, -0x100, URZ ;  /* 0xffffff0009093890 */ /* 0x000fe8000ff5e03f */
[----:B------:R-:W-:Y:S01]  /*6470*/  @P0 IADD3.X R169, R2, UR8, RZ, P3, !PT ;  /* 0x0000000802a90c10 */ /* 0x000fe20009ffe4ff */
[----:B------:R-:W-:Y:S01]  /*6480*/  IMAD.MOV.U32 R2, RZ, RZ, R222 ;  /* 0x000000ffff027224 */ /* 0x000fe200078e00de */
[----:B------:R-:W-:Y:S01]  /*6490*/  @UP3 UIADD3.X UR8, UR8, -0x1, URZ, UP2, !UPT ;  /* 0xffffffff08083890 */ /* 0x000fe200097fe43f */
[----:B--2---:R-:W-:Y:S02]  /*64a0*/  IMAD.MOV.U32 R3, RZ, RZ, R217 ;  /* 0x000000ffff037224 */ /* 0x004fe400078e00d9 */
[----:B------:R1:W5:Y:S02]  /*64b0*/  @P0 LDG.E R243, [R168.64] ;  /* 0x00000004a8f30981 */ /* 0x000364000c1e1900 */
[----:B------:R-:W-:Y:S03]  /*64c0*/  IMAD R188, R188, c[0x0][0x1c0], RZ ;  /* 0x00007000bcbc7a24 */ /* 0x000fe600078e02ff */
[----:B------:R1:W5:Y:S01]  /*64d0*/  @P0 LDG.E R244, [R168.64+0x20] ;  /* 0x00002004a8f40981 */ /* 0x000362000c1e1900 */
[----:B------:R-:W-:Y:S04]  /*64e0*/  IMAD.SHL.U32 R188, R188, 0x10, RZ ;  /* 0x00000010bcbc7824 */ /* 0x000fe800078e00ff */
[----:B------:R1:W5:Y:S01]  /*64f0*/  @P0 LDG.E R241, [R168.64+0x80] ;  /* 0x00008004a8f10981 */ /* 0x000362000c1e1900 */
[C---:B---3--:R-:W-:Y:S04]  /*6500*/  HMMA.16816.F32.BF16 R8, R180.reuse, R176, R8 ;  /* 0x000000b0b408723c */ /* 0x048fe80000041808 */
[----:B------:R1:W5:Y:S05]  /*6510*/  @P0 LDG.E R242, [R168.64+0xa0] ;  /* 0x0000a004a8f20981 */ /* 0x00036a000c1e1900 */
[----:B------:R2:W-:Y:S03]  /*6520*/  RED.E.ADD.F32.FTZ.RN.STRONG.GPU [R2.64], R4 ;  /* 0x000000040200798e */ /* 0x0005e6000c10e784 */
[CC--:B------:R-:W-:Y:S01]  /*6530*/  LEA R176, P0, R188.reuse, R2.reuse, 0x2 ;  /* 0x00000002bcb07211 */ /* 0x0c0fe200078010ff */
[-C--:B------:R-:W-:Y:S03]  /*6540*/  HMMA.16816.F32.BF16 R12, R180, R178.reuse, R12 ;  /* 0x000000b2b40c723c */ /* 0x080fe6000004180c */
[-C--:B------:R-:W-:Y:S05]  /*6550*/  LEA.HI.X.SX32 R177, R188, R3.reuse, 0x2, P0 ;  /* 0x00000003bcb17211 */ /* 0x080fea00000f16ff */
[C---:B------:R-:W-:Y:S08]  /*6560*/  HMMA.16816.F32.BF16 R16, R172.reuse, R178, R16 ;  /* 0x000000b2ac10723c */ /* 0x040ff00000041810 */
[-C--:B------:R-:W-:Y:S04]  /*6570*/  HMMA.16816.F32.BF16 R20, R172, R164.reuse, R20 ;  /* 0x000000a4ac14723c */ /* 0x080fe80000041814 */
[CC--:B-1----:R-:W-:Y:S04]  /*6580*/  LEA R168, P0, R191.reuse, R2.reuse, 0x2 ;  /* 0x00000002bfa87211 */ /* 0x0c2fe800078010ff */
[C---:B------:R-:W-:Y:S04]  /*6590*/  HMMA.16816.F32.BF16 R24, R180.reuse, R164, R24 ;  /* 0x000000a4b418723c */ /* 0x040fe80000041818 */
[-C--:B------:R-:W-:Y:S03]  /*65a0*/  LEA.HI.X.SX32 R169, R191, R3.reuse, 0x2, P0 ;  /* 0x00000003bfa97211 */ /* 0x080fe600000f16ff */
[CC--:B------:R-:W-:Y:S01]  /*65b0*/  LEA R164, P2, R228.reuse, R2.reuse, 0x2 ;  /* 0x00000002e4a47211 */ /* 0x0c0fe200078410ff */
[-C--:B------:R-:W-:Y:S04]  /*65c0*/  HMMA.16816.F32.BF16 R28, R180, R166.reuse, R28 ;  /* 0x000000a6b41c723c */ /* 0x080fe8000004181c */
[-C--:B------:R-:W-:Y:S02]  /*65d0*/  LEA.HI.X.SX32 R165, R228, R3.reuse, 0x2, P2 ;  /* 0x00000003e4a57211 */ /* 0x080fe400010f16ff */
[CC--:B------:R-:W-:Y:S02]  /*65e0*/  LEA R170, P2, R0.reuse, R2.reuse, 0x2 ;  /* 0x0000000200aa7211 */ /* 0x0c0fe400078410ff */
[----:B------:R-:W-:Y:S01]  /*65f0*/  HMMA.16816.F32.BF16 R32, R172, R166, R32 ;  /* 0x000000a6ac20723c */ /* 0x000fe20000041820 */
[----:B------:R1:W-:Y:S03]  /*6600*/  RED.E.ADD.F32.FTZ.RN.STRONG.GPU [R164.64], R5 ;  /* 0x00000005a400798e */ /* 0x0003e6000c10e784 */
[-C--:B------:R-:W-:Y:S01]  /*6610*/  LEA.HI.X.SX32 R171, R0, R3.reuse, 0x2, P2 ;  /* 0x0000000300ab7211 */ /* 0x080fe200010f16ff */
[----:B------:R-:W-:Y:S01]  /*6620*/  IMAD.MOV.U32 R0, RZ, RZ, c[0x0][0x22c] ;  /* 0x00008b00ff007624 */ /* 0x000fe200078e00ff */
[----:B------:R3:W-:Y:S01]  /*6630*/  RED.E.ADD.F32.FTZ.RN.STRONG.GPU [R176.64], R6 ;  /* 0x00000006b000798e */ /* 0x0007e2000c10e784 */
[CC--:B------:R-:W-:Y:S02]  /*6640*/  LEA R166, P3, R190.reuse, R2.reuse, 0x2 ;  /* 0x00000002bea67211 */ /* 0x0c0fe400078610ff */
[CC--:B--2---:R-:W-:Y:S02]  /*6650*/  LEA R4, P2, R189.reuse, R2.reuse, 0x2 ;  /* 0x00000002bd047211 */ /* 0x0c4fe400078410ff */
[----:B------:R2:W-:Y:S01]  /*6660*/  RED.E.ADD.F32.FTZ.RN.STRONG.GPU [R170.64], R7 ;  /* 0x00000007aa00798e */ /* 0x0005e2000c10e784 */
[-C--:B------:R-:W-:Y:S01]  /*6670*/  LEA.HI.X.SX32 R167, R190, R3.reuse, 0x2, P3 ;  /* 0x00000003bea77211 */ /* 0x080fe200018f16ff */
[----:B------:R-:W-:Y:S03]  /*6680*/  IMAD R0, R0, c[0x0][0x1c0], RZ ;  /* 0x0000700000007a24 */ /* 0x000fe600078e02ff */
[----:B------:R4:W-:Y:S01]  /*6690*/  RED.E.ADD.F32.FTZ.RN.STRONG.GPU [R168.64], R8 ;  /* 0x00000008a800798e */ /* 0x0009e2000c10e784 */
[----:B------:R-:W-:Y:S04]  /*66a0*/  IMAD R0, R0, 0x38, RZ ;  /* 0x0000003800007824 */ /* 0x000fe800078e02ff */
[----:B------:R4:W-:Y:S01]  /*66b0*/  RED.E.ADD.F32.FTZ.RN.STRONG.GPU [R166.64], R9 ;  /* 0x00000009a600798e */ /* 0x0009e2000c10e784 */
[-C--:B-1----:R-:W-:Y:S01]  /*66c0*/  LEA.HI.X.SX32 R5, R189, R3.reuse, 0x2, P2 ;  /* 0x00000003bd057211 */ /* 0x082fe200010f16ff */
[----:B------:R-:W-:Y:S04]  /*66d0*/  IMAD.MOV.U32 R189, RZ, RZ, c[0x0][0x22c] ;  /* 0x00008b00ffbd7624 */ /* 0x000fe800078e00ff */
[----:B------:R1:W-:Y:S01]  /*66e0*/  RED.E.ADD.F32.FTZ.RN.STRONG.GPU [R4.64], R10 ;  /* 0x0000000a0400798e */ /* 0x0003e2000c10e784 */
[CC--:B---3--:R-:W-:Y:S01]  /*66f0*/  LEA R6, P0, R0.reuse, R2.reuse, 0x2 ;  /* 0x0000000200067211 */ /* 0x0c8fe200078010ff */
[----:B------:R-:W-:Y:S03]  /*6700*/  IMAD R189, R189, c[0x0][0x1c0], RZ ;  /* 0x00007000bdbd7a24 */ /* 0x000fe600078e02ff */
[-C--:B--2---:R-:W-:Y:S01]  /*6710*/  LEA.HI.X.SX32 R7, R0, R3.reuse, 0x2, P0 ;  /* 0x0000000300077211 */ /* 0x084fe200000f16ff */
[----:B------:R-:W-:Y:S04]  /*6720*/  IMAD.SHL.U32 R189, R189, 0x10, RZ ;  /* 0x00000010bdbd7824 */ /* 0x000fe800078e00ff */
[----:B------:R2:W-:Y:S01]  /*6730*/  RED.E.ADD.F32.FTZ.RN.STRONG.GPU [R6.64], R11 ;  /* 0x0000000b0600798e */ /* 0x0005e2000c10e784 */
[C---:B------:R-:W-:Y:S02]  /*6740*/  IADD3 R179, R189.reuse, 0x20, RZ ;  /* 0x00000020bdb37810 */ /* 0x040fe40007ffe0ff */
[C---:B------:R-:W-:Y:S02]  /*6750*/  IADD3 R0, R189.reuse, 0x20, RZ ;  /* 0x00000020bd007810 */ /* 0x040fe40007ffe0ff */
[----:B------:R3:W-:Y:S01]  /*6760*/  RED.E.ADD.F32.FTZ.RN.STRONG.GPU [R2.64+0x80], R16 ;  /* 0x000080100200798e */ /* 0x0007e2000c10e784 */
[----:B------:R-:W-:Y:S01]  /*6770*/  IADD3 R178, R189, 0x20, RZ ;  /* 0x00000020bdb27810 */ /* 0x000fe20007ffe0ff */
[----:B------:R-:W-:Y:S01]  /*6780*/  IMAD.MOV.U32 R189, RZ, RZ, c[0x0][0x22c] ;  /* 0x00008b00ffbd7624 */ /* 0x000fe200078e00ff */
[CC--:B----4-:R-:W-:Y:S01]  /*6790*/  LEA R8, P3, R251.reuse, R2.reuse, 0x2 ;  /* 0x00000002fb087211 */ /* 0x0d0fe200078610ff */
[C---:B------:R-:W-:Y:S01]  /*67a0*/  IMAD.IADD R0, R228.reuse, 0x1, R0 ;  /* 0x00000001e4007824 */ /* 0x040fe200078e0200 */
[----:B------:R4:W-:Y:S01]  /*67b0*/  RED.E.ADD.F32.FTZ.RN.STRONG.GPU [R164.64+0x80], R17 ;  /* 0x00008011a400798e */ /* 0x0009e2000c10e784 */
[C---:B------:R-:W-:Y:S01]  /*67c0*/  IMAD.IADD R178, R228.reuse, 0x1, R178 ;  /* 0x00000001e4b27824 */ /* 0x040fe200078e02b2 */
[-C--:B------:R-:W-:Y:S01]  /*67d0*/  LEA.HI.X.SX32 R9, R251, R3.reuse, 0x2, P3 ;  /* 0x00000003fb097211 */ /* 0x080fe200018f16ff */
[----:B------:R-:W-:Y:S02]  /*67e0*/  IMAD R189, R189, c[0x0][0x1c0], RZ ;  /* 0x00007000bdbd7a24 */ /* 0x000fe400078e02ff */
[----:B------:R-:W-:Y:S01]  /*67f0*/  IMAD.IADD R178, R228, 0x1, R178 ;  /* 0x00000001e4b27824 */ /* 0x000fe200078e02b2 */
[-C--:B-1----:R-:W-:Y:S01]  /*6800*/  LEA R4, P0, R179, R2.reuse, 0x2 ;  /* 0x00000002b3047211 */ /* 0x082fe200078010ff */
[----:B------:R-:W-:Y:S03]  /*6810*/  IMAD.SHL.U32 R189, R189, 0x10, RZ ;  /* 0x00000010bdbd7824 */ /* 0x000fe600078e00ff */
[-C--:B------:R-:W-:Y:S02]  /*6820*/  LEA.HI.X.SX32 R5, R179, R3.reuse, 0x2, P0 ;  /* 0x00000003b3057211 */ /* 0x080fe400000f16ff */
[-C--:B------:R-:W-:Y:S02]  /*6830*/  LEA R10, P0, R178, R2.reuse, 0x2 ;  /* 0x00000002b20a7211 */ /* 0x080fe400078010ff */
[C---:B------:R-:W-:Y:S01]  /*6840*/  IADD3 R172, R189.reuse, 0x40, RZ ;  /* 0x00000040bdac7810 */ /* 0x040fe20007ffe0ff */
[----:B------:R1:W-:Y:S01]  /*6850*/  RED.E.ADD.F32.FTZ.RN.STRONG.GPU [R4.64], R18 ;  /* 0x000000120400798e */ /* 0x0003e2000c10e784 */
[-C--:B--2---:R-:W-:Y:S02]  /*6860*/  LEA R6, P2, R0, R2.reuse, 0x2 ;  /* 0x0000000200067211 */ /* 0x084fe400078410ff */
[-C--:B------:R-:W-:Y:S02]  /*6870*/  LEA.HI.X.SX32 R11, R178, R3.reuse, 0x2, P0 ;  /* 0x00000003b20b7211 */ /* 0x080fe400000f16ff */
[-C--:B------:R-:W-:Y:S01]  /*6880*/  LEA.HI.X.SX32 R7, R0, R3.reuse, 0x2, P2 ;  /* 0x0000000300077211 */ /* 0x080fe200010f16ff */
[----:B------:R-:W-:Y:S01]  /*6890*/  IMAD.IADD R0, R228, 0x1, R250 ;  /* 0x00000001e4007824 */ /* 0x000fe200078e02fa */
[C---:B------:R-:W-:Y:S02]  /*68a0*/  IADD3 R170, R189.reuse, 0x40, RZ ;  /* 0x00000040bdaa7810 */ /* 0x040fe40007ffe0ff */
[C---:B---3--:R-:W-:Y:S01]  /*68b0*/  IADD3 R16, R188.reuse, 0x60, RZ ;  /* 0x00000060bc107810 */ /* 0x048fe20007ffe0ff */
[----:B------:R2:W-:Y:S01]  /*68c0*/  RED.E.ADD.F32.FTZ.RN.STRONG.GPU [R6.64], R19 ;  /* 0x000000130600798e */ /* 0x0005e2000c10e784 */
[----:B----4-:R-:W-:Y:S01]  /*68d0*/  IADD3 R17, R188, 0x60, RZ ;  /* 0x00000060bc117810 */ /* 0x010fe20007ffe0ff */
[C---:B------:R-:W-:Y:S02]  /*68e0*/  IMAD.IADD R170, R228.reuse, 0x1, R170 ;  /* 0x00000001e4aa7824 */ /* 0x040fe400078e02aa */
[C---:B------:R-:W-:Y:S01]  /*68f0*/  IMAD.IADD R16, R228.reuse, 0x1, R16 ;  /* 0x00000001e4107824 */ /* 0x040fe200078e0210 */
[----:B------:R-:W-:Y:S01]  /*6900*/  RED.E.ADD.F32.FTZ.RN.STRONG.GPU [R10.64], R12 ;  /* 0x0000000c0a00798e */ /* 0x000fe2000c10e784 */
[----:B------:R-:W-:Y:S04]  /*6910*/  IMAD.IADD R170, R228, 0x1, R170 ;  /* 0x00000001e4aa7824 */ /* 0x000fe800078e02aa */
[----:B------:R3:W-:Y:S01]  /*6920*/  RED.E.ADD.F32.FTZ.RN.STRONG.GPU [R8.64], R13 ;  /* 0x0000000d0800798e */ /* 0x0007e2000c10e784 */
[CC--:B-1----:R-:W-:Y:S04]  /*6930*/  LEA R4, P2, R250.reuse, R2.reuse, 0x2 ;  /* 0x00000002fa047211 */ /* 0x0c2fe800078410ff */
[-C--:B------:R-:W-:Y:S05]  /*6940*/  LEA.HI.X.SX32 R5, R250, R3.reuse, 0x2, P2 ;  /* 0x00000003fa057211 */ /* 0x080fea00010f16ff */
[----:B------:R1:W-:Y:S01]  /*6950*/  RED.E.ADD.F32.FTZ.RN.STRONG.GPU [R4.64], R14 ;  /* 0x0000000e0400798e */ /* 0x0003e2000c10e784 */
[CC--:B--2---:R-:W-:Y:S04]  /*6960*/  LEA R6, P0, R0.reuse, R2.reuse, 0x2 ;  /* 0x0000000200067211 */ /* 0x0c4fe800078010ff */
[-C--:B------:R-:W-:Y:S02]  /*6970*/  LEA.HI.X.SX32 R7, R0, R3.reuse, 0x2, P0 ;  /* 0x0000000300077211 */ /* 0x080fe400000f16ff */
[----:B------:R-:W-:Y:S03]  /*6980*/  IADD3 R0, R189, 0x40, RZ ;  /* 0x00000040bd007810 */ /* 0x000fe60007ffe0ff */
[----:B------:R2:W-:Y:S01]  /*6990*/  RED.E.ADD.F32.FTZ.RN.STRONG.GPU [R6.64], R15 ;  /* 0x0000000f0600798e */ /* 0x0005e2000c10e784 */
[CC--:B---3--:R-:W-:Y:S01]  /*69a0*/  LEA R8, P3, R249.reuse, R2.reuse, 0x2 ;  /* 0x00000002f9087211 */ /* 0x0c8fe200078610ff */
[----:B------:R-:W-:Y:S03]  /*69b0*/  IMAD.IADD R0, R228, 0x1, R0 ;  /* 0x00000001e4007824 */ /* 0x000fe600078e0200 */
[----:B------:R-:W-:Y:S01]  /*69c0*/  RED.E.ADD.F32.FTZ.RN.STRONG.GPU [R2.64+0x100], R20 ;  /* 0x000100140200798e */ /* 0x000fe2000c10e784 */
[-C--:B------:R-:W-:Y:S02]  /*69d0*/  LEA.HI.X.SX32 R9, R249, R3.reuse, 0x2, P3 ;  /* 0x00000003f9097211 */ /* 0x080fe400018f16ff */
[CC--:B------:R-:W-:Y:S02]  /*69e0*/  LEA R12, P2, R0.reuse, R2.reuse, 0x2 ;  /* 0x00000002000c7211 */ /* 0x0c0fe400078410ff */
[----:B------:R-:W-:Y:S02]  /*69f0*/  RED.E.ADD.F32.FTZ.RN.STRONG.GPU [R164.64+0x100], R21 ;  /* 0x00010015a400798e */ /* 0x000fe4000c10e784 */
[-C--:B------:R-:W-:Y:S01]  /*6a00*/  LEA.HI.X.SX32 R13, R0, R3.reuse, 0x2, P2 ;  /* 0x00000003000d7211 */ /* 0x080fe200010f16ff */
[----:B------:R-:W-:Y:S01]  /*6a10*/  IMAD.IADD R0, R228, 0x1, R248 ;  /* 0x00000001e4007824 */ /* 0x000fe200078e02f8 */
[CC--:B-1----:R-:W-:Y:S02]  /*6a20*/  LEA R4, P0, R172.reuse, R2.reuse, 0x2 ;  /* 0x00000002ac047211 */ /* 0x0c2fe400078010ff */
[CC--:B------:R-:W-:Y:S02]  /*6a30*/  LEA R14, P6, R17.reuse, R2.reuse, 0x2 ;  /* 0x00000002110e7211 */ /* 0x0c0fe400078c10ff */
[-C--:B------:R-:W-:Y:S02]  /*6a40*/  LEA.HI.X.SX32 R5, R172, R3.reuse, 0x2, P0 ;  /* 0x00000003ac057211 */ /* 0x080fe400000f16ff */
[CC--:B------:R-:W-:Y:S03]  /*6a50*/  LEA R10, P0, R170.reuse, R2.reuse, 0x2 ;  /* 0x00000002aa0a7211 */ /* 0x0c0fe600078010ff */
[----:B------:R1:W-:Y:S01]  /*6a60*/  RED.E.ADD.F32.FTZ.RN.STRONG.GPU [R4.64], R22 ;  /* 0x000000160400798e */ /* 0x0003e2000c10e784 */
[-C--:B------:R-:W-:Y:S02]  /*6a70*/  LEA.HI.X.SX32 R11, R170, R3.reuse, 0x2, P0 ;  /* 0x00000003aa0b7211 */ /* 0x080fe400000f16ff */
[CC--:B--2---:R-:W-:Y:S02]  /*6a80*/  LEA R6, P2, R248.reuse, R2.reuse, 0x2 ;  /* 0x00000002f8067211 */ /* 0x0c4fe400078410ff */
[----:B------:R2:W-:Y:S01]  /*6a90*/  RED.E.ADD.F32.FTZ.RN.STRONG.GPU [R12.64], R23 ;  /* 0x000000170c00798e */ /* 0x0005e2000c10e784 */
[-C--:B------:R-:W-:Y:S02]  /*6aa0*/  LEA.HI.X.SX32 R15, R17, R3.reuse, 0x2, P6 ;  /* 0x00000003110f7211 */ /* 0x080fe400030f16ff */
[-C--:B------:R-:W-:Y:S02]  /*6ab0*/  LEA.HI.X.SX32 R7, R248, R3.reuse, 0x2, P2 ;  /* 0x00000003f8077211 */ /* 0x080fe400010f16ff */
[----:B------:R-:W-:Y:S05]  /*6ac0*/  RED.E.ADD.F32.FTZ.RN.STRONG.GPU [R10.64], R24 ;  /* 0x000000180a00798e */ /* 0x000fea000c10e784 */
[----:B------:R3:W-:Y:S05]  /*6ad0*/  RED.E.ADD.F32.FTZ.RN.STRONG.GPU [R8.64], R25 ;  /* 0x000000190800798e */ /* 0x0007ea000c10e784 */
[----:B------:R4:W-:Y:S05]  /*6ae0*/  RED.E.ADD.F32.FTZ.RN.STRONG.GPU [R6.64], R26 ;  /* 0x0000001a0600798e */ /* 0x0009ea000c10e784 */
[----:B------:R-:W-:Y:S01]  /*6af0*/  LDSM.16.MT88.4 R20, [R206+0x2000] ;  /* 0x00200000ce14783b */ /* 0x000fe20000004200 */
[CC--:B-1----:R-:W-:Y:S04]  /*6b00*/  LEA R4, P0, R0.reuse, R2.reuse, 0x2 ;  /* 0x0000000200047211 */ /* 0x0c2fe800078010ff */
[----:B------:R-:W-:Y:S01]  /*6b10*/  LDSM.16.MT88.4 R168, [R206+0x2800] ;  /* 0x00280000cea8783b */ /* 0x000fe20000004200 */
[-C--:B------:R-:W-:Y:S02]  /*6b20*/  LEA.HI.X.SX32 R5, R0, R3.reuse, 0x2, P0 ;  /* 0x0000000300057211 */ /* 0x080fe400000f16ff */
[----:B------:R-:W-:Y:S02]  /*6b30*/  IADD3 R0, R188, 0x60, RZ ;  /* 0x00000060bc007810 */ /* 0x000fe40007ffe0ff */
[-C--:B--2---:R-:W-:Y:S01]  /*6b40*/  LEA R12, P5, R16, R2.reuse, 0x2 ;  /* 0x00000002100c7211 */ /* 0x084fe200078a10ff */
[----:B------:R1:W-:Y:S02]  /*6b50*/  RED.E.ADD.F32.FTZ.RN.STRONG.GPU [R4.64], R27 ;  /* 0x0000001b0400798e */ /* 0x0003e4000c10e784 */
[----:B------:R-:W-:Y:S01]  /*6b60*/  IMAD.IADD R0, R228, 0x1, R0 ;  /* 0x00000001e4007824 */ /* 0x000fe200078e0200 */
[-C--:B------:R-:W-:Y:S02]  /*6b70*/  LEA.HI.X.SX32 R13, R16, R3.reuse, 0x2, P5 ;  /* 0x00000003100d7211 */ /* 0x080fe400028f16ff */
[----:B------:R-:W-:Y:S01]  /*6b80*/  RED.E.ADD.F32.FTZ.RN.STRONG.GPU [R2.64+0x180], R32 ;  /* 0x000180200200798e */ /* 0x000fe2000c10e784 */
[----:B------:R-:W-:Y:S01]  /*6b90*/  IMAD.IADD R0, R228, 0x1, R0 ;  /* 0x00000001e4007824 */ /* 0x000fe200078e0200 */
[CC--:B---3--:R-:W-:Y:S03]  /*6ba0*/  LEA R8, P3, R247.reuse, R2.reuse, 0x2 ;  /* 0x00000002f7087211 */ /* 0x0c8fe600078610ff */
[----:B------:R-:W-:Y:S01]  /*6bb0*/  RED.E.ADD.F32.FTZ.RN.STRONG.GPU [R164.64+0x180], R33 ;  /* 0x00018021a400798e */ /* 0x000fe2000c10e784 */
[CC--:B------:R-:W-:Y:S02]  /*6bc0*/  LEA R10, P4, R0.reuse, R2.reuse, 0x2 ;  /* 0x00000002000a7211 */ /* 0x0c0fe400078810ff */
[-C--:B------:R-:W-:Y:S02]  /*6bd0*/  LEA.HI.X.SX32 R9, R247, R3.reuse, 0x2, P3 ;  /* 0x00000003f7097211 */ /* 0x080fe400018f16ff */
[----:B------:R-:W-:Y:S01]  /*6be0*/  RED.E.ADD.F32.FTZ.RN.STRONG.GPU [R14.64], R34 ;  /* 0x000000220e00798e */ /* 0x000fe2000c10e784 */
[-C--:B------:R-:W-:Y:S01]  /*6bf0*/  LEA.HI.X.SX32 R11, R0, R3.reuse, 0x2, P4 ;  /* 0x00000003000b7211 */ /* 0x080fe200020f16ff */
[----:B------:R-:W-:Y:S01]  /*6c00*/  IMAD.IADD R0, R196, 0x1, R206 ;  /* 0x00000001c4007824 */ /* 0x000fe200078e02ce */
[CC--:B----4-:R-:W-:Y:S02]  /*6c10*/  LEA R6, P2, R246.reuse, R2.reuse, 0x2 ;  /* 0x00000002f6067211 */ /* 0x0d0fe400078410ff */
[----:B------:R-:W-:Y:S02]  /*6c20*/  RED.E.ADD.F32.FTZ.RN.STRONG.GPU [R12.64], R35 ;  /* 0x000000230c00798e */ /* 0x000fe4000c10e784 */
[-C--:B------:R-:W-:Y:S02]  /*6c30*/  LEA.HI.X.SX32 R7, R246, R3.reuse, 0x2, P2 ;  /* 0x00000003f6077211 */ /* 0x080fe400010f16ff */
[----:B------:R-:W-:Y:S01]  /*6c40*/  ISETP.LT.AND P2, PT, RZ, UR7, PT ;  /* 0x00000007ff007c0c */ /* 0x000fe2000bf41270 */
[----:B------:R-:W-:Y:S01]  /*6c50*/  RED.E.ADD.F32.FTZ.RN.STRONG.GPU [R10.64], R28 ;  /* 0x0000001c0a00798e */ /* 0x000fe2000c10e784 */
[----:B------:R-:W-:Y:S01]  /*6c60*/  UMOV UR7, UR12 ;  /* 0x0000000c00077c82 */ /* 0x000fe20008000000 */
[C---:B-1----:R-:W-:Y:S03]  /*6c70*/  LEA R4, P0, R252.reuse, R2, 0x2 ;  /* 0x00000002fc047211 */ /* 0x042fe600078010ff */
[----:B------:R-:W-:Y:S01]  /*6c80*/  RED.E.ADD.F32.FTZ.RN.STRONG.GPU [R8.64], R29 ;  /* 0x0000001d0800798e */ /* 0x000fe2000c10e784 */
[----:B------:R-:W-:Y:S02]  /*6c90*/  LEA.HI.X.SX32 R5, R252, R3, 0x2, P0 ;  /* 0x00000003fc057211 */ /* 0x000fe400000f16ff */
[----:B------:R-:W-:Y:S01]  /*6ca0*/  PLOP3.LUT P0, PT, PT, PT, UP1, 0x80, 0x0 ;  /* 0x000000000000781c */ /* 0x000fe20003f0f018 */
[----:B------:R-:W-:Y:S01]  /*6cb0*/  @UP3 UIADD3 UR11, UP1, UR11, -0x100, URZ ;  /* 0xffffff000b0b3890 */ /* 0x000fe2000ff3e03f */
[----:B------:R-:W-:Y:S03]  /*6cc0*/  RED.E.ADD.F32.FTZ.RN.STRONG.GPU [R6.64], R30 ;  /* 0x0000001e0600798e */ /* 0x000fe6000c10e784 */
[----:B------:R-:W-:Y:S02]  /*6cd0*/  @UP3 UIADD3.X UR10, UR10, -0x1, URZ, UP1, !UPT ;  /* 0xffffffff0a0a3890 */ /* 0x000fe40008ffe43f */
[----:B------:R-:W-:Y:S05]  /*6ce0*/  LDSM.16.MT88.4 R8, [R206] ;  /* 0x00000000ce08783b */ /* 0x000fea0000004200 */
[----:B------:R-:W-:Y:S05]  /*6cf0*/  RED.E.ADD.F32.FTZ.RN.STRONG.GPU [R4.64], R31 ;  /* 0x0000001f0400798e */ /* 0x000fea000c10e784 */
[----:B------:R-:W1:Y:S05]  /*6d00*/  LDSM.16.MT88.4 R4, [R205+0x1c000] ;  /* 0x01c00000cd04783b */ /* 0x000e6a0000004200 */
[----:B------:R-:W2:Y:S05]  /*6d10*/  LDSM.16.MT88.4 R12, [R205+0x1e000] ;  /* 0x01e00000cd0c783b */ /* 0x000eaa0000004200 */
[----:B------:R-:W3:Y:S05]  /*6d20*/  LDSM.16.MT88.4 R16, [R0] ;  /* 0x000000000010783b */ /* 0x000eea0000004200 */
[----:B------:R-:W4:Y:S05]  /*6d30*/  LDSM.16.MT88.4 R24, [R0+0x2000] ;  /* 0x002000000018783b */ /* 0x000f2a0000004200 */
[----:B------:R-:W-:Y:S05]  /*6d40*/  LDSM.16.MT88.4 R28, [R206+0x800] ;  /* 0x00080000ce1c783b */ /* 0x000fea0000004200 */
[----:B------:R-:W-:Y:S05]  /*6d50*/  LDSM.16.MT88.4 R32, [R205+0x1e800] ;  /* 0x01e80000cd20783b */ /* 0x000fea0000004200 */
[----:B------:R-:W-:Y:S05]  /*6d60*/  LDSM.16.MT88.4 R164, [R0+0x800] ;  /* 0x0008000000a4783b */ /* 0x000fea0000004200 */
        /* <DEDUP_REMOVED lines=49> */
[----:B------:R2:W1:Y:S07]  /*7080*/  LDSM.16.MT88.4 R12, [R0+0x3800] ;  /* 0x00380000000c783b */ /* 0x00046e0000004200 */
[-C--:B------:R-:W-:Y:S08]  /*7090*/  HMMA.16816.F32.BF16 R116, R4, R20.reuse, R116 ;  /* 0x000000140474723c */ /* 0x080ff00000041874 */
[C---:B------:R-:W-:Y:S08]  /*70a0*/  HMMA.16816.F32.BF16 R120, R16.reuse, R20, R120 ;  /* 0x000000141078723c */ /* 0x040ff00000041878 */
[-C--:B------:R-:W-:Y:S04]  /*70b0*/  HMMA.16816.F32.BF16 R124, R16, R22.reuse, R124 ;  /* 0x00000016107c723c */ /* 0x080fe8000004187c */
[C---:B--2---:R-:W-:Y:S02]  /*70c0*/  IADD3 R0, R206.reuse, -0x4000, RZ ;  /* 0xffffc000ce007810 */ /* 0x044fe40007ffe0ff */
[----:B------:R-:W-:Y:S02]  /*70d0*/  @P0 IADD3 R0, R206, 0x4000, RZ ;  /* 0x00004000ce000810 */ /* 0x000fe40007ffe0ff */
[C---:B------:R-:W-:Y:S04]  /*70e0*/  HMMA.16816.F32.BF16 R128, R4.reuse, R22, R128 ;  /* 0x000000160480723c */ /* 0x040fe80000041880 */
[----:B------:R-:W-:Y:S04]  /*70f0*/  IMAD.MOV.U32 R206, RZ, RZ, R0 ;  /* 0x000000ffffce7224 */ /* 0x000fe800078e0000 */
        /* <DEDUP_REMOVED lines=27> */
[----:B------:R-:W4:Y:S04]  /*72b0*/  LDL R181, [R1+0x30] ;  /* 0x0000300001b57983 */ /* 0x000f280000100800 */
[----:B------:R-:W4:Y:S04]  /*72c0*/  LDL R177, [R1+0x10] ;  /* 0x0000100001b17983 */ /* 0x000f280000100800 */
[----:B------:R-:W4:Y:S04]  /*72d0*/  LDL R176, [R1+0x24] ;  /* 0x0000240001b07983 */ /* 0x000f280000100800 */
[----:B------:R-:W4:Y:S01]  /*72e0*/  LDL R180, [R1+0x2c] ;  /* 0x00002c0001b47983 */ /* 0x000f220000100800 */
[----:B------:R-:W-:-:S02]  /*72f0*/  FMUL.FTZ R100, R100, c[0x0][0x2e0] ;  /* 0x0000b80064647a20 */ /* 0x000fc40000410000 */
[----:B------:R-:W-:Y:S02]  /*7300*/  FMUL.FTZ R32, R101, c[0x0][0x2e0] ;  /* 0x0000b80065207a20 */ /* 0x000fe40000410000 */
[----:B------:R-:W-:Y:S02]  /*7310*/  FMUL.FTZ R102, R102, c[0x0][0x2e0] ;  /* 0x0000b80066667a20 */ /* 0x000fe40000410000 */
[----:B------:R-:W-:Y:S02]  /*7320*/  FMUL.FTZ R31, R103, c[0x0][0x2e0] ;  /* 0x0000b800671f7a20 */ /* 0x000fe40000410000 */
[----:B------:R-:W-:Y:S02]  /*7330*/  FMUL.FTZ R112, R112, c[0x0][0x2e0] ;  /* 0x0000b80070707a20 */ /* 0x000fe40000410000 */
[----:B------:R-:W-:Y:S02]  /*7340*/  FMUL.FTZ R28, R113, c[0x0][0x2e0] ;  /* 0x0000b800711c7a20 */ /* 0x000fe40000410000 */
[----:B------:R-:W-:-:S02]  /*7350*/  FMUL.FTZ R114, R114, c[0x0][0x2e0] ;  /* 0x0000b80072727a20 */ /* 0x000fc40000410000 */
[----:B------:R-:W-:Y:S01]  /*7360*/  FMUL.FTZ R27, R115, c[0x0][0x2e0] ;  /* 0x0000b800731b7a20 */ /* 0x000fe20000410000 */
[----:B------:R-:W-:Y:S01]  /*7370*/  F2FP.BF16.PACK_AB R32, R32, R100 ;  /* 0x000000642020723e */ /* 0x000fe200000010ff */
[----:B------:R-:W-:Y:S01]  /*7380*/  BAR.SYNC.DEFER_BLOCKING 0x0 ;  /* 0x0000000000007b1d */ /* 0x000fe20000010000 */
[----:B------:R-:W-:Y:S02]  /*7390*/  FMUL.FTZ R104, R104, c[0x0][0x2e0] ;  /* 0x0000b80068687a20 */ /* 0x000fe40000410000 */
[----:B------:R-:W-:Y:S01]  /*73a0*/  FMUL.FTZ R30, R105, c[0x0][0x2e0] ;  /* 0x0000b800691e7a20 */ /* 0x000fe20000410000 */
[----:B------:R-:W-:Y:S01]  /*73b0*/  F2FP.BF16.PACK_AB R31, R31, R102 ;  /* 0x000000661f1f723e */ /* 0x000fe200000010ff */
[----:B------:R-:W-:Y:S02]  /*73c0*/  FMUL.FTZ R106, R106, c[0x0][0x2e0] ;  /* 0x0000b8006a6a7a20 */ /* 0x000fe40000410000 */
[----:B------:R-:W-:Y:S01]  /*73d0*/  FMUL.FTZ R29, R107, c[0x0][0x2e0] ;  /* 0x0000b8006b1d7a20 */ /* 0x000fe20000410000 */
[----:B------:R-:W-:Y:S01]  /*73e0*/  F2FP.BF16.PACK_AB R28, R28, R112 ;  /* 0x000000701c1c723e */ /* 0x000fe200000010ff */
[----:B------:R-:W-:-:S02]  /*73f0*/  FMUL.FTZ R108, R108, c[0x0][0x2e0] ;  /* 0x0000b8006c6c7a20 */ /* 0x000fc40000410000 */
[----:B------:R-:W-:Y:S01]  /*7400*/  FMUL.FTZ R26, R109, c[0x0][0x2e0] ;  /* 0x0000b8006d1a7a20 */ /* 0x000fe20000410000 */
[----:B------:R-:W-:Y:S01]  /*7410*/  F2FP.BF16.PACK_AB R27, R27, R114 ;  /* 0x000000721b1b723e */ /* 0x000fe200000010ff */
        /* <DEDUP_REMOVED lines=74> */
[----:B------:R-:W-:Y:S02]  /*78c0*/  F2FP.BF16.PACK_AB R6, R6, R152 ;  /* 0x000000980606723e */ /* 0x000fe400000010ff */
[----:B------:R-:W-:Y:S02]  /*78d0*/  F2FP.BF16.PACK_AB R36, R37, R36 ;  /* 0x000000242524723e */ /* 0x000fe400000010ff */
[----:B------:R-:W-:Y:S02]  /*78e0*/  F2FP.BF16.PACK_AB R38, R39, R38 ;  /* 0x000000262726723e */ /* 0x000fe400000010ff */
[----:B------:R-:W-:-:S02]  /*78f0*/  F2FP.BF16.PACK_AB R48, R49, R48 ;  /* 0x000000303130723e */ /* 0x000fc400000010ff */
[----:B------:R-:W-:Y:S02]  /*7900*/  F2FP.BF16.PACK_AB R50, R51, R50 ;  /* 0x000000323332723e */ /* 0x000fe400000010ff */
[----:B------:R-:W-:Y:S02]  /*7910*/  F2FP.BF16.PACK_AB R40, R41, R40 ;  /* 0x000000282928723e */ /* 0x000fe400000010ff */
        /* <DEDUP_REMOVED lines=24> */
[----:B------:R-:W-:Y:S01]  /*7aa0*/  F2FP.BF16.PACK_AB R90, R91, R90 ;  /* 0x0000005a5b5a723e */ /* 0x000fe200000010ff */
[----:B------:R-:W-:Y:S01]  /*7ab0*/  UISETP.NE.AND UP0, UPT, UR19, -0x1, UPT ;  /* 0xffffffff1300788c */ /* 0x000fe2000bf05270 */
[----:B------:R-:W-:Y:S01]  /*7ac0*/  F2FP.BF16.PACK_AB R5, R5, R154 ;  /* 0x0000009a0505723e */ /* 0x000fe200000010ff */
[----:B------:R-:W-:Y:S01]  /*7ad0*/  ULDC.64 UR10, c[0x0][0x3a0] ;  /* 0x0000e800000a7ab9 */ /* 0x000fe20000000a00 */
[----:B------:R-:W-:Y:S02]  /*7ae0*/  F2FP.BF16.PACK_AB R2, R2, R156 ;  /* 0x0000009c0202723e */ /* 0x000fe400000010ff */
[----:B------:R-:W-:-:S02]  /*7af0*/  F2FP.BF16.PACK_AB R0, R0, R158 ;  /* 0x0000009e0000723e */ /* 0x000fc400000010ff */
[----:B------:R-:W-:Y:S02]  /*7b00*/  F2FP.BF16.PACK_AB R92, R93, R92 ;  /* 0x0000005c5d5c723e */ /* 0x000fe400000010ff */
[----:B------:R-:W-:Y:S02]  /*7b10*/  F2FP.BF16.PACK_AB R94, R95, R94 ;  /* 0x0000005e5f5e723e */ /* 0x000fe400000010ff */
[----:B------:R-:W-:Y:S01]  /*7b20*/  PLOP3.LUT P0, PT, PT, PT, UP0, 0x80, 0x0 ;  /* 0x000000000000781c */ /* 0x000fe20003f0f008 */
[----:B------:R-:W-:-:S04]  /*7b30*/  @UP0 UIADD3 UR7, UR16, UR19, URZ ;  /* 0x0000001310070290 */ /* 0x000fc8000fffe03f */
[----:B------:R-:W-:Y:S01]  /*7b40*/  @UP0 UIMAD.WIDE.U32 UR8, UR7, UR10, URZ ;  /* 0x0000000a070802a5 */ /* 0x000fe2000f8e003f */
[----:B--2---:R1:W-:Y:S04]  /*7b50*/  STS [R179], R32 ;  /* 0x00000020b3007388 */ /* 0x0043e80000000800 */
[----:B------:R1:W-:Y:S04]  /*7b60*/  STS [R179+0x400], R31 ;  /* 0x0004001fb3007388 */ /* 0x0003e80000000800 */
[----:B---3--:R1:W-:Y:S04]  /*7b70*/  STS [R178], R28 ;  /* 0x0000001cb2007388 */ /* 0x0083e80000000800 */
[----:B----4-:R1:W-:Y:S04]  /*7b80*/  STS [R181], R27 ;  /* 0x0000001bb5007388 */ /* 0x0103e80000000800 */
[----:B------:R1:W-:Y:S04]  /*7b90*/  STS [R179+0x2000], R30 ;  /* 0x0020001eb3007388 */ /* 0x0003e80000000800 */
[----:B------:R1:W-:Y:S04]  /*7ba0*/  STS [R179+0x2400], R29 ;  /* 0x0024001db3007388 */ /* 0x0003e80000000800 */
[----:B------:R1:W-:Y:S04]  /*7bb0*/  STS [R178+0x2000], R26 ;  /* 0x0020001ab2007388 */ /* 0x0003e80000000800 */
[----:B------:R1:W-:Y:S04]  /*7bc0*/  STS [R178+0x2400], R25 ;  /* 0x00240019b2007388 */ /* 0x0003e80000000800 */
[----:B------:R1:W-:Y:S04]  /*7bd0*/  STS [R177], R24 ;  /* 0x00000018b1007388 */ /* 0x0003e80000000800 */
[----:B------:R1:W-:Y:S04]  /*7be0*/  STS [R177+0x400], R23 ;  /* 0x00040017b1007388 */ /* 0x0003e80000000800 */
[----:B------:R1:W-:Y:S04]  /*7bf0*/  STS [R176], R20 ;  /* 0x00000014b0007388 */ /* 0x0003e80000000800 */
[----:B------:R1:W-:Y:S04]  /*7c00*/  STS [R180], R19 ;  /* 0x00000013b4007388 */ /* 0x0003e80000000800 */
        /* <DEDUP_REMOVED lines=52> */
[----:B------:R-:W-:-:S02]  /*7f50*/  @UP0 UIMAD UR15, UR7, UR11, UR9 ;  /* 0x0000000b070f02a4 */ /* 0x000fc4000f8e0209 */
[----:B------:R-:W-:Y:S01]  /*7f60*/  @UP0 UMOV UR14, UR8 ;  /* 0x00000008000e0c82 */ /* 0x000fe20008000000 */
[----:B------:R-:W-:Y:S05]  /*7f70*/  @P0 BRA `(.L_x_278) ;  /* 0x000000c000000947 */ /* 0x000fea0003800000 */
[----:B------:R-:W-:Y:S02]  /*7f80*/  USHF.R.S32.HI UR7, URZ, 0x1f, UR16 ;  /* 0x0000001f3f077899 */ /* 0x000fe40008011410 */
[----:B------:R-:W-:Y:S02]  /*7f90*/  ULDC.64 UR10, c[0x0][0x3a0] ;  /* 0x0000e800000a7ab9 */ /* 0x000fe40000000a00 */
[----:B------:R-:W-:Y:S02]  /*7fa0*/  UIMAD UR7, UR7, UR10, URZ ;  /* 0x0000000a070772a4 */ /* 0x000fe4000f8e023f */
[----:B------:R-:W-:Y:S02]  /*7fb0*/  UIMAD.WIDE.U32 UR8, UR16, UR10, URZ ;  /* 0x0000000a100872a5 */ /* 0x000fe4000f8e003f */
[----:B------:R-:W-:Y:S02]  /*7fc0*/  UIMAD UR11, UR16, UR11, UR7 ;  /* 0x0000000b100b72a4 */ /* 0x000fe4000f8e0207 */
[----:B------:R-:W-:-:S02]  /*7fd0*/  ULDC.64 UR12, c[0x0][0x388] ;  /* 0x0000e200000c7ab9 */ /* 0x000fc40000000a00 */
[----:B------:R-:W-:Y:S02]  /*7fe0*/  UIADD3 UR9, UR9, UR11, URZ ;  /* 0x0000000b09097290 */ /* 0x000fe4000fffe03f */
[----:B------:R-:W-:Y:S02]  /*7ff0*/  UIMAD UR7, UR60, UR12, URZ ;  /* 0x0000000c3c0772a4 */ /* 0x000fe4000f8e023f */
[----:B------:R-:W-:Y:S02]  /*8000*/  UIMAD.WIDE.U32 UR8, UR31, UR12, UR8 ;  /* 0x0000000c1f0872a5 */ /* 0x000fe4000f8e0008 */
[----:B------:R-:W-:-:S04]  /*8010*/  UIMAD UR7, UR31, UR13, UR7 ;  /* 0x0000000d1f0772a4 */ /* 0x000fc8000f8e0207 */
[----:B------:R-:W-:Y:S02]  /*8020*/  UIADD3 UR15, UR9, UR7, URZ ;  /* 0x00000007090f7290 */ /* 0x000fe4000fffe03f */
[----:B------:R-:W-:Y:S02]  /*8030*/  UMOV UR14, UR8 ;  /* 0x00000008000e7c82 */ /* 0x000fe40008000000 */
.L_x_278:
        /* <DEDUP_REMOVED lines=18> */
.L_x_279:
[----:B-1----:R-:W1:Y:S01]  /*8160*/  S2R R3, SR_TID.X ;  /* 0x0000000000037919 */ /* 0x002e620000002100 */
[----:B-----5:R-:W-:Y:S01]  /*8170*/  IMAD.SHL.U32 R0, R185, 0x2, RZ ;  /* 0x00000002b9007824 */ /* 0x020fe200078e00ff */
[----:B------:R-:W-:Y:S01]  /*8180*/  USHF.L.U32 UR7, UR18, 0x7, URZ ;  /* 0x0000000712077899 */ /* 0x000fe2000800063f */
[----:B------:R-:W-:Y:S01]  /*8190*/  BSSY B0, `(.L_x_280) ;  /* 0x0000035000007945 */ /* 0x000fe20003800000 */
[----:B------:R-:W-:Y:S01]  /*81a0*/  BAR.SYNC.DEFER_BLOCKING 0x0 ;  /* 0x0000000000007b1d */ /* 0x000fe20000010000 */
[----:B------:R-:W-:Y:S01]  /*81b0*/  UIMAD UR6, UR18, -0x80, UR6 ;  /* 0xffffff80120678a4 */ /* 0x000fe2000f8e0206 */
[----:B------:R-:W-:Y:S01]  /*81c0*/  SHF.R.S32.HI R76, RZ, 0x1f, R245 ;  /* 0x0000001fff4c7819 */ /* 0x000fe200000114f5 */
[----:B------:R-:W-:Y:S01]  /*81d0*/  USHF.R.S32.HI UR10, URZ, 0x1f, UR7 ;  /* 0x0000001f3f0a7899 */ /* 0x000fe20008011407 */
[----:B------:R-:W-:-:S02]  /*81e0*/  IMAD.U32 R11, RZ, RZ, UR7 ;  /* 0x00000007ff0b7e24 */ /* 0x000fc4000f8e00ff */
[----:B------:R-:W-:Y:S01]  /*81f0*/  ULDC.64 UR8, c[0x0][0x3a0] ;  /* 0x0000e80000087ab9 */ /* 0x000fe20000000a00 */
[----:B------:R-:W-:Y:S01]  /*8200*/  ISETP.GE.AND P4, PT, R245, UR6, PT ;  /* 0x00000006f5007c0c */ /* 0x000fe2000bf86270 */
[----:B------:R-:W-:-:S04]  /*8210*/  UIMAD UR8, UR10, UR8, URZ ;  /* 0x000000080a0872a4 */ /* 0x000fc8000f8e023f */
[----:B------:R-:W-:-:S06]  /*8220*/  UIMAD UR8, UR7, UR9, UR8 ;  /* 0x00000009070872a4 */ /* 0x000fcc000f8e0208 */
[----:B------:R-:W-:Y:S01]  /*8230*/  IMAD.U32 R4, RZ, RZ, UR8 ;  /* 0x00000008ff047e24 */ /* 0x000fe2000f8e00ff */
[----:B------:R-:W-:Y:S01]  /*8240*/  ULDC.64 UR8, c[0x0][0x3b8] ;  /* 0x0000ee0000087ab9 */ /* 0x000fe20000000a00 */
[----:B-1----:R-:W-:Y:S01]  /*8250*/  SHF.R.S32.HI R2, RZ, 0x1f, R3 ;  /* 0x0000001fff027819 */ /* 0x002fe20000011403 */
[----:B------:R-:W-:-:S03]  /*8260*/  UIMAD UR8, UR59, UR8, URZ ;  /* 0x000000083b0872a4 */ /* 0x000fc6000f8e023f */
[----:B------:R-:W-:Y:S01]  /*8270*/  LEA.HI R2, R2, R3, RZ, 0x3 ;  /* 0x0000000302027211 */ /* 0x000fe200078f18ff */
[----:B------:R1:W2:Y:S01]  /*8280*/  LDS.128 R24, [R0+0xd000] ;  /* 0x00d0000000187984 */ /* 0x0002a20000000c00 */
[----:B------:R-:W-:Y:S02]  /*8290*/  UIMAD UR8, UR38, UR9, UR8 ;  /* 0x00000009260872a4 */ /* 0x000fe4000f8e0208 */
[----:B------:R-:W-:Y:S01]  /*82a0*/  LOP3.LUT R2, R2, 0xfffffff8, RZ, 0xc0, !PT ;  /* 0xfffffff802027812 */ /* 0x000fe200078ec0ff */
[----:B------:R1:W3:Y:S04]  /*82b0*/  LDS.128 R32, [R0+0xe000] ;  /* 0x00e0000000207984 */ /* 0x0002e80000000c00 */
[----:B------:R-:W-:Y:S01]  /*82c0*/  IMAD.IADD R2, R3, 0x1, -R2 ;  /* 0x0000000103027824 */ /* 0x000fe200078e0a02 */
[----:B------:R1:W4:Y:S03]  /*82d0*/  LDS.128 R40, [R0+0xf000] ;  /* 0x00f0000000287984 */ /* 0x0003260000000c00 */
[----:B------:R-:W-:Y:S01]  /*82e0*/  IMAD.SHL.U32 R8, R2, 0x8, RZ ;  /* 0x0000000802087824 */ /* 0x000fe200078e00ff */
[----:B------:R1:W1:Y:S04]  /*82f0*/  LDS.128 R20, [R0+0x11000] ;  /* 0x0110000000147984 */ /* 0x0002680000000c00 */
[----:B------:R1:W1:Y:S01]  /*8300*/  LDS.128 R28, [R0+0x12000] ;  /* 0x01200000001c7984 */ /* 0x0002620000000c00 */
[----:B------:R-:W-:-:S03]  /*8310*/  SHF.R.S32.HI R9, RZ, 0x1f, R8 ;  /* 0x0000001fff097819 */ /* 0x000fc60000011408 */
[----:B------:R1:W1:Y:S02]  /*8320*/  LDS.128 R36, [R0+0x13000] ;  /* 0x0130000000247984 */ /* 0x0002640000000c00 */
[----:B------:R-:W-:Y:S02]  /*8330*/  IMAD.WIDE.U32 R2, R11, c[0x0][0x3a0], R8 ;  /* 0x0000e8000b027a25 */ /* 0x000fe400078e0008 */
[----:B------:R1:W1:Y:S03]  /*8340*/  LDS.128 R48, [R0+0x14000] ;  /* 0x0140000000307984 */ /* 0x0002660000000c00 */
[----:B------:R-:W-:Y:S01]  /*8350*/  IADD3 R2, P0, R2, UR14, RZ ;  /* 0x0000000e02027c10 */ /* 0x000fe2000ff1e0ff */
[----:B------:R1:W1:Y:S03]  /*8360*/  LDS.128 R56, [R0+0x15000] ;  /* 0x0150000000387984 */ /* 0x0002660000000c00 */
[----:B------:R-:W-:Y:S01]  /*8370*/  IADD3.X R3, R3, UR15, R4, P0, !PT ;  /* 0x0000000f03037c10 */ /* 0x000fe200087fe404 */
[----:B------:R1:W1:Y:S01]  /*8380*/  LDS.128 R64, [R0+0x16000] ;  /* 0x0160000000407984 */ /* 0x0002620000000c00 */
[----:B------:R-:W-:-:S03]  /*8390*/  IMAD.U32 R4, RZ, RZ, UR38 ;  /* 0x00000026ff047e24 */ /* 0x000fc6000f8e00ff */
[----:B------:R1:W1:Y:S01]  /*83a0*/  LDS.128 R72, [R0+0x17000] ;  /* 0x0170000000487984 */ /* 0x0002620000000c00 */
[----:B------:R-:W-:-:S03]  /*83b0*/  IMAD.WIDE.U32 R2, R4, c[0x0][0x3b8], R2 ;  /* 0x0000ee0004027a25 */ /* 0x000fc600078e0002 */
[----:B------:R1:W1:Y:S02]  /*83c0*/  LDS.128 R44, [R0+0x18000] ;  /* 0x01800000002c7984 */ /* 0x0002640000000c00 */
[----:B------:R-:W-:Y:S02]  /*83d0*/  IADD3 R10, R3, UR8, RZ ;  /* 0x00000008030a7c10 */ /* 0x000fe4000fffe0ff */
[----:B------:R1:W1:Y:S04]  /*83e0*/  LDS.128 R52, [R0+0x19000] ;  /* 0x0190000000347984 */ /* 0x0002680000000c00 */
[----:B------:R1:W1:Y:S04]  /*83f0*/  LDS.128 R60, [R0+0x1a000] ;  /* 0x01a00000003c7984 */ /* 0x0002680000000c00 */
[----:B------:R1:W1:Y:S01]  /*8400*/  LDS.128 R68, [R0+0x1b000] ;  /* 0x01b0000000447984 */ /* 0x0002620000000c00 */
[----:B------:R-:W-:Y:S05]  /*8410*/  @P4 BRA `(.L_x_281) ;  /* 0x000000c000004947 */ /* 0x000fea0003800000 */
[----:B--234-:R-:W2:Y:S01]  /*8420*/  LDS.128 R16, [R0+0xc000] ;  /* 0x00c0000000107984 */ /* 0x01cea20000000c00 */
[----:B------:R-:W-:-:S02]  /*8430*/  MOV R4, R2 ;  /* 0x0000000200047202 */ /* 0x000fc40000000f00 */
[----:B------:R-:W-:Y:S01]  /*8440*/  MOV R5, R10 ;  /* 0x0000000a00057202 */ /* 0x000fe20000000f00 */
[----:B------:R3:W4:Y:S04]  /*8450*/  LDS.128 R12, [R0+0x10000] ;  /* 0x01000000000c7984 */ /* 0x0007280000000c00 */
[----:B------:R-:W-:-:S05]  /*8460*/  IMAD.WIDE.U32 R4, R245, c[0x0][0x3a0], R4 ;  /* 0x0000e800f5047a25 */ /* 0x000fca00078e0004 */
[----:B------:R-:W-:Y:S01]  /*8470*/  LEA R6, P0, R4, c[0x0][0x340], 0x1 ;  /* 0x0000d00004067a11 */ /* 0x000fe200078008ff */
[----:B-1-3--:R-:W-:-:S04]  /*8480*/  IMAD R0, R76, c[0x0][0x3a0], RZ ;  /* 0x0000e8004c007a24 */ /* 0x00afc800078e02ff */
[----:B------:R-:W-:-:S05]  /*8490*/  IMAD R0, R245, c[0x0][0x3a4], R0 ;  /* 0x0000e900f5007a24 */ /* 0x000fca00078e0200 */
[----:B------:R-:W-:-:S04]  /*84a0*/  IADD3 R0, R5, R0, RZ ;  /* 0x0000000005007210 */ /* 0x000fc80007ffe0ff */
[----:B------:R-:W-:-:S05]  /*84b0*/  LEA.HI.X R7, R4, c[0x0][0x344], R0, 0x1, P0 ;  /* 0x0000d10004077a11 */ /* 0x000fca00000f0c00 */
[----:B--2---:R1:W-:Y:S04]  /*84c0*/  STG.E.128 [R6.64], R16 ;  /* 0x0000001006007986 */ /* 0x0043e8000c101d04 */
[----:B----4-:R1:W-:Y:S02]  /*84d0*/  STG.E.128 [R6.64+0x80], R12 ;  /* 0x0000800c06007986 */ /* 0x0103e4000c101d04 */
.L_x_281:
[----:B--234-:R-:W-:Y:S05]  /*84e0*/  BSYNC B0 ;  /* 0x0000000000007941 */ /* 0x01cfea0003800000 */
.L_x_280:
[----:B-1----:R-:W-:Y:S01]  /*84f0*/  IADD3 R0, R245, 0x20, RZ ;  /* 0x00000020f5007810 */ /* 0x002fe20007ffe0ff */
[----:B------:R-:W-:Y:S03]  /*8500*/  BSSY B0, `(.L_x_282) ;  /* 0x000000f000007945 */ /* 0x000fe60003800000 */
[----:B------:R-:W-:-:S13]  /*8510*/  ISETP.GE.AND P3, PT, R0, UR6, PT ;  /* 0x0000000600007c0c */ /* 0x000fda000bf66270 */
        /* <DEDUP_REMOVED lines=13> */
.L_x_283:
[----:B------:R-:W-:Y:S05]  /*85f0*/  BSYNC B0 ;  /* 0x0000000000007941 */ /* 0x000fea0003800000 */
.L_x_282:
[----:B------:R-:W-:Y:S01]  /*8600*/  IADD3 R0, R245, 0x40, RZ ;  /* 0x00000040f5007810 */ /* 0x000fe20007ffe0ff */
[----:B------:R-:W-:Y:S03]  /*8610*/  BSSY B0, `(.L_x_284) ;  /* 0x000000f000007945 */ /* 0x000fe60003800000 */
[----:B------:R-:W-:-:S13]  /*8620*/  ISETP.GE.AND P2, PT, R0, UR6, PT ;  /* 0x0000000600007c0c */ /* 0x000fda000bf46270 */
[----:B------:R-:W-:Y:S05]  /*8630*/  @P2 BRA `(.L_x_285) ;  /* 0x000000c000002947 */ /* 0x000fea0003800000 */
[----:B------:R-:W-:Y:S02]  /*8640*/  IADD3 R0, P0, R245, 0x40, RZ ;  /* 0x00000040f5007810 */ /* 0x000fe40007f1e0ff */
[----:B------:R-:W-:-:S03]  /*8650*/  MOV R5, R10 ;  /* 0x0000000a00057202 */ /* 0x000fc60000000f00 */
[----:B------:R-:W-:-:S04]  /*8660*/  IMAD.X R4, RZ, RZ, R76, P0 ;  /* 0x000000ffff047224 */ /* 0x000fc800000e064c */
[----:B-1----:R-:W-:Y:S02]  /*8670*/  IMAD R6, R4, c[0x0][0x3a0], RZ ;  /* 0x0000e80004067a24 */ /* 0x002fe400078e02ff */
        /* <DEDUP_REMOVED lines=8> */
.L_x_285:
[----:B------:R-:W-:Y:S05]  /*8700*/  BSYNC B0 ;  /* 0x0000000000007941 */ /* 0x000fea0003800000 */
.L_x_284:
[----:B------:R-:W-:Y:S01]  /*8710*/  IADD3 R0, R245, 0x60, RZ ;  /* 0x00000060f5007810 */ /* 0x000fe20007ffe0ff */
[----:B------:R-:W-:Y:S03]  /*8720*/  BSSY B0, `(.L_x_286) ;  /* 0x000000e000007945 */ /* 0x000fe60003800000 */
[----:B------:R-:W-:-:S13]  /*8730*/  ISETP.GE.AND P1, PT, R0, UR6, PT ;  /* 0x0000000600007c0c */ /* 0x000fda000bf26270 */
        /* <DEDUP_REMOVED lines=11> */
[----:B------:R1:W-:Y:S02]  /*87f0*/  STG.E.128 [R2.64+0x80], R36 ;  /* 0x0000802402007986 */ /* 0x0003e4000c101d04 */
.L_x_287:
[----:B------:R-:W-:Y:S05]  /*8800*/  BSYNC B0 ;  /* 0x0000000000007941 */ /* 0x000fea0003800000 */
.L_x_286:
[----:B------:R-:W-:Y:S01]  /*8810*/  ULDC.64 UR8, c[0x0][0x3a8] ;  /* 0x0000ea0000087ab9 */ /* 0x000fe20000000a00 */
[----:B-1----:R-:W-:Y:S01]  /*8820*/  IMAD.WIDE.U32 R2, R11, c[0x0][0x3a8], R8 ;  /* 0x0000ea000b027a25 */ /* 0x002fe200078e0008 */
[----:B------:R-:W-:Y:S01]  /*8830*/  UIMAD UR6, UR10, UR8, URZ ;  /* 0x000000080a0672a4 */ /* 0x000fe2000f8e023f */
[----:B------:R-:W-:Y:S03]  /*8840*/  BSSY B0, `(.L_x_288) ;  /* 0x0000016000007945 */ /* 0x000fe60003800000 */
[----:B------:R-:W-:Y:S01]  /*8850*/  UIMAD UR7, UR7, UR9, UR6 ;  /* 0x00000009070772a4 */ /* 0x000fe2000f8e0206 */
[----:B------:R-:W-:-:S05]  /*8860*/  IADD3 R2, P0, R2, UR11, RZ ;  /* 0x0000000b02027c10 */ /* 0x000fca000ff1e0ff */
[----:B------:R-:W-:Y:S01]  /*8870*/  IMAD.U32 R0, RZ, RZ, UR7 ;  /* 0x00000007ff007e24 */ /* 0x000fe2000f8e00ff */
[----:B------:R-:W-:Y:S02]  /*8880*/  ULDC.64 UR6, c[0x0][0x3c0] ;  /* 0x0000f00000067ab9 */ /* 0x000fe40000000a00 */
[----:B------:R-:W-:Y:S02]  /*8890*/  UIMAD UR6, UR59, UR6, URZ ;  /* 0x000000063b0672a4 */ /* 0x000fe4000f8e023f */
[----:B------:R-:W-:Y:S02]  /*88a0*/  IADD3.X R3, R3, UR12, R0, P0, !PT ;  /* 0x0000000c03037c10 */ /* 0x000fe400087fe400 */
[----:B------:R-:W-:Y:S01]  /*88b0*/  MOV R0, UR38 ;  /* 0x0000002600007c02 */ /* 0x000fe20008000f00 */
[----:B------:R-:W-:-:S04]  /*88c0*/  UIMAD UR6, UR38, UR7, UR6 ;  /* 0x00000007260672a4 */ /* 0x000fc8000f8e0206 */
[----:B------:R-:W-:-:S05]  /*88d0*/  IMAD.WIDE.U32 R2, R0, c[0x0][0x3c0], R2 ;  /* 0x0000f00000027a25 */ /* 0x000fca00078e0002 */
[----:B------:R-:W-:Y:S01]  /*88e0*/  IADD3 R8, R3, UR6, RZ ;  /* 0x0000000603087c10 */ /* 0x000fe2000fffe0ff */
        /* <DEDUP_REMOVED lines=11> */
.L_x_289:
[----:B------:R-:W-:Y:S05]  /*89a0*/  BSYNC B0 ;  /* 0x0000000000007941 */ /* 0x000fea0003800000 */
.L_x_288:
[----:B------:R-:W-:Y:S01]  /*89b0*/  BSSY B0, `(.L_x_290) ;  /* 0x000000e000007945 */ /* 0x000fe20003800000 */
        /* <DEDUP_REMOVED lines=13> */
.L_x_291:
[----:B------:R-:W-:Y:S05]  /*8a90*/  BSYNC B0 ;  /* 0x0000000000007941 */ /* 0x000fea0003800000 */
.L_x_290:
        /* <DEDUP_REMOVED lines=14> */
.L_x_293:
[----:B------:R-:W-:Y:S05]  /*8b80*/  BSYNC B0 ;  /* 0x0000000000007941 */ /* 0x000fea0003800000 */
.L_x_292:
        /* <DEDUP_REMOVED lines=13> */
.L_x_274:
[----:B------:R-:W-:Y:S02]  /*8c60*/  UISETP.NE.AND UP0, UPT, UR19, -0x1, UPT ;  /* 0xffffffff1300788c */ /* 0x000fe4000bf05270 */
[----:B------:R-:W-:-:S04]  /*8c70*/  ULDC.64 UR10, c[0x0][0x3a0] ;  /* 0x0000e800000a7ab9 */ /* 0x000fc80000000a00 */
[----:B------:R-:W-:-:S05]  /*8c80*/  PLOP3.LUT P0, PT, PT, PT, UP0, 0x80, 0x0 ;  /* 0x000000000000781c */ /* 0x000fca0003f0f008 */
[----:B------:R-:W-:-:S04]  /*8c90*/  @UP0 UIADD3 UR7, UR16, UR19, URZ ;  /* 0x0000001310070290 */ /* 0x000fc8000fffe03f */
        /* <DEDUP_REMOVED lines=16> */
.L_x_295:
        /* <DEDUP_REMOVED lines=18> */
.L_x_296:
[----:B------:R-:W-:Y:S01]  /*8ec0*/  USHF.L.U32 UR7, UR18, 0x7, URZ ;  /* 0x0000000712077899 */ /* 0x000fe2000800063f */
[----:B------:R-:W-:Y:S01]  /*8ed0*/  BSSY B0, `(.L_x_297) ;  /* 0x000001e000007945 */ /* 0x000fe20003800000 */
[----:B------:R-:W-:Y:S01]  /*8ee0*/  ULDC.64 UR8, c[0x0][0x3a0] ;  /* 0x0000e80000087ab9 */ /* 0x000fe20000000a00 */
[----:B------:R-:W-:Y:S01]  /*8ef0*/  SHF.R.S32.HI R12, RZ, 0x1f, R245 ;  /* 0x0000001fff0c7819 */ /* 0x000fe200000114f5 */
[----:B------:R-:W-:Y:S02]  /*8f00*/  USHF.R.S32.HI UR10, URZ, 0x1f, UR7 ;  /* 0x0000001f3f0a7899 */ /* 0x000fe40008011407 */
[----:B------:R-:W-:Y:S01]  /*8f10*/  IMAD.U32 R11, RZ, RZ, UR7 ;  /* 0x00000007ff0b7e24 */ /* 0x000fe2000f8e00ff */
[----:B------:R-:W-:Y:S02]  /*8f20*/  UIMAD UR6, UR18, -0x80, UR6 ;  /* 0xffffff80120678a4 */ /* 0x000fe4000f8e0206 */
[----:B------:R-:W-:Y:S01]  /*8f30*/  UIMAD UR8, UR10, UR8, URZ ;  /* 0x000000080a0872a4 */ /* 0x000fe2000f8e023f */
[----:B------:R-:W-:-:S03]  /*8f40*/  IMAD.WIDE.U32 R2, R11, c[0x0][0x3a0], R4 ;  /* 0x0000e8000b027a25 */ /* 0x000fc600078e0004 */
[----:B------:R-:W-:Y:S01]  /*8f50*/  UIMAD UR8, UR7, UR9, UR8 ;  /* 0x00000009070872a4 */ /* 0x000fe2000f8e0208 */
[----:B------:R-:W-:Y:S02]  /*8f60*/  ISETP.GE.AND P4, PT, R245, UR6, PT ;  /* 0x00000006f5007c0c */ /* 0x000fe4000bf86270 */
[----:B------:R-:W-:-:S03]  /*8f70*/  IADD3 R2, P0, R2, UR14, RZ ;  /* 0x0000000e02027c10 */ /* 0x000fc6000ff1e0ff */
[----:B------:R-:W-:Y:S01]  /*8f80*/  IMAD.U32 R0, RZ, RZ, UR8 ;  /* 0x00000008ff007e24 */ /* 0x000fe2000f8e00ff */
[----:B------:R-:W-:Y:S02]  /*8f90*/  ULDC.64 UR8, c[0x0][0x3b8] ;  /* 0x0000ee0000087ab9 */ /* 0x000fe40000000a00 */
[----:B------:R-:W-:Y:S02]  /*8fa0*/  UIMAD UR8, UR57, UR8, URZ ;  /* 0x00000008390872a4 */ /* 0x000fe4000f8e023f */
[----:B------:R-:W-:Y:S01]  /*8fb0*/  IADD3.X R3, R3, UR15, R0, P0, !PT ;  /* 0x0000000f03037c10 */ /* 0x000fe200087fe400 */
[----:B------:R-:W-:Y:S01]  /*8fc0*/  IMAD.U32 R0, RZ, RZ, UR38 ;  /* 0x00000026ff007e24 */ /* 0x000fe2000f8e00ff */
[----:B------:R-:W-:-:S03]  /*8fd0*/  UIMAD UR8, UR38, UR9, UR8 ;  /* 0x00000009260872a4 */ /* 0x000fc6000f8e0208 */
        /* <DEDUP_REMOVED lines=13> */
.L_x_298:
[----:B------:R-:W-:Y:S05]  /*90b0*/  BSYNC B0 ;  /* 0x0000000000007941 */ /* 0x000fea0003800000 */
.L_x_297:
        /* <DEDUP_REMOVED lines=14> */
[----:B------:R1:W-:Y:S04]  /*91a0*/  STG.E.128 [R8.64], RZ ;  /* 0x000000ff08007986 */ /* 0x0003e8000c101d04 */
[----:B------:R1:W-:Y:S02]  /*91b0*/  STG.E.128 [R8.64+0x80], RZ ;  /* 0x000080ff08007986 */ /* 0x0003e4000c101d04 */
.L_x_300:
[----:B------:R-:W-:Y:S05]  /*91c0*/  BSYNC B0 ;  /* 0x0000000000007941 */ /* 0x000fea0003800000 */
.L_x_299:
        /* <DEDUP_REMOVED lines=16> */
.L_x_302:
[----:B------:R-:W-:Y:S05]  /*92d0*/  BSYNC B0 ;  /* 0x0000000000007941 */ /* 0x000fea0003800000 */
.L_x_301:
[----:B------:R-:W-:Y:S01]  /*92e0*/  IADD3 R0, R245, 0x60, RZ ;  /* 0x00000060f5007810 */ /* 0x000fe20007ffe0ff */
[----:B------:R-:W-:Y:S03]  /*92f0*/  BSSY B0, `(.L_x_303) ;  /* 0x000000e000007945 */ /* 0x000fe60003800000 */
[----:B------:R-:W-:-:S13]  /*9300*/  ISETP.GE.AND P1, PT, R0, UR6, PT ;  /* 0x0000000600007c0c */ /* 0x000fda000bf26270 */
[----:B------:R-:W-:Y:S05]  /*9310*/  @P1 BRA `(.L_x_304) ;  /* 0x000000b000001947 */ /* 0x000fea0003800000 */
[----:B------:R-:W-:-:S04]  /*9320*/  IADD3 R0, P0, R245, 0x60, RZ ;  /* 0x00000060f5007810 */ /* 0x000fc80007f1e0ff */
[----:B------:R-:W-:-:S05]  /*9330*/  IADD3.X R3, RZ, R12, RZ, P0, !PT ;  /* 0x0000000cff037210 */ /* 0x000fca00007fe4ff */
[----:B-1----:R-:W-:Y:S01]  /*9340*/  IMAD R8, R3, c[0x0][0x3a0], RZ ;  /* 0x0000e80003087a24 */ /* 0x002fe200078e02ff */
[----:B------:R-:W-:-:S05]  /*9350*/  MOV R3, R10 ;  /* 0x0000000a00037202 */ /* 0x000fca0000000f00 */
[----:B------:R-:W-:-:S04]  /*9360*/  IMAD.WIDE.U32 R6, R0, c[0x0][0x3a0], R2 ;  /* 0x0000e80000067a25 */ /* 0x000fc800078e0002 */
[----:B------:R-:W-:Y:S01]  /*9370*/  IMAD R0, R0, c[0x0][0x3a4], R8 ;  /* 0x0000e90000007a24 */ /* 0x000fe200078e0208 */
[----:B------:R-:W-:-:S04]  /*9380*/  LEA R2, P0, R6, c[0x0][0x340], 0x1 ;  /* 0x0000d00006027a11 */ /* 0x000fc800078008ff */
[----:B------:R-:W-:-:S04]  /*9390*/  IADD3 R0, R0, R7, RZ ;  /* 0x0000000700007210 */ /* 0x000fc80007ffe0ff */
[----:B------:R-:W-:-:S05]  /*93a0*/  LEA.HI.X R3, R6, c[0x0][0x344], R0, 0x1, P0 ;  /* 0x0000d10006037a11 */ /* 0x000fca00000f0c00 */
[----:B------:R1:W-:Y:S04]  /*93b0*/  STG.E.128 [R2.64], RZ ;  /* 0x000000ff02007986 */ /* 0x0003e8000c101d04 */
[----:B------:R1:W-:Y:S02]  /*93c0*/  STG.E.128 [R2.64+0x80], RZ ;  /* 0x000080ff02007986 */ /* 0x0003e4000c101d04 */
.L_x_304:
[----:B------:R-:W-:Y:S05]  /*93d0*/  BSYNC B0 ;  /* 0x0000000000007941 */ /* 0x000fea0003800000 */
.L_x_303:
[----:B------:R-:W-:Y:S01]  /*93e0*/  ULDC.64 UR8, c[0x0][0x3a8] ;  /* 0x0000ea0000087ab9 */ /* 0x000fe20000000a00 */
[----:B------:R-:W-:Y:S01]  /*93f0*/  IMAD.WIDE.U32 R4, R11, c[0x0][0x3a8], R4 ;  /* 0x0000ea000b047a25 */ /* 0x000fe200078e0004 */
[----:B------:R-:W-:Y:S01]  /*9400*/  UIMAD UR6, UR10, UR8, URZ ;  /* 0x000000080a0672a4 */ /* 0x000fe2000f8e023f */
[----:B------:R-:W-:Y:S03]  /*9410*/  BSSY B0, `(.L_x_305) ;  /* 0x0000016000007945 */ /* 0x000fe60003800000 */
[----:B------:R-:W-:Y:S01]  /*9420*/  UIMAD UR7, UR7, UR9, UR6 ;  /* 0x00000009070772a4 */ /* 0x000fe2000f8e0206 */
[----:B-1----:R-:W-:-:S05]  /*9430*/  IADD3 R2, P0, R4, UR11, RZ ;  /* 0x0000000b04027c10 */ /* 0x002fca000ff1e0ff */
        /* <DEDUP_REMOVED lines=19> */
.L_x_306:
[----:B------:R-:W-:Y:S05]  /*9570*/  BSYNC B0 ;  /* 0x0000000000007941 */ /* 0x000fea0003800000 */
.L_x_305:
        /* <DEDUP_REMOVED lines=14> */
.L_x_308:
[----:B------:R-:W-:Y:S05]  /*9660*/  BSYNC B0 ;  /* 0x0000000000007941 */ /* 0x000fea0003800000 */
.L_x_307:
        /* <DEDUP_REMOVED lines=14> */
.L_x_310:
[----:B------:R-:W-:Y:S05]  /*9750*/  BSYNC B0 ;  /* 0x0000000000007941 */ /* 0x000fea0003800000 */
.L_x_309:
        /* <DEDUP_REMOVED lines=12> */
.L_x_294:
[----:B------:R-:W-:Y:S05]  /*9820*/  BSYNC B1 ;  /* 0x0000000000017941 */ /* 0x000fea0003800000 */
.L_x_269:
[----:B------:R-:W-:Y:S02]  /*9830*/  ULDC UR7, c[0x0][0x218] ;  /* 0x0000860000077ab9 */ /* 0x000fe40000000800 */
[----:B------:R-:W-:-:S04]  /*9840*/  UIADD3 UR7, UR7, 0x7f, URZ ;  /* 0x0000007f07077890 */ /* 0x000fc8000fffe03f */
[----:B------:R-:W-:-:S04]  /*9850*/  USHF.R.S32.HI UR6, URZ, 0x1f, UR7 ;  /* 0x0000001f3f067899 */ /* 0x000fc80008011407 */
[----:B------:R-:W-:-:S03]  /*9860*/  ULEA.HI UR6, UR6, UR7, URZ, 0x7 ;  /* 0x0000000706067291 */ /* 0x000fc6000f8f383f */
[----:B------:R-:W-:Y:S02]  /*9870*/  ULDC UR7, c[0x0][0xc] ;  /* 0x0000030000077ab9 */ /* 0x000fe40000000800 */
[----:B------:R-:W-:Y:S02]  /*9880*/  UIADD3 UR18, UR18, UR7, URZ ;  /* 0x0000000712127290 */ /* 0x000fe4000fffe03f */
[----:B------:R-:W-:-:S04]  /*9890*/  USHF.R.S32.HI UR6, URZ, 0x7, UR6 ;  /* 0x000000073f067899 */ /* 0x000fc80008011406 */
[----:B------:R-:W-:-:S06]  /*98a0*/  UISETP.GE.AND UP0, UPT, UR18, UR6, UPT ;  /* 0x000000061200728c */ /* 0x000fcc000bf06270 */
[----:B------:R-:W-:-:S13]  /*98b0*/  PLOP3.LUT P0, PT, PT, PT, UP0, 0x80, 0x0 ;  /* 0x000000000000781c */ /* 0x000fda0003f0f008 */
[----:B------:R-:W-:Y:S01]  /*98c0*/  @P0 CALL.REL.NOINC `(.L_x_311) ;  /* 0x0000001000000944 */ /* 0x000fe20003c00000 */
[----:B------:R-:W-:Y:S05]  /*98d0*/  BRA `(.L_x_312) ;  /* 0xffff73b000007947 */ /* 0x000fea000383ffff */
.L_x_311:
[----:B------:R-:W-:Y:S05]  /*98e0*/  EXIT ;  /* 0x000000000000794d */ /* 0x000fea0003800000 */
.L_x_313:
        /* <DEDUP_REMOVED lines=9> */
.L_x_2053:


//--------------------- .text._ZN5flash44flash_bwd_dq_dk_dv_loop_seqk_parallel_kernelI23Flash_bwd_kernel_traitsILi128ELi64ELi128ELi8ELi2ELi4ELi2ELb0ELb0EN7cutlass10bfloat16_tE19Flash_kernel_traitsILi128ELi64ELi128ELi8ES3_EELb0ELb0ELb0ELb0ELb0ELb0ELb0EEEvNS_16Flash_bwd_paramsE --------------------------
	.section	.text._ZN5flash44flash_bwd_dq_dk_dv_loop_seqk_parallel_kernelI23Flash_bwd_kernel_traitsILi128ELi64ELi128ELi8ELi2ELi4ELi2ELb0ELb0EN7cutlass10bfloat16_tE19Flash_kernel_traitsILi128ELi64ELi128ELi8ES3_EELb0ELb0ELb0ELb0ELb0ELb0ELb0EEEvNS_16Flash_bwd_paramsE,"ax",@progbits
	.sectioninfo	@"SHI_REGISTERS=255"
	.align	128
        .global         _ZN5flash44flash_bwd_dq_dk_dv_loop_seqk_parallel_kernelI23Flash_bwd_kernel_traitsILi128ELi64ELi128ELi8ELi2ELi4ELi2ELb0ELb0EN7cutlass10bfloat16_tE19Flash_kernel_traitsILi128ELi64ELi128ELi8ES3_EELb0ELb0ELb0ELb0ELb0ELb0ELb0EEEvNS_16Flash_bwd_paramsE
        .type           _ZN5flash44flash_bwd_dq_dk_dv_loop_seqk_parallel_kernelI23Flash_bwd_kernel_traitsILi128ELi64ELi128ELi8ELi2ELi4ELi2ELb0ELb0EN7cutlass10bfloat16_tE19Flash_kernel_traitsILi128ELi64ELi128ELi8ES3_EELb0ELb0ELb0ELb0ELb0ELb0ELb0EEEvNS_16Flash_bwd_paramsE,@function
        .size           _ZN5flash44flash_bwd_dq_dk_dv_loop_seqk_parallel_kernelI23Flash_bwd_kernel_traitsILi128ELi64ELi128ELi8ELi2ELi4ELi2ELb0ELb0EN7cutlass10bfloat16_tE19Flash_kernel_traitsILi128ELi64ELi128ELi8ES3_EELb0ELb0ELb0ELb0ELb0ELb0ELb0EEEvNS_16Flash_bwd_paramsE,(.L_x_2054 - _ZN5flash44flash_bwd_dq_dk_dv_loop_seqk_parallel_kernelI23Flash_bwd_kernel_traitsILi128ELi64ELi128ELi8ELi2ELi4ELi2ELb0ELb0EN7cutlass10bfloat16_tE19Flash_kernel_traitsILi128ELi64ELi128ELi8ES3_EELb0ELb0ELb0ELb0ELb0ELb0ELb0EEEvNS_16Flash_bwd_paramsE)
        .other          _ZN5flash44flash_bwd_dq_dk_dv_loop_seqk_parallel_kernelI23Flash_bwd_kernel_traitsILi128ELi64ELi128ELi8ELi2ELi4ELi2ELb0ELb0EN7cutlass10bfloat16_tE19Flash_kernel_traitsILi128ELi64ELi128ELi8ES3_EELb0ELb0ELb0ELb0ELb0ELb0ELb0EEEvNS_16Flash_bwd_paramsE,@"STO_CUDA_ENTRY STV_DEFAULT"
_ZN5flash44flash_bwd_dq_dk_dv_loop_seqk_parallel_kernelI23Flash_bwd_kernel_traitsILi128ELi64ELi128ELi8ELi2ELi4ELi2ELb0ELb0EN7cutlass10bfloat16_tE19Flash_kernel_traitsILi128ELi64ELi128ELi8ES3_EELb0ELb0ELb0ELb0ELb0ELb0ELb0EEEvNS_16Flash_bwd_paramsE:
.text._ZN5flash44flash_bwd_dq_dk_dv_loop_seqk_parallel_kernelI23Flash_bwd_kernel_traitsILi128ELi64ELi128ELi8ELi2ELi4ELi2ELb0ELb0EN7cutlass10bfloat16_tE19Flash_kernel_traitsILi128ELi64ELi128ELi8ES3_EELb0ELb0ELb0ELb0ELb0ELb0ELb0EEEvNS_16Flash_bwd_paramsE:
        /* <DEDUP_REMOVED lines=13> */
[----:B------:R-:W-:Y:S01]  /*00d0*/  ULDC.U8 UR9, c[0x0][0x328] ;  /* 0x0000ca0000097ab9 */ /* 0x000fe20000000000 */
[----:B------:R-:W-:Y:S01]  /*00e0*/  IMAD.MOV.U32 R222, RZ, RZ, -0x10 ;  /* 0xfffffff0ffde7424 */ /* 0x000fe200078e00ff */
[----:B------:R-:W-:Y:S02]  /*00f0*/  UISETP.NE.AND UP2, UPT, UR9, URZ, UPT ;  /* 0x0000003f0900728c */ /* 0x000fe4000bf45270 */
[----:B------:R-:W-:Y:S02]  /*0100*/  ULDC UR14, c[0x0][0x224] ;  /* 0x00008900000e7ab9 */ /* 0x000fe40000000800 */
[----:B------:R-:W-:Y:S01]  /*0110*/  ULDC UR46, c[0x0][0x22c] ;  /* 0x00008b00002e7ab9 */ /* 0x000fe20000000800 */
[----:B------:R-:W3:Y:S01]  /*0120*/  S2UR UR38, SR_CTAID.Z ;  /* 0x00000000002679c3 */ /* 0x000ee20000002700 */
[----:B------:R-:W-:-:S02]  /*0130*/  ULDC UR36, c[0x0][0x1c0] ;  /* 0x0000700000247ab9 */ /* 0x000fc40000000800 */
[----:B------:R-:W-:Y:S02]  /*0140*/  ULDC UR12, c[0x0][0x1c0] ;  /* 0x00007000000c7ab9 */ /* 0x000fe40000000800 */
[----:B------:R-:W-:Y:S02]  /*0150*/  USHF.R.S32.HI UR7, URZ, 0x1f, UR14 ;  /* 0x0000001f3f077899 */ /* 0x000fe4000801140e */
        /* <DEDUP_REMOVED lines=23> */
[--C-:B------:R-:W-:Y:S01]  /*02d0*/  SHF.R.S32.HI R5, RZ, 0x2, R17.reuse ;  /* 0x00000002ff057819 */ /* 0x100fe20000011411 */
[C---:B------:R-:W-:Y:S01]  /*02e0*/  IMAD.IADD R218, R3.reuse, 0x1, -R2 ;  /* 0x0000000103da7824 */ /* 0x040fe200078e0a02 */
[----:B------:R-:W-:Y:S01]  /*02f0*/  LEA.HI R6, R12, R13, RZ, 0x4 ;  /* 0x0000000d0c067211 */ /* 0x000fe200078f20ff */
[----:B------:R-:W-:Y:S01]  /*0300*/  IMAD.IADD R8, R3, 0x1, -R0 ;  /* 0x0000000103087824 */ /* 0x000fe200078e0a00 */
[----:B------:R-:W-:Y:S01]  /*0310*/  SHF.R.S32.HI R0, RZ, 0x1f, R17 ;  /* 0x0000001fff007819 */ /* 0x000fe20000011411 */
[----:B------:R-:W-:Y:S01]  /*0320*/  USHF.L.U32 UR41, UR46, 0x6, URZ ;  /* 0x000000062e297899 */ /* 0x000fe2000800063f */
[----:B------:R-:W-:Y:S01]  /*0330*/  SHF.R.S32.HI R3, RZ, 0x4, R6 ;  /* 0x00000004ff037819 */ /* 0x000fe20000011406 */
[----:B------:R-:W-:Y:S01]  /*0340*/  ULDC UR49, c[0x0][0x214] ;  /* 0x0000850000317ab9 */ /* 0x000fe20000000800 */
[----:B------:R-:W-:Y:S01]  /*0350*/  LEA.HI R0, R0, R5, RZ, 0x3 ;  /* 0x0000000500007211 */ /* 0x000fe200078f18ff */
[----:B------:R-:W-:Y:S01]  /*0360*/  ULDC UR56, c[0x0][0x1c8] ;  /* 0x0000720000387ab9 */ /* 0x000fe20000000800 */
[----:B------:R-:W-:Y:S01]  /*0370*/  LEA.HI R2, R6, R3, RZ, 0x1 ;  /* 0x0000000306027211 */ /* 0x000fe200078f08ff */
[----:B------:R-:W-:Y:S01]  /*0380*/  ULDC.U8 UR10, c[0x0][0x3d0] ;  /* 0x0000f400000a7ab9 */ /* 0x000fe20000000000 */
[----:B------:R-:W-:Y:S01]  /*0390*/  LOP3.LUT R0, R0, 0xfffffff8, RZ, 0xc0, !PT ;  /* 0xfffffff800007812 */ /* 0x000fe200078ec0ff */
[----:B------:R-:W-:Y:S01]  /*03a0*/  ULDC UR50, c[0x0][0x224] ;  /* 0x0000890000327ab9 */ /* 0x000fe20000000800 */
[----:B------:R-:W-:Y:S01]  /*03b0*/  LOP3.LUT R2, R2, 0xfffffffe, RZ, 0xc0, !PT ;  /* 0xfffffffe02027812 */ /* 0x000fe200078ec0ff */
[----:B------:R-:W-:Y:S01]  /*03c0*/  @UP2 UIMAD UR54, UR33, UR49, URZ ;  /* 0x00000031213622a4 */ /* 0x000fe2000f8e023f */
[----:B------:R-:W-:Y:S01]  /*03d0*/  LEA.HI R14, R12, R13, RZ, 0x3 ;  /* 0x0000000d0c0e7211 */ /* 0x000fe200078f18ff */
[----:B------:R-:W-:Y:S01]  /*03e0*/  IMAD.IADD R7, R5, 0x1, -R0 ;  /* 0x0000000105077824 */ /* 0x000fe200078e0a00 */
[----:B------:R-:W-:Y:S01]  /*03f0*/  LOP3.LUT R0, R4, 0xffffffe0, RZ, 0xc0, !PT ;  /* 0xffffffe004007812 */ /* 0x000fe200078ec0ff */
[----:B------:R-:W-:Y:S01]  /*0400*/  IMAD.IADD R9, R3, 0x1, -R2 ;  /* 0x0000000103097824 */ /* 0x000fe200078e0a02 */
[----:B------:R-:W-:Y:S01]  /*0410*/  LOP3.LUT R4, R14, 0xfffffff8, RZ, 0xc0, !PT ;  /* 0xfffffff80e047812 */ /* 0x000fe200078ec0ff */
[----:B------:R-:W-:Y:S01]  /*0420*/  ULDC.64 UR4, c[0x0][0x118] ;  /* 0x0000460000047ab9 */ /* 0x000fe20000000a00 */
[----:B------:R-:W-:Y:S01]  /*0430*/  SHF.R.S32.HI R3, RZ, 0x3, R14 ;  /* 0x00000003ff037819 */ /* 0x000fe2000001140e */
[C---:B------:R-:W-:Y:S01]  /*0440*/  IMAD.IADD R2, R13.reuse, 0x1, -R0 ;  /* 0x000000010d027824 */ /* 0x040fe200078e0a00 */
[----:B------:R-:W-:Y:S01]  /*0450*/  ULOP3.LUT UR56, UR38, UR56, URZ, 0x3c, !UPT ;  /* 0x0000003826387292 */ /* 0x000fe2000f8e3c3f */
[----:B------:R-:W-:Y:S01]  /*0460*/  IMAD.IADD R0, R13, 0x1, -R4 ;  /* 0x000000010d007824 */ /* 0x000fe200078e0a04 */
[----:B------:R-:W-:Y:S01]  /*0470*/  LOP3.LUT R4, R6, 0xfffffff0, RZ, 0xc0, !PT ;  /* 0xfffffff006047812 */ /* 0x000fe200078ec0ff */
[----:B------:R-:W-:Y:S01]  /*0480*/  IMAD.SHL.U32 R3, R3, 0x40, RZ ;  /* 0x0000004003037824 */ /* 0x000fe200078e00ff */
[----:B------:R-:W-:Y:S01]  /*0490*/  SHF.R.S32.HI R5, RZ, 0x1f, R2 ;  /* 0x0000001fff057819 */ /* 0x000fe20000011402 */
[C---:B------:R-:W-:Y:S01]  /*04a0*/  IMAD.SHL.U32 R232, R0.reuse, 0x8, RZ ;  /* 0x0000000800e87824 */ /* 0x040fe200078e00ff */
[C---:B------:R-:W-:Y:S01]  /*04b0*/  LOP3.LUT P4, RZ, R0.reuse, 0x2, RZ, 0xc0, !PT ;  /* 0x0000000200ff7812 */ /* 0x040fe2000788c0ff */
[----:B------:R-:W-:Y:S01]  /*04c0*/  USHF.R.S32.HI UR61, URZ, 0x1f, UR38 ;  /* 0x0000001f3f3d7899 */ /* 0x000fe20008011426 */
[----:B------:R-:W-:Y:S01]  /*04d0*/  LEA.HI R16, R5, R2, RZ, 0x2 ;  /* 0x0000000205107211 */ /* 0x000fe200078f10ff */
[----:B------:R-:W-:Y:S01]  /*04e0*/  IMAD.IADD R2, R13, 0x1, -R4 ;  /* 0x000000010d027824 */ /* 0x000fe200078e0a04 */
[----:B------:R-:W-:Y:S01]  /*04f0*/  LOP3.LUT R3, R3, 0x1c0, RZ, 0xc0, !PT ;  /* 0x000001c003037812 */ /* 0x000fe200078ec0ff */
[----:B------:R-:W-:Y:S01]  /*0500*/  UISETP.NE.AND UP3, UPT, UR10, URZ, UPT ;  /* 0x0000003f0a00728c */ /* 0x000fe2000bf65270 */
[C---:B------:R-:W-:Y:S01]  /*0510*/  LOP3.LUT P3, RZ, R0.reuse, 0x4, RZ, 0xc0, !PT ;  /* 0x0000000400ff7812 */ /* 0x040fe2000786c0ff */
[----:B------:R-:W-:Y:S01]  /*0520*/  IMAD.SHL.U32 R0, R0, 0x40, RZ ;  /* 0x0000004000007824 */ /* 0x000fe200078e00ff */
[----:B------:R-:W-:Y:S01]  /*0530*/  SHF.R.S32.HI R5, RZ, 0x1f, R2 ;  /* 0x0000001fff057819 */ /* 0x000fe20000011402 */
[----:B------:R-:W-:Y:S01]  /*0540*/  USHF.R.S32.HI UR60, URZ, 0x1f, UR33 ;  /* 0x0000001f3f3c7899 */ /* 0x000fe20008011421 */
[----:B------:R-:W-:Y:S01]  /*0550*/  LOP3.LUT R4, R3, 0x38, R232, 0xf8, !PT ;  /* 0x0000003803047812 */ /* 0x000fe200078ef8e8 */
[----:B------:R-:W-:Y:S01]  /*0560*/  USHF.R.S32.HI UR59, URZ, 0x1f, UR38 ;  /* 0x0000001f3f3b7899 */ /* 0x000fe20008011426 */
[----:B------:R-:W-:Y:S01]  /*0570*/  SHF.R.U32.HI R3, RZ, 0x3, R3 ;  /* 0x00000003ff037819 */ /* 0x000fe20000011603 */
[----:B------:R-:W-:Y:S01]  /*0580*/  USHF.R.S32.HI UR58, URZ, 0x1f, UR33 ;  /* 0x0000001f3f3a7899 */ /* 0x000fe20008011421 */
[----:B------:R-:W-:Y:S01]  /*0590*/  LEA.HI R10, R5, R2, RZ, 0x3 ;  /* 0x00000002050a7211 */ /* 0x000fe200078f18ff */
[----:B------:R-:W-:Y:S01]  /*05a0*/  IMAD.SHL.U32 R5, R9, 0x200, RZ ;  /* 0x0000020009057824 */ /* 0x000fe200078e00ff */
[----:B------:R-:W-:Y:S01]  /*05b0*/  LOP3.LUT R11, R4, R3, RZ, 0x3c, !PT ;  /* 0x00000003040b7212 */ /* 0x000fe200078e3cff */
[----:B------:R-:W-:Y:S01]  /*05c0*/  USHF.R.S32.HI UR57, URZ, 0x1f, UR38 ;  /* 0x0000001f3f397899 */ /* 0x000fe20008011426 */
[----:B------:R-:W-:Y:S01]  /*05d0*/  LOP3.LUT R3, R10, 0xfffffff8, RZ, 0xc0, !PT ;  /* 0xfffffff80a037812 */ /* 0x000fe200078ec0ff */
[----:B------:R-:W-:Y:S01]  /*05e0*/  UIMAD.WIDE.U32 UR42, UR36, UR44, URZ ;  /* 0x0000002c242a72a5 */ /* 0x000fe2000f8e003f */
[----:B------:R-:W-:Y:S01]  /*05f0*/  LOP3.LUT R0, R0, 0x1c0, RZ, 0xc0, !PT ;  /* 0x000001c000007812 */ /* 0x000fe200078ec0ff */
[----:B------:R-:W-:Y:S01]  /*0600*/  UIMAD UR51, UR37, UR44, URZ ;  /* 0x0000002c253372a4 */ /* 0x000fe2000f8e023f */
[----:B------:R-:W-:Y:S01]  /*0610*/  LOP3.LUT R4, R7, 0x1, RZ, 0xc0, !PT ;  /* 0x0000000107047812 */ /* 0x000fe200078ec0ff */
[----:B------:R-:W-:Y:S01]  /*0620*/  IMAD.IADD R15, R2, 0x1, -R3 ;  /* 0x00000001020f7824 */ /* 0x000fe200078e0a03 */
[----:B------:R-:W-:Y:S01]  /*0630*/  LEA.HI R2, R12, R13, RZ, 0x6 ;  /* 0x0000000d0c027211 */ /* 0x000fe200078f30ff */
[----:B------:R-:W-:Y:S01]  /*0640*/  IMAD.SHL.U32 R3, R8, 0x10, RZ ;  /* 0x0000001008037824 */ /* 0x000fe200078e00ff */
[C---:B------:R-:W-:Y:S01]  /*0650*/  LOP3.LUT R209, R0.reuse, 0x8, R14, 0xf8, !PT ;  /* 0x0000000800d17812 */ /* 0x040fe200078ef80e */
[----:B------:R-:W-:Y:S01]  /*0660*/  USHF.R.S32.HI UR53, URZ, 0x1f, UR47 ;  /* 0x0000001f3f357899 */ /* 0x000fe2000801142f */
[----:B------:R-:W-:Y:S01]  /*0670*/  SHF.R.S32.HI R2, RZ, 0x6, R2 ;  /* 0x00000006ff027819 */ /* 0x000fe20000011402 */
[----:B------:R-:W-:Y:S01]  /*0680*/  UIMAD UR50, UR6, UR50, URZ ;  /* 0x00000032063272a4 */ /* 0x000fe2000f8e023f */
[----:B------:R-:W-:Y:S01]  /*0690*/  LOP3.LUT R3, R0, 0x30, R3, 0xf8, !PT ;  /* 0x0000003000037812 */ /* 0x000fe200078ef803 */
[----:B------:R-:W-:Y:S01]  /*06a0*/  @!UP2 UIMAD UR49, UR7, UR49, URZ ;  /* 0x000000310731a2a4 */ /* 0x000fe2000f8e023f */
[----:B------:R-:W-:Y:S01]  /*06b0*/  SHF.R.U32.HI R205, RZ, 0x3, R0 ;  /* 0x00000003ffcd7819 */ /* 0x000fe20000011600 */
[----:B------:R-:W-:Y:S01]  /*06c0*/  IMAD R0, R2, 0x800, R5 ;  /* 0x0000080002007824 */ /* 0x000fe200078e0205 */
[----:B------:R-:W-:Y:S01]  /*06d0*/  ISETP.NE.U32.AND P0, PT, R4, 0x1, PT ;  /* 0x000000010400780c */ /* 0x000fe20003f05070 */
[----:B------:R-:W-:Y:S01]  /*06e0*/  IMAD.SHL.U32 R6, R2, 0x8, RZ ;  /* 0x0000000802067824 */ /* 0x000fe200078e00ff */
[----:B------:R-:W-:Y:S01]  /*06f0*/  LOP3.LUT R209, R209, R205, RZ, 0x3c, !PT ;  /* 0x000000cdd1d17212 */ /* 0x000fe200078e3cff */
[----:B------:R-:W-:Y:S01]  /*0700*/  USHF.R.S32.HI UR48, URZ, 0x1f, UR41 ;  /* 0x0000001f3f307899 */ /* 0x000fe20008011429 */
[----:B------:R-:W-:Y:S01]  /*0710*/  LOP3.LUT R4, R3, 0x8, R14, 0xf8, !PT ;  /* 0x0000000803047812 */ /* 0x000fe200078ef80e */
[----:B------:R-:W-:Y:S01]  /*0720*/  IMAD.SHL.U32 R3, R9, 0x20, RZ ;  /* 0x0000002009037824 */ /* 0x000fe200078e00ff */
[----:B------:R-:W-:Y:S01]  /*0730*/  R2P PR, R7, 0x6 ;  /* 0x0000000607007804 */ /* 0x000fe20000000000 */
[----:B------:R-:W-:Y:S01]  /*0740*/  IMAD.IADD R209, R0, 0x1, R209 ;  /* 0x0000000100d17824 */ /* 0x000fe200078e02d1 */
[----:B------:R-:W-:Y:S01]  /*0750*/  LOP3.LUT R205, R5, R4, R205, 0xf6, !PT ;  /* 0x0000000405cd7212 */ /* 0x000fe200078ef6cd */
[----:B------:R-:W-:Y:S01]  /*0760*/  IMAD.SHL.U32 R4, R7, 0x40, RZ ;  /* 0x0000004007047824 */ /* 0x000fe200078e00ff */
[----:B------:R-:W-:Y:S01]  /*0770*/  LOP3.LUT R0, R3, 0x20, RZ, 0xc0, !PT ;  /* 0x0000002003007812 */ /* 0x000fe200078ec0ff */
[C---:B------:R-:W-:Y:S01]  /*0780*/  IMAD R5, R2.reuse, 0x200, R11 ;  /* 0x0000020002057824 */ /* 0x040fe200078e020b */
[----:B------:R-:W-:Y:S01]  /*0790*/  LOP3.LUT R3, R17, 0x7ffffffc, RZ, 0xc0, !PT ;  /* 0x7ffffffc11037812 */ /* 0x000fe200078ec0ff */
[----:B------:R-:W-:Y:S01]  /*07a0*/  IMAD.SHL.U32 R2, R2, 0x20, RZ ;  /* 0x0000002002027824 */ /* 0x000fe200078e00ff */
[----:B------:R-:W-:Y:S01]  /*07b0*/  LOP3.LUT R204, R0, 0x18, R6, 0xf8, !PT ;  /* 0x0000001800cc7812 */ /* 0x000fe200078ef806 */
[----:B------:R-:W-:Y:S01]  /*07c0*/  IMAD.SHL.U32 R209, R209, 0x2, RZ ;  /* 0x00000002d1d17824 */ /* 0x000fe200078e00ff */
[----:B------:R-:W-:Y:S01]  /*07d0*/  LEA.HI R0, R12, R13, RZ, 0x7 ;  /* 0x0000000d0c007211 */ /* 0x000fe200078f38ff */
[C---:B------:R-:W-:Y:S01]  /*07e0*/  IMAD.IADD R3, R13.reuse, 0x1, -R3 ;  /* 0x000000010d037824 */ /* 0x040fe200078e0a03 */
[----:B------:R1:W-:Y:S01]  /*07f0*/  STL [R1+0x10], R5 ;  /* 0x0000100501007387 */ /* 0x0003e20000100800 */
[----:B------:R-:W-:Y:S01]  /*0800*/  IMAD.SHL.U32 R13, R13, 0x2, RZ ;  /* 0x000000020d0d7824 */ /* 0x000fe200078e00ff */
[----:B------:R-:W-:Y:S01]  /*0810*/  SHF.R.S32.HI R0, RZ, 0x7, R0 ;  /* 0x00000007ff007819 */ /* 0x000fe20000011400 */
[----:B------:R-:W-:Y:S01]  /*0820*/  IMAD.SHL.U32 R3, R3, 0x2, RZ ;  /* 0x0000000203037824 */ /* 0x000fe200078e00ff */
[----:B------:R-:W-:Y:S01]  /*0830*/  SEL R222, R222, 0x10, !P0 ;  /* 0x00000010dede7807 */ /* 0x000fe20004000000 */
[----:B------:R-:W-:Y:S01]  /*0840*/  IMAD.U32 R14, RZ, RZ, UR14 ;  /* 0x0000000eff0e7e24 */ /* 0x000fe2000f8e00ff */
[----:B------:R-:W-:Y:S01]  /*0850*/  IADD3 R240, R232, 0x40, RZ ;  /* 0x00000040e8f07810 */ /* 0x000fe20007ffe0ff */
[--C-:B------:R-:W-:Y:S01]  /*0860*/  IMAD R8, R8, 0x400, R3.reuse ;  /* 0x0000040008087824 */ /* 0x100fe200078e0203 */
[----:B------:R-:W-:Y:S01]  /*0870*/  UMOV UR40, 0xffffc000 ;  /* 0xffffc00000287882 */ /* 0x000fe20000000000 */
[----:B------:R-:W-:-:S02]  /*0880*/  IMAD R6, R0, 0x1000, R3 ;  /* 0x0000100000067824 */ /* 0x000fc400078e0203 */
[----:B------:R-:W-:Y:S01]  /*0890*/  IMAD.SHL.U32 R3, R0, 0x8, RZ ;  /* 0x0000000800037824 */ /* 0x000fe200078e00ff */
[----:B------:R-:W-:Y:S01]  /*08a0*/  LOP3.LUT R0, R4, 0x1c0, RZ, 0xc0, !PT ;  /* 0x000001c004007812 */ /* 0x000fe200078ec0ff */
[----:B------:R-:W-:Y:S01]  /*08b0*/  IMAD R6, R218, 0x400, R6 ;  /* 0x00000400da067824 */ /* 0x000fe200078e0206 */
[----:B------:R-:W-:Y:S01]  /*08c0*/  LOP3.LUT R4, R2, 0x6, R13, 0xf8, !PT ;  /* 0x0000000602047812 */ /* 0x000fe200078ef80d */
[----:B------:R-:W-:Y:S01]  /*08d0*/  IMAD.SHL.U32 R205, R205, 0x2, RZ ;  /* 0x00000002cdcd7824 */ /* 0x000fe200078e00ff */
[----:B------:R-:W-:-:S03]  /*08e0*/  LOP3.LUT R3, R3, 0x8, RZ, 0xc0, !PT ;  /* 0x0000000803037812 */ /* 0x000fc600078ec0ff */
[----:B------:R2:W-:Y:S01]  /*08f0*/  STL [R1+0x2c], R4 ;  /* 0x00002c0401007387 */ /* 0x0005e20000100800 */
[----:B-1----:R-:W-:Y:S02]  /*0900*/  LOP3.LUT R5, R0, 0x20, R2, 0xf8, !PT ;  /* 0x0000002000057812 */ /* 0x002fe400078ef802 */
[----:B------:R-:W-:-:S04]  /*0910*/  SHF.R.U32.HI R2, RZ, 0x3, R0 ;  /* 0x00000003ff027819 */ /* 0x000fc80000011600 */
[----:B------:R-:W-:Y:S02]  /*0920*/  LOP3.LUT R5, R5, R2, RZ, 0x3c, !PT ;  /* 0x0000000205057212 */ /* 0x000fe400078e3cff */
[----:B------:R-:W-:Y:S02]  /*0930*/  LOP3.LUT R0, R2, R0, R3, 0x1e, !PT ;  /* 0x0000000002007212 */ /* 0x000fe400078e1e03 */
[----:B------:R-:W-:Y:S01]  /*0940*/  SHF.R.S32.HI R2, RZ, 0x2, R16 ;  /* 0x00000002ff027819 */ /* 0x000fe20000011410 */
[----:B------:R-:W-:Y:S02]  /*0950*/  IMAD.IADD R220, R5, 0x1, R6 ;  /* 0x0000000105dc7824 */ /* 0x000fe400078e0206 */
[----:B------:R-:W-:Y:S02]  /*0960*/  IMAD.IADD R8, R8, 0x1, R0 ;  /* 0x0000000108087824 */ /* 0x000fe400078e0200 */
[----:B------:R-:W-:Y:S02]  /*0970*/  IMAD R11, R218, 0x10, R2 ;  /* 0x00000010da0b7824 */ /* 0x000fe400078e0202 */
[----:B------:R-:W-:Y:S01]  /*0980*/  IMAD.SHL.U32 R0, R10, 0x40, RZ ;  /* 0x000000400a007824 */ /* 0x000fe200078e00ff */
[----:B------:R-:W-:Y:S01]  /*0990*/  LEA R8, R8, 0xc000, 0x1 ;  /* 0x0000c00008087811 */ /* 0x000fe200078e08ff */
[----:B--2---:R-:W-:Y:S01]  /*09a0*/  IMAD.SHL.U32 R4, R9, 0x10, RZ ;  /* 0x0000001009047824 */ /* 0x004fe200078e00ff */
[----:B------:R-:W-:Y:S01]  /*09b0*/  IADD3 R2, R11, -0x40, RZ ;  /* 0xffffffc00b027810 */ /* 0x000fe20007ffe0ff */
[----:B------:R-:W-:Y:S01]  /*09c0*/  STL [R1+0x38], R11 ;  /* 0x0000380b01007387 */ /* 0x000fe20000100800 */
[----:B------:R-:W-:Y:S01]  /*09d0*/  LOP3.LUT R0, R0, 0xfffffe00, RZ, 0xc0, !PT ;  /* 0xfffffe0000007812 */ /* 0x000fe200078ec0ff */
[----:B------:R-:W-:Y:S01]  /*09e0*/  IMAD.SHL.U32 R220, R220, 0x2, RZ ;  /* 0x00000002dcdc7824 */ /* 0x000fe200078e00ff */
[----:B------:R-:W-:Y:S01]  /*09f0*/  LOP3.LUT R7, R3, 0x10, R4, 0xf8, !PT ;  /* 0x0000001003077812 */ /* 0x000fe200078ef804 */
[----:B------:R-:W-:Y:S01]  /*0a00*/  IMAD.SHL.U32 R3, R15, 0x40, RZ ;  /* 0x000000400f037824 */ /* 0x000fe200078e00ff */
[----:B------:R-:W-:Y:S01]  /*0a10*/  SHF.R.S32.HI R6, RZ, 0x1f, R2 ;  /* 0x0000001fff067819 */ /* 0x000fe20000011402 */
[----:B------:R-:W-:-:S02]  /*0a20*/  IMAD R218, R218, 0x400, R0 ;  /* 0x00000400dada7824 */ /* 0x000fc400078e0200 */
[----:B------:R-:W-:Y:S01]  /*0a30*/  IMAD.SHL.U32 R5, R9, 0x8, RZ ;  /* 0x0000000809057824 */ /* 0x000fe200078e00ff */
[----:B------:R-:W-:Y:S01]  /*0a40*/  LOP3.LUT R3, R3, 0x1c0, RZ, 0xc0, !PT ;  /* 0x000001c003037812 */ /* 0x000fe200078ec0ff */
[----:B------:R-:W-:Y:S01]  /*0a50*/  IMAD.IADD R223, R220, 0x1, R222 ;  /* 0x00000001dcdf7824 */ /* 0x000fe200078e02de */
[----:B------:R-:W-:Y:S02]  /*0a60*/  SHF.L.U64.HI R2, R2, 0x2, R6 ;  /* 0x0000000202027819 */ /* 0x000fe40000010206 */
[--C-:B------:R-:W-:Y:S02]  /*0a70*/  SHF.R.U32.HI R4, RZ, 0x3, R3.reuse ;  /* 0x00000003ff047819 */ /* 0x100fe40000011603 */
[----:B------:R-:W-:Y:S01]  /*0a80*/  IADD3 R9, R8, 0x420, RZ ;  /* 0x0000042008097810 */ /* 0x000fe20007ffe0ff */
[----:B------:R1:W-:Y:S01]  /*0a90*/  STL [R1+0x28], R2 ;  /* 0x0000280201007387 */ /* 0x0003e20000100800 */
[----:B------:R-:W-:Y:S02]  /*0aa0*/  LOP3.LUT R204, R4, R204, R3, 0x1e, !PT ;  /* 0x000000cc04cc7212 */ /* 0x000fe400078e1e03 */
[----:B------:R-:W-:Y:S01]  /*0ab0*/  @P1 IADD3 R9, R8, 0x3e0, RZ ;  /* 0x000003e008091810 */ /* 0x000fe20007ffe0ff */
[----:B------:R-:W-:Y:S01]  /*0ac0*/  STL [R1+0x20], R8 ;  /* 0x0000200801007387 */ /* 0x000fe20000100800 */
[----:B------:R-:W-:-:S02]  /*0ad0*/  LOP3.LUT R204, R204, R0, RZ, 0xfc, !PT ;  /* 0x00000000cccc7212 */ /* 0x000fc400078efcff */
[----:B------:R-:W-:Y:S02]  /*0ae0*/  LOP3.LUT R5, R3, 0x8, R5, 0xf8, !PT ;  /* 0x0000000803057812 */ /* 0x000fe400078ef805 */
[----:B------:R-:W-:Y:S02]  /*0af0*/  LEA R204, R204, 0xc000, 0x1 ;  /* 0x0000c000cccc7811 */ /* 0x000fe400078e08ff */
[----:B------:R-:W-:-:S05]  /*0b00*/  LOP3.LUT R5, R5, R4, RZ, 0x3c, !PT ;  /* 0x0000000405057212 */ /* 0x000fca00078e3cff */
[----:B------:R-:W-:Y:S01]  /*0b10*/  IMAD.IADD R218, R218, 0x1, R5 ;  /* 0x00000001dada7824 */ /* 0x000fe200078e0205 */
[----:B-1----:R-:W-:-:S04]  /*0b20*/  LOP3.LUT R2, R4, R7, R3, 0x1e, !PT ;  /* 0x0000000704027212 */ /* 0x002fc800078e1e03 */
[----:B------:R-:W-:Y:S01]  /*0b30*/  LOP3.LUT R215, R2, R0, RZ, 0xfc, !PT ;  /* 0x0000000002d77212 */ /* 0x000fe200078efcff */
[----:B------:R-:W-:Y:S02]  /*0b40*/  IMAD.MOV.U32 R2, RZ, RZ, 0x20 ;  /* 0x00000020ff027424 */ /* 0x000fe400078e00ff */
[----:B------:R-:W-:-:S03]  /*0b50*/  IMAD.MOV.U32 R0, RZ, RZ, 0x40 ;  /* 0x00000040ff007424 */ /* 0x000fc600078e00ff */
[----:B------:R-:W-:Y:S02]  /*0b60*/  SEL R210, R2, 0xffffffe0, !P4 ;  /* 0xffffffe002d27807 */ /* 0x000fe40006000000 */
[----:B------:R-:W-:Y:S02]  /*0b70*/  SEL R211, R0, 0xffffffc0, !P3 ;  /* 0xffffffc000d37807 */ /* 0x000fe40005800000 */
[----:B------:R-:W-:Y:S01]  /*0b80*/  SEL R2, R2, 0xffffffe0, !P1 ;  /* 0xffffffe002027807 */ /* 0x000fe20004800000 */
[C---:B------:R-:W-:Y:S01]  /*0b90*/  IMAD.IADD R210, R209.reuse, 0x1, R210 ;  /* 0x00000001d1d27824 */ /* 0x040fe200078e02d2 */
[----:B------:R-:W-:Y:S01]  /*0ba0*/  SEL R0, R0, 0xffffffc0, !P2 ;  /* 0xffffffc000007807 */ /* 0x000fe20005000000 */
[----:B------:R-:W-:Y:S02]  /*0bb0*/  IMAD.IADD R212, R209, 0x1, R211 ;  /* 0x00000001d1d47824 */ /* 0x000fe400078e02d3 */
[----:B------:R-:W-:Y:S02]  /*0bc0*/  IMAD.IADD R221, R220, 0x1, R2 ;  /* 0x00000001dcdd7824 */ /* 0x000fe400078e0202 */
[----:B------:R-:W-:-:S02]  /*0bd0*/  IMAD.IADD R10, R2, 0x1, R8 ;  /* 0x00000001020a7824 */ /* 0x000fc400078e0208 */
[----:B------:R-:W-:Y:S02]  /*0be0*/  IMAD.IADD R2, R8, 0x1, R0 ;  /* 0x0000000108027824 */ /* 0x000fe400078e0200 */
[----:B------:R-:W-:Y:S01]  /*0bf0*/  IMAD.IADD R211, R211, 0x1, R210 ;  /* 0x00000001d3d37824 */ /* 0x000fe200078e02d2 */
[----:B------:R-:W-:Y:S01]  /*0c00*/  STL [R1+0x30], R10 ;  /* 0x0000300a01007387 */ /* 0x000fe20000100800 */
[----:B------:R-:W-:-:S03]  /*0c10*/  IMAD.IADD R222, R222, 0x1, R221 ;  /* 0x00000001dede7824 */ /* 0x000fc600078e02dd */
[----:B------:R1:W-:Y:S04]  /*0c20*/  STL [R1+0x24], R2 ;  /* 0x0000240201007387 */ /* 0x0003e80000100800 */
[----:B------:R2:W-:Y:S01]  /*0c30*/  STL [R1+0x40], R9 ;  /* 0x0000400901007387 */ /* 0x0005e20000100800 */
[----:B-1----:R-:W-:Y:S02]  /*0c40*/  IMAD.IADD R2, R10, 0x1, R0 ;  /* 0x000000010a027824 */ /* 0x002fe400078e0200 */
[----:B------:R-:W-:-:S03]  /*0c50*/  IMAD.IADD R0, R0, 0x1, R9 ;  /* 0x0000000100007824 */ /* 0x000fc600078e0209 */
[----:B------:R2:W-:Y:S04]  /*0c60*/  STL [R1+0x34], R2 ;  /* 0x0000340201007387 */ /* 0x0005e80000100800 */
[----:B------:R2:W-:Y:S02]  /*0c70*/  STL [R1+0x3c], R0 ;  /* 0x00003c0001007387 */ /* 0x0005e40000100800 */
.L_x_384:
[----:B------:R-:W-:Y:S02]  /*0c80*/  ULDC.64 UR6, c[0x0][0x240] ;  /* 0x0000900000067ab9 */ /* 0x000fe40000000a00 */
[----:B------:R-:W-:Y:S02]  /*0c90*/  UISETP.NE.U32.AND UP6, UPT, URZ, UR6, UPT ;  /* 0x000000063f00728c */ /* 0x000fe4000bfc5070 */
[----:B------:R-:W-:Y:S02]  /*0ca0*/  USHF.L.U32 UR13, UR33, 0x2, URZ ;  /* 0x00000002210d7899 */ /* 0x000fe4000800063f */
[----:B------:R-:W-:-:S02]  /*0cb0*/  USHF.R.S32.HI UR19, URZ, 0x1f, UR33 ;  /* 0x0000001f3f137899 */ /* 0x000fc40008011421 */
[----:B------:R-:W-:Y:S02]  /*0cc0*/  UISETP.NE.AND.EX UP6, UPT, URZ, UR7, UPT, UP6 ;  /* 0x000000073f00728c */ /* 0x000fe4000bfc5360 */
[----:B------:R-:W-:Y:S02]  /*0cd0*/  ULDC.64 UR10, c[0x0][0x250] ;  /* 0x00009400000a7ab9 */ /* 0x000fe40000000a00 */
[----:B------:R-:W-:Y:S02]  /*0ce0*/  UISETP.NE.U32.AND UP4, UPT, URZ, UR10, UPT ;  /* 0x0000000a3f00728c */ /* 0x000fe4000bf85070 */
[----:B------:R-:W-:Y:S01]  /*0cf0*/  USHF.L.U64.HI UR12, UR33, 0x2, UR19 ;  /* 0x00000002210c7899 */ /* 0x000fe20008010213 */
[----:B------:R-:W-:Y:S01]  /*0d00*/  PLOP3.LUT P2, PT, PT, PT, UP6, 0x80, 0x0 ;  /* 0x000000000000781c */ /* 0x000fe20003f4f068 */
[----:B------:R-:W-:Y:S02]  /*0d10*/  UIADD3 UR6, UP0, UR13, UR6, URZ ;  /* 0x000000060d067290 */ /* 0x000fe4000ff1e03f */
[----:B------:R-:W-:-:S02]  /*0d20*/  UISETP.NE.AND.EX UP4, UPT, URZ, UR11, UPT, UP4 ;  /* 0x0000000b3f00728c */ /* 0x000fc4000bf85340 */
[----:B------:R-:W-:Y:S02]  /*0d30*/  UIADD3.X UR7, UR12, UR7, URZ, UP0, !UPT ;  /* 0x000000070c077290 */ /* 0x000fe400087fe43f */
[----:B-12---:R-:W-:Y:S01]  /*0d40*/  IMAD.U32 R2, RZ, RZ, UR6 ;  /* 0x00000006ff027e24 */ /* 0x006fe2000f8e00ff */
[----:B------:R-:W-:Y:S01]  /*0d50*/  ULDC.U8 UR14, c[0x0][0x312] ;  /* 0x0000c480000e7ab9 */ /* 0x000fe20000000000 */
[----:B------:R-:W-:Y:S01]  /*0d60*/  PLOP3.LUT P0, PT, PT, PT, UP4, 0x80, 0x0 ;  /* 0x000000000000781c */ /* 0x000fe20003f0f048 */
[----:B------:R-:W-:Y:S01]  /*0d70*/  ULDC.64 UR8, c[0x0][0x248] ;  /* 0x0000920000087ab9 */ /* 0x000fe20000000a00 */
[----:B------:R-:W-:Y:S01]  /*0d80*/  IMAD.U32 R3, RZ, RZ, UR7 ;  /* 0x00000007ff037e24 */ /* 0x000fe2000f8e00ff */
[----:B------:R-:W-:Y:S02]  /*0d90*/  UISETP.NE.AND UP5, UPT, UR14, URZ, UPT ;  /* 0x0000003f0e00728c */ /* 0x000fe4000bfa5270 */
[----:B------:R-:W-:Y:S02]  /*0da0*/  @UP4 UIADD3 UR6, UP0, UR13, UR10, URZ ;  /* 0x0000000a0d064290 */ /* 0x000fe4000ff1e03f */
[----:B------:R1:W2:Y:S01]  /*0db0*/  @P2 LDG.E R7, [R2.64] ;  /* 0x0000000402072981 */ /* 0x0002a2000c1e1900 */
[----:B------:R-:W-:-:S02]  /*0dc0*/  UISETP.EQ.U32.AND UP1, UPT, URZ, UR8, UPT ;  /* 0x000000083f00728c */ /* 0x000fc4000bf22070 */
        /* <DEDUP_REMOVED lines=32> */
.L_x_314:
        /* <DEDUP_REMOVED lines=58> */
.L_x_316:
        /* <DEDUP_REMOVED lines=18> */
.L_x_317:
        /* <DEDUP_REMOVED lines=15> */
[----:B------:R-:W-:-:S04]  /*1580*/  @!UP1 UIMAD.WIDE.U32 UR8, UR33, UR8, URZ ;  /* 0x00000008210892a5 */ /* 0x000fc8000f8e003f */
[----:B------:R-:W-:Y:S02]  /*1590*/  @!UP1 UIADD3 UR29, UR9, UR7, URZ ;  /* 0x00000007091d9290 */ /* 0x000fe4000fffe03f */
[----:B------:R-:W-:Y:S01]  /*15a0*/  UIMAD UR7, UR19, UR12, UR52 ;  /* 0x0000000c130772a4 */ /* 0x000fe2000f8e0234 */
[----:B------:R-:W2:Y:S01]  /*15b0*/  S2UR UR12, SR_CTAID.X ;  /* 0x00000000000c79c3 */ /* 0x000ea20000002500 */
[----:B------:R-:W-:Y:S02]  /*15c0*/  @!UP1 UMOV UR25, UR8 ;  /* 0x0000000800199c82 */ /* 0x000fe40008000000 */
[----:B------:R-:W-:Y:S02]  /*15d0*/  UIADD3 UR7, UR45, UR7, URZ ;  /* 0x000000072d077290 */ /* 0x000fe4000fffe03f */
[----:B------:R-:W-:Y:S02]  /*15e0*/  UIMAD.WIDE.U32 UR8, UR36, UR17, URZ ;  /* 0x00000011240872a5 */ /* 0x000fe4000f8e003f */
[----:B------:R-:W-:Y:S01]  /*15f0*/  UIMAD UR7, UR36, UR7, UR51 ;  /* 0x00000007240772a4 */ /* 0x000fe2000f8e0233 */
[----:B-1----:R-:W-:Y:S01]  /*1600*/  IADD3 R2, R2, 0xffffffe, RZ ;  /* 0x0ffffffe02027810 */ /* 0x002fe20007ffe0ff */
[----:B------:R-:W-:-:S02]  /*1610*/  USEL UR15, UR42, UR8, !UP1 ;  /* 0x000000082a0f7287 */ /* 0x000fc4000c800000 */
[----:B------:R-:W-:Y:S01]  /*1620*/  UIADD3 UR20, UR43, UR7, URZ ;  /* 0x000000072b147290 */ /* 0x000fe2000fffe03f */
[----:B------:R-:W1:Y:S01]  /*1630*/  F2I.FTZ.U32.TRUNC.NTZ R3, R2 ;  /* 0x0000000200037305 */ /* 0x000e62000021f000 */
[----:B------:R-:W-:-:S04]  /*1640*/  UIMAD UR7, UR37, UR17, URZ ;  /* 0x00000011250772a4 */ /* 0x000fc8000f8e023f */
[----:B------:R-:W-:Y:S02]  /*1650*/  @UP1 UIADD3 UR20, UR9, UR7, URZ ;  /* 0x0000000709141290 */ /* 0x000fe4000fffe03f */
[----:B------:R-:W-:Y:S02]  /*1660*/  USHF.L.U64.HI UR7, UR33, 0x7, UR19 ;  /* 0x0000000721077899 */ /* 0x000fe40008010213 */
[----:B------:R-:W-:Y:S02]  /*1670*/  USHF.R.S32.HI UR19, URZ, 0x1f, UR23 ;  /* 0x0000001f3f137899 */ /* 0x000fe40008011417 */
        /* <DEDUP_REMOVED lines=41> */
.L_x_318:
[----:B------:R-:W-:Y:S02]  /*1910*/  UMOV UR10, UR50 ;  /* 0x00000032000a7c82 */ /* 0x000fe40008000000 */
.L_x_319:
[----:B------:R-:W1:Y:S01]  /*1920*/  S2R R18, SR_TID.X ;  /* 0x0000000000127919 */ /* 0x000e620000002100 */
[----:B------:R-:W-:Y:S01]  /*1930*/  UIADD3 UR8, UP5, UP4, UR8, UR41, UR47 ;  /* 0x0000002908087290 */ /* 0x000fe2000fcbe02f */
[----:B------:R-:W-:Y:S01]  /*1940*/  SHF.R.S32.HI R233, RZ, 0x1f, R232 ;  /* 0x0000001fffe97819 */ /* 0x000fe200000114e8 */
[----:B------:R-:W-:Y:S01]  /*1950*/  IMAD.U32 R8, RZ, RZ, UR38 ;  /* 0x00000026ff087e24 */ /* 0x000fe2000f8e00ff */
[----:B------:R-:W-:Y:S01]  /*1960*/  IADD3 R4, P0, R232, UR25, RZ ;  /* 0x00000019e8047c10 */ /* 0x000fe2000ff1e0ff */
[----:B------:R-:W-:Y:S01]  /*1970*/  UIADD3 UR17, UP1, UP0, UR12, UR8, UR15 ;  /* 0x000000080c117290 */ /* 0x000fe2000f83e00f */
[----:B------:R-:W-:Y:S01]  /*1980*/  BSSY B1, `(.L_x_315) ;  /* 0x000090f000017945 */ /* 0x000fe20003800000 */
[----:B------:R-:W-:Y:S01]  /*1990*/  UIADD3 UR12, UR14, UR10, URZ ;  /* 0x0000000a0e0c7290 */ /* 0x000fe2000fffe03f */
[----:B------:R-:W-:Y:S01]  /*19a0*/  IADD3.X R5, R233, UR29, RZ, P0, !PT ;  /* 0x0000001de9057c10 */ /* 0x000fe200087fe4ff */
[----:B------:R-:W-:-:S02]  /*19b0*/  ULDC.64 UR8, c[0x0][0x1a8] ;  /* 0x00006a0000087ab9 */ /* 0x000fc40000000a00 */
[----:B------:R-:W-:Y:S02]  /*19c0*/  UIMAD UR7, UR61, UR8, URZ ;  /* 0x000000083d0772a4 */ /* 0x000fe4000f8e023f */
[----:B------:R-:W-:Y:S02]  /*19d0*/  UIADD3 UR10, UR14, UR13, URZ ;  /* 0x0000000d0e0a7290 */ /* 0x000fe4000fffe03f */
[----:B------:R-:W-:Y:S02]  /*19e0*/  UIMAD UR15, UR38, UR9, UR7 ;  /* 0x00000009260f72a4 */ /* 0x000fe4000f8e0207 */
[----:B------:R-:W-:Y:S02]  /*19f0*/  UMOV UR25, 0x4 ;  /* 0x0000000400197882 */ /* 0x000fe40000000000 */
[----:B------:R-:W-:Y:S02]  /*1a00*/  ULDC.64 UR8, c[0x0][0x378] ;  /* 0x0000de0000087ab9 */ /* 0x000fe40000000a00 */
[----:B------:R-:W-:Y:S01]  /*1a10*/  UIMAD UR7, UR61, UR8, URZ ;  /* 0x000000083d0772a4 */ /* 0x000fe2000f8e023f */
[----:B-1----:R-:W-:-:S03]  /*1a20*/  SHF.R.S32.HI R19, RZ, 0x1f, R18 ;  /* 0x0000001fff137819 */ /* 0x002fc60000011412 */
[----:B------:R-:W-:Y:S01]  /*1a30*/  UIMAD UR11, UR38, UR9, UR7 ;  /* 0x00000009260b72a4 */ /* 0x000fe2000f8e0207 */
[----:B------:R-:W-:Y:S02]  /*1a40*/  LEA.HI R2, R19, R18, RZ, 0x3 ;  /* 0x0000001213027211 */ /* 0x000fe400078f18ff */
[----:B------:R-:W-:Y:S02]  /*1a50*/  ULDC.64 UR8, c[0x0][0x370] ;  /* 0x0000dc0000087ab9 */ /* 0x000fe40000000a00 */
[----:B------:R-:W-:Y:S01]  /*1a60*/  UIMAD UR7, UR32, UR8, URZ ;  /* 0x00000008200772a4 */ /* 0x000fe2000f8e023f */
[----:B------:R-:W-:Y:S01]  /*1a70*/  SHF.R.S32.HI R2, RZ, 0x3, R2 ;  /* 0x00000003ff027819 */ /* 0x000fe20000011402 */
[----:B------:R-:W-:Y:S02]  /*1a80*/  ULEA.HI.SX32 UR8, UR34, 0xffffffff, 0x1a ;  /* 0xffffffff22087891 */ /* 0x000fe4000f8fd23f */
[----:B------:R-:W-:Y:S01]  /*1a90*/  UIMAD UR7, UR14, UR9, UR7 ;  /* 0x000000090e0772a4 */ /* 0x000fe2000f8e0207 */
[----:B------:R-:W-:-:S02]  /*1aa0*/  SHF.R.S32.HI R17, RZ, 0x1f, R2 ;  /* 0x0000001fff117819 */ /* 0x000fc40000011402 */
[----:B------:R-:W-:-:S04]  /*1ab0*/  IADD3 R0, P1, R2, UR14, RZ ;  /* 0x0000000e02007c10 */ /* 0x000fc8000ff3e0ff */
[----:B------:R-:W-:Y:S01]  /*1ac0*/  IADD3.X R3, R17, UR32, RZ, P1, !PT ;  /* 0x0000002011037c10 */ /* 0x000fe20008ffe4ff */
[----:B------:R-:W-:-:S04]  /*1ad0*/  IMAD.WIDE.U32 R6, R0, c[0x0][0x190], R232 ;  /* 0x0000640000067a25 */ /* 0x000fc800078e00e8 */
[----:B------:R-:W-:Y:S01]  /*1ae0*/  IMAD R3, R3, c[0x0][0x190], RZ ;  /* 0x0000640003037a24 */ /* 0x000fe200078e02ff */
[----:B------:R-:W-:-:S03]  /*1af0*/  IADD3 R6, P1, R6, UR39, RZ ;  /* 0x0000002706067c10 */ /* 0x000fc6000ff3e0ff */
[----:B------:R-:W-:Y:S01]  /*1b00*/  IMAD R0, R0, c[0x0][0x194], R3 ;  /* 0x0000650000007a24 */ /* 0x000fe200078e0203 */
[----:B------:R-:W-:-:S04]  /*1b10*/  LEA.HI R3, R19, R18, RZ, 0x5 ;  /* 0x0000001213037211 */ /* 0x000fc800078f28ff */
[----:B------:R-:W-:Y:S01]  /*1b20*/  IADD3.X R7, R7, UR35, R0, P1, !PT ;  /* 0x0000002307077c10 */ /* 0x000fe20008ffe400 */
[----:B------:R-:W-:Y:S01]  /*1b30*/  IMAD.U32 R0, RZ, RZ, UR14 ;  /* 0x0000000eff007e24 */ /* 0x000fe2000f8e00ff */
[----:B------:R-:W-:-:S03]  /*1b40*/  ULDC.64 UR34, c[0x0][0x200] ;  /* 0x0000800000227ab9 */ /* 0x000fc60000000a00 */
[----:B------:R-:W-:-:S04]  /*1b50*/  IMAD.WIDE.U32 R4, R0, c[0x0][0x370], R4 ;  /* 0x0000dc0000047a25 */ /* 0x000fc800078e0004 */
[----:B------:R-:W-:Y:S01]  /*1b60*/  IMAD.U32 R0, RZ, RZ, UR38 ;  /* 0x00000026ff007e24 */ /* 0x000fe2000f8e00ff */
[----:B------:R-:W-:Y:S01]  /*1b70*/  IADD3 R5, R5, UR7, RZ ;  /* 0x0000000705057c10 */ /* 0x000fe2000fffe0ff */
[----:B------:R-:W-:Y:S01]  /*1b80*/  UIADD3.X UR7, UR28, UR48, UR53, UP5, UP4 ;  /* 0x000000301c077290 */ /* 0x000fe2000afe8435 */
[----:B------:R-:W-:Y:S01]  /*1b90*/  IMAD.WIDE.U32 R6, R8, c[0x0][0x1a8], R6 ;  /* 0x00006a0008067a25 */ /* 0x000fe200078e0006 */
[----:B------:R-:W-:Y:S02]  /*1ba0*/  UISETP.GE.AND UP4, UPT, UR31, 0x1, UPT ;  /* 0x000000011f00788c */ /* 0x000fe4000bf86270 */
[----:B------:R-:W-:Y:S01]  /*1bb0*/  UIADD3.X UR7, UR30, UR7, UR20, UP1, UP0 ;  /* 0x000000071e077290 */ /* 0x000fe20008fe0414 */
[----:B------:R-:W-:Y:S01]  /*1bc0*/  IMAD.WIDE.U32 R4, R0, c[0x0][0x378], R4 ;  /* 0x0000de0000047a25 */ /* 0x000fe200078e0004 */
[----:B------:R-:W-:Y:S02]  /*1bd0*/  LOP3.LUT R0, R3, 0xffffffe0, RZ, 0xc0, !PT ;  /* 0xffffffe003007812 */ /* 0x000fe400078ec0ff */
[----:B------:R-:W-:-:S02]  /*1be0*/  SHF.R.S32.HI R3, RZ, 0x5, R3 ;  /* 0x00000005ff037819 */ /* 0x000fc40000011403 */
[----:B------:R-:W-:Y:S01]  /*1bf0*/  PLOP3.LUT P0, PT, PT, PT, UP4, 0x80, 0x0 ;  /* 0x000000000000781c */ /* 0x000fe20003f0f048 */
[----:B------:R-:W-:Y:S01]  /*1c00*/  IMAD.IADD R0, R18, 0x1, -R0 ;  /* 0x0000000112007824 */ /* 0x000fe200078e0a00 */
[----:B------:R-:W-:Y:S01]  /*1c10*/  IADD3 R5, R5, UR11, RZ ;  /* 0x0000000b05057c10 */ /* 0x000fe2000fffe0ff */
[----:B------:R-:W-:Y:S01]  /*1c20*/  UIMAD.WIDE UR10, UR10, UR25, UR34 ;  /* 0x000000190a0a72a5 */ /* 0x000fe2000f8e0222 */
[----:B------:R-:W-:Y:S01]  /*1c30*/  IADD3 R14, R7, UR15, RZ ;  /* 0x0000000f070e7c10 */ /* 0x000fe2000fffe0ff */
[----:B------:R-:W-:Y:S01]  /*1c40*/  IMAD R9, R3, UR46, R0 ;  /* 0x0000002e03097c24 */ /* 0x000fe2000f8e0200 */
[----:B------:R-:W-:Y:S01]  /*1c50*/  ULDC.64 UR34, c[0x0][0x3c8] ;  /* 0x0000f20000227ab9 */ /* 0x000fe20000000a00 */
[----:B------:R-:W-:Y:S01]  /*1c60*/  IMAD R0, R17, c[0x0][0x370], RZ ;  /* 0x0000dc0011007a24 */ /* 0x000fe200078e02ff */
[----:B------:R-:W-:Y:S01]  /*1c70*/  LEA R10, P4, R6, c[0x0][0x160], 0x1 ;  /* 0x00005800060a7a11 */ /* 0x000fe200078808ff */
[----:B------:R-:W-:Y:S01]  /*1c80*/  IMAD.WIDE.U32 R4, R2, c[0x0][0x370], R4 ;  /* 0x0000dc0002047a25 */ /* 0x000fe200078e0004 */
[----:B------:R-:W-:-:S02]  /*1c90*/  UIMAD.WIDE UR12, UR12, UR25, UR34 ;  /* 0x000000190c0c72a5 */ /* 0x000fc4000f8e0222 */
[----:B------:R-:W-:Y:S01]  /*1ca0*/  LEA.HI.X R11, R6, c[0x0][0x164], R14, 0x1, P4 ;  /* 0x00005900060b7a11 */ /* 0x000fe200020f0c0e */
[----:B------:R-:W-:Y:S01]  /*1cb0*/  IMAD R3, R2, c[0x0][0x374], R0 ;  /* 0x0000dd0002037a24 */ /* 0x000fe200078e0200 */
[----:B------:R-:W-:Y:S02]  /*1cc0*/  IADD3 R0, P2, R9, UR17, RZ ;  /* 0x0000001109007c10 */ /* 0x000fe4000ff5e0ff */
[----:B------:R-:W-:Y:S01]  /*1cd0*/  LEA R8, P3, R4, c[0x0][0x330], 0x1 ;  /* 0x0000cc0004087a11 */ /* 0x000fe200078608ff */
[----:B------:R-:W-:Y:S01]  /*1ce0*/  IMAD.IADD R3, R5, 0x1, R3 ;  /* 0x0000000105037824 */ /* 0x000fe200078e0203 */
[----:B------:R-:W-:Y:S02]  /*1cf0*/  LEA R13, P1, R0, c[0x0][0x350], 0x2 ;  /* 0x0000d400000d7a11 */ /* 0x000fe400078210ff */
[----:B------:R-:W-:Y:S02]  /*1d00*/  LEA.HI.X.SX32 R12, R9, UR7, 0x1, P2 ;  /* 0x00000007090c7c11 */ /* 0x000fe400090f0eff */
[----:B------:R-:W-:-:S02]  /*1d10*/  LEA.HI.X R9, R4, c[0x0][0x334], R3, 0x1, P3 ;  /* 0x0000cd0004097a11 */ /* 0x000fc400018f0c03 */
[----:B------:R-:W-:Y:S01]  /*1d20*/  LEA.HI.X R12, R0, c[0x0][0x354], R12, 0x2, P1 ;  /* 0x0000d500000c7a11 */ /* 0x000fe200008f140c */
[----:B------:R-:W-:Y:S05]  /*1d30*/  @!P0 BRA `(.L_x_320) ;  /* 0x0000802000008947 */ /* 0x000fea0003800000 */
[----:B------:R-:W2:Y:S01]  /*1d40*/  LDL R20, [R1+0x10] ;  /* 0x0000100001147983 */ /* 0x000ea20000100800 */
[----:B------:R-:W-:Y:S01]  /*1d50*/  PLOP3.LUT P0, PT, PT, PT, UP3, 0x80, 0x0 ;  /* 0x000000000000781c */ /* 0x000fe20003f0f038 */
[----:B------:R-:W-:Y:S01]  /*1d60*/  UMOV UR7, UR8 ;  /* 0x0000000800077c82 */ /* 0x000fe20008000000 */
[----:B------:R-:W-:Y:S01]  /*1d70*/  BSSY B0, `(.L_x_321) ;  /* 0x0000021000007945 */ /* 0x000fe20003800000 */
[----:B------:R-:W-:Y:S01]  /*1d80*/  UIMAD UR8, UR7, -0x40, UR31 ;  /* 0xffffffc0070878a4 */ /* 0x000fe2000f8e021f */
[----:B------:R-:W-:Y:S01]  /*1d90*/  MOV R230, R10 ;  /* 0x0000000a00e67202 */ /* 0x000fe20000000f00 */
[----:B------:R-:W-:Y:S01]  /*1da0*/  ULEA.HI UR9, UR7, UR7, URZ, 0x1 ;  /* 0x0000000707097291 */ /* 0x000fe2000f8f083f */
[----:B------:R-:W-:Y:S01]  /*1db0*/  IMAD.MOV.U32 R231, RZ, RZ, R11 ;  /* 0x000000ffffe77224 */ /* 0x000fe200078e000b */
[----:B------:R-:W-:Y:S01]  /*1dc0*/  MOV R228, R8 ;  /* 0x0000000800e47202 */ /* 0x000fe20000000f00 */
[----:B------:R-:W-:-:S05]  /*1dd0*/  IMAD.MOV.U32 R229, RZ, RZ, R9 ;  /* 0x000000ffffe57224 */ /* 0x000fca00078e0009 */
[----:B------:R-:W-:Y:S01]  /*1de0*/  @P0 BAR.SYNC.DEFER_BLOCKING 0x0 ;  /* 0x0000000000000b1d */ /* 0x000fe20000010000 */
[----:B------:R-:W-:Y:S01]  /*1df0*/  ISETP.GE.AND P1, PT, R2, UR8, PT ;  /* 0x0000000802007c0c */ /* 0x000fe2000bf26270 */
[----:B------:R-:W-:Y:S01]  /*1e00*/  ULOP3.LUT UR9, UR9, 0xfffffffe, URZ, 0xc0, !UPT ;  /* 0xfffffffe09097892 */ /* 0x000fe2000f8ec03f */
[----:B------:R-:W-:Y:S01]  /*1e10*/  MOV R225, R13 ;  /* 0x0000000d00e17202 */ /* 0x000fe20000000f00 */
[----:B------:R-:W-:Y:S02]  /*1e20*/  IMAD.MOV.U32 R224, RZ, RZ, R12 ;  /* 0x000000ffffe07224 */ /* 0x000fe400078e000c */
[----:B------:R-:W-:-:S03]  /*1e30*/  UIADD3 UR14, UR7, -UR9, URZ ;  /* 0x80000009070e7290 */ /* 0x000fc6000fffe03f */
[----:B------:R-:W-:Y:S02]  /*1e40*/  UMOV UR9, UR11 ;  /* 0x0000000b00097c82 */ /* 0x000fe40008000000 */
[----:B------:R-:W-:Y:S02]  /*1e50*/  UISETP.NE.AND UP0, UPT, UR14, 0x1, UPT ;  /* 0x000000010e00788c */ /* 0x000fe4000bf05270 */
[----:B------:R-:W-:Y:S01]  /*1e60*/  UMOV UR11, UR13 ;  /* 0x0000000d000b7c82 */ /* 0x000fe20008000000 */
[----:B--2---:R-:W-:-:S05]  /*1e70*/  IMAD.SHL.U32 R0, R20, 0x2, RZ ;  /* 0x0000000214007824 */ /* 0x004fca00078e00ff */
        /* <DEDUP_REMOVED lines=16> */
.L_x_322:
[----:B------:R-:W-:Y:S05]  /*1f80*/  BSYNC B0 ;  /* 0x0000000000007941 */ /* 0x000fea0003800000 */
.L_x_321:
[----:B------:R-:W-:Y:S01]  /*1f90*/  IADD3 R12, R2, 0x20, RZ ;  /* 0x00000020020c7810 */ /* 0x000fe20007ffe0ff */
[----:B------:R-:W-:Y:S03]  /*1fa0*/  BSSY B0, `(.L_x_323) ;  /* 0x000001c000007945 */ /* 0x000fe60003800000 */
[----:B------:R-:W-:-:S13]  /*1fb0*/  ISETP.GE.AND P0, PT, R12, UR8, PT ;  /* 0x000000080c007c0c */ /* 0x000fda000bf06270 */
[----:B------:R4:W-:Y:S04]  /*1fc0*/  @P0 STS.128 [R0+0x9000], RZ ;  /* 0x009000ff00000388 */ /* 0x0009e80000000c00 */
[----:B------:R4:W-:Y:S01]  /*1fd0*/  @P0 STS.128 [R0+0xb000], RZ ;  /* 0x00b000ff00000388 */ /* 0x0009e20000000c00 */
[----:B------:R-:W-:Y:S05]  /*1fe0*/  @P0 BRA `(.L_x_324) ;  /* 0x0000017000000947 */ /* 0x000fea0003800000 */
[----:B------:R-:W-:Y:S02]  /*1ff0*/  ISETP.GE.AND P3, PT, R232, c[0x0][0x220], PT ;  /* 0x00008800e8007a0c */ /* 0x000fe40003f66270 */
[----:B------:R-:W-:-:S11]  /*2000*/  ISETP.GE.AND P2, PT, R240, c[0x0][0x220], PT ;  /* 0x00008800f0007a0c */ /* 0x000fd60003f46270 */
[----:B------:R-:W-:Y:S01]  /*2010*/  @!P3 IMAD.MOV.U32 R9, RZ, RZ, c[0x0][0x370] ;  /* 0x0000dc00ff09b624 */ /* 0x000fe200078e00ff */
[----:B------:R1:W-:Y:S01]  /*2020*/  @P3 STS.128 [R0+0x9000], RZ ;  /* 0x009000ff00003388 */ /* 0x0003e20000000c00 */
[----:B------:R-:W-:-:S03]  /*2030*/  @!P3 IMAD.MOV.U32 R10, RZ, RZ, c[0x0][0x374] ;  /* 0x0000dd00ff0ab624 */ /* 0x000fc600078e00ff */
[----:B------:R-:W-:-:S04]  /*2040*/  @!P3 LEA R8, P4, R9, R228, 0x6 ;  /* 0x000000e40908b211 */ /* 0x000fc800078830ff */
[----:B------:R-:W-:-:S05]  /*2050*/  @!P3 LEA.HI.X R9, R9, R229, R10, 0x6, P4 ;  /* 0x000000e50909b211 */ /* 0x000fca00020f340a */
[----:B------:R-:W-:Y:S01]  /*2060*/  @!PT LDS RZ, [RZ] ;  /* 0x00000000fffff984 */ /* 0x000fe20000000800 */
[----:B------:R-:W-:Y:S01]  /*2070*/  @!PT LDS RZ, [RZ] ;  /* 0x00000000fffff984 */ /* 0x000fe20000000800 */
[----:B------:R-:W-:Y:S01]  /*2080*/  @!PT LDS RZ, [RZ] ;  /* 0x00000000fffff984 */ /* 0x000fe20000000800 */
[----:B------:R1:W-:Y:S04]  /*2090*/  @!P3 LDGSTS.E.BYPASS.LTC128B.128 [R0+0x9000], [R8.64] ;  /* 0x090000000800bfae */ /* 0x0003e8000b901d44 */
[----:B------:R1:W-:Y:S01]  /*20a0*/  @P2 STS.128 [R0+0xb000], RZ ;  /* 0x00b000ff00002388 */ /* 0x0003e20000000c00 */
[----:B------:R-:W-:Y:S05]  /*20b0*/  @P2 BRA `(.L_x_324) ;  /* 0x000000a000002947 */ /* 0x000fea0003800000 */
[----:B-1----:R-:W-:Y:S02]  /*20c0*/  IMAD.MOV.U32 R8, RZ, RZ, c[0x0][0x370] ;  /* 0x0000dc00ff087624 */ /* 0x002fe400078e00ff */
        /* <DEDUP_REMOVED lines=9> */
.L_x_324:
[----:B------:R-:W-:Y:S05]  /*2160*/  BSYNC B0 ;  /* 0x0000000000007941 */ /* 0x000fea0003800000 */
.L_x_323:
[----:B------:R-:W-:Y:S01]  /*2170*/  PLOP3.LUT P2, PT, PT, PT, UP0, 0x80, 0x0 ;  /* 0x000000000000781c */ /* 0x000fe20003f4f008 */
[----:B------:R-:W-:Y:S01]  /*2180*/  BSSY B0, `(.L_x_325) ;  /* 0x0000021000007945 */ /* 0x000fe20003800000 */
[----:B------:R-:W-:-:S04]  /*2190*/  IADD3 R3, R20, 0x2000, RZ ;  /* 0x0000200014037810 */ /* 0x000fc80007ffe0ff */
        /* <DEDUP_REMOVED lines=12> */
.L_x_326:
        /* <DEDUP_REMOVED lines=19> */
.L_x_327:
[----:B------:R-:W-:Y:S05]  /*2390*/  BSYNC B0 ;  /* 0x0000000000007941 */ /* 0x000fea0003800000 */
.L_x_325:
[----:B------:R-:W-:Y:S01]  /*23a0*/  MOV R217, 0x20 ;  /* 0x0000002000d97802 */ /* 0x000fe20000000f00 */
[----:B------:R-:W-:Y:S04]  /*23b0*/  BSSY B0, `(.L_x_328) ;  /* 0x0000028000007945 */ /* 0x000fe80003800000 */
[----:B------:R-:W-:-:S02]  /*23c0*/  IMAD R10, R217, c[0x0][0x194], RZ ;  /* 0x00006500d90a7a24 */ /* 0x000fc400078e02ff */
[----:B-1----:R-:W-:Y:S01]  /*23d0*/  IMAD.WIDE.U32 R8, R217, c[0x0][0x190], RZ ;  /* 0x00006400d9087a25 */ /* 0x002fe200078e00ff */
        /* <DEDUP_REMOVED lines=10> */
.L_x_329:
        /* <DEDUP_REMOVED lines=21> */
[----:B-1----:R-:W-:-:S04]  /*25d0*/  LEA R4, P0, R6, c[0x0][0x160], 0x1 ;  /* 0x0000580006047a11 */ /* 0x002fc800078008ff */
[----:B------:R-:W-:-:S05]  /*25e0*/  LEA.HI.X R5, R6, c[0x0][0x164], R3, 0x1, P0 ;  /* 0x0000590006057a11 */ /* 0x000fca00000f0c03 */
[----:B------:R-:W-:Y:S01]  /*25f0*/  @!PT LDS RZ, [RZ] ;  /* 0x00000000fffff984 */ /* 0x000fe20000000800 */
[----:B------:R-:W-:Y:S01]  /*2600*/  @!PT LDS RZ, [RZ] ;  /* 0x00000000fffff984 */ /* 0x000fe20000000800 */
[----:B------:R-:W-:Y:S01]  /*2610*/  @!PT LDS RZ, [RZ] ;  /* 0x00000000fffff984 */ /* 0x000fe20000000800 */
[----:B------:R1:W-:Y:S04]  /*2620*/  LDGSTS.E.BYPASS.LTC128B.128 [R219+0x3000], [R4.64+0x80] ;  /* 0x0300008004db7fae */ /* 0x0003e8000b901d44 */
.L_x_330:
[----:B------:R-:W-:Y:S05]  /*2630*/  BSYNC B0 ;  /* 0x0000000000007941 */ /* 0x000fea0003800000 */
.L_x_328:
[----:B--2---:R-:W2:Y:S01]  /*2640*/  LDL R14, [R1+0x38] ;  /* 0x00003800010e7983 */ /* 0x004ea20000100800 */
[----:B------:R-:W-:Y:S01]  /*2650*/  IMAD.MOV.U32 R249, RZ, RZ, 0x7f800000 ;  /* 0x7f800000fff97424 */ /* 0x000fe200078e00ff */
[----:B------:R-:W-:Y:S01]  /*2660*/  ULDC.64 UR14, c[0x0][0x198] ;  /* 0x00006600000e7ab9 */ /* 0x000fe20000000a00 */
[----:B------:R-:W-:Y:S01]  /*2670*/  IMAD.MOV.U32 R250, RZ, RZ, 0x7f800000 ;  /* 0x7f800000fffa7424 */ /* 0x000fe200078e00ff */
[----:B------:R-:W-:Y:S01]  /*2680*/  UIMAD UR13, UR19, UR14, URZ ;  /* 0x0000000e130d72a4 */ /* 0x000fe2000f8e023f */
[----:B------:R-:W-:Y:S02]  /*2690*/  IMAD.MOV.U32 R247, RZ, RZ, 0x7f800000 ;  /* 0x7f800000fff77424 */ /* 0x000fe400078e00ff */
[----:B------:R-:W-:Y:S01]  /*26a0*/  IMAD.U32 R11, RZ, RZ, UR23 ;  /* 0x00000017ff0b7e24 */ /* 0x000fe2000f8e00ff */
[----:B------:R-:W-:Y:S01]  /*26b0*/  UIMAD UR13, UR23, UR15, UR13 ;  /* 0x0000000f170d72a4 */ /* 0x000fe2000f8e020d */
[----:B------:R-:W-:Y:S01]  /*26c0*/  IMAD.MOV.U32 R248, RZ, RZ, 0x7f800000 ;  /* 0x7f800000fff87424 */ /* 0x000fe200078e00ff */
[----:B------:R-:W-:Y:S01]  /*26d0*/  BSSY B0, `(.L_x_331) ;  /* 0x0000038000007945 */ /* 0x000fe20003800000 */
[----:B--2---:R-:W-:-:S02]  /*26e0*/  IADD3 R3, R14, 0x28, RZ ;  /* 0x000000280e037810 */ /* 0x004fc40007ffe0ff */
[C---:B-1----:R-:W-:Y:S02]  /*26f0*/  IADD3 R4, R14.reuse, 0x8, RZ ;  /* 0x000000080e047810 */ /* 0x042fe40007ffe0ff */
[----:B------:R-:W-:Y:S02]  /*2700*/  ISETP.GE.AND P3, PT, R3, UR8, PT ;  /* 0x0000000803007c0c */ /* 0x000fe4000bf66270 */
[----:B------:R-:W-:Y:S02]  /*2710*/  IADD3 R5, R14, 0x20, RZ ;  /* 0x000000200e057810 */ /* 0x000fe40007ffe0ff */
[----:B------:R-:W-:Y:S01]  /*2720*/  ISETP.GE.AND P5, PT, R4, UR8, PT ;  /* 0x0000000804007c0c */ /* 0x000fe2000bfa6270 */
[C---:B------:R-:W-:Y:S01]  /*2730*/  IMAD.SHL.U32 R4, R14.reuse, 0x4, RZ ;  /* 0x000000040e047824 */ /* 0x040fe200078e00ff */
[----:B------:R-:W-:Y:S02]  /*2740*/  ISETP.GE.AND P6, PT, R14, UR8, PT ;  /* 0x000000080e007c0c */ /* 0x000fe4000bfc6270 */
[----:B------:R-:W-:-:S02]  /*2750*/  SHF.R.S32.HI R13, RZ, 0x1f, R14 ;  /* 0x0000001fff0d7819 */ /* 0x000fc4000001140e */
[----:B------:R-:W-:Y:S02]  /*2760*/  ISETP.GE.AND P4, PT, R5, UR8, PT ;  /* 0x0000000805007c0c */ /* 0x000fe4000bf86270 */
[----:B------:R-:W-:Y:S02]  /*2770*/  SHF.R.S32.HI R5, RZ, 0x1f, R3 ;  /* 0x0000001fff057819 */ /* 0x000fe40000011403 */
[C---:B------:R-:W-:Y:S02]  /*2780*/  @!P3 LEA R6, P0, R3.reuse, UR10, 0x2 ;  /* 0x0000000a0306bc11 */ /* 0x040fe4000f8010ff */
[----:B------:R-:W-:Y:S02]  /*2790*/  IADD3 R4, P1, R4, UR10, RZ ;  /* 0x0000000a04047c10 */ /* 0x000fe4000ff3e0ff */
[----:B------:R-:W-:Y:S01]  /*27a0*/  SHF.L.U64.HI R8, R14, 0x2, R13 ;  /* 0x000000020e087819 */ /* 0x000fe2000001020d */
[----:B------:R-:W-:Y:S01]  /*27b0*/  UIMAD UR8, UR18, -0x80, UR6 ;  /* 0xffffff80120878a4 */ /* 0x000fe2000f8e0206 */
[----:B------:R-:W-:-:S02]  /*27c0*/  @!P3 LEA.HI.X R7, R3, UR9, R5, 0x2, P0 ;  /* 0x000000090307bc11 */ /* 0x000fc400080f1405 */
[----:B------:R-:W-:Y:S01]  /*27d0*/  IADD3.X R5, R8, UR9, RZ, P1, !PT ;  /* 0x0000000908057c10 */ /* 0x000fe20008ffe4ff */
[----:B------:R-:W-:Y:S02]  /*27e0*/  IMAD.U32 R3, RZ, RZ, UR13 ;  /* 0x0000000dff037e24 */ /* 0x000fe4000f8e00ff */
[----:B------:R1:W5:Y:S04]  /*27f0*/  @!P3 LDG.E R248, [R6.64] ;  /* 0x0000000406f8b981 */ /* 0x000368000c1e1900 */
[----:B------:R2:W5:Y:S01]  /*2800*/  @!P6 LDG.E R249, [R4.64] ;  /* 0x0000000404f9e981 */ /* 0x000562000c1e1900 */
[----:B------:R-:W-:-:S03]  /*2810*/  ISETP.GE.AND P6, PT, R2, UR8, PT ;  /* 0x0000000802007c0c */ /* 0x000fc6000bfc6270 */
[----:B------:R2:W5:Y:S04]  /*2820*/  @!P5 LDG.E R250, [R4.64+0x20] ;  /* 0x0000200404fad981 */ /* 0x000568000c1e1900 */
[----:B------:R2:W5:Y:S06]  /*2830*/  @!P4 LDG.E R247, [R4.64+0x80] ;  /* 0x0000800404f7c981 */ /* 0x00056c000c1e1900 */
[----:B------:R3:W-:Y:S04]  /*2840*/  @P6 STS.128 [R0+0xc000], RZ ;  /* 0x00c000ff00006388 */ /* 0x0007e80000000c00 */
[----:B------:R3:W-:Y:S01]  /*2850*/  @P6 STS.128 [R0+0x10000], RZ ;  /* 0x010000ff00006388 */ /* 0x0007e20000000c00 */
[----:B--2---:R-:W-:-:S05]  /*2860*/  IMAD.WIDE.U32 R4, R11, c[0x0][0x198], R232 ;  /* 0x000066000b047a25 */ /* 0x004fca00078e00e8 */
[----:B-1----:R-:W-:-:S04]  /*2870*/  IADD3 R6, P0, R4, UR21, RZ ;  /* 0x0000001504067c10 */ /* 0x002fc8000ff1e0ff */
[----:B------:R-:W-:Y:S01]  /*2880*/  IADD3.X R7, R5, UR27, R3, P0, !PT ;  /* 0x0000001b05077c10 */ /* 0x000fe200087fe403 */
[----:B------:R-:W-:-:S04]  /*2890*/  IMAD R3, R16, c[0x0][0x1b0], RZ ;  /* 0x00006c0010037a24 */ /* 0x000fc800078e02ff */
[C---:B------:R-:W-:Y:S02]  /*28a0*/  IMAD R3, R15.reuse, c[0x0][0x1b4], R3 ;  /* 0x00006d000f037a24 */ /* 0x040fe400078e0203 */
[----:B------:R-:W-:-:S04]  /*28b0*/  IMAD.WIDE.U32 R6, R15, c[0x0][0x1b0], R6 ;  /* 0x00006c000f067a25 */ /* 0x000fc800078e0006 */
[----:B------:R-:W-:Y:S01]  /*28c0*/  IMAD.IADD R10, R7, 0x1, R3 ;  /* 0x00000001070a7824 */ /* 0x000fe200078e0203 */
[----:B------:R-:W-:Y:S05]  /*28d0*/  @P6 BRA `(.L_x_332) ;  /* 0x0000017000006947 */ /* 0x000fea0003800000 */
[----:B---3--:R-:W-:Y:S01]  /*28e0*/  ISETP.GE.AND P1, PT, R232, c[0x0][0x220], PT ;  /* 0x00008800e8007a0c */ /* 0x008fe20003f26270 */
        /* <DEDUP_REMOVED lines=22> */
.L_x_332:
[----:B---3--:R-:W-:Y:S05]  /*2a50*/  BSYNC B0 ;  /* 0x0000000000007941 */ /* 0x008fea0003800000 */
.L_x_331:
[----:B------:R-:W-:Y:S01]  /*2a60*/  ISETP.GE.AND P5, PT, R12, UR8, PT ;  /* 0x000000080c007c0c */ /* 0x000fe2000bfa6270 */
[----:B------:R-:W-:-:S12]  /*2a70*/  BSSY B0, `(.L_x_333) ;  /* 0x000001d000007945 */ /* 0x000fd80003800000 */
        /* <DEDUP_REMOVED lines=8> */
[----:B-1----:R-:W-:Y:S02]  /*2b00*/  IMAD R8, R4, c[0x0][0x198], RZ ;  /* 0x0000660004087a24 */ /* 0x002fe400078e02ff */
[----:B------:R-:W-:-:S04]  /*2b10*/  IMAD.MOV.U32 R4, RZ, RZ, R6 ;  /* 0x000000ffff047224 */ /* 0x000fc800078e0006 */
[C---:B------:R-:W-:Y:S01]  /*2b20*/  IMAD.WIDE.U32 R4, R3.reuse, c[0x0][0x198], R4 ;  /* 0x0000660003047a25 */ /* 0x040fe200078e0004 */
[----:B------:R1:W-:Y:S03]  /*2b30*/  @P1 STS.128 [R0+0xd000], RZ ;  /* 0x00d000ff00001388 */ /* 0x0003e60000000c00 */
[----:B------:R-:W-:Y:S01]  /*2b40*/  IMAD R3, R3, c[0x0][0x19c], R8 ;  /* 0x0000670003037a24 */ /* 0x000fe200078e0208 */
[----:B------:R-:W-:-:S03]  /*2b50*/  @!P1 LEA R8, P3, R4, c[0x0][0x168], 0x1 ;  /* 0x00005a0004089a11 */ /* 0x000fc600078608ff */
        /* <DEDUP_REMOVED lines=14> */
.L_x_334:
[----:B------:R-:W-:Y:S05]  /*2c40*/  BSYNC B0 ;  /* 0x0000000000007941 */ /* 0x000fea0003800000 */
.L_x_333:
[----:B------:R-:W-:Y:S01]  /*2c50*/  IADD3 R3, R2, 0x40, RZ ;  /* 0x0000004002037810 */ /* 0x000fe20007ffe0ff */
[----:B------:R-:W-:Y:S03]  /*2c60*/  BSSY B0, `(.L_x_335) ;  /* 0x000001e000007945 */ /* 0x000fe60003800000 */
[----:B------:R-:W-:-:S13]  /*2c70*/  ISETP.GE.AND P4, PT, R3, UR8, PT ;  /* 0x0000000803007c0c */ /* 0x000fda000bf86270 */
        /* <DEDUP_REMOVED lines=28> */
.L_x_336:
[----:B------:R-:W-:Y:S05]  /*2e40*/  BSYNC B0 ;  /* 0x0000000000007941 */ /* 0x000fea0003800000 */
.L_x_335:
        /* <DEDUP_REMOVED lines=9> */
[----:B------:R-:W-:-:S04]  /*2ee0*/  IMAD.X R4, RZ, RZ, R17, P0 ;  /* 0x000000ffff047224 */ /* 0x000fc800000e0611 */
[----:B------:R-:W-:Y:S02]  /*2ef0*/  IMAD R4, R4, c[0x0][0x198], RZ ;  /* 0x0000660004047a24 */ /* 0x000fe400078e02ff */
[----:B------:R-:W-:-:S04]  /*2f00*/  IMAD.WIDE.U32 R6, R3, c[0x0][0x198], R6 ;  /* 0x0000660003067a25 */ /* 0x000fc800078e0006 */
[----:B------:R-:W-:Y:S01]  /*2f10*/  IMAD R3, R3, c[0x0][0x19c], R4 ;  /* 0x0000670003037a24 */ /* 0x000fe200078e0204 */
[----:B------:R-:W-:Y:S01]  /*2f20*/  @!P1 LEA R4, P0, R6, c[0x0][0x168], 0x1 ;  /* 0x00005a0006049a11 */ /* 0x000fe200078008ff */
[----:B------:R1:W-:Y:S02]  /*2f30*/  @P1 STS.128 [R0+0xf000], RZ ;  /* 0x00f000ff00001388 */ /* 0x0003e40000000c00 */
[----:B------:R-:W-:-:S05]  /*2f40*/  IMAD.IADD R3, R7, 0x1, R3 ;  /* 0x0000000107037824 */ /* 0x000fca00078e0203 */
[----:B------:R-:W-:Y:S02]  /*2f50*/  @!P1 LEA.HI.X R5, R6, c[0x0][0x16c], R3, 0x1, P0 ;  /* 0x00005b0006059a11 */ /* 0x000fe400000f0c03 */
[----:B------:R-:W-:-:S03]  /*2f60*/  ISETP.GE.AND P0, PT, R240, c[0x0][0x220], PT ;  /* 0x00008800f0007a0c */ /* 0x000fc60003f06270 */
[----:B------:R-:W-:Y:S01]  /*2f70*/  @!PT LDS RZ, [RZ] ;  /* 0x00000000fffff984 */ /* 0x000fe20000000800 */
[----:B------:R-:W-:Y:S01]  /*2f80*/  @!PT LDS RZ, [RZ] ;  /* 0x00000000fffff984 */ /* 0x000fe20000000800 */
[----:B------:R-:W-:Y:S01]  /*2f90*/  @!PT LDS RZ, [RZ] ;  /* 0x00000000fffff984 */ /* 0x000fe20000000800 */
[----:B------:R1:W-:Y:S10]  /*2fa0*/  @!P1 LDGSTS.E.BYPASS.LTC128B.128 [R0+0xf000], [R4.64] ;  /* 0x0f00000004009fae */ /* 0x0003f4000b901d44 */
        /* <DEDUP_REMOVED lines=8> */
.L_x_338:
[----:B------:R-:W-:Y:S05]  /*3030*/  BSYNC B0 ;  /* 0x0000000000007941 */ /* 0x000fea0003800000 */
.L_x_337:
[----:B------:R-:W-:Y:S01]  /*3040*/  ULDC.64 UR14, c[0x0][0x1a0] ;  /* 0x00006800000e7ab9 */ /* 0x000fe20000000a00 */
[----:B------:R1:W-:Y:S01]  /*3050*/  @P6 STS.128 [R0+0x14000], RZ ;  /* 0x014000ff00006388 */ /* 0x0003e20000000c00 */
[----:B------:R-:W-:Y:S01]  /*3060*/  UIMAD UR8, UR19, UR14, URZ ;  /* 0x0000000e130872a4 */ /* 0x000fe2000f8e023f */
[----:B-1----:R-:W-:Y:S01]  /*3070*/  IMAD.WIDE.U32 R4, R11, c[0x0][0x1a0], R232 ;  /* 0x000068000b047a25 */ /* 0x002fe200078e00e8 */
[----:B------:R-:W-:Y:S01]  /*3080*/  BSSY B0, `(.L_x_339) ;  /* 0x0000022000007945 */ /* 0x000fe20003800000 */
[----:B------:R1:W-:Y:S01]  /*3090*/  @P6 STS.128 [R0+0x18000], RZ ;  /* 0x018000ff00006388 */ /* 0x0003e20000000c00 */
[----:B------:R-:W-:Y:S02]  /*30a0*/  UIMAD UR8, UR23, UR15, UR8 ;  /* 0x0000000f170872a4 */ /* 0x000fe4000f8e0208 */
[----:B------:R-:W-:-:S04]  /*30b0*/  IADD3 R6, P0, R4, UR24, RZ ;  /* 0x0000001804067c10 */ /* 0x000fc8000ff1e0ff */
[----:B------:R-:W-:-:S04]  /*30c0*/  MOV R3, UR8 ;  /* 0x0000000800037c02 */ /* 0x000fc80008000f00 */
[----:B------:R-:W-:Y:S01]  /*30d0*/  IADD3.X R7, R5, UR26, R3, P0, !PT ;  /* 0x0000001a05077c10 */ /* 0x000fe200087fe403 */
[----:B------:R-:W-:-:S04]  /*30e0*/  IMAD R3, R16, c[0x0][0x1b8], RZ ;  /* 0x00006e0010037a24 */ /* 0x000fc800078e02ff */
[C---:B------:R-:W-:Y:S02]  /*30f0*/  IMAD R3, R15.reuse, c[0x0][0x1bc], R3 ;  /* 0x00006f000f037a24 */ /* 0x040fe400078e0203 */
[----:B------:R-:W-:-:S05]  /*3100*/  IMAD.WIDE.U32 R6, R15, c[0x0][0x1b8], R6 ;  /* 0x00006e000f067a25 */ /* 0x000fca00078e0006 */
[----:B------:R-:W-:Y:S01]  /*3110*/  IADD3 R10, R7, R3, RZ ;  /* 0x00000003070a7210 */ /* 0x000fe20007ffe0ff */
        /* <DEDUP_REMOVED lines=24> */
.L_x_340:
[----:B-1----:R-:W-:Y:S05]  /*32a0*/  BSYNC B0 ;  /* 0x0000000000007941 */ /* 0x002fea0003800000 */
.L_x_339:
        /* <DEDUP_REMOVED lines=29> */
.L_x_342:
[----:B------:R-:W-:Y:S05]  /*3480*/  BSYNC B0 ;  /* 0x0000000000007941 */ /* 0x000fea0003800000 */
.L_x_341:
        /* <DEDUP_REMOVED lines=29> */
.L_x_344:
[----:B------:R-:W-:Y:S05]  /*3660*/  BSYNC B0 ;  /* 0x0000000000007941 */ /* 0x000fea0003800000 */
.L_x_343:
        /* <DEDUP_REMOVED lines=28> */
.L_x_346:
[----:B------:R-:W-:Y:S05]  /*3830*/  BSYNC B0 ;  /* 0x0000000000007941 */ /* 0x000fea0003800000 */
.L_x_345:
[----:B-1234-:R-:W-:Y:S01]  /*3840*/  LEA.HI R0, R19, R18, RZ, 0x4 ;  /* 0x0000001213007211 */ /* 0x01efe200078f20ff */
[----:B------:R-:W0:Y:S01]  /*3850*/  LDGDEPBAR ;  /* 0x00000000000079af */ /* 0x000e220000000000 */
[----:B------:R-:W-:Y:S01]  /*3860*/  SHF.L.U64.HI R4, R14, 0x2, R13 ;  /* 0x000000020e047819 */ /* 0x000fe2000001020d */
[----:B------:R-:W-:Y:S01]  /*3870*/  IMAD.MOV.U32 R196, RZ, RZ, 0x40 ;  /* 0x00000040ffc47424 */ /* 0x000fe200078e00ff */
[----:B------:R-:W-:Y:S01]  /*3880*/  LOP3.LUT R0, R0, 0xfffffff0, RZ, 0xc0, !PT ;  /* 0xfffffff000007812 */ /* 0x000fe200078ec0ff */
[----:B------:R-:W-:Y:S01]  /*3890*/  IMAD.SHL.U32 R216, R218, 0x2, RZ ;  /* 0x00000002dad87824 */ /* 0x000fe200078e00ff */
[----:B------:R-:W-:Y:S01]  /*38a0*/  SHF.L.U32 R3, R14, 0x2, RZ ;  /* 0x000000020e037819 */ /* 0x000fe200000006ff */
[----:B------:R1:W-:Y:S01]  /*38b0*/  STL [R1+0x1c], R4 ;  /* 0x00001c0401007387 */ /* 0x0003e20000100800 */
[----:B------:R-:W-:Y:S01]  /*38c0*/  UIADD3 UR8, UR23, 0x80, URZ ;  /* 0x0000008017087890 */ /* 0x000fe2000fffe03f */
[----:B------:R-:W-:Y:S01]  /*38d0*/  IMAD.IADD R0, R18, 0x1, -R0 ;  /* 0x0000000112007824 */ /* 0x000fe200078e0a00 */
[----:B------:R-:W-:Y:S01]  /*38e0*/  MOV R226, R219 ;  /* 0x000000db00e27202 */ /* 0x000fe20000000f00 */
[----:B------:R2:W-:Y:S01]  /*38f0*/  STL [R1+0x18], R3 ;  /* 0x0000180301007387 */ /* 0x0005e20000100800 */
[----:B------:R-:W-:Y:S01]  /*3900*/  CS2R R158, SRZ ;  /* 0x00000000009e7805 */ /* 0x000fe2000001ff00 */
[----:B------:R-:W-:Y:S01]  /*3910*/  CS2R R156, SRZ ;  /* 0x00000000009c7805 */ /* 0x000fe2000001ff00 */
[----:B------:R-:W-:Y:S01]  /*3920*/  SHF.R.S32.HI R2, RZ, 0x1f, R0 ;  /* 0x0000001fff027819 */ /* 0x000fe20000011400 */
[----:B------:R-:W-:Y:S01]  /*3930*/  CS2R R162, SRZ ;  /* 0x0000000000a27805 */ /* 0x000fe2000001ff00 */
[----:B------:R-:W-:Y:S01]  /*3940*/  CS2R R160, SRZ ;  /* 0x0000000000a07805 */ /* 0x000fe2000001ff00 */
[----:B------:R-:W-:Y:S01]  /*3950*/  CS2R R154, SRZ ;  /* 0x00000000009a7805 */ /* 0x000fe2000001ff00 */
[----:B------:R-:W-:Y:S01]  /*3960*/  LEA.HI R2, R2, R0, RZ, 0x3 ;  /* 0x0000000002027211 */ /* 0x000fe200078f18ff */
[----:B------:R-:W-:Y:S01]  /*3970*/  CS2R R152, SRZ ;  /* 0x0000000000987805 */ /* 0x000fe2000001ff00 */
[----:B------:R-:W-:Y:S01]  /*3980*/  CS2R R150, SRZ ;  /* 0x0000000000967805 */ /* 0x000fe2000001ff00 */
[----:B------:R-:W-:Y:S01]  /*3990*/  CS2R R148, SRZ ;  /* 0x0000000000947805 */ /* 0x000fe2000001ff00 */
[----:B------:R-:W-:Y:S01]  /*39a0*/  LOP3.LUT R2, R2, 0xfffffff8, RZ, 0xc0, !PT ;  /* 0xfffffff802027812 */ /* 0x000fe200078ec0ff */
[----:B------:R-:W-:Y:S01]  /*39b0*/  CS2R R142, SRZ ;  /* 0x00000000008e7805 */ /* 0x000fe2000001ff00 */
[----:B------:R-:W-:Y:S01]  /*39c0*/  CS2R R140, SRZ ;  /* 0x00000000008c7805 */ /* 0x000fe2000001ff00 */
[----:B------:R-:W-:Y:S01]  /*39d0*/  CS2R R146, SRZ ;  /* 0x0000000000927805 */ /* 0x000fe2000001ff00 */
[----:B------:R-:W-:Y:S01]  /*39e0*/  CS2R R144, SRZ ;  /* 0x0000000000907805 */ /* 0x000fe2000001ff00 */
[----:B------:R-:W-:Y:S01]  /*39f0*/  IMAD.IADD R0, R0, 0x1, -R2 ;  /* 0x0000000100007824 */ /* 0x000fe200078e0a02 */
[----:B------:R-:W-:Y:S01]  /*3a00*/  IADD3 R2, R218, 0x2000, RZ ;  /* 0x00002000da027810 */ /* 0x000fe20007ffe0ff */
[----:B------:R-:W-:Y:S01]  /*3a10*/  CS2R R138, SRZ ;  /* 0x00000000008a7805 */ /* 0x000fe2000001ff00 */
[----:B------:R-:W-:Y:S01]  /*3a20*/  CS2R R136, SRZ ;  /* 0x0000000000887805 */ /* 0x000fe2000001ff00 */
[----:B------:R-:W-:Y:S01]  /*3a30*/  CS2R R134, SRZ ;  /* 0x0000000000867805 */ /* 0x000fe2000001ff00 */
[C---:B------:R-:W-:Y:S01]  /*3a40*/  LOP3.LUT P0, RZ, R0.reuse, 0x2, RZ, 0xc0, !PT ;  /* 0x0000000200ff7812 */ /* 0x040fe2000780c0ff */
[----:B------:R-:W-:Y:S01]  /*3a50*/  CS2R R132, SRZ ;  /* 0x0000000000847805 */ /* 0x000fe2000001ff00 */
[----:B------:R-:W-:Y:S01]  /*3a60*/  LOP3.LUT P1, RZ, R0, 0x4, RZ, 0xc0, !PT ;  /* 0x0000000400ff7812 */ /* 0x000fe2000782c0ff */
[----:B------:R-:W-:Y:S01]  /*3a70*/  CS2R R126, SRZ ;  /* 0x00000000007e7805 */ /* 0x000fe2000001ff00 */
[----:B------:R-:W-:Y:S01]  /*3a80*/  SEL R2, R2, R218, !P2 ;  /* 0x000000da02027207 */ /* 0x000fe20005000000 */
[----:B------:R-:W-:Y:S01]  /*3a90*/  CS2R R124, SRZ ;  /* 0x00000000007c7805 */ /* 0x000fe2000001ff00 */
[----:B------:R-:W-:Y:S01]  /*3aa0*/  IADD3 R0, R215, 0x2000, RZ ;  /* 0x00002000d7007810 */ /* 0x000fe20007ffe0ff */
[----:B------:R-:W-:Y:S01]  /*3ab0*/  CS2R R130, SRZ ;  /* 0x0000000000827805 */ /* 0x000fe2000001ff00 */
[----:B------:R-:W-:Y:S01]  /*3ac0*/  SEL R217, R217, 0xffffffe0, !P0 ;  /* 0xffffffe0d9d97807 */ /* 0x000fe20004000000 */
[----:B------:R-:W-:Y:S01]  /*3ad0*/  IMAD.SHL.U32 R208, R2, 0x2, RZ ;  /* 0x0000000202d07824 */ /* 0x000fe200078e00ff */
[----:B------:R-:W-:Y:S01]  /*3ae0*/  SEL R0, R0, R215, !P2 ;  /* 0x000000d700007207 */ /* 0x000fe20005000000 */
[----:B------:R-:W-:Y:S01]  /*3af0*/  IMAD.MOV.U32 R2, RZ, RZ, c[0x0][0x22c] ;  /* 0x00008b00ff027624 */ /* 0x000fe200078e00ff */
[----:B------:R-:W-:Y:S01]  /*3b00*/  CS2R R128, SRZ ;  /* 0x0000000000807805 */ /* 0x000fe2000001ff00 */
[----:B------:R-:W-:Y:S01]  /*3b10*/  CS2R R122, SRZ ;  /* 0x00000000007a7805 */ /* 0x000fe2000001ff00 */
[----:B------:R-:W-:Y:S01]  /*3b20*/  CS2R R120, SRZ ;  /* 0x0000000000787805 */ /* 0x000fe2000001ff00 */
[----:B------:R-:W-:Y:S01]  /*3b30*/  IMAD.SHL.U32 R206, R0, 0x2, RZ ;  /* 0x0000000200ce7824 */ /* 0x000fe200078e00ff */
[----:B------:R-:W-:Y:S01]  /*3b40*/  IADD3 R0, R14, -0x40, RZ ;  /* 0xffffffc00e007810 */ /* 0x000fe20007ffe0ff */
[----:B------:R-:W-:Y:S01]  /*3b50*/  IMAD R2, R2, c[0x0][0x1c0], RZ ;  /* 0x0000700002027a24 */ /* 0x000fe200078e02ff */
[----:B------:R-:W-:Y:S01]  /*3b60*/  CS2R R118, SRZ ;  /* 0x0000000000767805 */ /* 0x000fe2000001ff00 */
[----:B------:R-:W-:Y:S01]  /*3b70*/  CS2R R116, SRZ ;  /* 0x0000000000747805 */ /* 0x000fe2000001ff00 */
[----:B------:R-:W-:Y:S01]  /*3b80*/  SHF.L.U32 R0, R0, 0x2, RZ ;  /* 0x0000000200007819 */ /* 0x000fe200000006ff */
[C---:B-1----:R-:W-:Y:S01]  /*3b90*/  IMAD.SHL.U32 R4, R2.reuse, 0x10, RZ ;  /* 0x0000001002047824 */ /* 0x042fe200078e00ff */
[----:B------:R-:W-:Y:S01]  /*3ba0*/  CS2R R110, SRZ ;  /* 0x00000000006e7805 */ /* 0x000fe2000001ff00 */
[----:B------:R-:W-:Y:S01]  /*3bb0*/  IMAD.SHL.U32 R227, R2, 0x8, RZ ;  /* 0x0000000802e37824 */ /* 0x000fe200078e00ff */
[----:B------:R-:W-:Y:S01]  /*3bc0*/  CS2R R108, SRZ ;  /* 0x00000000006c7805 */ /* 0x000fe2000001ff00 */
[----:B------:R1:W-:Y:S01]  /*3bd0*/  STL [R1+0x14], R0 ;  /* 0x0000140001007387 */ /* 0x0003e20000100800 */
[C---:B--2---:R-:W-:Y:S01]  /*3be0*/  IADD3 R3, R4.reuse, 0x20, RZ ;  /* 0x0000002004037810 */ /* 0x044fe20007ffe0ff */
[----:B------:R-:W-:Y:S01]  /*3bf0*/  CS2R R114, SRZ ;  /* 0x0000000000727805 */ /* 0x000fe2000001ff00 */
[----:B------:R-:W-:Y:S01]  /*3c00*/  CS2R R112, SRZ ;  /* 0x0000000000707805 */ /* 0x000fe2000001ff00 */
[----:B------:R-:W-:Y:S01]  /*3c10*/  CS2R R106, SRZ ;  /* 0x00000000006a7805 */ /* 0x000fe2000001ff00 */
[C---:B------:R-:W-:Y:S01]  /*3c20*/  IADD3 R3, R227.reuse, R3, RZ ;  /* 0x00000003e3037210 */ /* 0x040fe20007ffe0ff */
[----:B------:R-:W-:Y:S01]  /*3c30*/  CS2R R104, SRZ ;  /* 0x0000000000687805 */ /* 0x000fe2000001ff00 */
[----:B------:R-:W-:Y:S01]  /*3c40*/  CS2R R102, SRZ ;  /* 0x0000000000667805 */ /* 0x000fe2000001ff00 */
[----:B------:R-:W-:Y:S01]  /*3c50*/  CS2R R100, SRZ ;  /* 0x0000000000647805 */ /* 0x000fe2000001ff00 */
[----:B------:R-:W-:Y:S01]  /*3c60*/  CS2R R94, SRZ ;  /* 0x00000000005e7805 */ /* 0x000fe2000001ff00 */
[C---:B------:R-:W-:Y:S01]  /*3c70*/  IMAD.IADD R3, R227.reuse, 0x1, R3 ;  /* 0x00000001e3037824 */ /* 0x040fe200078e0203 */
        /* <DEDUP_REMOVED lines=11> */
[----:B------:R-:W-:Y:S01]  /*3d30*/  CS2R R82, SRZ ;  /* 0x0000000000527805 */ /* 0x000fe2000001ff00 */
[----:B------:R2:W-:Y:S01]  /*3d40*/  STL [R1+0x4], R3 ;  /* 0x0000040301007387 */ /* 0x0005e20000100800 */
[----:B------:R-:W-:Y:S01]  /*3d50*/  CS2R R80, SRZ ;  /* 0x0000000000507805 */ /* 0x000fe2000001ff00 */
[C---:B-1----:R-:W-:Y:S01]  /*3d60*/  IADD3 R0, R4.reuse, 0x40, RZ ;  /* 0x0000004004007810 */ /* 0x042fe20007ffe0ff */
[----:B------:R-:W-:Y:S01]  /*3d70*/  CS2R R74, SRZ ;  /* 0x00000000004a7805 */ /* 0x000fe2000001ff00 */
[----:B------:R-:W-:Y:S01]  /*3d80*/  IADD3 R4, R4, 0x60, RZ ;  /* 0x0000006004047810 */ /* 0x000fe20007ffe0ff */
[----:B------:R-:W-:Y:S01]  /*3d90*/  CS2R R72, SRZ ;  /* 0x0000000000487805 */ /* 0x000fe2000001ff00 */
[----:B------:R-:W-:Y:S01]  /*3da0*/  CS2R R70, SRZ ;  /* 0x0000000000467805 */ /* 0x000fe2000001ff00 */
[C---:B------:R-:W-:Y:S01]  /*3db0*/  IMAD.IADD R0, R227.reuse, 0x1, R0 ;  /* 0x00000001e3007824 */ /* 0x040fe200078e0200 */
[----:B------:R-:W-:Y:S01]  /*3dc0*/  CS2R R68, SRZ ;  /* 0x0000000000447805 */ /* 0x000fe2000001ff00 */
[C---:B------:R-:W-:Y:S01]  /*3dd0*/  IMAD.IADD R4, R227.reuse, 0x1, R4 ;  /* 0x00000001e3047824 */ /* 0x040fe200078e0204 */
[----:B------:R-:W-:Y:S01]  /*3de0*/  CS2R R62, SRZ ;  /* 0x00000000003e7805 */ /* 0x000fe2000001ff00 */
[----:B------:R-:W-:Y:S01]  /*3df0*/  CS2R R60, SRZ ;  /* 0x00000000003c7805 */ /* 0x000fe2000001ff00 */
[C---:B------:R-:W-:Y:S01]  /*3e00*/  IADD3 R0, R227.reuse, R0, RZ ;  /* 0x00000000e3007210 */ /* 0x040fe20007ffe0ff */
        /* <DEDUP_REMOVED lines=12> */
[----:B--2---:R-:W-:Y:S01]  /*3ed0*/  IMAD.IADD R3, R227, 0x1, R3 ;  /* 0x00000001e3037824 */ /* 0x004fe200078e0203 */
[----:B------:R1:W-:Y:S01]  /*3ee0*/  STL [R1], R0 ;  /* 0x0000000001007387 */ /* 0x0003e20000100800 */
[----:B------:R-:W-:Y:S01]  /*3ef0*/  CS2R R46, SRZ ;  /* 0x00000000002e7805 */ /* 0x000fe2000001ff00 */
[----:B------:R-:W-:Y:S01]  /*3f00*/  CS2R R44, SRZ ;  /* 0x00000000002c7805 */ /* 0x000fe2000001ff00 */
[----:B------:R-:W-:Y:S01]  /*3f10*/  CS2R R50, SRZ ;  /* 0x0000000000327805 */ /* 0x000fe2000001ff00 */
[----:B------:R2:W-:Y:S01]  /*3f20*/  STL [R1+0xc], R3 ;  /* 0x00000c0301007387 */ /* 0x0005e20000100800 */
[----:B------:R-:W-:Y:S01]  /*3f30*/  CS2R R48, SRZ ;  /* 0x0000000000307805 */ /* 0x000fe2000001ff00 */
[----:B------:R-:W-:Y:S01]  /*3f40*/  CS2R R42, SRZ ;  /* 0x00000000002a7805 */ /* 0x000fe2000001ff00 */
[----:B------:R-:W-:Y:S01]  /*3f50*/  CS2R R40, SRZ ;  /* 0x0000000000287805 */ /* 0x000fe2000001ff00 */
[----:B------:R2:W-:Y:S01]  /*3f60*/  STL [R1+0x8], R2 ;  /* 0x0000080201007387 */ /* 0x0005e20000100800 */
[----:B------:R-:W-:Y:S01]  /*3f70*/  CS2R R38, SRZ ;  /* 0x0000000000267805 */ /* 0x000fe2000001ff00 */
[----:B------:R-:W-:Y:S01]  /*3f80*/  CS2R R36, SRZ ;  /* 0x0000000000247805 */ /* 0x000fe2000001ff00 */
[----:B------:R-:W-:Y:S01]  /*3f90*/  SEL R196, R196, 0xffffffc0, !P1 ;  /* 0xffffffc0c4c47807 */ /* 0x000fe20004800000 */
[C---:B------:R-:W-:Y:S01]  /*3fa0*/  IMAD.SHL.U32 R214, R218.reuse, 0x2, RZ ;  /* 0x00000002dad67824 */ /* 0x040fe200078e00ff */
[----:B------:R-:W-:Y:S01]  /*3fb0*/  UISETP.GE.AND UP0, UPT, UR8, UR6, UPT ;  /* 0x000000060800728c */ /* 0x000fe2000bf06270 */
[----:B------:R-:W-:-:S02]  /*3fc0*/  IMAD.SHL.U32 R213, R218, 0x2, RZ ;  /* 0x00000002dad57824 */ /* 0x000fc400078e00ff */
[----:B------:R-:W-:Y:S02]  /*3fd0*/  IMAD.IADD R207, R217, 0x1, R216 ;  /* 0x00000001d9cf7824 */ /* 0x000fe400078e02d8 */
[----:B-1----:R-:W-:Y:S02]  /*3fe0*/  IMAD.IADD R0, R227, 0x1, R251 ;  /* 0x00000001e3007824 */ /* 0x002fe400078e02fb */
.L_x_349:
[----:B------:R-:W0:Y:S01]  /*3ff0*/  LDGDEPBAR ;  /* 0x00000000000079af */ /* 0x000e220000000000 */
[C---:B------:R-:W-:Y:S01]  /*4000*/  IMAD.IADD R0, R208.reuse, 0x1, R217 ;  /* 0x00000001d0007824 */ /* 0x040fe200078e02d9 */
[----:B------:R-:W-:Y:S01]  /*4010*/  PLOP3.LUT P0, PT, PT, PT, UP0, 0x80, 0x0 ;  /* 0x000000000000781c */ /* 0x000fe20003f0f008 */
[--C-:B--2---:R-:W-:Y:S01]  /*4020*/  IMAD.IADD R3, R208, 0x1, R196.reuse ;  /* 0x00000001d0037824 */ /* 0x104fe200078e02c4 */
        /* <DEDUP_REMOVED lines=132> */
[--C-:B------:R-:W-:Y:S01]  /*4870*/  FFMA.FTZ R7, R7, c[0x0][0x23c], -R3.reuse ;  /* 0x00008f0007077a23 */ /* 0x100fe20000010803 */
        /* <DEDUP_REMOVED lines=136> */
[----:B------:R-:W-:Y:S02]  /*5100*/  @P2 FSEL R35, R35, -INF , !P4 ;  /* 0xff80000023232808 */ /* 0x000fe40006000000 */
[----:B------:R-:W-:Y:S01]  /*5110*/  PLOP3.LUT P2, PT, PT, PT, UP5, 0x80, 0x0 ;  /* 0x000000000000781c */ /* 0x000fe20003f4f058 */
        /* <DEDUP_REMOVED lines=44> */
[----:B--2---:R-:W2:Y:S04]  /*53e0*/  LDL R2, [R1+0x18] ;  /* 0x0000180001027983 */ /* 0x004ea80000100800 */
        /* <DEDUP_REMOVED lines=42> */
[----:B---3--:R-:W-:Y:S05]  /*5690*/  IADD3.X R179, R0, UR11, RZ, P0, !PT ;  /* 0x0000000b00b37c10 */ /* 0x008fea00087fe4ff */
[----:B------:R-:W2:Y:S04]  /*56a0*/  LDG.E R177, [R178.64] ;  /* 0x00000004b2b17981 */ /* 0x000ea8000c1e1900 */
[----:B------:R-:W3:Y:S04]  /*56b0*/  LDG.E R176, [R178.64+0x20] ;  /* 0x00002004b2b07981 */ /* 0x000ee8000c1e1900 */
[----:B------:R4:W2:Y:S04]  /*56c0*/  LDG.E R2, [R178.64+0x80] ;  /* 0x00008004b2027981 */ /* 0x0008a8000c1e1900 */
[----:B------:R4:W2:Y:S01]  /*56d0*/  LDG.E R0, [R178.64+0xa0] ;  /* 0x0000a004b2007981 */ /* 0x0008a2000c1e1900 */
[-C--:B-1----:R-:W-:Y:S08]  /*56e0*/  HMMA.16816.F32.BF16 R20, R164, R168.reuse, R20 ;  /* 0x000000a8a414723c */ /* 0x082ff00000041814 */
        /* <DEDUP_REMOVED lines=45> */
[C---:B--2---:R-:W-:Y:S01]  /*59c0*/  FADD.FTZ R4, -R177.reuse, R4 ;  /* 0x00000004b1047221 */ /* 0x044fe20000010100 */
[C---:B------:R-:W-:Y:S01]  /*59d0*/  HMMA.16816.F32.BF16 R16, R164.reuse, R170, R16 ;  /* 0x000000aaa410723c */ /* 0x040fe20000041810 */
[----:B------:R-:W1:Y:S03]  /*59e0*/  LDSM.16.M88.4 R168, [R211+0x18800] ;  /* 0x01880000d3a8783b */ /* 0x000e660000000200 */
[----:B------:R-:W-:Y:S02]  /*59f0*/  FADD.FTZ R5, -R177, R5 ;  /* 0x00000005b1057221 */ /* 0x000fe40000010100 */
[----:B---3--:R-:W-:Y:S02]  /*5a00*/  FADD.FTZ R6, -R176, R6 ;  /* 0x00000006b0067221 */ /* 0x008fe40000010100 */
[----:B------:R-:W-:Y:S04]  /*5a10*/  FMUL.FTZ R179, R202, R4 ;  /* 0x00000004cab37220 */ /* 0x000fe80000410000 */
[----:B------:R-:W-:Y:S02]  /*5a20*/  FMUL.FTZ R178, R197, R5 ;  /* 0x00000005c5b27220 */ /* 0x000fe40000410000 */
[----:B------:R-:W-:Y:S02]  /*5a30*/  FADD.FTZ R7, -R176, R7 ;  /* 0x00000007b0077221 */ /* 0x000fe40000010100 */
[C---:B------:R-:W-:Y:S02]  /*5a40*/  FADD.FTZ R8, -R2.reuse, R8 ;  /* 0x0000000802087221 */ /* 0x040fe40000010100 */
[C---:B------:R-:W-:Y:S02]  /*5a50*/  FADD.FTZ R9, -R2.reuse, R9 ;  /* 0x0000000902097221 */ /* 0x040fe40000010100 */
[C---:B------:R-:W-:Y:S02]  /*5a60*/  FADD.FTZ R12, -R2.reuse, R12 ;  /* 0x0000000c020c7221 */ /* 0x040fe40000010100 */
[----:B------:R-:W-:Y:S02]  /*5a70*/  FADD.FTZ R13, -R2, R13 ;  /* 0x0000000d020d7221 */ /* 0x000fe40000010100 */
[C---:B------:R-:W-:Y:S02]  /*5a80*/  FADD.FTZ R18, -R176.reuse, R18 ;  /* 0x00000012b0127221 */ /* 0x040fe40000010100 */
[----:B------:R-:W-:Y:S02]  /*5a90*/  FADD.FTZ R19, -R176, R19 ;  /* 0x00000013b0137221 */ /* 0x000fe40000010100 */
[C---:B------:R-:W-:Y:S02]  /*5aa0*/  FADD.FTZ R16, -R177.reuse, R16 ;  /* 0x00000010b1107221 */ /* 0x040fe40000010100 */
[----:B------:R-:W-:Y:S02]  /*5ab0*/  FADD.FTZ R17, -R177, R17 ;  /* 0x00000011b1117221 */ /* 0x000fe40000010100 */
[C---:B------:R-:W-:Y:S02]  /*5ac0*/  FADD.FTZ R10, -R0.reuse, R10 ;  /* 0x0000000a000a7221 */ /* 0x040fe40000010100 */
[----:B------:R-:W-:Y:S02]  /*5ad0*/  FADD.FTZ R11, -R0, R11 ;  /* 0x0000000b000b7221 */ /* 0x000fe40000010100 */
[----:B------:R-:W-:Y:S01]  /*5ae0*/  FMUL.FTZ R180, R180, R6 ;  /* 0x00000006b4b47220 */ /* 0x000fe20000410000 */
[-C--:B-1----:R-:W-:Y:S08]  /*5af0*/  HMMA.16816.F32.BF16 R20, R164, R168.reuse, R20 ;  /* 0x000000a8a414723c */ /* 0x082ff00000041814 */
[C---:B------:R-:W-:Y:S07]  /*5b00*/  HMMA.16816.F32.BF16 R24, R172.reuse, R168, R24 ;  /* 0x000000a8ac18723c */ /* 0x040fee0000041818 */
[----:B------:R-:W-:Y:S01]  /*5b10*/  FMUL.FTZ R168, R198, R17 ;  /* 0x00000011c6a87220 */ /* 0x000fe20000410000 */
[-C--:B------:R-:W-:Y:S04]  /*5b20*/  HMMA.16816.F32.BF16 R28, R172, R170.reuse, R28 ;  /* 0x000000aaac1c723c */ /* 0x080fe8000004181c */
[----:B------:R-:W-:Y:S04]  /*5b30*/  FMUL.FTZ R17, R243, R9 ;  /* 0x00000009f3117220 */ /* 0x000fe80000410000 */
[C---:B------:R-:W-:Y:S01]  /*5b40*/  FADD.FTZ R20, -R177.reuse, R20 ;  /* 0x00000014b1147221 */ /* 0x040fe20000010100 */
[----:B------:R-:W-:Y:S04]  /*5b50*/  HMMA.16816.F32.BF16 R32, R164, R170, R32 ;  /* 0x000000aaa420723c */ /* 0x000fe80000041820 */
[----:B------:R-:W-:Y:S02]  /*5b60*/  FADD.FTZ R21, -R177, R21 ;  /* 0x00000015b1157221 */ /* 0x000fe40000010100 */
[----:B------:R-:W-:Y:S02]  /*5b70*/  FMUL.FTZ R173, R193, R20 ;  /* 0x00000014c1ad7220 */ /* 0x000fe40000410000 */
[----:B------:R-:W-:Y:S04]  /*5b80*/  FMUL.FTZ R172, R192, R21 ;  /* 0x00000015c0ac7220 */ /* 0x000fe80000410000 */
[----:B------:R-:W-:Y:S02]  /*5b90*/  FMUL.FTZ R165, R203, R18 ;  /* 0x00000012cba57220 */ /* 0x000fe40000410000 */
[----:B------:R-:W-:Y:S02]  /*5ba0*/  FMUL.FTZ R164, R201, R19 ;  /* 0x00000013c9a47220 */ /* 0x000fe40000410000 */
        /* <DEDUP_REMOVED lines=42> */
[----:B------:R-:W-:Y:S01]  /*5e50*/  ISETP.GE.AND P4, PT, R232, c[0x0][0x220], PT ;  /* 0x00008800e8007a0c */ /* 0x000fe20003f86270 */
[----:B------:R-:W-:Y:S01]  /*5e60*/  IMAD.MOV.U32 R9, RZ, RZ, c[0x0][0x190] ;  /* 0x00006400ff097624 */ /* 0x000fe200078e00ff */
[----:B------:R-:W-:Y:S01]  /*5e70*/  ISETP.GE.AND P3, PT, R240, c[0x0][0x220], PT ;  /* 0x00008800f0007a0c */ /* 0x000fe20003f66270 */
[----:B------:R-:W-:Y:S01]  /*5e80*/  IMAD.MOV.U32 R10, RZ, RZ, c[0x0][0x194] ;  /* 0x00006500ff0a7624 */ /* 0x000fe200078e00ff */
[----:B------:R-:W-:Y:S01]  /*5e90*/  ULOP3.LUT UR8, UR7, 0x1, URZ, 0xc0, !UPT ;  /* 0x0000000107087892 */ /* 0x000fe2000f8ec03f */
[----:B------:R-:W-:Y:S03]  /*5ea0*/  IMAD.U32 R5, R9, -0x40, RZ ;  /* 0xffffffc009057824 */ /* 0x000fe600078e00ff */
[----:B------:R-:W-:Y:S02]  /*5eb0*/  UISETP.NE.U32.AND UP1, UPT, UR8, 0x1, UPT ;  /* 0x000000010800788c */ /* 0x000fe4000bf25070 */
[----:B------:R-:W-:Y:S02]  /*5ec0*/  LEA R4, P0, R5, R230, 0x1 ;  /* 0x000000e605047211 */ /* 0x000fe400078008ff */
[----:B------:R-:W-:Y:S01]  /*5ed0*/  USEL UR8, UR40, 0x4000, !UP1 ;  /* 0x0000400028087887 */ /* 0x000fe2000c800000 */
[----:B------:R-:W-:Y:S02]  /*5ee0*/  SHF.R.S32.HI R2, RZ, 0x1f, R5 ;  /* 0x0000001fff027819 */ /* 0x000fe40000011405 */
[----:B------:R-:W-:Y:S02]  /*5ef0*/  LEA R0, P5, R9, R5, 0x5 ;  /* 0x0000000509007211 */ /* 0x000fe400078a28ff */
[----:B------:R-:W-:Y:S02]  /*5f00*/  LEA.HI.X.SX32 R5, R5, R231, 0x1, P0 ;  /* 0x000000e705057211 */ /* 0x000fe400000f0eff */
[----:B------:R-:W-:Y:S02]  /*5f10*/  IADD3 R219, R219, UR8, RZ ;  /* 0x00000008dbdb7c10 */ /* 0x000fe4000fffe0ff */
[----:B------:R-:W-:Y:S02]  /*5f20*/  IADD3 R226, R226, UR8, RZ ;  /* 0x00000008e2e27c10 */ /* 0x000fe4000fffe0ff */
[C---:B------:R-:W-:Y:S01]  /*5f30*/  @!P4 LEA R8, P0, R9.reuse, R4, 0x6 ;  /* 0x000000040908c211 */ /* 0x040fe200078030ff */
[----:B------:R1:W-:Y:S01]  /*5f40*/  @P4 STS [R219], RZ ;  /* 0x000000ffdb004388 */ /* 0x0003e20000000800 */
[C-C-:B------:R-:W-:Y:S02]  /*5f50*/  LEA.HI.X R2, R9.reuse, R2, R10.reuse, 0x5, P5 ;  /* 0x0000000209027211 */ /* 0x140fe400028f2c0a */
[----:B------:R-:W-:Y:S01]  /*5f60*/  @!P4 LEA.HI.X R9, R9, R5, R10, 0x6, P0 ;  /* 0x000000050909c211 */ /* 0x000fe200000f340a */
[----:B------:R1:W-:Y:S01]  /*5f70*/  @P4 STS [R219+0x4], RZ ;  /* 0x000004ffdb004388 */ /* 0x0003e20000000800 */
[----:B------:R-:W-:Y:S01]  /*5f80*/  @!P3 LEA R6, P5, R0, R230, 0x1 ;  /* 0x000000e60006b211 */ /* 0x000fe200078a08ff */
[----:B------:R-:W-:Y:S01]  /*5f90*/  IMAD.MOV.U32 R230, RZ, RZ, R4 ;  /* 0x000000ffffe67224 */ /* 0x000fe200078e0004 */
[----:B------:R-:W-:Y:S01]  /*5fa0*/  IADD3 R208, R208, UR8, RZ ;  /* 0x00000008d0d07c10 */ /* 0x000fe2000fffe0ff */
[----:B------:R1:W-:Y:S01]  /*5fb0*/  @P4 STS [R219+0x8], RZ ;  /* 0x000008ffdb004388 */ /* 0x0003e20000000800 */
[----:B------:R-:W-:Y:S01]  /*5fc0*/  @!P3 LEA.HI.X R7, R0, R231, R2, 0x1, P5 ;  /* 0x000000e70007b211 */ /* 0x000fe200028f0c02 */
[----:B------:R-:W-:Y:S02]  /*5fd0*/  IMAD.MOV.U32 R231, RZ, RZ, R5 ;  /* 0x000000ffffe77224 */ /* 0x000fe400078e0005 */
        /* <DEDUP_REMOVED lines=30> */
.L_x_347:
[----:B------:R-:W-:Y:S01]  /*61c0*/  F2FP.BF16.PACK_AB R12, R178, R179 ;  /* 0x000000b3b20c723e */ /* 0x000fe200000010ff */
[----:B------:R2:W5:Y:S01]  /*61d0*/  LDL R185, [R1+0x10] ;  /* 0x0000100001b97983 */ /* 0x0005620000100800 */
[----:B------:R-:W-:Y:S02]  /*61e0*/  F2FP.BF16.PACK_AB R11, R33, R180 ;  /* 0x000000b4210b723e */ /* 0x000fe400000010ff */
[----:B-1----:R-:W-:Y:S02]  /*61f0*/  F2FP.BF16.PACK_AB R8, R168, R170 ;  /* 0x000000aaa808723e */ /* 0x002fe400000010ff */
        /* <DEDUP_REMOVED lines=128> */
[C---:B------:R-:W-:Y:S02]  /*6a00*/  LEA R4, P0, R2.reuse, R228, 0x1 ;  /* 0x000000e402047211 */ /* 0x040fe400078008ff */
[----:B------:R-:W-:Y:S01]  /*6a10*/  SHF.R.S32.HI R6, RZ, 0x1f, R2 ;  /* 0x0000001fff067819 */ /* 0x000fe20000011402 */
[----:B------:R-:W-:Y:S01]  /*6a20*/  @!P3 IMAD.MOV.U32 R7, RZ, RZ, c[0x0][0x374] ;  /* 0x0000dd00ff07b624 */ /* 0x000fe200078e00ff */
[----:B------:R-:W-:Y:S01]  /*6a30*/  LEA.HI.X.SX32 R5, R2, R229, 0x1, P0 ;  /* 0x000000e502057211 */ /* 0x000fe200000f0eff */
[----:B------:R-:W-:Y:S01]  /*6a40*/  @!P4 IMAD.MOV.U32 R9, RZ, RZ, c[0x0][0x374] ;  /* 0x0000dd00ff09c624 */ /* 0x000fe200078e00ff */
[C---:B------:R-:W-:Y:S01]  /*6a50*/  @!P3 LEA R0, P5, R10.reuse, R2, 0x5 ;  /* 0x000000020a00b211 */ /* 0x040fe200078a28ff */
[----:B-----5:R-:W-:Y:S03]  /*6a60*/  IMAD.SHL.U32 R2, R185, 0x2, RZ ;  /* 0x00000002b9027824 */ /* 0x020fe600078e00ff */
[C---:B------:R-:W-:Y:S02]  /*6a70*/  @!P3 LEA.HI.X R7, R10.reuse, R6, R7, 0x5, P5 ;  /* 0x000000060a07b211 */ /* 0x040fe400028f2c07 */
[----:B------:R1:W-:Y:S01]  /*6a80*/  @P4 STS.128 [R2+0x8000], RZ ;  /* 0x008000ff02004388 */ /* 0x0003e20000000c00 */
[----:B------:R-:W-:Y:S02]  /*6a90*/  @!P4 LEA R8, P5, R10, R4, 0x6 ;  /* 0x000000040a08c211 */ /* 0x000fe400078a30ff */
[----:B------:R-:W-:Y:S01]  /*6aa0*/  @!P3 LEA R6, P0, R0, R228, 0x1 ;  /* 0x000000e40006b211 */ /* 0x000fe200078008ff */
[----:B------:R-:W-:Y:S01]  /*6ab0*/  @!PT LDS RZ, [RZ] ;  /* 0x00000000fffff984 */ /* 0x000fe20000000800 */
[----:B------:R-:W-:Y:S01]  /*6ac0*/  @!PT LDS RZ, [RZ] ;  /* 0x00000000fffff984 */ /* 0x000fe20000000800 */
[----:B------:R-:W-:Y:S01]  /*6ad0*/  @!PT LDS RZ, [RZ] ;  /* 0x00000000fffff984 */ /* 0x000fe20000000800 */
[----:B------:R1:W-:Y:S01]  /*6ae0*/  @!P4 LDGSTS.E.BYPASS.LTC128B.128 [R2+0x8000], [R4.64] ;  /* 0x080000000402cfae */ /* 0x0003e2000b901d44 */
[----:B------:R-:W-:Y:S01]  /*6af0*/  @!P4 LEA.HI.X R9, R10, R5, R9, 0x6, P5 ;  /* 0x000000050a09c211 */ /* 0x000fe200028f3409 */
[----:B------:R-:W-:Y:S01]  /*6b00*/  IMAD.MOV.U32 R228, RZ, RZ, R4 ;  /* 0x000000ffffe47224 */ /* 0x000fe200078e0004 */
[----:B------:R-:W-:Y:S01]  /*6b10*/  @!P3 LEA.HI.X R7, R0, R229, R7, 0x1, P0 ;  /* 0x000000e50007b211 */ /* 0x000fe200000f0c07 */
[----:B------:R1:W-:Y:S01]  /*6b20*/  @P3 STS.128 [R2+0xa000], RZ ;  /* 0x00a000ff02003388 */ /* 0x0003e20000000c00 */
[----:B------:R-:W-:Y:S03]  /*6b30*/  IMAD.MOV.U32 R229, RZ, RZ, R5 ;  /* 0x000000ffffe57224 */ /* 0x000fe600078e0005 */
        /* <DEDUP_REMOVED lines=15> */
.L_x_348:
        /* <DEDUP_REMOVED lines=13> */
[----:B------:R-:W-:Y:S04]  /*6d00*/  IMAD.MOV.U32 R0, RZ, RZ, c[0x0][0x22c] ;  /* 0x00008b00ff007624 */ /* 0x000fe800078e00ff */
[----:B------:R-:W4:Y:S01]  /*6d10*/  LDL R188, [R1+0x14] ;  /* 0x0000140001bc7983 */ /* 0x000f220000100800 */
[----:B------:R-:W-:Y:S04]  /*6d20*/  IMAD R0, R0, c[0x0][0x1c0], RZ ;  /* 0x0000700000007a24 */ /* 0x000fe800078e02ff */
[----:B------:R-:W-:Y:S01]  /*6d30*/  LDSM.16.M88.4 R168, [R207+0x1c000] ;  /* 0x01c00000cfa8783b */ /* 0x000fe20000000200 */
[----:B------:R-:W-:Y:S04]  /*6d40*/  IMAD.U32 R0, R0, -0x40, RZ ;  /* 0xffffffc000007824 */ /* 0x000fe800078e00ff */
[----:B-1----:R-:W4:Y:S01]  /*6d50*/  LDL R2, [R1+0x28] ;  /* 0x0000280001027983 */ /* 0x002f220000100800 */
[C---:B------:R-:W-:Y:S04]  /*6d60*/  LEA R225, P0, R0.reuse, R186, 0x2 ;  /* 0x000000ba00e17211 */ /* 0x040fe800078010ff */
[----:B------:R-:W1:Y:S01]  /*6d70*/  LDSM.16.MT88.4 R172, [R204+0x800] ;  /* 0x00080000ccac783b */ /* 0x000e620000004200 */
[----:B------:R-:W-:Y:S01]  /*6d80*/  LEA.HI.X.SX32 R224, R0, R187, 0x2, P0 ;  /* 0x000000bb00e07211 */ /* 0x000fe200000f16ff */
[----:B------:R-:W-:Y:S03]  /*6d90*/  IMAD.MOV.U32 R0, RZ, RZ, c[0x0][0x22c] ;  /* 0x00008b00ff007624 */ /* 0x000fe600078e00ff */
[----:B------:R-:W1:Y:S01]  /*6da0*/  LDSM.16.M88.4 R176, [R207+0x1d000] ;  /* 0x01d00000cfb0783b */ /* 0x000e620000000200 */
[----:B------:R-:W-:Y:S01]  /*6db0*/  IMAD R0, R0, c[0x0][0x1c0], RZ ;  /* 0x0000700000007a24 */ /* 0x000fe200078e02ff */
[-C--:B--2---:R-:W-:Y:S03]  /*6dc0*/  HMMA.16816.F32.BF16 R4, R32, R16.reuse, RZ ;  /* 0x000000102004723c */ /* 0x084fe600000418ff */
[----:B------:R-:W2:Y:S01]  /*6dd0*/  LDSM.16.MT88.4 R180, [R204+0x4800] ;  /* 0x00480000ccb4783b */ /* 0x000ea20000004200 */
[----:B------:R-:W-:Y:S04]  /*6de0*/  IMAD.SHL.U32 R0, R0, 0x10, RZ ;  /* 0x0000001000007824 */ /* 0x000fe800078e00ff */
        /* <DEDUP_REMOVED lines=66> */
[----:B------:R-:W4:Y:S05]  /*7210*/  LDSM.16.MT88.4 R164, [R204+0x7000] ;  /* 0x00700000cca4783b */ /* 0x000f2a0000004200 */
[----:B------:R-:W-:Y:S02]  /*7220*/  LDSM.16.M88.4 R172, [R3+0x1e000] ;  /* 0x01e0000003ac783b */ /* 0x000fe40000000200 */
[-C--:B-1----:R-:W-:Y:S01]  /*7230*/  HMMA.16816.F32.BF16 R4, R168, R176.reuse, R4 ;  /* 0x000000b0a804723c */ /* 0x082fe20000041804 */
[----:B--2---:R-:W-:Y:S04]  /*7240*/  IMAD.MOV.U32 R184, RZ, RZ, c[0x0][0x22c] ;  /* 0x00008b00ffb87624 */ /* 0x004fe800078e00ff */
[----:B------:R-:W-:Y:S04]  /*7250*/  IMAD R184, R184, c[0x0][0x1c0], RZ ;  /* 0x00007000b8b87a24 */ /* 0x000fe800078e02ff */
[----:B------:R-:W-:Y:S01]  /*7260*/  IMAD R184, R184, 0x38, RZ ;  /* 0x00000038b8b87824 */ /* 0x000fe200078e02ff */
[C---:B---3--:R-:W-:Y:S08]  /*7270*/  HMMA.16816.F32.BF16 R8, R180.reuse, R176, R8 ;  /* 0x000000b0b408723c */ /* 0x048ff00000041808 */
[-C--:B------:R-:W-:Y:S08]  /*7280*/  HMMA.16816.F32.BF16 R12, R180, R178.reuse, R12 ;  /* 0x000000b2b40c723c */ /* 0x080ff0000004180c */
[C---:B------:R-:W-:Y:S01]  /*7290*/  HMMA.16816.F32.BF16 R16, R168.reuse, R178, R16 ;  /* 0x000000b2a810723c */ /* 0x040fe20000041810 */
[----:B------:R-:W1:Y:S07]  /*72a0*/  LDSM.16.MT88.4 R176, [R204+0x3800] ;  /* 0x00380000ccb0783b */ /* 0x000e6e0000004200 */
[-C--:B----4-:R-:W-:Y:S08]  /*72b0*/  HMMA.16816.F32.BF16 R20, R168, R164.reuse, R20 ;  /* 0x000000a4a814723c */ /* 0x090ff00000041814 */
[C---:B------:R-:W-:Y:S08]  /*72c0*/  HMMA.16816.F32.BF16 R24, R180.reuse, R164, R24 ;  /* 0x000000a4b418723c */ /* 0x040ff00000041818 */
[-C--:B------:R-:W-:Y:S01]  /*72d0*/  HMMA.16816.F32.BF16 R28, R180, R166.reuse, R28 ;  /* 0x000000a6b41c723c */ /* 0x080fe2000004181c */
[----:B------:R2:W3:Y:S07]  /*72e0*/  LDSM.16.M88.4 R180, [R3+0x1f000] ;  /* 0x01f0000003b4783b */ /* 0x0004ee0000000200 */
[----:B------:R-:W-:Y:S01]  /*72f0*/  HMMA.16816.F32.BF16 R32, R168, R166, R32 ;  /* 0x000000a6a820723c */ /* 0x000fe20000041820 */
[----:B------:R-:W4:Y:S06]  /*7300*/  LDSM.16.MT88.4 R164, [R204+0x7800] ;  /* 0x00780000cca4783b */ /* 0x000f2c0000004200 */
[----:B------:R-:W-:Y:S01]  /*7310*/  @P2 IADD3 R168, P3, R188, UR10, RZ ;  /* 0x0000000abca82c10 */ /* 0x000fe2000ff7e0ff */
        /* <DEDUP_REMOVED lines=10> */
[----:B------:R-:W-:Y:S04]  /*73c0*/  IMAD R188, R188, 0x18, RZ ;  /* 0x00000018bcbc7824 */ /* 0x000fe800078e02ff */
[----:B------:R1:W5:Y:S01]  /*73d0*/  @P2 LDG.E R247, [R168.64+0x80] ;  /* 0x00008004a8f72981 */ /* 0x000362000c1e1900 */
[C---:B---3--:R-:W-:Y:S04]  /*73e0*/  HMMA.16816.F32.BF16 R8, R180.reuse, R176, R8 ;  /* 0x000000b0b408723c */ /* 0x048fe80000041808 */
[----:B------:R1:W5:Y:S01]  /*73f0*/  @P2 LDG.E R248, [R168.64+0xa0] ;  /* 0x0000a004a8f82981 */ /* 0x000362000c1e1900 */
[-C--:B------:R-:W-:Y:S04]  /*7400*/  LEA R170, P2, R188, R2.reuse, 0x2 ;  /* 0x00000002bcaa7211 */ /* 0x080fe800078410ff */
[----:B------:R2:W-:Y:S03]  /*7410*/  RED.E.ADD.F32.FTZ.RN.STRONG.GPU [R2.64], R4 ;  /* 0x000000040200798e */ /* 0x0005e6000c10e784 */
[CC--:B------:R-:W-:Y:S01]  /*7420*/  LEA R176, P0, R0.reuse, R2.reuse, 0x2 ;  /* 0x0000000200b07211 */ /* 0x0c0fe200078010ff */
[-C--:B------:R-:W-:Y:S03]  /*7430*/  HMMA.16816.F32.BF16 R12, R180, R178.reuse, R12 ;  /* 0x000000b2b40c723c */ /* 0x080fe6000004180c */
[-C--:B------:R-:W-:Y:S02]  /*7440*/  LEA.HI.X.SX32 R177, R0, R3.reuse, 0x2, P0 ;  /* 0x0000000300b17211 */ /* 0x080fe400000f16ff */
[-C--:B------:R-:W-:Y:S01]  /*7450*/  LEA.HI.X.SX32 R171, R188, R3.reuse, 0x2, P2 ;  /* 0x00000003bcab7211 */ /* 0x080fe200010f16ff */
[----:B------:R-:W-:Y:S02]  /*7460*/  IMAD.MOV.U32 R188, RZ, RZ, c[0x0][0x22c] ;  /* 0x00008b00ffbc7624 */ /* 0x000fe400078e00ff */
[C---:B------:R-:W-:Y:S01]  /*7470*/  HMMA.16816.F32.BF16 R16, R172.reuse, R178, R16 ;  /* 0x000000b2ac10723c */ /* 0x040fe20000041810 */
[----:B------:R-:W3:Y:S03]  /*7480*/  LDL R179, [R1+0x4] ;  /* 0x0000040001b37983 */ /* 0x000ee60000100800 */
[----:B------:R-:W-:Y:S02]  /*7490*/  IMAD R188, R188, c[0x0][0x1c0], RZ ;  /* 0x00007000bcbc7a24 */ /* 0x000fe400078e02ff */
[----:B------:R-:W3:Y:S02]  /*74a0*/  LDL R178, [R1+0xc] ;  /* 0x00000c0001b27983 */ /* 0x000ee40000100800 */
[-C--:B----4-:R-:W-:Y:S04]  /*74b0*/  HMMA.16816.F32.BF16 R20, R172, R164.reuse, R20 ;  /* 0x000000a4ac14723c */ /* 0x090fe80000041814 */
[-C--:B-1----:R-:W-:Y:S01]  /*74c0*/  LEA R168, P0, R190, R2.reuse, 0x2 ;  /* 0x00000002bea87211 */ /* 0x082fe200078010ff */
[----:B------:R-:W-:Y:S03]  /*74d0*/  IMAD R188, R188, 0x30, RZ ;  /* 0x00000030bcbc7824 */ /* 0x000fe600078e02ff */
[C---:B------:R-:W-:Y:S04]  /*74e0*/  HMMA.16816.F32.BF16 R24, R180.reuse, R164, R24 ;  /* 0x000000a4b418723c */ /* 0x040fe80000041818 */
[-C--:B------:R-:W-:Y:S02]  /*74f0*/  LEA.HI.X.SX32 R169, R190, R3.reuse, 0x2, P0 ;  /* 0x00000003bea97211 */ /* 0x080fe400000f16ff */
[CC--:B--2---:R-:W-:Y:S02]  /*7500*/  LEA R4, P2, R188.reuse, R2.reuse, 0x2 ;  /* 0x00000002bc047211 */ /* 0x0c4fe400078410ff */
[-C--:B------:R-:W-:Y:S04]  /*7510*/  HMMA.16816.F32.BF16 R28, R180, R166.reuse, R28 ;  /* 0x000000a6b41c723c */ /* 0x080fe8000004181c */
[CC--:B------:R-:W-:Y:S04]  /*7520*/  LEA R164, P3, R227.reuse, R2.reuse, 0x2 ;  /* 0x00000002e3a47211 */ /* 0x0c0fe800078610ff */
[----:B------:R-:W-:Y:S04]  /*7530*/  HMMA.16816.F32.BF16 R32, R172, R166, R32 ;  /* 0x000000a6ac20723c */ /* 0x000fe80000041820 */
[-C--:B------:R-:W-:Y:S03]  /*7540*/  LEA.HI.X.SX32 R165, R227, R3.reuse, 0x2, P3 ;  /* 0x00000003e3a57211 */ /* 0x080fe600018f16ff */
[CC--:B------:R-:W-:Y:S02]  /*7550*/  LEA R166, P3, R189.reuse, R2.reuse, 0x2 ;  /* 0x00000002bda67211 */ /* 0x0c0fe400078610ff */
[----:B------:R1:W-:Y:S03]  /*7560*/  RED.E.ADD.F32.FTZ.RN.STRONG.GPU [R164.64], R5 ;  /* 0x00000005a400798e */ /* 0x0003e6000c10e784 */
[-C--:B------:R-:W-:Y:S01]  /*7570*/  LEA.HI.X.SX32 R167, R189, R3.reuse, 0x2, P3 ;  /* 0x00000003bda77211 */ /* 0x080fe200018f16ff */
[----:B------:R-:W-:Y:S01]  /*7580*/  IMAD.MOV.U32 R189, RZ, RZ, c[0x0][0x22c] ;  /* 0x00008b00ffbd7624 */ /* 0x000fe200078e00ff */
[----:B------:R2:W-:Y:S03]  /*7590*/  RED.E.ADD.F32.FTZ.RN.STRONG.GPU [R176.64], R6 ;  /* 0x00000006b000798e */ /* 0x0005e6000c10e784 */
[----:B------:R-:W-:Y:S02]  /*75a0*/  IMAD R189, R189, c[0x0][0x1c0], RZ ;  /* 0x00007000bdbd7a24 */ /* 0x000fe400078e02ff */
[----:B------:R4:W-:Y:S02]  /*75b0*/  RED.E.ADD.F32.FTZ.RN.STRONG.GPU [R170.64], R7 ;  /* 0x00000007aa00798e */ /* 0x0009e4000c10e784 */
[----:B------:R-:W-:Y:S03]  /*75c0*/  IMAD.SHL.U32 R189, R189, 0x10, RZ ;  /* 0x00000010bdbd7824 */ /* 0x000fe600078e00ff */
[----:B------:R4:W-:Y:S05]  /*75d0*/  RED.E.ADD.F32.FTZ.RN.STRONG.GPU [R168.64], R8 ;  /* 0x00000008a800798e */ /* 0x0009ea000c10e784 */
[----:B------:R4:W-:Y:S01]  /*75e0*/  RED.E.ADD.F32.FTZ.RN.STRONG.GPU [R166.64], R9 ;  /* 0x00000009a600798e */ /* 0x0009e2000c10e784 */
[-C--:B-1----:R-:W-:Y:S01]  /*75f0*/  LEA.HI.X.SX32 R5, R188, R3.reuse, 0x2, P2 ;  /* 0x00000003bc057211 */ /* 0x082fe200010f16ff */
[----:B------:R-:W-:Y:S04]  /*7600*/  IMAD.MOV.U32 R188, RZ, RZ, c[0x0][0x22c] ;  /* 0x00008b00ffbc7624 */ /* 0x000fe800078e00ff */
[----:B------:R1:W-:Y:S01]  /*7610*/  RED.E.ADD.F32.FTZ.RN.STRONG.GPU [R4.64], R10 ;  /* 0x0000000a0400798e */ /* 0x0003e2000c10e784 */
[-C--:B--2---:R-:W-:Y:S01]  /*7620*/  LEA R6, P0, R184, R2.reuse, 0x2 ;  /* 0x00000002b8067211 */ /* 0x084fe200078010ff */
[----:B------:R-:W-:Y:S03]  /*7630*/  IMAD R188, R188, c[0x0][0x1c0], RZ ;  /* 0x00007000bcbc7a24 */ /* 0x000fe600078e02ff */
[-C--:B----4-:R-:W-:Y:S01]  /*7640*/  LEA.HI.X.SX32 R7, R184, R3.reuse, 0x2, P0 ;  /* 0x00000003b8077211 */ /* 0x090fe200000f16ff */
[----:B------:R-:W-:Y:S01]  /*7650*/  IMAD.SHL.U32 R188, R188, 0x10, RZ ;  /* 0x00000010bcbc7824 */ /* 0x000fe200078e00ff */
[----:B------:R-:W-:Y:S01]  /*7660*/  IADD3 R184, R189, 0x20, RZ ;  /* 0x00000020bdb87810 */ /* 0x000fe20007ffe0ff */
[----:B------:R-:W2:Y:S03]  /*7670*/  LDL R168, [R1] ;  /* 0x0000000001a87983 */ /* 0x000ea60000100800 */
[----:B------:R-:W-:Y:S02]  /*7680*/  IADD3 R189, R188, 0x20, RZ ;  /* 0x00000020bcbd7810 */ /* 0x000fe40007ffe0ff */
[----:B------:R-:W4:Y:S03]  /*7690*/  LDL R167, [R1+0x8] ;  /* 0x0000080001a77983 */ /* 0x000f260000100800 */
[C---:B------:R-:W-:Y:S01]  /*76a0*/  IMAD.IADD R189, R227.reuse, 0x1, R189 ;  /* 0x00000001e3bd7824 */ /* 0x040fe200078e02bd */
[----:B------:R-:W-:Y:S01]  /*76b0*/  IADD3 R166, R0, 0x60, RZ ;  /* 0x0000006000a67810 */ /* 0x000fe20007ffe0ff */
[----:B------:R1:W-:Y:S05]  /*76c0*/  RED.E.ADD.F32.FTZ.RN.STRONG.GPU [R6.64], R11 ;  /* 0x0000000b0600798e */ /* 0x0003ea000c10e784 */
[----:B------:R-:W-:Y:S01]  /*76d0*/  RED.E.ADD.F32.FTZ.RN.STRONG.GPU [R2.64+0x80], R16 ;  /* 0x000080100200798e */ /* 0x000fe2000c10e784 */
[CC--:B-1----:R-:W-:Y:S04]  /*76e0*/  LEA R4, P0, R184.reuse, R2.reuse, 0x2 ;  /* 0x00000002b8047211 */ /* 0x0c2fe800078010ff */
[----:B------:R1:W-:Y:S01]  /*76f0*/  RED.E.ADD.F32.FTZ.RN.STRONG.GPU [R164.64+0x80], R17 ;  /* 0x00008011a400798e */ /* 0x0003e2000c10e784 */
[-C--:B------:R-:W-:Y:S02]  /*7700*/  LEA.HI.X.SX32 R5, R184, R3.reuse, 0x2, P0 ;  /* 0x00000003b8057211 */ /* 0x080fe400000f16ff */
[C---:B------:R-:W-:Y:S02]  /*7710*/  IADD3 R184, R188.reuse, 0x20, RZ ;  /* 0x00000020bcb87810 */ /* 0x040fe40007ffe0ff */
[----:B------:R-:W-:Y:S01]  /*7720*/  IADD3 R188, R188, 0x20, RZ ;  /* 0x00000020bcbc7810 */ /* 0x000fe20007ffe0ff */
[----:B------:R3:W-:Y:S02]  /*7730*/  RED.E.ADD.F32.FTZ.RN.STRONG.GPU [R4.64], R18 ;  /* 0x000000120400798e */ /* 0x0007e4000c10e784 */
[C---:B------:R-:W-:Y:S02]  /*7740*/  IMAD.IADD R184, R227.reuse, 0x1, R184 ;  /* 0x00000001e3b87824 */ /* 0x040fe400078e02b8 */
[C---:B------:R-:W-:Y:S02]  /*7750*/  IMAD.IADD R188, R227.reuse, 0x1, R188 ;  /* 0x00000001e3bc7824 */ /* 0x040fe400078e02bc */
[C---:B------:R-:W-:Y:S02]  /*7760*/  IMAD.IADD R184, R227.reuse, 0x1, R184 ;  /* 0x00000001e3b87824 */ /* 0x040fe400078e02b8 */
[C---:B------:R-:W-:Y:S02]  /*7770*/  IMAD.IADD R188, R227.reuse, 0x1, R188 ;  /* 0x00000001e3bc7824 */ /* 0x040fe400078e02bc */
[----:B------:R-:W-:Y:S01]  /*7780*/  IMAD.IADD R184, R227, 0x1, R184 ;  /* 0x00000001e3b87824 */ /* 0x000fe200078e02b8 */
[CC--:B------:R-:W-:Y:S02]  /*7790*/  LEA R6, P2, R189.reuse, R2.reuse, 0x2 ;  /* 0x00000002bd067211 */ /* 0x0c0fe400078410ff */
[CC--:B------:R-:W-:Y:S02]  /*77a0*/  LEA R10, P0, R188.reuse, R2.reuse, 0x2 ;  /* 0x00000002bc0a7211 */ /* 0x0c0fe400078010ff */
[-C--:B------:R-:W-:Y:S01]  /*77b0*/  LEA.HI.X.SX32 R7, R189, R3.reuse, 0x2, P2 ;  /* 0x00000003bd077211 */ /* 0x080fe200010f16ff */
[----:B------:R-:W-:Y:S01]  /*77c0*/  IMAD.MOV.U32 R189, RZ, RZ, c[0x0][0x22c] ;  /* 0x00008b00ffbd7624 */ /* 0x000fe200078e00ff */
[-C--:B------:R-:W-:Y:S01]  /*77d0*/  LEA.HI.X.SX32 R11, R188, R3.reuse, 0x2, P0 ;  /* 0x00000003bc0b7211 */ /* 0x080fe200000f16ff */
[----:B------:R-:W-:Y:S01]  /*77e0*/  IMAD.MOV.U32 R188, RZ, RZ, c[0x0][0x22c] ;  /* 0x00008b00ffbc7624 */ /* 0x000fe200078e00ff */
[-C--:B------:R-:W-:Y:S01]  /*77f0*/  LEA R8, P3, R184, R2.reuse, 0x2 ;  /* 0x00000002b8087211 */ /* 0x080fe200078610ff */
[----:B------:R3:W-:Y:S01]  /*7800*/  RED.E.ADD.F32.FTZ.RN.STRONG.GPU [R6.64], R19 ;  /* 0x000000130600798e */ /* 0x0007e2000c10e784 */
[----:B------:R-:W-:Y:S01]  /*7810*/  IMAD R189, R189, c[0x0][0x1c0], RZ ;  /* 0x00007000bdbd7a24 */ /* 0x000fe200078e02ff */
[----:B-1----:R-:W-:Y:S01]  /*7820*/  IADD3 R17, R0, 0x60, RZ ;  /* 0x0000006000117810 */ /* 0x002fe20007ffe0ff */
[----:B------:R-:W-:Y:S01]  /*7830*/  IMAD R188, R188, c[0x0][0x1c0], RZ ;  /* 0x00007000bcbc7a24 */ /* 0x000fe200078e02ff */
[-C--:B------:R-:W-:Y:S01]  /*7840*/  LEA.HI.X.SX32 R9, R184, R3.reuse, 0x2, P3 ;  /* 0x00000003b8097211 */ /* 0x080fe200018f16ff */
[----:B------:R1:W-:Y:S01]  /*7850*/  RED.E.ADD.F32.FTZ.RN.STRONG.GPU [R10.64], R12 ;  /* 0x0000000c0a00798e */ /* 0x0003e2000c10e784 */
[----:B------:R-:W-:Y:S01]  /*7860*/  IMAD.SHL.U32 R189, R189, 0x10, RZ ;  /* 0x00000010bdbd7824 */ /* 0x000fe200078e00ff */
[----:B------:R-:W-:Y:S01]  /*7870*/  IADD3 R16, R0, 0x60, RZ ;  /* 0x0000006000107810 */ /* 0x000fe20007ffe0ff */
[----:B------:R-:W-:Y:S02]  /*7880*/  IMAD.SHL.U32 R188, R188, 0x10, RZ ;  /* 0x00000010bcbc7824 */ /* 0x000fe400078e00ff */
[----:B------:R1:W-:Y:S01]  /*7890*/  RED.E.ADD.F32.FTZ.RN.STRONG.GPU [R8.64], R13 ;  /* 0x0000000d0800798e */ /* 0x0003e2000c10e784 */
[----:B------:R-:W-:Y:S01]  /*78a0*/  IADD3 R169, R189, 0x40, RZ ;  /* 0x00000040bda97810 */ /* 0x000fe20007ffe0ff */
[C---:B------:R-:W-:Y:S01]  /*78b0*/  IMAD.IADD R17, R227.reuse, 0x1, R17 ;  /* 0x00000001e3117824 */ /* 0x040fe200078e0211 */
[C---:B------:R-:W-:Y:S01]  /*78c0*/  IADD3 R171, R188.reuse, 0x40, RZ ;  /* 0x00000040bcab7810 */ /* 0x040fe20007ffe0ff */
[C---:B------:R-:W-:Y:S01]  /*78d0*/  IMAD.IADD R16, R227.reuse, 0x1, R16 ;  /* 0x00000001e3107824 */ /* 0x040fe200078e0210 */
[----:B------:R-:W-:Y:S01]  /*78e0*/  IADD3 R170, R188, 0x40, RZ ;  /* 0x00000040bcaa7810 */ /* 0x000fe20007ffe0ff */
[C---:B------:R-:W-:Y:S02]  /*78f0*/  IMAD.IADD R0, R227.reuse, 0x1, R251 ;  /* 0x00000001e3007824 */ /* 0x040fe400078e02fb */
[C---:B------:R-:W-:Y:S02]  /*7900*/  IMAD.IADD R171, R227.reuse, 0x1, R171 ;  /* 0x00000001e3ab7824 */ /* 0x040fe400078e02ab */
[C---:B------:R-:W-:Y:S02]  /*7910*/  IMAD.IADD R170, R227.reuse, 0x1, R170 ;  /* 0x00000001e3aa7824 */ /* 0x040fe400078e02aa */
[C---:B------:R-:W-:Y:S02]  /*7920*/  IMAD.IADD R16, R227.reuse, 0x1, R16 ;  /* 0x00000001e3107824 */ /* 0x040fe400078e0210 */
[----:B------:R-:W-:Y:S01]  /*7930*/  IMAD.IADD R170, R227, 0x1, R170 ;  /* 0x00000001e3aa7824 */ /* 0x000fe200078e02aa */
[CC--:B---3--:R-:W-:Y:S04]  /*7940*/  LEA R4, P2, R179.reuse, R2.reuse, 0x2 ;  /* 0x00000002b3047211 */ /* 0x0c8fe800078410ff */
[-C--:B------:R-:W-:Y:S02]  /*7950*/  LEA.HI.X.SX32 R5, R179, R3.reuse, 0x2, P2 ;  /* 0x00000003b3057211 */ /* 0x080fe400010f16ff */
[CC--:B------:R-:W-:Y:S02]  /*7960*/  LEA R6, P0, R178.reuse, R2.reuse, 0x2 ;  /* 0x00000002b2067211 */ /* 0x0c0fe400078010ff */
[CC--:B-1----:R-:W-:Y:S01]  /*7970*/  LEA R12, P2, R171.reuse, R2.reuse, 0x2 ;  /* 0x00000002ab0c7211 */ /* 0x0c2fe200078410ff */
[----:B------:R1:W-:Y:S01]  /*7980*/  RED.E.ADD.F32.FTZ.RN.STRONG.GPU [R4.64], R14 ;  /* 0x0000000e0400798e */ /* 0x0003e2000c10e784 */
[-C--:B------:R-:W-:Y:S02]  /*7990*/  LEA.HI.X.SX32 R7, R178, R3.reuse, 0x2, P0 ;  /* 0x00000003b2077211 */ /* 0x080fe400000f16ff */
[-C--:B------:R-:W-:Y:S03]  /*79a0*/  LEA.HI.X.SX32 R13, R171, R3.reuse, 0x2, P2 ;  /* 0x00000003ab0d7211 */ /* 0x080fe600010f16ff */
[----:B------:R3:W-:Y:S05]  /*79b0*/  RED.E.ADD.F32.FTZ.RN.STRONG.GPU [R6.64], R15 ;  /* 0x0000000f0600798e */ /* 0x0007ea000c10e784 */
[----:B------:R-:W-:Y:S05]  /*79c0*/  RED.E.ADD.F32.FTZ.RN.STRONG.GPU [R2.64+0x100], R20 ;  /* 0x000100140200798e */ /* 0x000fea000c10e784 */
[----:B------:R-:W-:Y:S01]  /*79d0*/  RED.E.ADD.F32.FTZ.RN.STRONG.GPU [R164.64+0x100], R21 ;  /* 0x00010015a400798e */ /* 0x000fe2000c10e784 */
[CC--:B-1----:R-:W-:Y:S02]  /*79e0*/  LEA R4, P0, R169.reuse, R2.reuse, 0x2 ;  /* 0x00000002a9047211 */ /* 0x0c2fe400078010ff */
[-C--:B------:R-:W-:Y:S02]  /*79f0*/  LEA R14, P6, R166, R2.reuse, 0x2 ;  /* 0x00000002a60e7211 */ /* 0x080fe400078c10ff */
[-C--:B------:R-:W-:Y:S02]  /*7a00*/  LEA.HI.X.SX32 R5, R169, R3.reuse, 0x2, P0 ;  /* 0x00000003a9057211 */ /* 0x080fe400000f16ff */
[----:B------:R-:W-:Y:S02]  /*7a10*/  IADD3 R169, R188, 0x40, RZ ;  /* 0x00000040bca97810 */ /* 0x000fe40007ffe0ff */
[-C--:B------:R-:W-:Y:S01]  /*7a20*/  LEA R10, P0, R170, R2.reuse, 0x2 ;  /* 0x00000002aa0a7211 */ /* 0x080fe200078010ff */
[----:B------:R-:W-:Y:S01]  /*7a30*/  RED.E.ADD.F32.FTZ.RN.STRONG.GPU [R4.64], R22 ;  /* 0x000000160400798e */ /* 0x000fe2000c10e784 */
[-C--:B---3--:R-:W-:Y:S01]  /*7a40*/  LEA.HI.X.SX32 R15, R166, R3.reuse, 0x2, P6 ;  /* 0x00000003a60f7211 */ /* 0x088fe200030f16ff */
[C---:B------:R-:W-:Y:S01]  /*7a50*/  IMAD.IADD R169, R227.reuse, 0x1, R169 ;  /* 0x00000001e3a97824 */ /* 0x040fe200078e02a9 */
[-C--:B------:R-:W-:Y:S02]  /*7a60*/  LEA.HI.X.SX32 R11, R170, R3.reuse, 0x2, P0 ;  /* 0x00000003aa0b7211 */ /* 0x080fe400000f16ff */
[----:B------:R1:W-:Y:S01]  /*7a70*/  RED.E.ADD.F32.FTZ.RN.STRONG.GPU [R12.64], R23 ;  /* 0x000000170c00798e */ /* 0x0003e2000c10e784 */
[C---:B------:R-:W-:Y:S04]  /*7a80*/  IMAD.IADD R169, R227.reuse, 0x1, R169 ;  /* 0x00000001e3a97824 */ /* 0x040fe800078e02a9 */
[----:B------:R-:W-:Y:S01]  /*7a90*/  IMAD.IADD R169, R227, 0x1, R169 ;  /* 0x00000001e3a97824 */ /* 0x000fe200078e02a9 */
[----:B------:R3:W-:Y:S04]  /*7aa0*/  RED.E.ADD.F32.FTZ.RN.STRONG.GPU [R10.64], R24 ;  /* 0x000000180a00798e */ /* 0x0007e8000c10e784 */
[CC--:B------:R-:W-:Y:S01]  /*7ab0*/  LEA R8, P3, R169.reuse, R2.reuse, 0x2 ;  /* 0x00000002a9087211 */ /* 0x0c0fe200078610ff */
[----:B------:R-:W-:Y:S03]  /*7ac0*/  LDSM.16.MT88.4 R20, [R206+0x2000] ;  /* 0x00200000ce14783b */ /* 0x000fe60000004200 */
[-C--:B------:R-:W-:Y:S05]  /*7ad0*/  LEA.HI.X.SX32 R9, R169, R3.reuse, 0x2, P3 ;  /* 0x00000003a9097211 */ /* 0x080fea00018f16ff */
[----:B------:R4:W-:Y:S01]  /*7ae0*/  RED.E.ADD.F32.FTZ.RN.STRONG.GPU [R8.64], R25 ;  /* 0x000000190800798e */ /* 0x0009e2000c10e784 */
[CC--:B-1----:R-:W-:Y:S04]  /*7af0*/  LEA R12, P5, R17.reuse, R2.reuse, 0x2 ;  /* 0x00000002110c7211 */ /* 0x0c2fe800078a10ff */
[-C--:B------:R-:W-:Y:S02]  /*7b00*/  LEA.HI.X.SX32 R13, R17, R3.reuse, 0x2, P5 ;  /* 0x00000003110d7211 */ /* 0x080fe400028f16ff */
[-C--:B--2---:R-:W-:Y:S02]  /*7b10*/  LEA R6, P2, R168, R2.reuse, 0x2 ;  /* 0x00000002a8067211 */ /* 0x084fe400078410ff */
[-C--:B---3--:R-:W-:Y:S02]  /*7b20*/  LEA R10, P4, R16, R2.reuse, 0x2 ;  /* 0x00000002100a7211 */ /* 0x088fe400078810ff */
[-C--:B------:R-:W-:Y:S02]  /*7b30*/  LEA.HI.X.SX32 R7, R168, R3.reuse, 0x2, P2 ;  /* 0x00000003a8077211 */ /* 0x080fe400010f16ff */
[CC--:B----4-:R-:W-:Y:S01]  /*7b40*/  LEA R4, P0, R167.reuse, R2.reuse, 0x2 ;  /* 0x00000002a7047211 */ /* 0x0d0fe200078010ff */
[----:B------:R-:W-:Y:S01]  /*7b50*/  LDSM.16.MT88.4 R168, [R206+0x2800] ;  /* 0x00280000cea8783b */ /* 0x000fe20000004200 */
[-C--:B------:R-:W-:Y:S02]  /*7b60*/  LEA.HI.X.SX32 R11, R16, R3.reuse, 0x2, P4 ;  /* 0x00000003100b7211 */ /* 0x080fe400020f16ff */
[-C--:B------:R-:W-:Y:S02]  /*7b70*/  LEA.HI.X.SX32 R5, R167, R3.reuse, 0x2, P0 ;  /* 0x00000003a7057211 */ /* 0x080fe400000f16ff */
[----:B------:R1:W-:Y:S01]  /*7b80*/  RED.E.ADD.F32.FTZ.RN.STRONG.GPU [R6.64], R26 ;  /* 0x0000001a0600798e */ /* 0x0003e2000c10e784 */
[CC--:B------:R-:W-:Y:S04]  /*7b90*/  LEA R8, P3, R252.reuse, R2.reuse, 0x2 ;  /* 0x00000002fc087211 */ /* 0x0c0fe800078610ff */
[----:B------:R2:W-:Y:S01]  /*7ba0*/  RED.E.ADD.F32.FTZ.RN.STRONG.GPU [R4.64], R27 ;  /* 0x0000001b0400798e */ /* 0x0005e2000c10e784 */
[-C--:B------:R-:W-:Y:S04]  /*7bb0*/  LEA.HI.X.SX32 R9, R252, R3.reuse, 0x2, P3 ;  /* 0x00000003fc097211 */ /* 0x080fe800018f16ff */
[----:B------:R-:W-:Y:S05]  /*7bc0*/  RED.E.ADD.F32.FTZ.RN.STRONG.GPU [R2.64+0x180], R32 ;  /* 0x000180200200798e */ /* 0x000fea000c10e784 */
[----:B------:R-:W-:Y:S05]  /*7bd0*/  RED.E.ADD.F32.FTZ.RN.STRONG.GPU [R164.64+0x180], R33 ;  /* 0x00018021a400798e */ /* 0x000fea000c10e784 */
[----:B------:R-:W-:Y:S05]  /*7be0*/  RED.E.ADD.F32.FTZ.RN.STRONG.GPU [R14.64], R34 ;  /* 0x000000220e00798e */ /* 0x000fea000c10e784 */
[----:B------:R-:W-:Y:S01]  /*7bf0*/  RED.E.ADD.F32.FTZ.RN.STRONG.GPU [R12.64], R35 ;  /* 0x000000230c00798e */ /* 0x000fe2000c10e784 */
[CC--:B-1----:R-:W-:Y:S04]  /*7c00*/  LEA R6, P2, R251.reuse, R2.reuse, 0x2 ;  /* 0x00000002fb067211 */ /* 0x0c2fe800078410ff */
[----:B------:R-:W-:Y:S01]  /*7c10*/  RED.E.ADD.F32.FTZ.RN.STRONG.GPU [R10.64], R28 ;  /* 0x0000001c0a00798e */ /* 0x000fe2000c10e784 */
[-C--:B------:R-:W-:Y:S02]  /*7c20*/  LEA.HI.X.SX32 R7, R251, R3.reuse, 0x2, P2 ;  /* 0x00000003fb077211 */ /* 0x080fe400010f16ff */
[C---:B--2---:R-:W-:Y:S02]  /*7c30*/  LEA R4, P0, R0.reuse, R2, 0x2 ;  /* 0x0000000200047211 */ /* 0x044fe400078010ff */
[----:B------:R-:W-:Y:S01]  /*7c40*/  RED.E.ADD.F32.FTZ.RN.STRONG.GPU [R8.64], R29 ;  /* 0x0000001d0800798e */ /* 0x000fe2000c10e784 */
[----:B------:R-:W-:Y:S01]  /*7c50*/  ISETP.LT.AND P2, PT, RZ, UR7, PT ;  /* 0x00000007ff007c0c */ /* 0x000fe2000bf41270 */
[----:B------:R-:W-:Y:S01]  /*7c60*/  UMOV UR7, UR8 ;  /* 0x0000000800077c82 */ /* 0x000fe20008000000 */
[----:B------:R-:W-:Y:S01]  /*7c70*/  LEA.HI.X.SX32 R5, R0, R3, 0x2, P0 ;  /* 0x0000000300057211 */ /* 0x000fe200000f16ff */
[----:B------:R-:W-:Y:S01]  /*7c80*/  IMAD.IADD R0, R196, 0x1, R206 ;  /* 0x00000001c4007824 */ /* 0x000fe200078e02ce */
[----:B------:R-:W-:Y:S01]  /*7c90*/  RED.E.ADD.F32.FTZ.RN.STRONG.GPU [R6.64], R30 ;  /* 0x0000001e0600798e */ /* 0x000fe2000c10e784 */
[----:B------:R-:W-:Y:S01]  /*7ca0*/  PLOP3.LUT P0, PT, PT, PT, UP1, 0x80, 0x0 ;  /* 0x000000000000781c */ /* 0x000fe20003f0f018 */
[----:B------:R-:W-:Y:S03]  /*7cb0*/  @UP5 UIADD3 UR12, UP1, UR12, -0x100, URZ ;  /* 0xffffff000c0c5890 */ /* 0x000fe6000ff3e03f */
[----:B------:R-:W-:Y:S01]  /*7cc0*/  LDSM.16.MT88.4 R8, [R206] ;  /* 0x00000000ce08783b */ /* 0x000fe20000004200 */
[----:B------:R-:W-:Y:S04]  /*7cd0*/  @UP5 UIADD3.X UR11, UR11, -0x1, URZ, UP1, !UPT ;  /* 0xffffffff0b0b5890 */ /* 0x000fe80008ffe43f */
        /* <DEDUP_REMOVED lines=309> */
.L_x_350:
        /* <DEDUP_REMOVED lines=18> */
.L_x_351:
[----:B------:R-:W-:Y:S01]  /*9150*/  BAR.SYNC.DEFER_BLOCKING 0x0 ;  /* 0x0000000000007b1d */ /* 0x000fe20000010000 */
[----:B-1---5:R-:W-:Y:S01]  /*9160*/  IMAD.SHL.U32 R4, R185, 0x2, RZ ;  /* 0x00000002b9047824 */ /* 0x022fe200078e00ff */
[----:B------:R-:W-:Y:S01]  /*9170*/  USHF.L.U32 UR7, UR18, 0x7, URZ ;  /* 0x0000000712077899 */ /* 0x000fe2000800063f */
[--C-:B------:R-:W-:Y:S01]  /*9180*/  SHF.R.S32.HI R9, RZ, 0x1f, R232.reuse ;  /* 0x0000001fff097819 */ /* 0x100fe200000114e8 */
[----:B------:R-:W-:Y:S01]  /*9190*/  IMAD.MOV.U32 R8, RZ, RZ, R232 ;  /* 0x000000ffff087224 */ /* 0x000fe200078e00e8 */
[----:B------:R-:W-:Y:S01]  /*91a0*/  UIMAD UR6, UR18, -0x80, UR6 ;  /* 0xffffff80120678a4 */ /* 0x000fe2000f8e0206 */
[----:B------:R-:W1:Y:S01]  /*91b0*/  S2R R6, SR_TID.X ;  /* 0x0000000000067919 */ /* 0x000e620000002100 */
[----:B------:R-:W-:Y:S01]  /*91c0*/  USHF.R.S32.HI UR10, URZ, 0x1f, UR7 ;  /* 0x0000001f3f0a7899 */ /* 0x000fe20008011407 */
[----:B------:R-:W-:Y:S01]  /*91d0*/  IMAD.U32 R11, RZ, RZ, UR7 ;  /* 0x00000007ff0b7e24 */ /* 0x000fe2000f8e00ff */
[----:B------:R-:W-:Y:S01]  /*91e0*/  ULDC.64 UR8, c[0x0][0x3a0] ;  /* 0x0000e80000087ab9 */ /* 0x000fe20000000a00 */
[----:B------:R-:W-:Y:S01]  /*91f0*/  BSSY B0, `(.L_x_352) ;  /* 0x000002f000007945 */ /* 0x000fe20003800000 */
[----:B------:R-:W-:Y:S01]  /*9200*/  UIMAD UR8, UR10, UR8, URZ ;  /* 0x000000080a0872a4 */ /* 0x000fe2000f8e023f */
[----:B------:R-:W-:-:S03]  /*9210*/  IMAD.WIDE.U32 R2, R11, c[0x0][0x3a0], R8 ;  /* 0x0000e8000b027a25 */ /* 0x000fc600078e0008 */
[----:B------:R-:W-:Y:S02]  /*9220*/  UIMAD UR8, UR7, UR9, UR8 ;  /* 0x00000009070872a4 */ /* 0x000fe4000f8e0208 */
[----:B------:R-:W-:-:S04]  /*9230*/  IADD3 R2, P0, R2, UR14, RZ ;  /* 0x0000000e02027c10 */ /* 0x000fc8000ff1e0ff */
[----:B------:R-:W-:Y:S01]  /*9240*/  IMAD.U32 R5, RZ, RZ, UR8 ;  /* 0x00000008ff057e24 */ /* 0x000fe2000f8e00ff */
[----:B------:R-:W-:Y:S01]  /*9250*/  ULDC.64 UR8, c[0x0][0x3b8] ;  /* 0x0000ee0000087ab9 */ /* 0x000fe20000000a00 */
[----:B------:R2:W3:Y:S01]  /*9260*/  LDS.128 R24, [R4+0xd000] ;  /* 0x00d0000004187984 */ /* 0x0004e20000000c00 */
[----:B------:R-:W-:Y:S02]  /*9270*/  UIMAD UR8, UR59, UR8, URZ ;  /* 0x000000083b0872a4 */ /* 0x000fe4000f8e023f */
[----:B------:R-:W-:Y:S01]  /*9280*/  IADD3.X R3, R3, UR15, R5, P0, !PT ;  /* 0x0000000f03037c10 */ /* 0x000fe200087fe405 */
[----:B------:R-:W-:Y:S01]  /*9290*/  IMAD.U32 R5, RZ, RZ, UR38 ;  /* 0x00000026ff057e24 */ /* 0x000fe2000f8e00ff */
[----:B------:R2:W4:Y:S01]  /*92a0*/  LDS.128 R32, [R4+0xe000] ;  /* 0x00e0000004207984 */ /* 0x0005220000000c00 */
[----:B------:R-:W-:Y:S01]  /*92b0*/  UIMAD UR8, UR38, UR9, UR8 ;  /* 0x00000009260872a4 */ /* 0x000fe2000f8e0208 */
[----:B-1----:R-:W-:Y:S01]  /*92c0*/  SHF.R.S32.HI R0, RZ, 0x1f, R6 ;  /* 0x0000001fff007819 */ /* 0x002fe20000011406 */
[----:B------:R-:W-:Y:S01]  /*92d0*/  IMAD.WIDE.U32 R2, R5, c[0x0][0x3b8], R2 ;  /* 0x0000ee0005027a25 */ /* 0x000fe200078e0002 */
[----:B------:R2:W1:Y:S02]  /*92e0*/  LDS.128 R40, [R4+0xf000] ;  /* 0x00f0000004287984 */ /* 0x0004640000000c00 */
[----:B------:R-:W-:-:S02]  /*92f0*/  LEA.HI R0, R0, R6, RZ, 0x3 ;  /* 0x0000000600007211 */ /* 0x000fc400078f18ff */
[----:B------:R2:W1:Y:S01]  /*9300*/  LDS.128 R20, [R4+0x11000] ;  /* 0x0110000004147984 */ /* 0x0004620000000c00 */
[----:B------:R-:W-:Y:S02]  /*9310*/  IADD3 R10, R3, UR8, RZ ;  /* 0x00000008030a7c10 */ /* 0x000fe4000fffe0ff */
[----:B------:R-:W-:Y:S01]  /*9320*/  SHF.R.S32.HI R0, RZ, 0x3, R0 ;  /* 0x00000003ff007819 */ /* 0x000fe20000011400 */
[----:B------:R2:W1:Y:S03]  /*9330*/  LDS.128 R28, [R4+0x12000] ;  /* 0x01200000041c7984 */ /* 0x0004660000000c00 */
[----:B------:R-:W-:Y:S01]  /*9340*/  ISETP.GE.AND P5, PT, R0, UR6, PT ;  /* 0x0000000600007c0c */ /* 0x000fe2000bfa6270 */
[----:B------:R2:W1:Y:S01]  /*9350*/  LDS.128 R36, [R4+0x13000] ;  /* 0x0130000004247984 */ /* 0x0004620000000c00 */
[----:B------:R-:W-:-:S03]  /*9360*/  SHF.R.S32.HI R77, RZ, 0x1f, R0 ;  /* 0x0000001fff4d7819 */ /* 0x000fc60000011400 */
[----:B------:R2:W1:Y:S04]  /*9370*/  LDS.128 R48, [R4+0x14000] ;  /* 0x0140000004307984 */ /* 0x0004680000000c00 */
[----:B------:R2:W1:Y:S04]  /*9380*/  LDS.128 R56, [R4+0x15000] ;  /* 0x0150000004387984 */ /* 0x0004680000000c00 */
[----:B------:R2:W1:Y:S04]  /*9390*/  LDS.128 R64, [R4+0x16000] ;  /* 0x0160000004407984 */ /* 0x0004680000000c00 */
[----:B------:R2:W1:Y:S04]  /*93a0*/  LDS.128 R72, [R4+0x17000] ;  /* 0x0170000004487984 */ /* 0x0004680000000c00 */
[----:B------:R2:W1:Y:S04]  /*93b0*/  LDS.128 R44, [R4+0x18000] ;  /* 0x01800000042c7984 */ /* 0x0004680000000c00 */
[----:B------:R2:W1:Y:S04]  /*93c0*/  LDS.128 R52, [R4+0x19000] ;  /* 0x0190000004347984 */ /* 0x0004680000000c00 */
[----:B------:R2:W1:Y:S04]  /*93d0*/  LDS.128 R60, [R4+0x1a000] ;  /* 0x01a00000043c7984 */ /* 0x0004680000000c00 */
[----:B------:R2:W1:Y:S01]  /*93e0*/  LDS.128 R68, [R4+0x1b000] ;  /* 0x01b0000004447984 */ /* 0x0004620000000c00 */
[----:B------:R-:W-:Y:S05]  /*93f0*/  @P5 BRA `(.L_x_353) ;  /* 0x000000e000005947 */ /* 0x000fea0003800000 */
[----:B---34-:R-:W-:Y:S01]  /*9400*/  ISETP.GE.AND P2, PT, R232, c[0x0][0x220], PT ;  /* 0x00008800e8007a0c */ /* 0x018fe20003f46270 */
[----:B------:R-:W-:Y:S01]  /*9410*/  LDS.128 R12, [R4+0x10000] ;  /* 0x01000000040c7984 */ /* 0x000fe20000000c00 */
[----:B------:R-:W-:Y:S01]  /*9420*/  MOV R5, R10 ;  /* 0x0000000a00057202 */ /* 0x000fe20000000f00 */
[----:B------:R-:W-:Y:S01]  /*9430*/  IMAD R76, R77, c[0x0][0x3a0], RZ ;  /* 0x0000e8004d4c7a24 */ /* 0x000fe200078e02ff */
[----:B------:R-:W-:-:S09]  /*9440*/  ISETP.GE.AND P1, PT, R240, c[0x0][0x220], PT ;  /* 0x00008800f0007a0c */ /* 0x000fd20003f26270 */
[----:B------:R3:W4:Y:S02]  /*9450*/  @!P2 LDS.128 R16, [R4+0xc000] ;  /* 0x00c000000410a984 */ /* 0x0007240000000c00 */
[----:B--23--:R-:W-:-:S04]  /*9460*/  IMAD.MOV.U32 R4, RZ, RZ, R2 ;  /* 0x000000ffff047224 */ /* 0x00cfc800078e0002 */
[----:B------:R-:W-:-:S04]  /*9470*/  IMAD.WIDE.U32 R6, R0, c[0x0][0x3a0], R4 ;  /* 0x0000e80000067a25 */ /* 0x000fc800078e0004 */
[----:B------:R-:W-:-:S04]  /*9480*/  IMAD R4, R0, c[0x0][0x3a4], R76 ;  /* 0x0000e90000047a24 */ /* 0x000fc800078e024c */
[----:B------:R-:W-:Y:S01]  /*9490*/  IMAD.IADD R5, R7, 0x1, R4 ;  /* 0x0000000107057824 */ /* 0x000fe200078e0204 */
[----:B------:R-:W-:-:S04]  /*94a0*/  LEA R4, P0, R6, c[0x0][0x340], 0x1 ;  /* 0x0000d00006047a11 */ /* 0x000fc800078008ff */
[----:B------:R-:W-:-:S05]  /*94b0*/  LEA.HI.X R5, R6, c[0x0][0x344], R5, 0x1, P0 ;  /* 0x0000d10006057a11 */ /* 0x000fca00000f0c05 */
[----:B----4-:R2:W-:Y:S04]  /*94c0*/  @!P2 STG.E.128 [R4.64], R16 ;  /* 0x000000100400a986 */ /* 0x0105e8000c101d04 */
[----:B------:R2:W-:Y:S02]  /*94d0*/  @!P1 STG.E.128 [R4.64+0x80], R12 ;  /* 0x0000800c04009986 */ /* 0x0005e4000c101d04 */
.L_x_353:
[----:B---34-:R-:W-:Y:S05]  /*94e0*/  BSYNC B0 ;  /* 0x0000000000007941 */ /* 0x018fea0003800000 */
.L_x_352:
[----:B--2---:R-:W-:Y:S01]  /*94f0*/  IADD3 R4, R0, 0x20, RZ ;  /* 0x0000002000047810 */ /* 0x004fe20007ffe0ff */
[----:B------:R-:W-:Y:S03]  /*9500*/  BSSY B0, `(.L_x_354) ;  /* 0x0000011000007945 */ /* 0x000fe60003800000 */
[----:B------:R-:W-:-:S13]  /*9510*/  ISETP.GE.AND P4, PT, R4, UR6, PT ;  /* 0x0000000604007c0c */ /* 0x000fda000bf86270 */
        /* <DEDUP_REMOVED lines=14> */
[----:B-1----:R2:W-:Y:S02]  /*9600*/  @!P0 STG.E.128 [R4.64+0x80], R20 ;  /* 0x0000801404008986 */ /* 0x0025e4000c101d04 */
.L_x_355:
[----:B------:R-:W-:Y:S05]  /*9610*/  BSYNC B0 ;  /* 0x0000000000007941 */ /* 0x000fea0003800000 */
.L_x_354:
        /* <DEDUP_REMOVED lines=18> */
.L_x_357:
[----:B------:R-:W-:Y:S05]  /*9740*/  BSYNC B0 ;  /* 0x0000000000007941 */ /* 0x000fea0003800000 */
.L_x_356:
[----:B--2---:R-:W-:Y:S01]  /*9750*/  IADD3 R4, R0, 0x60, RZ ;  /* 0x0000006000047810 */ /* 0x004fe20007ffe0ff */
[----:B------:R-:W-:Y:S03]  /*9760*/  BSSY B0, `(.L_x_358) ;  /* 0x0000011000007945 */ /* 0x000fe60003800000 */
[----:B------:R-:W-:-:S13]  /*9770*/  ISETP.GE.AND P2, PT, R4, UR6, PT ;  /* 0x0000000604007c0c */ /* 0x000fda000bf46270 */
        /* <DEDUP_REMOVED lines=13> */
[----:B-1----:R1:W-:Y:S04]  /*9850*/  @!P1 STG.E.128 [R2.64], R40 ;  /* 0x0000002802009986 */ /* 0x0023e8000c101d04 */
[----:B------:R1:W-:Y:S02]  /*9860*/  @!P0 STG.E.128 [R2.64+0x80], R36 ;  /* 0x0000802402008986 */ /* 0x0003e4000c101d04 */
.L_x_359:
[----:B------:R-:W-:Y:S05]  /*9870*/  BSYNC B0 ;  /* 0x0000000000007941 */ /* 0x000fea0003800000 */
.L_x_358:
        /* <DEDUP_REMOVED lines=25> */
[----:B------:R1:W-:Y:S04]  /*9a10*/  @!P1 STG.E.128 [R4.64], R48 ;  /* 0x0000003004009986 */ /* 0x0003e8000c101d04 */
[----:B------:R1:W-:Y:S02]  /*9a20*/  @!P0 STG.E.128 [R4.64+0x80], R44 ;  /* 0x0000802c04008986 */ /* 0x0003e4000c101d04 */
.L_x_361:
[----:B------:R-:W-:Y:S05]  /*9a30*/  BSYNC B0 ;  /* 0x0000000000007941 */ /* 0x000fea0003800000 */
.L_x_360:
[----:B------:R-:W-:Y:S01]  /*9a40*/  BSSY B0, `(.L_x_362) ;  /* 0x0000010000007945 */ /* 0x000fe20003800000 */
[----:B------:R-:W-:Y:S05]  /*9a50*/  @P4 BRA `(.L_x_363) ;  /* 0x000000e000004947 */ /* 0x000fea0003800000 */
[----:B-1----:R-:W-:Y:S01]  /*9a60*/  IADD3 R4, P0, R0, 0x20, RZ ;  /* 0x0000002000047810 */ /* 0x002fe20007f1e0ff */
        /* <DEDUP_REMOVED lines=13> */
.L_x_363:
[----:B------:R-:W-:Y:S05]  /*9b40*/  BSYNC B0 ;  /* 0x0000000000007941 */ /* 0x000fea0003800000 */
.L_x_362:
        /* <DEDUP_REMOVED lines=16> */
.L_x_365:
[----:B------:R-:W-:Y:S05]  /*9c50*/  BSYNC B0 ;  /* 0x0000000000007941 */ /* 0x000fea0003800000 */
.L_x_364:
        /* <DEDUP_REMOVED lines=16> */
.L_x_320:
        /* <DEDUP_REMOVED lines=20> */
.L_x_367:
        /* <DEDUP_REMOVED lines=18> */
.L_x_368:
[----:B------:R-:W1:Y:S01]  /*9fc0*/  S2R R5, SR_TID.X ;  /* 0x0000000000057919 */ /* 0x000e620000002100 */
[----:B------:R-:W-:Y:S01]  /*9fd0*/  USHF.L.U32 UR7, UR18, 0x7, URZ ;  /* 0x0000000712077899 */ /* 0x000fe2000800063f */
[----:B------:R-:W-:Y:S01]  /*9fe0*/  BSSY B0, `(.L_x_369) ;  /* 0x0000023000007945 */ /* 0x000fe20003800000 */
[----:B------:R-:W-:Y:S02]  /*9ff0*/  ULDC.64 UR8, c[0x0][0x3a0] ;  /* 0x0000e80000087ab9 */ /* 0x000fe40000000a00 */
[----:B------:R-:W-:Y:S02]  /*a000*/  USHF.R.S32.HI UR10, URZ, 0x1f, UR7 ;  /* 0x0000001f3f0a7899 */ /* 0x000fe40008011407 */
[----:B------:R-:W-:Y:S01]  /*a010*/  IMAD.U32 R10, RZ, RZ, UR7 ;  /* 0x00000007ff0a7e24 */ /* 0x000fe2000f8e00ff */
[----:B------:R-:W-:-:S02]  /*a020*/  UIMAD UR6, UR18, -0x80, UR6 ;  /* 0xffffff80120678a4 */ /* 0x000fc4000f8e0206 */
[----:B------:R-:W-:Y:S01]  /*a030*/  UIMAD UR8, UR10, UR8, URZ ;  /* 0x000000080a0872a4 */ /* 0x000fe2000f8e023f */
[----:B------:R-:W-:-:S03]  /*a040*/  IMAD.WIDE.U32 R2, R10, c[0x0][0x3a0], R232 ;  /* 0x0000e8000a027a25 */ /* 0x000fc600078e00e8 */
[----:B------:R-:W-:Y:S02]  /*a050*/  UIMAD UR8, UR7, UR9, UR8 ;  /* 0x00000009070872a4 */ /* 0x000fe4000f8e0208 */
[----:B------:R-:W-:-:S04]  /*a060*/  IADD3 R2, P0, R2, UR14, RZ ;  /* 0x0000000e02027c10 */ /* 0x000fc8000ff1e0ff */
[----:B------:R-:W-:Y:S01]  /*a070*/  IMAD.U32 R4, RZ, RZ, UR8 ;  /* 0x00000008ff047e24 */ /* 0x000fe2000f8e00ff */
[----:B------:R-:W-:Y:S02]  /*a080*/  ULDC.64 UR8, c[0x0][0x3b8] ;  /* 0x0000ee0000087ab9 */ /* 0x000fe40000000a00 */
[----:B------:R-:W-:Y:S01]  /*a090*/  UIMAD UR8, UR57, UR8, URZ ;  /* 0x00000008390872a4 */ /* 0x000fe2000f8e023f */
[----:B-1----:R-:W-:Y:S02]  /*a0a0*/  SHF.R.S32.HI R0, RZ, 0x1f, R5 ;  /* 0x0000001fff007819 */ /* 0x002fe40000011405 */
[----:B------:R-:W-:Y:S01]  /*a0b0*/  IADD3.X R3, R3, UR15, R4, P0, !PT ;  /* 0x0000000f03037c10 */ /* 0x000fe200087fe404 */
[----:B------:R-:W-:Y:S01]  /*a0c0*/  IMAD.U32 R4, RZ, RZ, UR38 ;  /* 0x00000026ff047e24 */ /* 0x000fe2000f8e00ff */
[----:B------:R-:W-:Y:S01]  /*a0d0*/  LEA.HI R0, R0, R5, RZ, 0x3 ;  /* 0x0000000500007211 */ /* 0x000fe200078f18ff */
[----:B------:R-:W-:Y:S02]  /*a0e0*/  UIMAD UR8, UR38, UR9, UR8 ;  /* 0x00000009260872a4 */ /* 0x000fe4000f8e0208 */
[----:B------:R-:W-:Y:S01]  /*a0f0*/  IMAD.WIDE.U32 R2, R4, c[0x0][0x3b8], R2 ;  /* 0x0000ee0004027a25 */ /* 0x000fe200078e0002 */
[----:B------:R-:W-:-:S04]  /*a100*/  SHF.R.S32.HI R0, RZ, 0x3, R0 ;  /* 0x00000003ff007819 */ /* 0x000fc80000011400 */
[----:B------:R-:W-:Y:S02]  /*a110*/  ISETP.GE.AND P5, PT, R0, UR6, PT ;  /* 0x0000000600007c0c */ /* 0x000fe4000bfa6270 */
[----:B------:R-:W-:Y:S02]  /*a120*/  IADD3 R8, R3, UR8, RZ ;  /* 0x0000000803087c10 */ /* 0x000fe4000fffe0ff */
[----:B------:R-:W-:-:S09]  /*a130*/  SHF.R.S32.HI R11, RZ, 0x1f, R0 ;  /* 0x0000001fff0b7819 */ /* 0x000fd20000011400 */
        /* <DEDUP_REMOVED lines=13> */
.L_x_370:
[----:B------:R-:W-:Y:S05]  /*a210*/  BSYNC B0 ;  /* 0x0000000000007941 */ /* 0x000fea0003800000 */
.L_x_369:
[----:B-1----:R-:W-:Y:S01]  /*a220*/  IADD3 R4, R0, 0x20, RZ ;  /* 0x0000002000047810 */ /* 0x002fe20007ffe0ff */
        /* <DEDUP_REMOVED lines=17> */
.L_x_372:
[----:B------:R-:W-:Y:S05]  /*a340*/  BSYNC B0 ;  /* 0x0000000000007941 */ /* 0x000fea0003800000 */
.L_x_371:
        /* <DEDUP_REMOVED lines=18> */
.L_x_374:
[----:B------:R-:W-:Y:S05]  /*a470*/  BSYNC B0 ;  /* 0x0000000000007941 */ /* 0x000fea0003800000 */
.L_x_373:
        /* <DEDUP_REMOVED lines=18> */
.L_x_376:
[----:B------:R-:W-:Y:S05]  /*a5a0*/  BSYNC B0 ;  /* 0x0000000000007941 */ /* 0x000fea0003800000 */
.L_x_375:
        /* <DEDUP_REMOVED lines=27> */
.L_x_378:
[----:B------:R-:W-:Y:S05]  /*a760*/  BSYNC B0 ;  /* 0x0000000000007941 */ /* 0x000fea0003800000 */
.L_x_377:
        /* <DEDUP_REMOVED lines=16> */
.L_x_380:
[----:B------:R-:W-:Y:S05]  /*a870*/  BSYNC B0 ;  /* 0x0000000000007941 */ /* 0x000fea0003800000 */
.L_x_379:
        /* <DEDUP_REMOVED lines=16> */
.L_x_382:
[----:B------:R-:W-:Y:S05]  /*a980*/  BSYNC B0 ;  /* 0x0000000000007941 */ /* 0x000fea0003800000 */
.L_x_381:
        /* <DEDUP_REMOVED lines=14> */
.L_x_366:
[----:B------:R-:W-:Y:S05]  /*aa70*/  BSYNC B1 ;  /* 0x0000000000017941 */ /* 0x000fea0003800000 */
.L_x_315:
        /* <DEDUP_REMOVED lines=11> */
.L_x_383:
[----:B------:R-:W-:Y:S05]  /*ab30*/  EXIT ;  /* 0x000000000000794d */ /* 0x000fea0003800000 */
.L_x_385:
        /* <DEDUP_REMOVED lines=12> */
.L_x_2054:


//--------------------- .text._ZN5flash44flash_bwd_dq_dk_dv_loop_seqk_parallel_kernelI23Flash_bwd_kernel_traitsILi128ELi64ELi128ELi8ELi2ELi4ELi2ELb0ELb0EN7cutlass10bfloat16_tE19Flash_kernel_traitsILi128ELi64ELi128ELi8ES3_EELb0ELb0ELb1ELb0ELb0ELb0ELb0EEEvNS_16Flash_bwd_paramsE --------------------------
	.section	.text._ZN5flash44flash_bwd_dq_dk_dv_loop_seqk_parallel_kernelI23Flash_bwd_kernel_traitsILi128ELi64ELi128ELi8ELi2ELi4ELi2ELb0ELb0EN7cutlass10bfloat16_tE19Flash_kernel_traitsILi128ELi64ELi128ELi8ES3_EELb0ELb0ELb1ELb0ELb0ELb0ELb0EEEvNS_16Flash_bwd_paramsE,"ax",@progbits
	.sectioninfo	@"SHI_REGISTERS=255"
	.align	128
        .global         _ZN5flash44flash_bwd_dq_dk_dv_loop_seqk_parallel_kernelI23Flash_bwd_kernel_traitsILi128ELi64ELi128ELi8ELi2ELi4ELi2ELb0ELb0EN7cutlass10bfloat16_tE19Flash_kernel_traitsILi128ELi64ELi128ELi8ES3_EELb0ELb0ELb1ELb0ELb0ELb0ELb0EEEvNS_16Flash_bwd_paramsE
        .type           _ZN5flash44flash_bwd_dq_dk_dv_loop_seqk_parallel_kernelI23Flash_bwd_kernel_traitsILi128ELi64ELi128ELi8ELi2ELi4ELi2ELb0ELb0EN7cutlass10bfloat16_tE19Flash_kernel_traitsILi128ELi64ELi128ELi8ES3_EELb0ELb0ELb1ELb0ELb0ELb0ELb0EEEvNS_16Flash_bwd_paramsE,@function
        .size           _ZN5flash44flash_bwd_dq_dk_dv_loop_seqk_parallel_kernelI23Flash_bwd_kernel_traitsILi128ELi64ELi128ELi8ELi2ELi4ELi2ELb0ELb0EN7cutlass10bfloat16_tE19Flash_kernel_traitsILi128ELi64ELi128ELi8ES3_EELb0ELb0ELb1ELb0ELb0ELb0ELb0EEEvNS_16Flash_bwd_paramsE,(.L_x_2055 - _ZN5flash44flash_bwd_dq_dk_dv_loop_seqk_parallel_kernelI23Flash_bwd_kernel_traitsILi128ELi64ELi128ELi8ELi2ELi4ELi2ELb0ELb0EN7cutlass10bfloat16_tE19Flash_kernel_traitsILi128ELi64ELi128ELi8ES3_EELb0ELb0ELb1ELb0ELb0ELb0ELb0EEEvNS_16Flash_bwd_paramsE)
        .other          _ZN5flash44flash_bwd_dq_dk_dv_loop_seqk_parallel_kernelI23Flash_bwd_kernel_traitsILi128ELi64ELi128ELi8ELi2ELi4ELi2ELb0ELb0EN7cutlass10bfloat16_tE19Flash_kernel_traitsILi128ELi64ELi128ELi8ES3_EELb0ELb0ELb1ELb0ELb0ELb0ELb0EEEvNS_16Flash_bwd_paramsE,@"STO_CUDA_ENTRY STV_DEFAULT"
_ZN5flash44flash_bwd_dq_dk_dv_loop_seqk_parallel_kernelI23Flash_bwd_kernel_traitsILi128ELi64ELi128ELi8ELi2ELi4ELi2ELb0ELb0EN7cutlass10bfloat16_tE19Flash_kernel_traitsILi128ELi64ELi128ELi8ES3_EELb0ELb0ELb1ELb0ELb0ELb0ELb0EEEvNS_16Flash_bwd_paramsE:
.text._ZN5flash44flash_bwd_dq_dk_dv_loop_seqk_parallel_kernelI23Flash_bwd_kernel_traitsILi128ELi64ELi128ELi8ELi2ELi4ELi2ELb0ELb0EN7cutlass10bfloat16_tE19Flash_kernel_traitsILi128ELi64ELi128ELi8ES3_EELb0ELb0ELb1ELb0ELb0ELb0ELb0EEEvNS_16Flash_bwd_paramsE:
        /* <DEDUP_REMOVED lines=16> */
[----:B------:R-:W-:Y:S02]  /*0100*/  UMOV UR6, 0x80 ;  /* 0x0000008000067882 */ /* 0x000fe40000000000 */
[----:B------:R-:W-:Y:S01]  /*0110*/  ULDC UR4, c[0x0][0x210] ;  /* 0x0000840000047ab9 */ /* 0x000fe20000000800 */
[----:B------:R-:W3:Y:S01]  /*0120*/  S2UR UR36, SR_CTAID.Z ;  /* 0x00000000002479c3 */ /* 0x000ee20000002700 */
[----:B------:R-:W-:-:S02]  /*0130*/  ULDC UR58, c[0x0][0x234] ;  /* 0x00008d00003a7ab9 */ /* 0x000fc40000000800 */
[----:B------:R-:W-:Y:S02]  /*0140*/  UIMAD UR58, UR6, UR4, UR58 ;  /* 0x00000004063a72a4 */ /* 0x000fe4000f8e023a */
[----:B------:R-:W-:Y:S02]  /*0150*/  ULDC.U8 UR7, c[0x0][0x328] ;  /* 0x0000ca0000077ab9 */ /* 0x000fe40000000000 */
[----:B------:R-:W-:Y:S02]  /*0160*/  UISETP.NE.AND UP5, UPT, UR7, URZ, UPT ;  /* 0x0000003f0700728c */ /* 0x000fe4000bfa5270 */
[----:B------:R-:W-:Y:S02]  /*0170*/  ULDC UR49, c[0x0][0x22c] ;  /* 0x00008b0000317ab9 */ /* 0x000fe40000000800 */
[----:B------:R-:W-:Y:S02]  /*0180*/  ULDC UR38, c[0x0][0x1c0] ;  /* 0x0000700000267ab9 */ /* 0x000fe40000000800 */
[----:B------:R-:W-:Y:S01]  /*0190*/  ULDC UR12, c[0x0][0x1c0] ;  /* 0x00007000000c7ab9 */ /* 0x000fe20000000800 */
[----:B-1----:R-:W-:Y:S01]  /*01a0*/  SHF.R.S32.HI R13, RZ, 0x1f, R14 ;  /* 0x0000001fff0d7819 */ /* 0x002fe2000001140e */
[----:B--2---:R-:W-:-:S02]  /*01b0*/  UIMAD.WIDE.U32 UR46, UR34, UR14, URZ ;  /* 0x0000000e222e72a5 */ /* 0x004fc4000f8e003f */
[----:B------:R-:W-:Y:S01]  /*01c0*/  USHF.L.U32 UR14, UR34, 0x7, URZ ;  /* 0x00000007220e7899 */ /* 0x000fe2000800063f */
[CC--:B------:R-:W-:Y:S01]  /*01d0*/  LEA.HI R4, R13.reuse, R14.reuse, RZ, 0x5 ;  /* 0x0000000e0d047211 */ /* 0x0c0fe200078f28ff */
[----:B------:R-:W-:Y:S01]  /*01e0*/  USHF.R.S32.HI UR6, URZ, 0x1f, UR34 ;  /* 0x0000001f3f067899 */ /* 0x000fe20008011422 */
[----:B------:R-:W-:Y:S01]  /*01f0*/  LEA.HI R8, R13, R14, RZ, 0x4 ;  /* 0x0000000e0d087211 */ /* 0x000fe200078f20ff */
[----:B------:R-:W-:Y:S01]  /*0200*/  UIMAD.WIDE UR38, UR49, UR38, URZ ;  /* 0x00000026312672a5 */ /* 0x000fe2000f8e023f */
[--C-:B------:R-:W-:Y:S01]  /*0210*/  SHF.R.S32.HI R5, RZ, 0x5, R4.reuse ;  /* 0x00000005ff057819 */ /* 0x100fe20000011404 */
[----:B---3--:R-:W-:Y:S01]  /*0220*/  UIMAD UR50, UR36, UR49, URZ ;  /* 0x00000031243272a4 */ /* 0x008fe2000f8e023f */
[----:B------:R-:W-:Y:S01]  /*0230*/  SHF.R.S32.HI R0, RZ, 0x1f, R4 ;  /* 0x0000001fff007819 */ /* 0x000fe20000011404 */
[----:B------:R-:W-:Y:S01]  /*0240*/  UIMAD UR49, UR49, UR12, URZ ;  /* 0x0000000c313172a4 */ /* 0x000fe2000f8e023f */
[-C--:B------:R-:W-:Y:S01]  /*0250*/  LEA.HI R2, R4, R5.reuse, RZ, 0x1 ;  /* 0x0000000504027211 */ /* 0x080fe200078f08ff */
[----:B------:R-:W-:Y:S01]  /*0260*/  ULDC UR13, c[0x0][0x1c0] ;  /* 0x00007000000d7ab9 */ /* 0x000fe20000000800 */
[----:B------:R-:W-:Y:S01]  /*0270*/  LEA.HI R0, R0, R5, RZ, 0x2 ;  /* 0x0000000500007211 */ /* 0x000fe200078f10ff */
[----:B------:R-:W-:Y:S01]  /*0280*/  ULDC UR9, c[0x0][0x1c0] ;  /* 0x0000700000097ab9 */ /* 0x000fe20000000800 */
[----:B------:R-:W-:Y:S01]  /*0290*/  SHF.R.S32.HI R6, RZ, 0x4, R8 ;  /* 0x00000004ff067819 */ /* 0x000fe20000011408 */
[----:B------:R-:W-:Y:S01]  /*02a0*/  UIMAD UR55, UR5, UR34, URZ ;  /* 0x00000022053772a4 */ /* 0x000fe2000f8e023f */
[----:B------:R-:W-:Y:S01]  /*02b0*/  LOP3.LUT R0, R0, 0xfffffffc, RZ, 0xc0, !PT ;  /* 0xfffffffc00007812 */ /* 0x000fe200078ec0ff */
[----:B------:R-:W-:Y:S01]  /*02c0*/  UIMAD UR4, UR34, UR9, UR36 ;  /* 0x00000009220472a4 */ /* 0x000fe2000f8e0224 */
[----:B------:R-:W-:Y:S01]  /*02d0*/  LOP3.LUT R2, R2, 0xfffffffe, RZ, 0xc0, !PT ;  /* 0xfffffffe02027812 */ /* 0x000fe200078ec0ff */
[----:B------:R-:W-:Y:S01]  /*02e0*/  @!UP5 UIMAD UR5, UR34, UR13, UR36 ;  /* 0x0000000d2205d2a4 */ /* 0x000fe2000f8e0224 */
[----:B------:R-:W-:Y:S01]  /*02f0*/  LEA.HI R3, R8, R6, RZ, 0x1 ;  /* 0x0000000608037211 */ /* 0x000fe200078f08ff */
[----:B------:R-:W-:Y:S01]  /*0300*/  IMAD.IADD R10, R5, 0x1, -R0 ;  /* 0x00000001050a7824 */ /* 0x000fe200078e0a00 */
[-C--:B------:R-:W-:Y:S01]  /*0310*/  LEA.HI R17, R13, R14.reuse, RZ, 0x2 ;  /* 0x0000000e0d117211 */ /* 0x080fe200078f10ff */
[----:B------:R-:W-:Y:S01]  /*0320*/  IMAD.IADD R12, R5, 0x1, -R2 ;  /* 0x00000001050c7824 */ /* 0x000fe200078e0a02 */
[----:B------:R-:W-:Y:S01]  /*0330*/  LOP3.LUT R0, R3, 0xfffffffe, RZ, 0xc0, !PT ;  /* 0xfffffffe03007812 */ /* 0x000fe200078ec0ff */
[----:B------:R-:W-:Y:S01]  /*0340*/  USHF.L.U32 UR48, UR49, 0x6, URZ ;  /* 0x0000000631307899 */ /* 0x000fe2000800063f */
[--C-:B------:R-:W-:Y:S01]  /*0350*/  SHF.R.S32.HI R5, RZ, 0x2, R17.reuse ;  /* 0x00000002ff057819 */ /* 0x100fe20000011411 */
[----:B------:R-:W-:Y:S01]  /*0360*/  ULDC UR52, c[0x0][0x214] ;  /* 0x0000850000347ab9 */ /* 0x000fe20000000800 */
[----:B------:R-:W-:Y:S01]  /*0370*/  SHF.R.S32.HI R2, RZ, 0x1f, R17 ;  /* 0x0000001fff027819 */ /* 0x000fe20000011411 */
[----:B------:R-:W-:Y:S01]  /*0380*/  IMAD.IADD R9, R6, 0x1, -R0 ;  /* 0x0000000106097824 */ /* 0x000fe200078e0a00 */
[----:B------:R-:W-:Y:S01]  /*0390*/  LOP3.LUT R3, R4, 0xffffffe0, RZ, 0xc0, !PT ;  /* 0xffffffe004037812 */ /* 0x000fe200078ec0ff */
[----:B------:R-:W-:Y:S01]  /*03a0*/  ULDC UR59, c[0x0][0x1c8] ;  /* 0x00007200003b7ab9 */ /* 0x000fe20000000800 */
[----:B------:R-:W-:Y:S01]  /*03b0*/  LEA.HI R0, R2, R5, RZ, 0x3 ;  /* 0x0000000502007211 */ /* 0x000fe200078f18ff */
[----:B------:R-:W-:Y:S01]  /*03c0*/  ULDC.U8 UR8, c[0x0][0x3d0] ;  /* 0x0000f40000087ab9 */ /* 0x000fe20000000000 */
[----:B------:R-:W-:Y:S01]  /*03d0*/  LEA.HI R6, R13, R14, RZ, 0x3 ;  /* 0x0000000e0d067211 */ /* 0x000fe200078f18ff */
[----:B------:R-:W-:Y:S01]  /*03e0*/  ULDC UR53, c[0x0][0x224] ;  /* 0x0000890000357ab9 */ /* 0x000fe20000000800 */
[----:B------:R-:W-:Y:S01]  /*03f0*/  LOP3.LUT R2, R0, 0xfffffff8, RZ, 0xc0, !PT ;  /* 0xfffffff800027812 */ /* 0x000fe200078ec0ff */
[----:B------:R-:W-:Y:S01]  /*0400*/  IMAD.IADD R0, R14, 0x1, -R3 ;  /* 0x000000010e007824 */ /* 0x000fe200078e0a03 */
[----:B------:R-:W-:Y:S01]  /*0410*/  LOP3.LUT R4, R6, 0xfffffff8, RZ, 0xc0, !PT ;  /* 0xfffffff806047812 */ /* 0x000fe200078ec0ff */
[----:B------:R-:W-:-:S02]  /*0420*/  @UP5 UIMAD UR57, UR34, UR52, URZ ;  /* 0x00000034223952a4 */ /* 0x000fc4000f8e023f */
[----:B------:R-:W-:Y:S01]  /*0430*/  IMAD.IADD R7, R5, 0x1, -R2 ;  /* 0x0000000105077824 */ /* 0x000fe200078e0a02 */
[----:B------:R-:W-:Y:S01]  /*0440*/  SHF.R.S32.HI R2, RZ, 0x1f, R0 ;  /* 0x0000001fff027819 */ /* 0x000fe20000011400 */
[----:B------:R-:W-:Y:S02]  /*0450*/  ULDC.64 UR10, c[0x0][0x118] ;  /* 0x00004600000a7ab9 */ /* 0x000fe40000000a00 */
[----:B------:R-:W-:Y:S01]  /*0460*/  ULDC UR43, c[0x0][0x2e8] ;  /* 0x0000ba00002b7ab9 */ /* 0x000fe20000000800 */
[----:B------:R-:W-:Y:S01]  /*0470*/  LEA.HI R16, R2, R0, RZ, 0x2 ;  /* 0x0000000002107211 */ /* 0x000fe200078f10ff */
[----:B------:R-:W-:Y:S01]  /*0480*/  ULDC UR42, c[0x0][0x2e8] ;  /* 0x0000ba00002a7ab9 */ /* 0x000fe20000000800 */
[----:B------:R-:W-:Y:S01]  /*0490*/  LOP3.LUT R2, R8, 0xfffffff0, RZ, 0xc0, !PT ;  /* 0xfffffff008027812 */ /* 0x000fe200078ec0ff */
[----:B------:R-:W-:Y:S01]  /*04a0*/  ULOP3.LUT UR59, UR36, UR59, URZ, 0x3c, !UPT ;  /* 0x0000003b243b7292 */ /* 0x000fe2000f8e3c3f */
[----:B------:R-:W-:Y:S01]  /*04b0*/  SHF.R.S32.HI R0, RZ, 0x3, R6 ;  /* 0x00000003ff007819 */ /* 0x000fe20000011406 */
[----:B------:R-:W-:-:S02]  /*04c0*/  USHF.R.S32.HI UR60, URZ, 0x1f, UR36 ;  /* 0x0000001f3f3c7899 */ /* 0x000fc40008011424 */
[----:B------:R-:W-:Y:S01]  /*04d0*/  IMAD.IADD R2, R14, 0x1, -R2 ;  /* 0x000000010e027824 */ /* 0x000fe200078e0a02 */
[----:B------:R-:W-:Y:S01]  /*04e0*/  UISETP.NE.AND UP6, UPT, UR8, URZ, UPT ;  /* 0x0000003f0800728c */ /* 0x000fe2000bfc5270 */
[----:B------:R-:W-:Y:S01]  /*04f0*/  IMAD.SHL.U32 R3, R0, 0x40, RZ ;  /* 0x0000004000037824 */ /* 0x000fe200078e00ff */
[----:B------:R-:W-:Y:S01]  /*0500*/  USHF.R.S32.HI UR61, URZ, 0x1f, UR36 ;  /* 0x0000001f3f3d7899 */ /* 0x000fe20008011424 */
[----:B------:R-:W-:Y:S01]  /*0510*/  IMAD.IADD R0, R14, 0x1, -R4 ;  /* 0x000000010e007824 */ /* 0x000fe200078e0a04 */
[----:B------:R-:W-:Y:S01]  /*0520*/  SHF.R.S32.HI R4, RZ, 0x1f, R2 ;  /* 0x0000001fff047819 */ /* 0x000fe20000011402 */
[----:B------:R-:W-:Y:S01]  /*0530*/  UIMAD.WIDE.U32 UR44, UR38, UR46, URZ ;  /* 0x0000002e262c72a5 */ /* 0x000fe2000f8e003f */
[----:B------:R-:W-:Y:S01]  /*0540*/  LOP3.LUT R3, R3, 0x1c0, RZ, 0xc0, !PT ;  /* 0x000001c003037812 */ /* 0x000fe200078ec0ff */
[----:B------:R-:W-:Y:S01]  /*0550*/  IMAD.SHL.U32 R236, R0, 0x8, RZ ;  /* 0x0000000800ec7824 */ /* 0x000fe200078e00ff */
[----:B------:R-:W-:Y:S01]  /*0560*/  LEA.HI R11, R4, R2, RZ, 0x3 ;  /* 0x00000002040b7211 */ /* 0x000fe200078f18ff */
[----:B------:R-:W-:Y:S01]  /*0570*/  UIMAD UR54, UR39, UR46, URZ ;  /* 0x0000002e273672a4 */ /* 0x000fe2000f8e023f */
[----:B------:R-:W-:Y:S01]  /*0580*/  SHF.R.U32.HI R4, RZ, 0x3, R3 ;  /* 0x00000003ff047819 */ /* 0x000fe20000011603 */
[----:B------:R-:W-:Y:S01]  /*0590*/  USHF.R.S32.HI UR56, URZ, 0x1f, UR50 ;  /* 0x0000001f3f387899 */ /* 0x000fe20008011432 */
[----:B------:R-:W-:Y:S01]  /*05a0*/  LOP3.LUT R5, R3, 0x38, R236, 0xf8, !PT ;  /* 0x0000003803057812 */ /* 0x000fe200078ef8ec */
[----:B------:R-:W-:Y:S01]  /*05b0*/  UIMAD UR53, UR4, UR53, URZ ;  /* 0x00000035043572a4 */ /* 0x000fe2000f8e023f */
[----:B------:R-:W-:Y:S01]  /*05c0*/  LOP3.LUT R3, R11, 0xfffffff8, RZ, 0xc0, !PT ;  /* 0xfffffff80b037812 */ /* 0x000fe200078ec0ff */
[----:B------:R-:W-:Y:S01]  /*05d0*/  @!UP5 UIMAD UR52, UR5, UR52, URZ ;  /* 0x000000340534d2a4 */ /* 0x000fe2000f8e023f */
[C---:B------:R-:W-:Y:S01]  /*05e0*/  LOP3.LUT P4, RZ, R0.reuse, 0x2, RZ, 0xc0, !PT ;  /* 0x0000000200ff7812 */ /* 0x040fe2000788c0ff */
[----:B------:R-:W-:Y:S01]  /*05f0*/  USHF.R.S32.HI UR51, URZ, 0x1f, UR48 ;  /* 0x0000001f3f337899 */ /* 0x000fe20008011430 */
[C---:B------:R-:W-:Y:S01]  /*0600*/  LOP3.LUT P3, RZ, R0.reuse, 0x4, RZ, 0xc0, !PT ;  /* 0x0000000400ff7812 */ /* 0x040fe2000786c0ff */
[----:B------:R-:W-:Y:S01]  /*0610*/  IMAD.SHL.U32 R0, R0, 0x40, RZ ;  /* 0x0000004000007824 */ /* 0x000fe200078e00ff */
[----:B------:R-:W-:Y:S01]  /*0620*/  LOP3.LUT R247, R5, R4, RZ, 0x3c, !PT ;  /* 0x0000000405f77212 */ /* 0x000fe200078e3cff */
[----:B------:R-:W-:Y:S01]  /*0630*/  IMAD.IADD R15, R2, 0x1, -R3 ;  /* 0x00000001020f7824 */ /* 0x000fe200078e0a03 */
[----:B------:R-:W-:Y:S01]  /*0640*/  LEA.HI R2, R13, R14, RZ, 0x6 ;  /* 0x0000000e0d027211 */ /* 0x000fe200078f30ff */
[----:B------:R-:W-:Y:S01]  /*0650*/  IMAD.SHL.U32 R3, R10, 0x10, RZ ;  /* 0x000000100a037824 */ /* 0x000fe200078e00ff */
[----:B------:R-:W-:Y:S01]  /*0660*/  LOP3.LUT R0, R0, 0x1c0, RZ, 0xc0, !PT ;  /* 0x000001c000007812 */ /* 0x000fe200078ec0ff */
[----:B------:R-:W-:Y:S01]  /*0670*/  IMAD.SHL.U32 R5, R9, 0x200, RZ ;  /* 0x0000020009057824 */ /* 0x000fe200078e00ff */
[----:B------:R-:W-:Y:S01]  /*0680*/  LOP3.LUT R4, R7, 0x1, RZ, 0xc0, !PT ;  /* 0x0000000107047812 */ /* 0x000fe200078ec0ff */
[----:B------:R-:W-:Y:S01]  /*0690*/  UMOV UR41, 0xffffc000 ;  /* 0xffffc00000297882 */ /* 0x000fe20000000000 */
[----:B------:R-:W-:-:S02]  /*06a0*/  SHF.R.S32.HI R2, RZ, 0x6, R2 ;  /* 0x00000006ff027819 */ /* 0x000fc40000011402 */
[C---:B------:R-:W-:Y:S02]  /*06b0*/  LOP3.LUT R214, R0.reuse, 0x8, R6, 0xf8, !PT ;  /* 0x0000000800d67812 */ /* 0x040fe400078ef806 */
[----:B------:R-:W-:Y:S01]  /*06c0*/  LOP3.LUT R3, R0, 0x30, R3, 0xf8, !PT ;  /* 0x0000003000037812 */ /* 0x000fe200078ef803 */
[C---:B------:R-:W-:Y:S01]  /*06d0*/  IMAD R247, R2.reuse, 0x200, R247 ;  /* 0x0000020002f77824 */ /* 0x040fe200078e02f7 */
        /* <DEDUP_REMOVED lines=9> */
[C---:B------:R-:W-:Y:S01]  /*0770*/  IMAD.SHL.U32 R6, R2.reuse, 0x8, RZ ;  /* 0x0000000802067824 */ /* 0x040fe200078e00ff */
[----:B------:R-:W-:Y:S01]  /*0780*/  LOP3.LUT R0, R3, 0x20, RZ, 0xc0, !PT ;  /* 0x0000002003007812 */ /* 0x000fe200078ec0ff */
[----:B------:R-:W-:Y:S01]  /*0790*/  IMAD.SHL.U32 R4, R7, 0x40, RZ ;  /* 0x0000004007047824 */ /* 0x000fe200078e00ff */
[----:B------:R-:W-:Y:S01]  /*07a0*/  LOP3.LUT R3, R17, 0x7ffffffc, RZ, 0xc0, !PT ;  /* 0x7ffffffc11037812 */ /* 0x000fe200078ec0ff */
[----:B------:R-:W-:Y:S01]  /*07b0*/  IMAD.SHL.U32 R2, R2, 0x20, RZ ;  /* 0x0000002002027824 */ /* 0x000fe200078e00ff */
[----:B------:R-:W-:Y:S01]  /*07c0*/  LOP3.LUT R210, R0, 0x18, R6, 0xf8, !PT ;  /* 0x0000001800d27812 */ /* 0x000fe200078ef806 */
[----:B------:R-:W-:Y:S01]  /*07d0*/  IMAD.U32 R6, RZ, RZ, UR14 ;  /* 0x0000000eff067e24 */ /* 0x000fe2000f8e00ff */
[----:B------:R-:W-:Y:S01]  /*07e0*/  LEA.HI R0, R13, R14, RZ, 0x7 ;  /* 0x0000000e0d007211 */ /* 0x000fe200078f38ff */
[----:B------:R-:W-:Y:S01]  /*07f0*/  IMAD.IADD R3, R14, 0x1, -R3 ;  /* 0x000000010e037824 */ /* 0x000fe200078e0a03 */
[----:B------:R-:W-:Y:S01]  /*0800*/  SEL R228, R228, 0x10, !P0 ;  /* 0x00000010e4e47807 */ /* 0x000fe20004000000 */
[----:B------:R-:W-:Y:S01]  /*0810*/  IMAD.SHL.U32 R14, R14, 0x2, RZ ;  /* 0x000000020e0e7824 */ /* 0x000fe200078e00ff */
[----:B------:R-:W-:Y:S01]  /*0820*/  SHF.R.S32.HI R0, RZ, 0x7, R0 ;  /* 0x00000007ff007819 */ /* 0x000fe20000011400 */
[----:B------:R-:W-:Y:S01]  /*0830*/  IMAD.SHL.U32 R3, R3, 0x2, RZ ;  /* 0x0000000203037824 */ /* 0x000fe200078e00ff */
[----:B------:R-:W-:Y:S01]  /*0840*/  IADD3 R241, R236, 0x40, RZ ;  /* 0x00000040ecf17810 */ /* 0x000fe20007ffe0ff */
[----:B------:R-:W-:-:S02]  /*0850*/  IMAD.SHL.U32 R214, R214, 0x2, RZ ;  /* 0x00000002d6d67824 */ /* 0x000fc400078e00ff */
[--C-:B------:R-:W-:Y:S02]  /*0860*/  IMAD R8, R10, 0x400, R3.reuse ;  /* 0x000004000a087824 */ /* 0x100fe400078e0203 */
[C---:B------:R-:W-:Y:S02]  /*0870*/  IMAD R6, R0.reuse, 0x1000, R3 ;  /* 0x0000100000067824 */ /* 0x040fe400078e0203 */
[----:B------:R-:W-:Y:S01]  /*0880*/  IMAD.SHL.U32 R3, R0, 0x8, RZ ;  /* 0x0000000800037824 */ /* 0x000fe200078e00ff */
[----:B------:R-:W-:Y:S01]  /*0890*/  LOP3.LUT R0, R4, 0x1c0, RZ, 0xc0, !PT ;  /* 0x000001c004007812 */ /* 0x000fe200078ec0ff */
[----:B------:R-:W-:Y:S01]  /*08a0*/  IMAD R6, R12, 0x400, R6 ;  /* 0x000004000c067824 */ /* 0x000fe200078e0206 */
[----:B------:R-:W-:Y:S01]  /*08b0*/  LOP3.LUT R4, R2, 0x6, R14, 0xf8, !PT ;  /* 0x0000000602047812 */ /* 0x000fe200078ef80e */
[----:B------:R-:W-:Y:S01]  /*08c0*/  IMAD.SHL.U32 R211, R211, 0x2, RZ ;  /* 0x00000002d3d37824 */ /* 0x000fe200078e00ff */
[----:B------:R-:W-:Y:S02]  /*08d0*/  LOP3.LUT R5, R0, 0x20, R2, 0xf8, !PT ;  /* 0x0000002000057812 */ /* 0x000fe400078ef802 */
[----:B------:R-:W-:Y:S01]  /*08e0*/  LOP3.LUT R3, R3, 0x8, RZ, 0xc0, !PT ;  /* 0x0000000803037812 */ /* 0x000fe200078ec0ff */
[----:B------:R1:W-:Y:S01]  /*08f0*/  STL [R1+0x4], R4 ;  /* 0x0000040401007387 */ /* 0x0003e20000100800 */
[----:B------:R-:W-:-:S04]  /*0900*/  SHF.R.U32.HI R2, RZ, 0x3, R0 ;  /* 0x00000003ff027819 */ /* 0x000fc80000011600 */
[----:B------:R-:W-:Y:S02]  /*0910*/  LOP3.LUT R5, R5, R2, RZ, 0x3c, !PT ;  /* 0x0000000205057212 */ /* 0x000fe400078e3cff */
[----:B------:R-:W-:Y:S02]  /*0920*/  LOP3.LUT R0, R2, R0, R3, 0x1e, !PT ;  /* 0x0000000002007212 */ /* 0x000fe400078e1e03 */
[----:B------:R-:W-:Y:S01]  /*0930*/  SHF.R.S32.HI R2, RZ, 0x2, R16 ;  /* 0x00000002ff027819 */ /* 0x000fe20000011410 */
[----:B------:R-:W-:Y:S02]  /*0940*/  IMAD.IADD R226, R5, 0x1, R6 ;  /* 0x0000000105e27824 */ /* 0x000fe400078e0206 */
[----:B------:R-:W-:Y:S02]  /*0950*/  IMAD.SHL.U32 R5, R15, 0x40, RZ ;  /* 0x000000400f057824 */ /* 0x000fe400078e00ff */
[----:B------:R-:W-:Y:S02]  /*0960*/  IMAD R246, R12, 0x10, R2 ;  /* 0x000000100cf67824 */ /* 0x000fe400078e0202 */
[----:B------:R-:W-:Y:S01]  /*0970*/  IMAD.IADD R8, R8, 0x1, R0 ;  /* 0x0000000108087824 */ /* 0x000fe200078e0200 */
[----:B------:R-:W-:Y:S01]  /*0980*/  LOP3.LUT R5, R5, 0x1c0, RZ, 0xc0, !PT ;  /* 0x000001c005057812 */ /* 0x000fe200078ec0ff */
[----:B------:R-:W-:Y:S01]  /*0990*/  IMAD.U32 R0, RZ, RZ, UR6 ;  /* 0x00000006ff007e24 */ /* 0x000fe2000f8e00ff */
[----:B------:R-:W-:Y:S01]  /*09a0*/  IADD3 R2, R246, -0x40, RZ ;  /* 0xffffffc0f6027810 */ /* 0x000fe20007ffe0ff */
[----:B------:R-:W-:Y:S01]  /*09b0*/  IMAD.SHL.U32 R0, R11, 0x40, RZ ;  /* 0x000000400b007824 */ /* 0x000fe200078e00ff */
[--C-:B------:R-:W-:Y:S01]  /*09c0*/  SHF.R.U32.HI R6, RZ, 0x3, R5.reuse ;  /* 0x00000003ff067819 */ /* 0x100fe20000011605 */
[----:B------:R-:W-:Y:S01]  /*09d0*/  IMAD.SHL.U32 R226, R226, 0x2, RZ ;  /* 0x00000002e2e27824 */ /* 0x000fe200078e00ff */
[----:B------:R-:W-:Y:S01]  /*09e0*/  LEA R252, R8, 0xc000, 0x1 ;  /* 0x0000c00008fc7811 */ /* 0x000fe200078e08ff */
[----:B-1----:R-:W-:Y:S01]  /*09f0*/  IMAD.SHL.U32 R4, R9, 0x10, RZ ;  /* 0x0000001009047824 */ /* 0x002fe200078e00ff */
[----:B------:R-:W-:Y:S01]  /*0a00*/  LOP3.LUT R0, R0, 0xfffffe00, RZ, 0xc0, !PT ;  /* 0xfffffe0000007812 */ /* 0x000fe200078ec0ff */
[----:B------:R-:W-:Y:S01]  /*0a10*/  IMAD.IADD R229, R226, 0x1, R228 ;  /* 0x00000001e2e57824 */ /* 0x000fe200078e02e4 */
[----:B------:R-:W-:-:S02]  /*0a20*/  LOP3.LUT R210, R6, R210, R5, 0x1e, !PT ;  /* 0x000000d206d27212 */ /* 0x000fc400078e1e05 */
[----:B------:R-:W-:Y:S01]  /*0a30*/  LOP3.LUT R7, R3, 0x10, R4, 0xf8, !PT ;  /* 0x0000001003077812 */ /* 0x000fe200078ef804 */
[----:B------:R-:W-:Y:S01]  /*0a40*/  IMAD.SHL.U32 R3, R9, 0x8, RZ ;  /* 0x0000000809037824 */ /* 0x000fe200078e00ff */
[----:B------:R-:W-:Y:S02]  /*0a50*/  SHF.R.S32.HI R4, RZ, 0x1f, R2 ;  /* 0x0000001fff047819 */ /* 0x000fe40000011402 */
[----:B------:R-:W-:Y:S02]  /*0a60*/  LOP3.LUT R210, R210, R0, RZ, 0xfc, !PT ;  /* 0x00000000d2d27212 */ /* 0x000fe400078efcff */
[----:B------:R-:W-:Y:S01]  /*0a70*/  SHF.L.U64.HI R2, R2, 0x2, R4 ;  /* 0x0000000202027819 */ /* 0x000fe20000010204 */
[----:B------:R-:W-:Y:S01]  /*0a80*/  IMAD R4, R12, 0x400, R0 ;  /* 0x000004000c047824 */ /* 0x000fe200078e0200 */
[----:B------:R-:W-:Y:S02]  /*0a90*/  LOP3.LUT R2, R6, R7, R5, 0x1e, !PT ;  /* 0x0000000706027212 */ /* 0x000fe400078e1e05 */
[----:B------:R-:W-:-:S02]  /*0aa0*/  IADD3 R9, R252, 0x420, RZ ;  /* 0x00000420fc097810 */ /* 0x000fc40007ffe0ff */
[----:B------:R-:W-:Y:S01]  /*0ab0*/  LOP3.LUT R221, R2, R0, RZ, 0xfc, !PT ;  /* 0x0000000002dd7212 */ /* 0x000fe200078efcff */
[----:B------:R-:W-:Y:S01]  /*0ac0*/  IMAD.MOV.U32 R2, RZ, RZ, 0x20 ;  /* 0x00000020ff027424 */ /* 0x000fe200078e00ff */
[----:B------:R-:W-:Y:S01]  /*0ad0*/  @P1 IADD3 R9, R252, 0x3e0, RZ ;  /* 0x000003e0fc091810 */ /* 0x000fe20007ffe0ff */
[----:B------:R-:W-:Y:S01]  /*0ae0*/  IMAD.MOV.U32 R0, RZ, RZ, 0x40 ;  /* 0x00000040ff007424 */ /* 0x000fe200078e00ff */
[----:B------:R-:W-:Y:S02]  /*0af0*/  LOP3.LUT R3, R5, 0x8, R3, 0xf8, !PT ;  /* 0x0000000805037812 */ /* 0x000fe400078ef803 */
[----:B------:R-:W-:Y:S02]  /*0b00*/  SEL R215, R2, 0xffffffe0, !P4 ;  /* 0xffffffe002d77807 */ /* 0x000fe40006000000 */
[----:B------:R-:W-:Y:S02]  /*0b10*/  SEL R216, R0, 0xffffffc0, !P3 ;  /* 0xffffffc000d87807 */ /* 0x000fe40005800000 */
[----:B------:R-:W-:Y:S01]  /*0b20*/  SEL R2, R2, 0xffffffe0, !P1 ;  /* 0xffffffe002027807 */ /* 0x000fe20004800000 */
[----:B------:R-:W-:Y:S01]  /*0b30*/  IMAD.IADD R215, R214, 0x1, R215 ;  /* 0x00000001d6d77824 */ /* 0x000fe200078e02d7 */
[----:B------:R-:W-:Y:S01]  /*0b40*/  SEL R0, R0, 0xffffffc0, !P2 ;  /* 0xffffffc000007807 */ /* 0x000fe20005000000 */
[----:B------:R-:W-:Y:S01]  /*0b50*/  IMAD.IADD R217, R214, 0x1, R216 ;  /* 0x00000001d6d97824 */ /* 0x000fe200078e02d8 */
[----:B------:R-:W-:Y:S01]  /*0b60*/  LOP3.LUT R3, R3, R6, RZ, 0x3c, !PT ;  /* 0x0000000603037212 */ /* 0x000fe200078e3cff */
[----:B------:R-:W-:Y:S01]  /*0b70*/  IMAD.IADD R227, R226, 0x1, R2 ;  /* 0x00000001e2e37824 */ /* 0x000fe200078e0202 */
[----:B------:R-:W-:Y:S01]  /*0b80*/  LEA R210, R210, 0xc000, 0x1 ;  /* 0x0000c000d2d27811 */ /* 0x000fe200078e08ff */
[----:B------:R-:W-:-:S02]  /*0b90*/  IMAD.IADD R10, R2, 0x1, R252 ;  /* 0x00000001020a7824 */ /* 0x000fc400078e02fc */
[--C-:B------:R-:W-:Y:S02]  /*0ba0*/  IMAD.IADD R2, R252, 0x1, R0.reuse ;  /* 0x00000001fc027824 */ /* 0x100fe400078e0200 */
[----:B------:R-:W-:Y:S01]  /*0bb0*/  IMAD.IADD R219, R4, 0x1, R3 ;  /* 0x0000000104db7824 */ /* 0x000fe200078e0203 */
[----:B------:R-:W-:Y:S01]  /*0bc0*/  STL [R1+0x8], R10 ;  /* 0x0000080a01007387 */ /* 0x000fe20000100800 */
[----:B------:R-:W-:Y:S02]  /*0bd0*/  IMAD.IADD R216, R216, 0x1, R215 ;  /* 0x00000001d8d87824 */ /* 0x000fe400078e02d7 */
[----:B------:R-:W-:Y:S01]  /*0be0*/  IMAD.IADD R228, R228, 0x1, R227 ;  /* 0x00000001e4e47824 */ /* 0x000fe200078e02e3 */
[----:B------:R1:W-:Y:S04]  /*0bf0*/  STL [R1], R2 ;  /* 0x0000000201007387 */ /* 0x0003e80000100800 */
[----:B------:R2:W-:Y:S01]  /*0c00*/  STL [R1+0x14], R9 ;  /* 0x0000140901007387 */ /* 0x0005e20000100800 */
[----:B-1----:R-:W-:-:S02]  /*0c10*/  IMAD.IADD R2, R10, 0x1, R0 ;  /* 0x000000010a027824 */ /* 0x002fc400078e0200 */
[----:B------:R-:W-:-:S03]  /*0c20*/  IMAD.IADD R0, R0, 0x1, R9 ;  /* 0x0000000100007824 */ /* 0x000fc600078e0209 */
[----:B------:R2:W-:Y:S04]  /*0c30*/  STL [R1+0xc], R2 ;  /* 0x00000c0201007387 */ /* 0x0005e80000100800 */
[----:B------:R2:W-:Y:S02]  /*0c40*/  STL [R1+0x10], R0 ;  /* 0x0000100001007387 */ /* 0x0005e40000100800 */
.L_x_458:
        /* <DEDUP_REMOVED lines=12> */
[----:B-123--:R-:W-:Y:S01]  /*0d10*/  IMAD.U32 R2, RZ, RZ, UR4 ;  /* 0x00000004ff027e24 */ /* 0x00efe2000f8e00ff */
        /* <DEDUP_REMOVED lines=19> */
[----:B-----5:R-:W5:Y:S01]  /*0e50*/  @!P1 LDG.E R0, [R2.64] ;  /* 0x0000000a02009981 */ /* 0x020f62000c1e1900 */
        /* <DEDUP_REMOVED lines=20> */
.L_x_386:
        /* <DEDUP_REMOVED lines=21> */
[----:B------:R-:W-:Y:S02]  /*10f0*/  UIADD3 UR6, UR13, 0x80, UR22 ;  /* 0x000000800d067890 */ /* 0x000fe4000fffe016 */
[----:B------:R-:W-:Y:S02]  /*1100*/  ULDC.64 UR4, c[0x0][0x190] ;  /* 0x0000640000047ab9 */ /* 0x000fe40000000a00 */
[----:B------:R-:W-:Y:S02]  /*1110*/  ULDC UR7, c[0x0][0x2e4] ;  /* 0x0000b90000077ab9 */ /* 0x000fe40000000800 */
[----:B------:R-:W-:Y:S02]  /*1120*/  UIMAD UR19, UR18, UR5, URZ ;  /* 0x00000005121372a4 */ /* 0x000fe4000f8e023f */
[----:B------:R-:W-:Y:S02]  /*1130*/  UIMAD.WIDE.U32 UR16, UR18, UR4, URZ ;  /* 0x00000004121072a5 */ /* 0x000fe4000f8e003f */
[----:B------:R-:W-:-:S02]  /*1140*/  UIADD3 UR5, UR13, 0x3f, URZ ;  /* 0x0000003f0d057890 */ /* 0x000fc4000fffe03f */
[----:B------:R-:W-:Y:S02]  /*1150*/  UIADD3 UR4, UR6, UR7, -UR9 ;  /* 0x0000000706047290 */ /* 0x000fe4000fffe809 */
[----:B------:R-:W-:Y:S02]  /*1160*/  USHF.R.S32.HI UR8, URZ, 0x1f, UR5 ;  /* 0x0000001f3f087899 */ /* 0x000fe40008011405 */
[----:B------:R-:W-:Y:S02]  /*1170*/  UIADD3 UR4, UR4, 0x3f, URZ ;  /* 0x0000003f04047890 */ /* 0x000fe4000fffe03f */
[----:B------:R-:W-:Y:S02]  /*1180*/  ULEA.HI UR14, UR8, UR5, URZ, 0x6 ;  /* 0x00000005080e7291 */ /* 0x000fe4000f8f303f */
[----:B------:R-:W-:Y:S02]  /*1190*/  USHF.R.S32.HI UR5, URZ, 0x1f, UR4 ;  /* 0x0000001f3f057899 */ /* 0x000fe40008011404 */
[----:B------:R-:W-:-:S02]  /*11a0*/  ULDC.64 UR6, c[0x0][0x178] ;  /* 0x00005e0000067ab9 */ /* 0x000fc40000000a00 */
[----:B------:R-:W-:Y:S02]  /*11b0*/  ULEA.HI UR12, UR5, UR4, URZ, 0x6 ;  /* 0x00000004050c7291 */ /* 0x000fe4000f8f303f */
[----:B-1----:R-:W-:Y:S02]  /*11c0*/  UISETP.NE.AND UP0, UPT, UR27, -0x1, UPT ;  /* 0xffffffff1b00788c */ /* 0x002fe4000bf05270 */
[----:B------:R-:W-:Y:S02]  /*11d0*/  UISETP.NE.AND UP3, UPT, UR18, -0x1, UPT ;  /* 0xffffffff1200788c */ /* 0x000fe4000bf65270 */
[----:B------:R-:W-:Y:S02]  /*11e0*/  UIMAD UR8, UR40, UR6, URZ ;  /* 0x00000006280872a4 */ /* 0x000fe4000f8e023f */
[----:B------:R-:W-:Y:S01]  /*11f0*/  UIMAD.WIDE.U32 UR4, UR34, UR6, URZ ;  /* 0x00000006220472a5 */ /* 0x000fe2000f8e003f */
[----:B------:R-:W-:Y:S01]  /*1200*/  PLOP3.LUT P1, PT, PT, PT, UP0, 0x80, 0x0 ;  /* 0x000000000000781c */ /* 0x000fe20003f2f008 */
[----:B------:R-:W-:-:S02]  /*1210*/  UIMAD UR6, UR34, UR7, UR8 ;  /* 0x00000007220672a4 */ /* 0x000fc4000f8e0208 */
[----:B------:R-:W-:Y:S02]  /*1220*/  USEL UR37, UR4, UR16, !UP3 ;  /* 0x0000001004257287 */ /* 0x000fe4000d800000 */
[----:B------:R-:W-:Y:S02]  /*1230*/  USHF.R.S32.HI UR7, URZ, 0x6, UR14 ;  /* 0x000000063f077899 */ /* 0x000fe4000801140e */
[----:B------:R-:W-:Y:S02]  /*1240*/  USHF.R.S32.HI UR4, URZ, 0x6, UR12 ;  /* 0x000000063f047899 */ /* 0x000fe4000801140c */
[----:B------:R-:W-:Y:S02]  /*1250*/  UIADD3 UR35, UR5, UR6, URZ ;  /* 0x0000000605237290 */ /* 0x000fe4000fffe03f */
[----:B------:R-:W-:Y:S02]  /*1260*/  UISETP.LT.AND UP2, UPT, UR7, UR4, UPT ;  /* 0x000000040700728c */ /* 0x000fe4000bf41270 */
[----:B------:R-:W-:-:S02]  /*1270*/  @UP0 UIADD3 UR6, UR21, UR27, URZ ;  /* 0x0000001b15060290 */ /* 0x000fc4000fffe03f */
[----:B------:R-:W-:Y:S02]  /*1280*/  ULDC.64 UR14, c[0x0][0x198] ;  /* 0x00006600000e7ab9 */ /* 0x000fe40000000a00 */
[----:B------:R-:W-:Y:S02]  /*1290*/  USEL UR33, UR7, UR4, UP2 ;  /* 0x0000000407217287 */ /* 0x000fe40009000000 */
[----:B------:R-:W-:Y:S02]  /*12a0*/  @UP0 UIMAD.WIDE.U32 UR4, UR6, UR14, URZ ;  /* 0x0000000e060402a5 */ /* 0x000fe4000f8e003f */
[----:B------:R-:W-:Y:S02]  /*12b0*/  @UP3 UIADD3 UR35, UR17, UR19, URZ ;  /* 0x0000001311233290 */ /* 0x000fe4000fffe03f */
[----:B------:R-:W-:Y:S02]  /*12c0*/  ULEA UR17, UR33, 0xffffffc0, 0x6 ;  /* 0xffffffc021117891 */ /* 0x000fe4000f8e303f */
[----:B------:R-:W-:-:S02]  /*12d0*/  @UP0 UIMAD UR26, UR6, UR15, UR5 ;  /* 0x0000000f061a02a4 */ /* 0x000fc4000f8e0205 */
[----:B------:R-:W-:Y:S02]  /*12e0*/  USHF.R.S32.HI UR32, URZ, 0x1f, UR17 ;  /* 0x0000001f3f207899 */ /* 0x000fe40008011411 */
        /* <DEDUP_REMOVED lines=9> */
[----:B------:R-:W-:Y:S02]  /*1380*/  UIMAD.WIDE.U32 UR4, UR34, UR6, UR4 ;  /* 0x00000006220472a5 */ /* 0x000fe4000f8e0004 */
[----:B------:R-:W-:-:S04]  /*1390*/  UIMAD UR6, UR40, UR6, URZ ;  /* 0x00000006280672a4 */ /* 0x000fc8000f8e023f */
[----:B------:R-:W-:Y:S02]  /*13a0*/  UIMAD UR6, UR34, UR7, UR6 ;  /* 0x00000007220672a4 */ /* 0x000fe4000f8e0206 */
[----:B------:R-:W-:Y:S02]  /*13b0*/  UMOV UR24, UR4 ;  /* 0x0000000400187c82 */ /* 0x000fe40008000000 */
[----:B------:R-:W-:Y:S02]  /*13c0*/  UIADD3 UR26, UR5, UR6, URZ ;  /* 0x00000006051a7290 */ /* 0x000fe4000fffe03f */
.L_x_388:
        /* <DEDUP_REMOVED lines=8> */
[----:B------:R-:W-:-:S04]  /*1450*/  UIMAD UR6, UR6, UR4, URZ ;  /* 0x00000004060672a4 */ /* 0x000fc8000f8e023f */
[----:B------:R-:W-:-:S03]  /*1460*/  UIMAD UR8, UR21, UR5, UR6 ;  /* 0x00000005150872a4 */ /* 0x000fc6000f8e0206 */
[----:B------:R-:W-:Y:S02]  /*1470*/  ULDC.64 UR6, c[0x0][0x188] ;  /* 0x0000620000067ab9 */ /* 0x000fe40000000a00 */
[----:B------:R-:W-:-:S04]  /*1480*/  UIMAD UR5, UR40, UR6, URZ ;  /* 0x00000006280572a4 */ /* 0x000fc8000f8e023f */
[----:B------:R-:W-:Y:S02]  /*1490*/  UIMAD UR7, UR34, UR7, UR5 ;  /* 0x00000007220772a4 */ /* 0x000fe4000f8e0205 */
[----:B------:R-:W-:-:S04]  /*14a0*/  UIMAD.WIDE.U32 UR4, UR21, UR4, URZ ;  /* 0x00000004150472a5 */ /* 0x000fc8000f8e003f */
[----:B------:R-:W-:-:S04]  /*14b0*/  UIADD3 UR5, UR5, UR8, URZ ;  /* 0x0000000805057290 */ /* 0x000fc8000fffe03f */
[----:B------:R-:W-:-:S04]  /*14c0*/  UIMAD.WIDE.U32 UR4, UR34, UR6, UR4 ;  /* 0x00000006220472a5 */ /* 0x000fc8000f8e0004 */
[----:B------:R-:W-:-:S03]  /*14d0*/  UIADD3 UR28, UR5, UR7, URZ ;  /* 0x00000007051c7290 */ /* 0x000fc6000fffe03f */
[----:B------:R-:W-:Y:S02]  /*14e0*/  UMOV UR25, UR4 ;  /* 0x0000000400197c82 */ /* 0x000fe40008000000 */
.L_x_389:
        /* <DEDUP_REMOVED lines=8> */
[----:B------:R-:W-:Y:S02]  /*1570*/  USHF.R.S32.HI UR23, URZ, 0x1f, UR22 ;  /* 0x0000001f3f177899 */ /* 0x000fe40008011416 */
[----:B------:R-:W-:-:S02]  /*1580*/  @UP3 UMOV UR19, UR4 ;  /* 0x0000000400133c82 */ /* 0x000fc40008000000 */
[----:B------:R-:W-:Y:S02]  /*1590*/  ULDC.64 UR4, c[0x0][0x368] ;  /* 0x0000da0000047ab9 */ /* 0x000fe40000000a00 */
[----:B------:R-:W-:-:S04]  /*15a0*/  @!UP3 UIMAD UR6, UR40, UR4, URZ ;  /* 0x000000042806b2a4 */ /* 0x000fc8000f8e023f */
[----:B------:R-:W-:Y:S01]  /*15b0*/  @!UP3 UIMAD UR6, UR34, UR5, UR6 ;  /* 0x000000052206b2a4 */ /* 0x000fe2000f8e0206 */
[----:B-1----:R-:W1:Y:S01]  /*15c0*/  MUFU.RCP R2, R2 ;  /* 0x0000000200027308 */ /* 0x002e620000001000 */
[----:B------:R-:W-:-:S04]  /*15d0*/  @!UP3 UIMAD.WIDE.U32 UR4, UR34, UR4, URZ ;  /* 0x000000042204b2a5 */ /* 0x000fc8000f8e003f */
[----:B------:R-:W-:Y:S02]  /*15e0*/  @!UP3 UIADD3 UR31, UR5, UR6, URZ ;  /* 0x00000006051fb290 */ /* 0x000fe4000fffe03f */
[----:B------:R-:W-:Y:S02]  /*15f0*/  UIMAD UR6, UR39, UR18, URZ ;  /* 0x00000012270672a4 */ /* 0x000fe4000f8e023f */
[----:B------:R-:W-:Y:S02]  /*1600*/  @!UP3 UMOV UR19, UR4 ;  /* 0x000000040013bc82 */ /* 0x000fe40008000000 */
[----:B------:R-:W-:Y:S01]  /*1610*/  UIMAD UR4, UR40, UR8, UR55 ;  /* 0x00000008280472a4 */ /* 0x000fe2000f8e0237 */
[----:B------:R-:W2:Y:S03]  /*1620*/  S2UR UR8, SR_CTAID.X ;  /* 0x00000000000879c3 */ /* 0x000ea60000002500 */
[----:B------:R-:W-:Y:S01]  /*1630*/  UIADD3 UR4, UR47, UR4, URZ ;  /* 0x000000042f047290 */ /* 0x000fe2000fffe03f */
[----:B-1----:R-:W-:-:S03]  /*1640*/  IADD3 R2, R2, 0xffffffe, RZ ;  /* 0x0ffffffe02027810 */ /* 0x002fc60007ffe0ff */
[----:B------:R-:W-:Y:S01]  /*1650*/  UIMAD UR4, UR38, UR4, UR54 ;  /* 0x00000004260472a4 */ /* 0x000fe2000f8e0236 */
[----:B------:R-:W1:Y:S03]  /*1660*/  F2I.FTZ.U32.TRUNC.NTZ R3, R2 ;  /* 0x0000000200037305 */ /* 0x000e66000021f000 */
[----:B------:R-:W-:Y:S02]  /*1670*/  UIADD3 UR14, UR45, UR4, URZ ;  /* 0x000000042d0e7290 */ /* 0x000fe4000fffe03f */
[----:B------:R-:W-:-:S04]  /*1680*/  UIMAD.WIDE.U32 UR4, UR38, UR18, URZ ;  /* 0x00000012260472a5 */ /* 0x000fc8000f8e003f */
[----:B------:R-:W-:Y:S02]  /*1690*/  @UP3 UIADD3 UR14, UR5, UR6, URZ ;  /* 0x00000006050e3290 */ /* 0x000fe4000fffe03f */
[----:B------:R-:W-:Y:S02]  /*16a0*/  USEL UR16, UR44, UR4, !UP3 ;  /* 0x000000042c107287 */ /* 0x000fe4000d800000 */
[----:B------:R-:W-:Y:S01]  /*16b0*/  ULDC.64 UR6, c[0x0][0x3d8] ;  /* 0x0000f60000067ab9 */ /* 0x000fe20000000a00 */
[----:B-1----:R-:W-:Y:S01]  /*16c0*/  IMAD.MOV R0, RZ, RZ, -R3 ;  /* 0x000000ffff007224 */ /* 0x002fe200078e0a03 */
[----:B--2---:R-:W-:Y:S01]  /*16d0*/  UIMAD.WIDE.U32 UR4, UR8, UR6, URZ ;  /* 0x00000006080472a5 */ /* 0x004fe2000f8e003f */
[----:B------:R-:W-:Y:S02]  /*16e0*/  IMAD.MOV.U32 R2, RZ, RZ, RZ ;  /* 0x000000ffff027224 */ /* 0x000fe400078e00ff */
[----:B------:R-:W-:Y:S01]  /*16f0*/  IMAD R0, R0, R5, RZ ;  /* 0x0000000500007224 */ /* 0x000fe200078e02ff */
[----:B------:R-:W-:-:S02]  /*1700*/  USEL UR15, UR4, URZ, UP6 ;  /* 0x0000003f040f7287 */ /* 0x000fc4000b000000 */
[----:B------:R-:W-:Y:S01]  /*1710*/  UIMAD UR7, UR8, UR7, UR5 ;  /* 0x00000007080772a4 */ /* 0x000fe2000f8e0205 */
[----:B------:R-:W-:Y:S01]  /*1720*/  IMAD.HI.U32 R0, R3, R0, R2 ;  /* 0x0000000003007227 */ /* 0x000fe200078e0002 */
[----:B------:R-:W-:Y:S02]  /*1730*/  USHF.L.U64.HI UR4, UR34, 0x7, UR40 ;  /* 0x0000000722047899 */ /* 0x000fe40008010228 */
[----:B------:R-:W-:Y:S01]  /*1740*/  USHF.L.U32 UR8, UR34, 0x7, URZ ;  /* 0x0000000722087899 */ /* 0x000fe2000800063f */
[----:B------:R-:W-:Y:S01]  /*1750*/  IMAD.MOV.U32 R2, RZ, RZ, R4 ;  /* 0x000000ffff027224 */ /* 0x000fe200078e0004 */
[----:B------:R-:W-:Y:S02]  /*1760*/  USEL UR5, UR4, URZ, UP1 ;  /* 0x0000003f04057287 */ /* 0x000fe40008800000 */
[----:B------:R-:W-:Y:S01]  /*1770*/  USEL UR4, UR8, URZ, UP1 ;  /* 0x0000003f08047287 */ /* 0x000fe20008800000 */
[----:B------:R-:W-:Y:S02]  /*1780*/  IMAD.HI.U32 R0, R0, R2, RZ ;  /* 0x0000000200007227 */ /* 0x000fe400078e00ff */
[----:B------:R-:W-:-:S02]  /*1790*/  ULDC UR8, c[0x0][0x234] ;  /* 0x00008d0000087ab9 */ /* 0x000fc40000000800 */
[----:B------:R-:W-:Y:S01]  /*17a0*/  IMAD.MOV R3, RZ, RZ, -R0 ;  /* 0x000000ffff037224 */ /* 0x000fe200078e0a00 */
[----:B------:R-:W-:-:S03]  /*17b0*/  UIADD3 UR4, UP1, UR17, UR4, URZ ;  /* 0x0000000411047290 */ /* 0x000fc6000ff3e03f */
[C---:B------:R-:W-:Y:S01]  /*17c0*/  IMAD R2, R5.reuse, R3, R2 ;  /* 0x0000000305027224 */ /* 0x040fe200078e0202 */
[----:B------:R-:W-:Y:S02]  /*17d0*/  UIADD3.X UR6, UR32, UR5, URZ, UP1, !UPT ;  /* 0x0000000520067290 */ /* 0x000fe40008ffe43f */
[----:B------:R-:W-:Y:S02]  /*17e0*/  UIMAD UR5, UR39, UR4, URZ ;  /* 0x00000004270572a4 */ /* 0x000fe4000f8e023f */
[----:B------:R-:W-:Y:S02]  /*17f0*/  ISETP.GT.U32.AND P0, PT, R5, R2, PT ;  /* 0x000000020500720c */ /* 0x000fe40003f04070 */
[----:B------:R-:W-:Y:S02]  /*1800*/  UIMAD UR6, UR38, UR6, UR5 ;  /* 0x00000006260672a4 */ /* 0x000fe4000f8e0205 */
[----:B------:R-:W-:-:S04]  /*1810*/  @UP5 USEL UR5, UR57, UR18, !UP3 ;  /* 0x0000001239055287 */ /* 0x000fc8000d800000 */
[----:B------:R-:W-:Y:S02]  /*1820*/  @UP5 UIMAD UR12, UR36, UR8, UR5 ;  /* 0x00000008240c52a4 */ /* 0x000fe4000f8e0205 */
[----:B------:R-:W-:Y:S02]  /*1830*/  UIMAD.WIDE.U32 UR4, UR38, UR4, URZ ;  /* 0x00000004260472a5 */ /* 0x000fe4000f8e003f */
[----:B------:R-:W-:Y:S01]  /*1840*/  USEL UR8, UR7, URZ, UP6 ;  /* 0x0000003f07087287 */ /* 0x000fe2000b000000 */
[----:B------:R-:W-:Y:S01]  /*1850*/  @!P0 IMAD.IADD R2, R2, 0x1, -R5 ;  /* 0x0000000102028824 */ /* 0x000fe200078e0a05 */
[----:B------:R-:W-:Y:S01]  /*1860*/  @!P0 IADD3 R0, R0, 0x1, RZ ;  /* 0x0000000100008810 */ /* 0x000fe20007ffe0ff */
[----:B------:R-:W-:Y:S01]  /*1870*/  @!UP5 UMOV UR12, UR52 ;  /* 0x00000034000cdc82 */ /* 0x000fe20008000000 */
[----:B------:R-:W-:Y:S01]  /*1880*/  ISETP.LE.AND P0, PT, RZ, UR59, PT ;  /* 0x0000003bff007c0c */ /* 0x000fe2000bf03270 */
[----:B------:R-:W-:Y:S01]  /*1890*/  UIADD3 UR7, UR5, UR6, URZ ;  /* 0x0000000605077290 */ /* 0x000fe2000fffe03f */
        /* <DEDUP_REMOVED lines=13> */
.L_x_390:
[----:B------:R-:W-:Y:S02]  /*1970*/  UMOV UR6, UR53 ;  /* 0x0000003500067c82 */ /* 0x000fe40008000000 */
.L_x_391:
[----:B------:R-:W-:Y:S01]  /*1980*/  UIADD3 UR4, UP4, UP3, UR4, UR48, UR50 ;  /* 0x0000003004047290 */ /* 0x000fe2000fb9e032 */
[----:B------:R-:W1:Y:S01]  /*1990*/  S2R R17, SR_TID.X ;  /* 0x0000000000117919 */ /* 0x000e620000002100 */
[----:B------:R-:W-:Y:S01]  /*19a0*/  IMAD.U32 R10, RZ, RZ, UR11 ;  /* 0x0000000bff0a7e24 */ /* 0x000fe2000f8e00ff */
[----:B------:R-:W-:Y:S01]  /*19b0*/  UMOV UR18, 0x4 ;  /* 0x0000000400127882 */ /* 0x000fe20000000000 */
[----:B------:R-:W-:Y:S01]  /*19c0*/  IMAD.U32 R9, RZ, RZ, UR10 ;  /* 0x0000000aff097e24 */ /* 0x000fe2000f8e00ff */
[----:B------:R-:W-:Y:S01]  /*19d0*/  UIADD3 UR30, UP2, UP1, UR15, UR4, UR16 ;  /* 0x000000040f1e7290 */ /* 0x000fe2000f95e010 */
[----:B------:R-:W-:Y:S01]  /*19e0*/  SHF.R.S32.HI R237, RZ, 0x1f, R236 ;  /* 0x0000001fffed7819 */ /* 0x000fe200000114ec */
[----:B------:R-:W-:Y:S01]  /*19f0*/  UIADD3.X UR4, UR7, UR51, UR56, UP4, UP3 ;  /* 0x0000003307047290 */ /* 0x000fe2000a7e6438 */
[----:B------:R-:W-:Y:S01]  /*1a00*/  IMAD.U32 R8, RZ, RZ, UR17 ;  /* 0x00000011ff087e24 */ /* 0x000fe2000f8e00ff */
[----:B------:R-:W-:Y:S01]  /*1a10*/  ULDC.64 UR10, c[0x0][0x200] ;  /* 0x00008000000a7ab9 */ /* 0x000fe20000000a00 */
[----:B------:R-:W-:Y:S01]  /*1a20*/  BSSY B1, `(.L_x_387) ;  /* 0x000091d000017945 */ /* 0x000fe20003800000 */
[----:B------:R-:W-:-:S03]  /*1a30*/  UIADD3.X UR29, UR8, UR4, UR14, UP2, UP1 ;  /* 0x00000004081d7290 */ /* 0x000fc600097e240e */
[----:B------:R-:W-:Y:S02]  /*1a40*/  ULDC.64 UR4, c[0x0][0x1a8] ;  /* 0x00006a0000047ab9 */ /* 0x000fe40000000a00 */
[----:B------:R-:W-:-:S04]  /*1a50*/  UIMAD UR4, UR60, UR4, URZ ;  /* 0x000000043c0472a4 */ /* 0x000fc8000f8e023f */
[----:B------:R-:W-:-:S03]  /*1a60*/  UIMAD UR14, UR36, UR5, UR4 ;  /* 0x00000005240e72a4 */ /* 0x000fc6000f8e0204 */
[----:B------:R-:W-:Y:S02]  /*1a70*/  ULDC.64 UR4, c[0x0][0x378] ;  /* 0x0000de0000047ab9 */ /* 0x000fe40000000a00 */
[----:B------:R-:W-:Y:S01]  /*1a80*/  UIMAD UR4, UR60, UR4, URZ ;  /* 0x000000043c0472a4 */ /* 0x000fe2000f8e023f */
[----:B-1----:R-:W-:-:S03]  /*1a90*/  SHF.R.S32.HI R18, RZ, 0x1f, R17 ;  /* 0x0000001fff127819 */ /* 0x002fc60000011411 */
[----:B------:R-:W-:Y:S01]  /*1aa0*/  UIMAD UR8, UR36, UR5, UR4 ;  /* 0x00000005240872a4 */ /* 0x000fe2000f8e0204 */
[----:B------:R-:W-:Y:S02]  /*1ab0*/  LEA.HI R2, R18, R17, RZ, 0x3 ;  /* 0x0000001112027211 */ /* 0x000fe400078f18ff */
[----:B------:R-:W-:Y:S02]  /*1ac0*/  ULDC.64 UR4, c[0x0][0x370] ;  /* 0x0000dc0000047ab9 */ /* 0x000fe40000000a00 */
[----:B------:R-:W-:Y:S01]  /*1ad0*/  UIMAD UR4, UR32, UR4, URZ ;  /* 0x00000004200472a4 */ /* 0x000fe2000f8e023f */
[----:B------:R-:W-:-:S03]  /*1ae0*/  SHF.R.S32.HI R2, RZ, 0x3, R2 ;  /* 0x00000003ff027819 */ /* 0x000fc60000011402 */
[----:B------:R-:W-:Y:S01]  /*1af0*/  UIMAD UR7, UR17, UR5, UR4 ;  /* 0x00000005110772a4 */ /* 0x000fe2000f8e0204 */
[----:B------:R-:W-:Y:S01]  /*1b00*/  SHF.R.S32.HI R16, RZ, 0x1f, R2 ;  /* 0x0000001fff107819 */ /* 0x000fe20000011402 */
[----:B------:R-:W-:Y:S01]  /*1b10*/  UIADD3 UR4, UR17, UR12, URZ ;  /* 0x0000000c11047290 */ /* 0x000fe2000fffe03f */
[----:B------:R-:W-:Y:S01]  /*1b20*/  IADD3 R0, P0, R2, UR17, RZ ;  /* 0x0000001102007c10 */ /* 0x000fe2000ff1e0ff */
[----:B------:R-:W-:Y:S02]  /*1b30*/  UIADD3 UR12, UR33, -0x1, URZ ;  /* 0xffffffff210c7890 */ /* 0x000fe4000fffe03f */
[----:B------:R-:W-:Y:S01]  /*1b40*/  UIMAD.WIDE UR4, UR4, UR18, UR10 ;  /* 0x00000012040472a5 */ /* 0x000fe2000f8e020a */
[----:B------:R-:W-:Y:S01]  /*1b50*/  IADD3.X R3, R16, UR32, RZ, P0, !PT ;  /* 0x0000002010037c10 */ /* 0x000fe200087fe4ff */
[----:B------:R-:W-:Y:S01]  /*1b60*/  IMAD.WIDE.U32 R4, R0, c[0x0][0x190], R236 ;  /* 0x0000640000047a25 */ /* 0x000fe200078e00ec */
[----:B------:R-:W-:Y:S02]  /*1b70*/  ULDC.64 UR10, c[0x0][0x3c8] ;  /* 0x0000f200000a7ab9 */ /* 0x000fe40000000a00 */
[----:B------:R-:W-:Y:S01]  /*1b80*/  ULDC UR32, c[0x0][0x2e8] ;  /* 0x0000ba0000207ab9 */ /* 0x000fe20000000800 */
[----:B------:R-:W-:Y:S01]  /*1b90*/  IMAD R3, R3, c[0x0][0x190], RZ ;  /* 0x0000640003037a24 */ /* 0x000fe200078e02ff */
[----:B------:R-:W-:Y:S01]  /*1ba0*/  UMOV UR16, UR4 ;  /* 0x0000000400107c82 */ /* 0x000fe20008000000 */
[----:B------:R-:W-:Y:S01]  /*1bb0*/  IADD3 R6, P0, R4, UR37, RZ ;  /* 0x0000002504067c10 */ /* 0x000fe2000ff1e0ff */
[----:B------:R-:W-:Y:S01]  /*1bc0*/  UIADD3 UR4, UR17, UR6, URZ ;  /* 0x0000000611047290 */ /* 0x000fe2000fffe03f */
[----:B------:R-:W-:Y:S01]  /*1bd0*/  IMAD R0, R0, c[0x0][0x194], R3 ;  /* 0x0000650000007a24 */ /* 0x000fe200078e0203 */
[----:B------:R-:W-:Y:S01]  /*1be0*/  UMOV UR15, UR5 ;  /* 0x00000005000f7c82 */ /* 0x000fe20008000000 */
[----:B------:R-:W-:Y:S01]  /*1bf0*/  LEA.HI R3, R18, R17, RZ, 0x5 ;  /* 0x0000001112037211 */ /* 0x000fe200078f28ff */
[----:B------:R-:W-:Y:S01]  /*1c00*/  UIMAD.WIDE UR4, UR4, UR18, UR10 ;  /* 0x00000012040472a5 */ /* 0x000fe2000f8e020a */
[----:B------:R1:W2:Y:S01]  /*1c10*/  R2UR UR11, R10 ;  /* 0x000000000a0b73c2 */ /* 0x0002a200000e0000 */
[----:B------:R-:W-:-:S02]  /*1c20*/  IADD3.X R7, R5, UR35, R0, P0, !PT ;  /* 0x0000002305077c10 */ /* 0x000fc400087fe400 */
[----:B------:R-:W-:Y:S02]  /*1c30*/  IADD3 R4, P0, R236, UR19, RZ ;  /* 0x00000013ec047c10 */ /* 0x000fe4000ff1e0ff */
[----:B------:R-:W-:Y:S01]  /*1c40*/  LOP3.LUT R0, R3, 0xffffffe0, RZ, 0xc0, !PT ;  /* 0xffffffe003007812 */ /* 0x000fe200078ec0ff */
[----:B------:R-:W-:Y:S01]  /*1c50*/  UMOV UR18, UR4 ;  /* 0x0000000400127c82 */ /* 0x000fe20008000000 */
[----:B------:R-:W-:Y:S01]  /*1c60*/  SHF.R.S32.HI R3, RZ, 0x5, R3 ;  /* 0x00000005ff037819 */ /* 0x000fe20000011403 */
[----:B------:R-:W-:Y:S01]  /*1c70*/  UIADD3 UR4, -UR9, UR13, UR22 ;  /* 0x0000000d09047290 */ /* 0x000fe2000fffe116 */
[----:B------:R-:W-:Y:S01]  /*1c80*/  IADD3.X R5, R237, UR31, RZ, P0, !PT ;  /* 0x0000001fed057c10 */ /* 0x000fe200087fe4ff */
[----:B------:R-:W-:Y:S01]  /*1c90*/  IMAD.IADD R0, R17, 0x1, -R0 ;  /* 0x0000000111007824 */ /* 0x000fe200078e0a00 */
[----:B------:R3:W4:Y:S01]  /*1ca0*/  R2UR UR10, R9 ;  /* 0x00000000090a73c2 */ /* 0x00072200000e0000 */
[----:B------:R-:W-:Y:S02]  /*1cb0*/  UIADD3 UR4, UR4, -UR32, URZ ;  /* 0x8000002004047290 */ /* 0x000fe4000fffe03f */
[----:B------:R-:W-:Y:S01]  /*1cc0*/  IMAD R0, R3, UR49, R0 ;  /* 0x0000003103007c24 */ /* 0x000fe2000f8e0200 */
[----:B------:R-:W-:Y:S01]  /*1cd0*/  UMOV UR17, UR5 ;  /* 0x0000000500117c82 */ /* 0x000fe20008000000 */
[----:B------:R-:W-:Y:S01]  /*1ce0*/  IMAD.WIDE.U32 R4, R8, c[0x0][0x370], R4 ;  /* 0x0000dc0008047a25 */ /* 0x000fe200078e0004 */
[----:B------:R-:W-:-:S02]  /*1cf0*/  USHF.R.S32.HI UR19, URZ, 0x1f, UR4 ;  /* 0x0000001f3f137899 */ /* 0x000fc40008011404 */
[C---:B------:R-:W-:Y:S02]  /*1d00*/  IADD3 R3, P0, R0.reuse, UR30, RZ ;  /* 0x0000001e00037c10 */ /* 0x040fe4000ff1e0ff */
[----:B------:R-:W-:Y:S01]  /*1d10*/  ULEA.HI UR19, UR19, UR4, URZ, 0x6 ;  /* 0x0000000413137291 */ /* 0x000fe2000f8f303f */
[----:B------:R-:W-:Y:S02]  /*1d20*/  IADD3 R5, R5, UR7, RZ ;  /* 0x0000000705057c10 */ /* 0x000fe4000fffe0ff */
[----:B------:R-:W-:Y:S01]  /*1d30*/  LEA.HI.X.SX32 R8, R0, UR29, 0x1, P0 ;  /* 0x0000001d00087c11 */ /* 0x000fe200080f0eff */
[----:B------:R-:W-:Y:S01]  /*1d40*/  USHF.R.S32.HI UR19, URZ, 0x6, UR19 ;  /* 0x000000063f137899 */ /* 0x000fe20008011413 */
[----:B------:R-:W-:Y:S01]  /*1d50*/  IMAD.U32 R0, RZ, RZ, UR36 ;  /* 0x00000024ff007e24 */ /* 0x000fe2000f8e00ff */
[C---:B------:R-:W-:Y:S02]  /*1d60*/  LEA R222, P0, R3.reuse, c[0x0][0x350], 0x2 ;  /* 0x0000d40003de7a11 */ /* 0x040fe400078010ff */
[----:B------:R-:W-:Y:S01]  /*1d70*/  UISETP.LT.AND UP1, UPT, URZ, UR19, UPT ;  /* 0x000000133f00728c */ /* 0x000fe2000bf21270 */
[----:B------:R-:W-:Y:S01]  /*1d80*/  IMAD.WIDE.U32 R4, R0, c[0x0][0x378], R4 ;  /* 0x0000de0000047a25 */ /* 0x000fe200078e0004 */
[----:B------:R-:W-:-:S02]  /*1d90*/  LEA.HI.X R223, R3, c[0x0][0x354], R8, 0x2, P0 ;  /* 0x0000d50003df7a11 */ /* 0x000fc400000f1408 */
[----:B------:R-:W-:Y:S01]  /*1da0*/  USEL UR19, URZ, UR19, !UP1 ;  /* 0x000000133f137287 */ /* 0x000fe2000c800000 */
[----:B------:R-:W-:Y:S01]  /*1db0*/  IMAD.WIDE.U32 R6, R0, c[0x0][0x1a8], R6 ;  /* 0x00006a0000067a25 */ /* 0x000fe200078e0006 */
[----:B------:R-:W-:Y:S02]  /*1dc0*/  IADD3 R5, R5, UR8, RZ ;  /* 0x0000000805057c10 */ /* 0x000fe4000fffe0ff */
[----:B------:R-:W-:Y:S01]  /*1dd0*/  UISETP.GT.AND UP1, UPT, UR33, UR19, UPT ;  /* 0x000000132100728c */ /* 0x000fe2000bf24270 */
[----:B------:R-:W-:Y:S01]  /*1de0*/  IMAD R0, R16, c[0x0][0x370], RZ ;  /* 0x0000dc0010007a24 */ /* 0x000fe200078e02ff */
[----:B-1----:R-:W-:Y:S01]  /*1df0*/  IADD3 R10, R7, UR14, RZ ;  /* 0x0000000e070a7c10 */ /* 0x002fe2000fffe0ff */
[----:B------:R-:W-:Y:S01]  /*1e00*/  IMAD.WIDE.U32 R4, R2, c[0x0][0x370], R4 ;  /* 0x0000dc0002047a25 */ /* 0x000fe200078e0004 */
[----:B------:R-:W-:Y:S02]  /*1e10*/  LEA R234, P3, R6, c[0x0][0x160], 0x1 ;  /* 0x0000580006ea7a11 */ /* 0x000fe400078608ff */
[----:B------:R-:W-:Y:S01]  /*1e20*/  PLOP3.LUT P0, PT, PT, PT, UP1, 0x80, 0x0 ;  /* 0x000000000000781c */ /* 0x000fe20003f0f018 */
[----:B------:R-:W-:Y:S01]  /*1e30*/  IMAD R0, R2, c[0x0][0x374], R0 ;  /* 0x0000dd0002007a24 */ /* 0x000fe200078e0200 */
[----:B------:R-:W-:-:S02]  /*1e40*/  LEA R232, P2, R4, c[0x0][0x330], 0x1 ;  /* 0x0000cc0004e87a11 */ /* 0x000fc400078408ff */
[----:B------:R-:W-:Y:S01]  /*1e50*/  LEA.HI.X R235, R6, c[0x0][0x164], R10, 0x1, P3 ;  /* 0x0000590006eb7a11 */ /* 0x000fe200018f0c0a */
[----:B------:R-:W-:-:S05]  /*1e60*/  IMAD.IADD R3, R5, 0x1, R0 ;  /* 0x0000000105037824 */ /* 0x000fca00078e0200 */
[----:B------:R-:W-:-:S03]  /*1e70*/  LEA.HI.X R233, R4, c[0x0][0x334], R3, 0x1, P2 ;  /* 0x0000cd0004e97a11 */ /* 0x000fc600010f0c03 */
[----:B--234-:R-:W-:Y:S05]  /*1e80*/  @P0 BRA `(.L_x_392) ;  /* 0x00000c9000000947 */ /* 0x01cfea0003800000 */
        /* <DEDUP_REMOVED lines=18> */
.L_x_393:
        /* <DEDUP_REMOVED lines=18> */
.L_x_394:
[----:B------:R-:W-:Y:S01]  /*20d0*/  ULDC.64 UR4, c[0x0][0x3a0] ;  /* 0x0000e80000047ab9 */ /* 0x000fe20000000a00 */
[----:B------:R-:W-:Y:S01]  /*20e0*/  IMAD.U32 R11, RZ, RZ, UR22 ;  /* 0x00000016ff0b7e24 */ /* 0x000fe2000f8e00ff */
[----:B------:R-:W-:Y:S01]  /*20f0*/  UIMAD UR4, UR23, UR4, URZ ;  /* 0x00000004170472a4 */ /* 0x000fe2000f8e023f */
[----:B------:R-:W-:Y:S01]  /*2100*/  BSSY B0, `(.L_x_395) ;  /* 0x000001b000007945 */ /* 0x000fe20003800000 */
[----:B------:R-:W-:Y:S01]  /*2110*/  ULDC.64 UR6, c[0x0][0x3b8] ;  /* 0x0000ee0000067ab9 */ /* 0x000fe20000000a00 */
[----:B------:R-:W-:Y:S01]  /*2120*/  IMAD.WIDE.U32 R4, R11, c[0x0][0x3a0], R236 ;  /* 0x0000e8000b047a25 */ /* 0x000fe200078e00ec */
[----:B------:R-:W-:Y:S02]  /*2130*/  UIMAD UR5, UR22, UR5, UR4 ;  /* 0x00000005160572a4 */ /* 0x000fe4000f8e0204 */
[----:B------:R-:W-:-:S02]  /*2140*/  UIMAD UR4, UR20, -0x80, UR9 ;  /* 0xffffff80140478a4 */ /* 0x000fc4000f8e0209 */
[----:B------:R-:W-:Y:S02]  /*2150*/  IADD3 R4, P0, R4, UR14, RZ ;  /* 0x0000000e04047c10 */ /* 0x000fe4000ff1e0ff */
[----:B------:R-:W-:Y:S01]  /*2160*/  MOV R0, UR5 ;  /* 0x0000000500007c02 */ /* 0x000fe20008000f00 */
[----:B------:R-:W-:Y:S01]  /*2170*/  UIMAD UR5, UR60, UR6, URZ ;  /* 0x000000063c0572a4 */ /* 0x000fe2000f8e023f */
[----:B------:R-:W-:Y:S02]  /*2180*/  ISETP.GE.AND P5, PT, R2, UR4, PT ;  /* 0x0000000402007c0c */ /* 0x000fe4000bfa6270 */
        /* <DEDUP_REMOVED lines=18> */
.L_x_396:
[----:B------:R-:W-:Y:S05]  /*22b0*/  BSYNC B0 ;  /* 0x0000000000007941 */ /* 0x000fea0003800000 */
.L_x_395:
[----:B------:R-:W-:Y:S01]  /*22c0*/  IADD3 R0, R2, 0x20, RZ ;  /* 0x0000002002007810 */ /* 0x000fe20007ffe0ff */
[----:B------:R-:W-:Y:S03]  /*22d0*/  BSSY B0, `(.L_x_397) ;  /* 0x0000011000007945 */ /* 0x000fe60003800000 */
[----:B------:R-:W-:-:S13]  /*22e0*/  ISETP.GE.AND P4, PT, R0, UR4, PT ;  /* 0x0000000400007c0c */ /* 0x000fda000bf86270 */
[----:B------:R-:W-:Y:S05]  /*22f0*/  @P4 BRA `(.L_x_398) ;  /* 0x000000e000004947 */ /* 0x000fea0003800000 */
[----:B------:R-:W-:Y:S02]  /*2300*/  IADD3 R0, P0, R2, 0x20, RZ ;  /* 0x0000002002007810 */ /* 0x000fe40007f1e0ff */
[----:B-1----:R-:W-:Y:S02]  /*2310*/  MOV R7, R3 ;  /* 0x0000000300077202 */ /* 0x002fe40000000f00 */
        /* <DEDUP_REMOVED lines=12> */
.L_x_398:
[----:B------:R-:W-:Y:S05]  /*23e0*/  BSYNC B0 ;  /* 0x0000000000007941 */ /* 0x000fea0003800000 */
.L_x_397:
        /* <DEDUP_REMOVED lines=18> */
.L_x_400:
[----:B------:R-:W-:Y:S05]  /*2510*/  BSYNC B0 ;  /* 0x0000000000007941 */ /* 0x000fea0003800000 */
.L_x_399:
[----:B------:R-:W-:Y:S01]  /*2520*/  IADD3 R0, R2, 0x60, RZ ;  /* 0x0000006002007810 */ /* 0x000fe20007ffe0ff */
[----:B------:R-:W-:Y:S03]  /*2530*/  BSSY B0, `(.L_x_401) ;  /* 0x0000010000007945 */ /* 0x000fe60003800000 */
[----:B------:R-:W-:-:S13]  /*2540*/  ISETP.GE.AND P2, PT, R0, UR4, PT ;  /* 0x0000000400007c0c */ /* 0x000fda000bf46270 */
        /* <DEDUP_REMOVED lines=14> */
.L_x_402:
[----:B------:R-:W-:Y:S05]  /*2630*/  BSYNC B0 ;  /* 0x0000000000007941 */ /* 0x000fea0003800000 */
.L_x_401:
        /* <DEDUP_REMOVED lines=27> */
.L_x_404:
[----:B------:R-:W-:Y:S05]  /*27f0*/  BSYNC B0 ;  /* 0x0000000000007941 */ /* 0x000fea0003800000 */
.L_x_403:
[----:B------:R-:W-:Y:S01]  /*2800*/  BSSY B0, `(.L_x_405) ;  /* 0x0000010000007945 */ /* 0x000fe20003800000 */
        /* <DEDUP_REMOVED lines=15> */
.L_x_406:
[----:B------:R-:W-:Y:S05]  /*2900*/  BSYNC B0 ;  /* 0x0000000000007941 */ /* 0x000fea0003800000 */
.L_x_405:
        /* <DEDUP_REMOVED lines=16> */
.L_x_408:
[----:B------:R-:W-:Y:S05]  /*2a10*/  BSYNC B0 ;  /* 0x0000000000007941 */ /* 0x000fea0003800000 */
.L_x_407:
        /* <DEDUP_REMOVED lines=16> */
.L_x_392:
[----:B------:R-:W-:Y:S01]  /*2b20*/  PLOP3.LUT P0, PT, PT, PT, UP6, 0x80, 0x0 ;  /* 0x000000000000781c */ /* 0x000fe20003f0f068 */
[----:B------:R-:W-:Y:S01]  /*2b30*/  ULEA.HI UR4, UR12, UR12, URZ, 0x1 ;  /* 0x0000000c0c047291 */ /* 0x000fe2000f8f083f */
[----:B------:R-:W-:Y:S01]  /*2b40*/  IMAD.SHL.U32 R0, R247, 0x2, RZ ;  /* 0x00000002f7007824 */ /* 0x000fe200078e00ff */
[----:B------:R-:W-:Y:S02]  /*2b50*/  BSSY B0, `(.L_x_410) ;  /* 0x0000017000007945 */ /* 0x000fe40003800000 */
[----:B------:R-:W-:-:S04]  /*2b60*/  ULOP3.LUT UR4, UR4, 0xfffffffe, URZ, 0xc0, !UPT ;  /* 0xfffffffe04047892 */ /* 0x000fc8000f8ec03f */
[----:B------:R-:W-:-:S04]  /*2b70*/  UIADD3 UR4, UR12, -UR4, URZ ;  /* 0x800000040c047290 */ /* 0x000fc8000fffe03f */
[----:B------:R-:W-:Y:S01]  /*2b80*/  @P0 BAR.SYNC.DEFER_BLOCKING 0x0 ;  /* 0x0000000000000b1d */ /* 0x000fe20000010000 */
[----:B------:R-:W-:Y:S02]  /*2b90*/  UISETP.NE.AND UP0, UPT, UR4, 0x1, UPT ;  /* 0x000000010400788c */ /* 0x000fe4000bf05270 */
[----:B------:R-:W-:-:S06]  /*2ba0*/  UIMAD UR4, UR12, -0x40, UR13 ;  /* 0xffffffc00c0478a4 */ /* 0x000fcc000f8e020d */
[----:B------:R-:W-:-:S13]  /*2bb0*/  ISETP.GE.AND P2, PT, R2, UR4, PT ;  /* 0x0000000402007c0c */ /* 0x000fda000bf46270 */
        /* <DEDUP_REMOVED lines=16> */
.L_x_411:
[----:B------:R-:W-:Y:S05]  /*2cc0*/  BSYNC B0 ;  /* 0x0000000000007941 */ /* 0x000fea0003800000 */
.L_x_410:
        /* <DEDUP_REMOVED lines=29> */
.L_x_413:
[----:B------:R-:W-:Y:S05]  /*2ea0*/  BSYNC B0 ;  /* 0x0000000000007941 */ /* 0x000fea0003800000 */
.L_x_412:
        /* <DEDUP_REMOVED lines=15> */
.L_x_415:
        /* <DEDUP_REMOVED lines=19> */
.L_x_416:
[----:B------:R-:W-:Y:S05]  /*30d0*/  BSYNC B0 ;  /* 0x0000000000007941 */ /* 0x000fea0003800000 */
.L_x_414:
        /* <DEDUP_REMOVED lines=14> */
.L_x_418:
        /* <DEDUP_REMOVED lines=27> */
.L_x_419:
[----:B------:R-:W-:Y:S05]  /*3370*/  BSYNC B0 ;  /* 0x0000000000007941 */ /* 0x000fea0003800000 */
.L_x_417:
[C---:B------:R-:W-:Y:S01]  /*3380*/  IADD3 R3, R246.reuse, 0x28, RZ ;  /* 0x00000028f6037810 */ /* 0x040fe20007ffe0ff */
[----:B------:R-:W-:Y:S01]  /*3390*/  IMAD.MOV.U32 R244, RZ, RZ, 0x7f800000 ;  /* 0x7f800000fff47424 */ /* 0x000fe200078e00ff */
[C---:B-1----:R-:W-:Y:S01]  /*33a0*/  IADD3 R4, R246.reuse, 0x20, RZ ;  /* 0x00000020f6047810 */ /* 0x042fe20007ffe0ff */
[----:B------:R-:W-:Y:S01]  /*33b0*/  ULDC.64 UR6, c[0x0][0x198] ;  /* 0x0000660000067ab9 */ /* 0x000fe20000000a00 */
[----:B------:R-:W-:Y:S01]  /*33c0*/  ISETP.GE.AND P3, PT, R3, UR4, PT ;  /* 0x0000000403007c0c */ /* 0x000fe2000bf66270 */
[----:B------:R-:W-:Y:S01]  /*33d0*/  IMAD.MOV.U32 R245, RZ, RZ, 0x7f800000 ;  /* 0x7f800000fff57424 */ /* 0x000fe200078e00ff */
[----:B------:R-:W-:Y:S01]  /*33e0*/  IADD3 R5, R246, 0x8, RZ ;  /* 0x00000008f6057810 */ /* 0x000fe20007ffe0ff */
[----:B------:R-:W-:Y:S01]  /*33f0*/  IMAD.MOV.U32 R242, RZ, RZ, 0x7f800000 ;  /* 0x7f800000fff27424 */ /* 0x000fe200078e00ff */
[----:B------:R-:W-:Y:S01]  /*3400*/  ISETP.GE.AND P4, PT, R4, UR4, PT ;  /* 0x0000000404007c0c */ /* 0x000fe2000bf86270 */
[C---:B------:R-:W-:Y:S01]  /*3410*/  IMAD.SHL.U32 R4, R246.reuse, 0x4, RZ ;  /* 0x00000004f6047824 */ /* 0x040fe200078e00ff */
[----:B------:R-:W-:Y:S01]  /*3420*/  ISETP.GE.AND P6, PT, R246, UR4, PT ;  /* 0x00000004f6007c0c */ /* 0x000fe2000bfc6270 */
[----:B------:R-:W-:Y:S01]  /*3430*/  UIMAD UR5, UR23, UR6, URZ ;  /* 0x00000006170572a4 */ /* 0x000fe2000f8e023f */
[----:B------:R-:W-:Y:S01]  /*3440*/  SHF.R.S32.HI R15, RZ, 0x1f, R246 ;  /* 0x0000001fff0f7819 */ /* 0x000fe200000114f6 */
[----:B------:R-:W-:Y:S01]  /*3450*/  IMAD.MOV.U32 R243, RZ, RZ, 0x7f800000 ;  /* 0x7f800000fff37424 */ /* 0x000fe200078e00ff */
[----:B------:R-:W-:Y:S01]  /*3460*/  ISETP.GE.AND P5, PT, R5, UR4, PT ;  /* 0x0000000405007c0c */ /* 0x000fe2000bfa6270 */
[----:B------:R-:W-:Y:S01]  /*3470*/  IMAD.U32 R12, RZ, RZ, UR22 ;  /* 0x00000016ff0c7e24 */ /* 0x000fe2000f8e00ff */
[----:B------:R-:W-:Y:S01]  /*3480*/  SHF.R.S32.HI R5, RZ, 0x1f, R3 ;  /* 0x0000001fff057819 */ /* 0x000fe20000011403 */
[----:B------:R-:W-:Y:S01]  /*3490*/  UIMAD UR5, UR22, UR7, UR5 ;  /* 0x00000007160572a4 */ /* 0x000fe2000f8e0205 */
[----:B------:R-:W-:-:S02]  /*34a0*/  @!P3 LEA R6, P0, R3, UR16, 0x2 ;  /* 0x000000100306bc11 */ /* 0x000fc4000f8010ff */
[----:B------:R-:W-:Y:S02]  /*34b0*/  IADD3 R4, P2, R4, UR16, RZ ;  /* 0x0000001004047c10 */ /* 0x000fe4000ff5e0ff */
[----:B------:R-:W-:Y:S01]  /*34c0*/  SHF.L.U64.HI R8, R246, 0x2, R15 ;  /* 0x00000002f6087819 */ /* 0x000fe2000001020f */
[----:B------:R-:W-:Y:S01]  /*34d0*/  UIMAD UR4, UR20, -0x80, UR9 ;  /* 0xffffff80140478a4 */ /* 0x000fe2000f8e0209 */
[----:B------:R-:W-:Y:S01]  /*34e0*/  @!P3 LEA.HI.X R7, R3, UR15, R5, 0x2, P0 ;  /* 0x0000000f0307bc11 */ /* 0x000fe200080f1405 */
[----:B------:R-:W-:Y:S01]  /*34f0*/  IMAD.U32 R9, RZ, RZ, UR5 ;  /* 0x00000005ff097e24 */ /* 0x000fe2000f8e00ff */
[----:B------:R-:W-:-:S03]  /*3500*/  IADD3.X R5, R8, UR15, RZ, P2, !PT ;  /* 0x0000000f08057c10 */ /* 0x000fc600097fe4ff */
[----:B------:R1:W5:Y:S04]  /*3510*/  @!P3 LDG.E R243, [R6.64] ;  /* 0x0000000a06f3b981 */ /* 0x000368000c1e1900 */
[----:B------:R2:W5:Y:S01]  /*3520*/  @!P6 LDG.E R244, [R4.64] ;  /* 0x0000000a04f4e981 */ /* 0x000562000c1e1900 */
[----:B------:R-:W-:-:S03]  /*3530*/  ISETP.GE.AND P6, PT, R2, UR4, PT ;  /* 0x0000000402007c0c */ /* 0x000fc6000bfc6270 */
[----:B------:R2:W5:Y:S04]  /*3540*/  @!P5 LDG.E R245, [R4.64+0x20] ;  /* 0x0000200a04f5d981 */ /* 0x000568000c1e1900 */
[----:B------:R2:W5:Y:S06]  /*3550*/  @!P4 LDG.E R242, [R4.64+0x80] ;  /* 0x0000800a04f2c981 */ /* 0x00056c000c1e1900 */
[----:B------:R3:W-:Y:S04]  /*3560*/  @P6 STS.128 [R0+0xc000], RZ ;  /* 0x00c000ff00006388 */ /* 0x0007e80000000c00 */
[----:B------:R3:W-:Y:S01]  /*3570*/  @P6 STS.128 [R0+0x10000], RZ ;  /* 0x010000ff00006388 */ /* 0x0007e20000000c00 */
[----:B------:R-:W-:-:S02]  /*3580*/  IMAD R3, R13, c[0x0][0x1b0], RZ ;  /* 0x00006c000d037a24 */ /* 0x000fc400078e02ff */
[----:B--2---:R-:W-:-:S05]  /*3590*/  IMAD.WIDE.U32 R4, R12, c[0x0][0x198], R236 ;  /* 0x000066000c047a25 */ /* 0x004fca00078e00ec */
[----:B-1----:R-:W-:-:S04]  /*35a0*/  IADD3 R6, P0, R4, UR24, RZ ;  /* 0x0000001804067c10 */ /* 0x002fc8000ff1e0ff */
[----:B------:R-:W-:Y:S01]  /*35b0*/  IADD3.X R7, R5, UR26, R9, P0, !PT ;  /* 0x0000001a05077c10 */ /* 0x000fe200087fe409 */
[C---:B------:R-:W-:Y:S01]  /*35c0*/  IMAD R3, R11.reuse, c[0x0][0x1b4], R3 ;  /* 0x00006d000b037a24 */ /* 0x040fe200078e0203 */
[----:B------:R-:W-:Y:S03]  /*35d0*/  BSSY B0, `(.L_x_420) ;  /* 0x000001b000007945 */ /* 0x000fe60003800000 */
        /* <DEDUP_REMOVED lines=26> */
.L_x_421:
[----:B---3--:R-:W-:Y:S05]  /*3780*/  BSYNC B0 ;  /* 0x0000000000007941 */ /* 0x008fea0003800000 */
.L_x_420:
        /* <DEDUP_REMOVED lines=30> */
.L_x_423:
[----:B------:R-:W-:Y:S05]  /*3970*/  BSYNC B0 ;  /* 0x0000000000007941 */ /* 0x000fea0003800000 */
.L_x_422:
        /* <DEDUP_REMOVED lines=31> */
.L_x_425:
[----:B------:R-:W-:Y:S05]  /*3b70*/  BSYNC B0 ;  /* 0x0000000000007941 */ /* 0x000fea0003800000 */
.L_x_424:
        /* <DEDUP_REMOVED lines=30> */
.L_x_427:
[----:B------:R-:W-:Y:S05]  /*3d60*/  BSYNC B0 ;  /* 0x0000000000007941 */ /* 0x000fea0003800000 */
.L_x_426:
        /* <DEDUP_REMOVED lines=38> */
.L_x_429:
[----:B-1----:R-:W-:Y:S05]  /*3fd0*/  BSYNC B0 ;  /* 0x0000000000007941 */ /* 0x002fea0003800000 */
.L_x_428:
        /* <DEDUP_REMOVED lines=29> */
.L_x_431:
[----:B------:R-:W-:Y:S05]  /*41b0*/  BSYNC B0 ;  /* 0x0000000000007941 */ /* 0x000fea0003800000 */
.L_x_430:
        /* <DEDUP_REMOVED lines=29> */
.L_x_433:
[----:B------:R-:W-:Y:S05]  /*4390*/  BSYNC B0 ;  /* 0x0000000000007941 */ /* 0x000fea0003800000 */
.L_x_432:
        /* <DEDUP_REMOVED lines=28> */
.L_x_435:
[----:B------:R-:W-:Y:S05]  /*4560*/  BSYNC B0 ;  /* 0x0000000000007941 */ /* 0x000fea0003800000 */
.L_x_434:
[----:B-1234-:R-:W-:Y:S01]  /*4570*/  LEA.HI R0, R18, R17, RZ, 0x4 ;  /* 0x0000001112007211 */ /* 0x01efe200078f20ff */
[----:B------:R-:W0:Y:S01]  /*4580*/  LDGDEPBAR ;  /* 0x00000000000079af */ /* 0x000e220000000000 */
[----:B------:R-:W-:Y:S01]  /*4590*/  IMAD.MOV.U32 R204, RZ, RZ, 0x40 ;  /* 0x00000040ffcc7424 */ /* 0x000fe200078e00ff */
[----:B------:R-:W-:Y:S01]  /*45a0*/  CS2R R158, SRZ ;  /* 0x00000000009e7805 */ /* 0x000fe2000001ff00 */
[----:B------:R-:W-:Y:S01]  /*45b0*/  LOP3.LUT R0, R0, 0xfffffff0, RZ, 0xc0, !PT ;  /* 0xfffffff000007812 */ /* 0x000fe200078ec0ff */
[----:B------:R-:W-:Y:S01]  /*45c0*/  IMAD.MOV.U32 R251, RZ, RZ, 0x40 ;  /* 0x00000040fffb7424 */ /* 0x000fe200078e00ff */
[----:B------:R-:W-:Y:S01]  /*45d0*/  CS2R R156, SRZ ;  /* 0x00000000009c7805 */ /* 0x000fe2000001ff00 */
[----:B------:R-:W-:Y:S01]  /*45e0*/  IMAD.MOV.U32 R230, RZ, RZ, R224 ;  /* 0x000000ffffe67224 */ /* 0x000fe200078e00e0 */
[----:B------:R-:W-:Y:S01]  /*45f0*/  CS2R R162, SRZ ;  /* 0x0000000000a27805 */ /* 0x000fe2000001ff00 */
[----:B------:R-:W-:Y:S01]  /*4600*/  IMAD.IADD R0, R17, 0x1, -R0 ;  /* 0x0000000111007824 */ /* 0x000fe200078e0a00 */
[----:B------:R-:W-:Y:S01]  /*4610*/  CS2R R160, SRZ ;  /* 0x0000000000a07805 */ /* 0x000fe2000001ff00 */
[----:B------:R-:W-:Y:S01]  /*4620*/  CS2R R154, SRZ ;  /* 0x00000000009a7805 */ /* 0x000fe2000001ff00 */
        /* <DEDUP_REMOVED lines=24> */
[----:B------:R-:W-:Y:S01]  /*47b0*/  IADD3 R0, R221, 0x2000, RZ ;  /* 0x00002000dd007810 */ /* 0x000fe20007ffe0ff */
[----:B------:R-:W-:Y:S01]  /*47c0*/  CS2R R118, SRZ ;  /* 0x0000000000767805 */ /* 0x000fe2000001ff00 */
[----:B------:R-:W-:Y:S01]  /*47d0*/  SEL R2, R2, R219, !P1 ;  /* 0x000000db02027207 */ /* 0x000fe20004800000 */
[----:B------:R-:W-:Y:S01]  /*47e0*/  CS2R R116, SRZ ;  /* 0x0000000000747805 */ /* 0x000fe2000001ff00 */
[----:B------:R-:W-:Y:S01]  /*47f0*/  SEL R0, R0, R221, !P1 ;  /* 0x000000dd00007207 */ /* 0x000fe20004800000 */
[----:B------:R-:W-:Y:S01]  /*4800*/  CS2R R110, SRZ ;  /* 0x00000000006e7805 */ /* 0x000fe2000001ff00 */
[----:B------:R-:W-:Y:S01]  /*4810*/  CS2R R108, SRZ ;  /* 0x00000000006c7805 */ /* 0x000fe2000001ff00 */
[----:B------:R-:W-:Y:S01]  /*4820*/  CS2R R114, SRZ ;  /* 0x0000000000727805 */ /* 0x000fe2000001ff00 */
[----:B------:R-:W-:Y:S01]  /*4830*/  CS2R R112, SRZ ;  /* 0x0000000000707805 */ /* 0x000fe2000001ff00 */
[----:B------:R-:W-:Y:S01]  /*4840*/  IMAD.SHL.U32 R212, R0, 0x2, RZ ;  /* 0x0000000200d47824 */ /* 0x000fe200078e00ff */
[----:B------:R-:W-:Y:S01]  /*4850*/  IADD3 R0, R246, -0x40, RZ ;  /* 0xffffffc0f6007810 */ /* 0x000fe20007ffe0ff */
        /* <DEDUP_REMOVED lines=36> */
[----:B------:R-:W-:Y:S01]  /*4aa0*/  IMAD.SHL.U32 R213, R2, 0x2, RZ ;  /* 0x0000000202d57824 */ /* 0x000fe200078e00ff */
[----:B------:R-:W-:Y:S01]  /*4ab0*/  SEL R220, R220, 0xffffffe0, !P0 ;  /* 0xffffffe0dcdc7807 */ /* 0x000fe20004000000 */
[----:B------:R-:W-:Y:S01]  /*4ac0*/  IMAD.SHL.U32 R249, R246, 0x4, RZ ;  /* 0x00000004f6f97824 */ /* 0x000fe200078e00ff */
[----:B------:R-:W-:Y:S01]  /*4ad0*/  SEL R204, R204, 0xffffffc0, !P2 ;  /* 0xffffffc0cccc7807 */ /* 0x000fe20005000000 */
[----:B------:R-:W-:Y:S01]  /*4ae0*/  IMAD.SHL.U32 R218, R219, 0x2, RZ ;  /* 0x00000002dbda7824 */ /* 0x000fe200078e00ff */
[----:B------:R-:W-:Y:S01]  /*4af0*/  SEL R251, R251, 0xffffffc0, !P2 ;  /* 0xffffffc0fbfb7807 */ /* 0x000fe20005000000 */
[----:B------:R-:W-:Y:S01]  /*4b00*/  IMAD.SHL.U32 R248, R0, 0x4, RZ ;  /* 0x0000000400f87824 */ /* 0x000fe200078e00ff */
[----:B------:R-:W-:Y:S01]  /*4b10*/  SHF.L.U64.HI R250, R246, 0x2, R15 ;  /* 0x00000002f6fa7819 */ /* 0x000fe2000001020f */
[----:B------:R-:W-:-:S02]  /*4b20*/  ULDC UR14, c[0x0][0x2e4] ;  /* 0x0000b900000e7ab9 */ /* 0x000fc40000000800 */
.L_x_440:
[----:B------:R-:W0:Y:S01]  /*4b30*/  LDGDEPBAR ;  /* 0x00000000000079af */ /* 0x000e220000000000 */
[----:B------:R-:W-:Y:S01]  /*4b40*/  IMAD.IADD R0, R213, 0x1, R220 ;  /* 0x00000001d5007824 */ /* 0x000fe200078e02dc */
[----:B------:R-:W-:Y:S01]  /*4b50*/  IADD3 R2, P0, R249, UR18, RZ ;  /* 0x00000012f9027c10 */ /* 0x000fe2000ff1e0ff */
[----:B------:R-:W-:Y:S02]  /*4b60*/  USHF.L.U32 UR7, UR20, 0x7, URZ ;  /* 0x0000000714077899 */ /* 0x000fe4000800063f */
[----:B------:R-:W-:Y:S01]  /*4b70*/  USHF.L.U32 UR8, UR12, 0x6, URZ ;  /* 0x000000060c087899 */ /* 0x000fe2000800063f */
[----:B------:R-:W-:Y:S01]  /*4b80*/  IADD3.X R3, R250, UR17, RZ, P0, !PT ;  /* 0x00000011fa037c10 */ /* 0x000fe200087fe4ff */
[----:B------:R-:W-:Y:S02]  /*4b90*/  UIADD3 UR5, UR7, UR13, URZ ;  /* 0x0000000d07057290 */ /* 0x000fe4000fffe03f */
[----:B------:R-:W-:Y:S02]  /*4ba0*/  ULDC UR6, c[0x0][0x2e4] ;  /* 0x0000b90000067ab9 */ /* 0x000fe40000000800 */
[----:B------:R-:W-:Y:S04]  /*4bb0*/  UIADD3 UR4, -UR9, 0x80, UR5 ;  /* 0x0000008009047890 */ /* 0x000fe8000fffe105 */
[----:B------:R-:W-:Y:S04]  /*4bc0*/  UIADD3 UR4, UR4, -UR43, URZ ;  /* 0x8000002b04047290 */ /* 0x000fe8000fffe03f */
[----:B------:R-:W-:Y:S01]  /*4bd0*/  UISETP.GE.AND UP0, UPT, UR8, UR4, UPT ;  /* 0x000000040800728c */ /* 0x000fe2000bf06270 */
[----:B------:R-:W-:Y:S04]  /*4be0*/  DEPBAR.LE SB0, 0x0 ;  /* 0x000080000000791a */ /* 0x000fe80000000000 */
[----:B------:R-:W-:Y:S01]  /*4bf0*/  BAR.SYNC.DEFER_BLOCKING 0x0 ;  /* 0x0000000000007b1d */ /* 0x000fe20000010000 */
[----:B------:R-:W-:Y:S05]  /*4c00*/  PLOP3.LUT P0, PT, PT, PT, UP0, 0x80, 0x0 ;  /* 0x000000000000781c */ /* 0x000fea0003f0f008 */
[----:B------:R-:W-:Y:S06]  /*4c10*/  LDSM.16.M88.4 R32, [R213] ;  /* 0x00000000d520783b */ /* 0x000fec0000000200 */
[----:B------:R-:W1:Y:S06]  /*4c20*/  LDSM.16.M88.4 R16, [R214+0xc000] ;  /* 0x00c00000d610783b */ /* 0x000e6c0000000200 */
[----:B------:R-:W2:Y:S06]  /*4c30*/  LDSM.16.M88.4 R28, [R213+0x1000] ;  /* 0x00100000d51c783b */ /* 0x000eac0000000200 */
[----:B------:R-:W3:Y:S06]  /*4c40*/  LDSM.16.M88.4 R164, [R214+0xc800] ;  /* 0x00c80000d6a4783b */ /* 0x000eec0000000200 */
[----:B------:R-:W-:Y:S06]  /*4c50*/  LDSM.16.M88.4 R168, [R0] ;  /* 0x0000000000a8783b */ /* 0x000fec0000000200 */
[----:B------:R-:W4:Y:S06]  /*4c60*/  LDSM.16.M88.4 R172, [R215+0xc000] ;  /* 0x00c00000d7ac783b */ /* 0x000f2c0000000200 */
[----:B------:R-:W3:Y:S06]  /*4c70*/  LDSM.16.M88.4 R176, [R0+0x1000] ;  /* 0x0010000000b0783b */ /* 0x000eec0000000200 */
[----:B------:R-:W4:Y:S01]  /*4c80*/  LDSM.16.M88.4 R180, [R215+0xc800] ;  /* 0x00c80000d7b4783b */ /* 0x000f220000000200 */
[-C--:B-1----:R-:W-:Y:S05]  /*4c90*/  HMMA.16816.F32.BF16 R4, R32, R16.reuse, RZ ;  /* 0x000000102004723c */ /* 0x082fea00000418ff */
[----:B------:R-:W-:Y:S03]  /*4ca0*/  LDSM.16.M88.4 R188, [R217+0xc000] ;  /* 0x00c00000d9bc783b */ /* 0x000fe60000000200 */
[C---:B--2---:R-:W-:Y:S03]  /*4cb0*/  HMMA.16816.F32.BF16 R8, R28.reuse, R16, RZ ;  /* 0x000000101c08723c */ /* 0x044fe600000418ff */
[----:B------:R-:W-:Y:S06]  /*4cc0*/  LDSM.16.M88.4 R200, [R217+0x10800] ;  /* 0x01080000d9c8783b */ /* 0x000fec0000000200 */
[----:B-----5:R1:W5:Y:S01]  /*4cd0*/  LDG.E R207, [R2.64] ;  /* 0x0000000a02cf7981 */ /* 0x020362000c1e1900 */
[-C--:B------:R-:W-:Y:S05]  /*4ce0*/  HMMA.16816.F32.BF16 R12, R28, R18.reuse, RZ ;  /* 0x000000121c0c723c */ /* 0x080fea00000418ff */
[----:B------:R1:W5:Y:S03]  /*4cf0*/  LDG.E R225, [R2.64+0x20] ;  /* 0x0000200a02e17981 */ /* 0x000366000c1e1900 */
[C---:B------:R-:W-:Y:S03]  /*4d00*/  HMMA.16816.F32.BF16 R16, R32.reuse, R18, RZ ;  /* 0x000000122010723c */ /* 0x040fe600000418ff */
[----:B------:R1:W5:Y:S05]  /*4d10*/  LDG.E R206, [R2.64+0x80] ;  /* 0x0000800a02ce7981 */ /* 0x00036a000c1e1900 */
[-C--:B---3--:R-:W-:Y:S01]  /*4d20*/  HMMA.16816.F32.BF16 R20, R32, R164.reuse, RZ ;  /* 0x000000a42014723c */ /* 0x088fe200000418ff */
[----:B------:R1:W5:Y:S07]  /*4d30*/  LDG.E R205, [R2.64+0xa0] ;  /* 0x0000a00a02cd7981 */ /* 0x00036e000c1e1900 */
[C---:B------:R-:W-:Y:S08]  /*4d40*/  HMMA.16816.F32.BF16 R24, R28.reuse, R164, RZ ;  /* 0x000000a41c18723c */ /* 0x040ff000000418ff */
[-C--:B------:R-:W-:Y:S08]  /*4d50*/  HMMA.16816.F32.BF16 R28, R28, R166.reuse, RZ ;  /* 0x000000a61c1c723c */ /* 0x080ff000000418ff */
[----:B------:R-:W-:Y:S01]  /*4d60*/  HMMA.16816.F32.BF16 R32, R32, R166, RZ ;  /* 0x000000a62020723c */ /* 0x000fe200000418ff */
[----:B------:R-:W-:Y:S03]  /*4d70*/  LDSM.16.M88.4 R164, [R217+0xc800] ;  /* 0x00c80000d9a4783b */ /* 0x000fe60000000200 */
[--C-:B-1----:R-:W-:Y:S02]  /*4d80*/  IMAD.IADD R3, R213, 0x1, R204.reuse ;  /* 0x00000001d5037824 */ /* 0x102fe400078e02cc */
[----:B------:R-:W-:Y:S02]  /*4d90*/  IMAD.IADD R2, R0, 0x1, R204 ;  /* 0x0000000100027824 */ /* 0x000fe400078e02cc */
[-C--:B----4-:R-:W-:Y:S01]  /*4da0*/  HMMA.16816.F32.BF16 R4, R168, R172.reuse, R4 ;  /* 0x000000aca804723c */ /* 0x090fe20000041804 */
[----:B------:R-:W1:Y:S06]  /*4db0*/  LDSM.16.M88.4 R184, [R3] ;  /* 0x0000000003b8783b */ /* 0x000e6c0000000200 */
[----:B------:R-:W2:Y:S01]  /*4dc0*/  LDSM.16.M88.4 R192, [R3+0x1000] ;  /* 0x0010000003c0783b */ /* 0x000ea20000000200 */
[C---:B------:R-:W-:Y:S05]  /*4dd0*/  HMMA.16816.F32.BF16 R8, R176.reuse, R172, R8 ;  /* 0x000000acb008723c */ /* 0x040fea0000041808 */
[----:B------:R-:W-:Y:S03]  /*4de0*/  LDSM.16.M88.4 R196, [R2+0x1000] ;  /* 0x0010000002c4783b */ /* 0x000fe60000000200 */
[-C--:B------:R-:W-:Y:S08]  /*4df0*/  HMMA.16816.F32.BF16 R12, R176, R174.reuse, R12 ;  /* 0x000000aeb00c723c */ /* 0x080ff0000004180c */
[C---:B------:R-:W-:Y:S01]  /*4e00*/  HMMA.16816.F32.BF16 R16, R168.reuse, R174, R16 ;  /* 0x000000aea810723c */ /* 0x040fe20000041810 */
[----:B------:R-:W-:Y:S07]  /*4e10*/  LDSM.16.M88.4 R172, [R2] ;  /* 0x0000000002ac783b */ /* 0x000fee0000000200 */
[-C--:B------:R-:W-:Y:S08]  /*4e20*/  HMMA.16816.F32.BF16 R20, R168, R180.reuse, R20 ;  /* 0x000000b4a814723c */ /* 0x080ff00000041814 */
[C---:B------:R-:W-:Y:S08]  /*4e30*/  HMMA.16816.F32.BF16 R24, R176.reuse, R180, R24 ;  /* 0x000000b4b018723c */ /* 0x040ff00000041818 */
[-C--:B------:R-:W-:Y:S01]  /*4e40*/  HMMA.16816.F32.BF16 R28, R176, R182.reuse, R28 ;  /* 0x000000b6b01c723c */ /* 0x080fe2000004181c */
[----:B------:R-:W3:Y:S07]  /*4e50*/  LDSM.16.M88.4 R176, [R216+0xc000] ;  /* 0x00c00000d8b0783b */ /* 0x000eee0000000200 */
[----:B------:R-:W-:Y:S01]  /*4e60*/  HMMA.16816.F32.BF16 R32, R168, R182, R32 ;  /* 0x000000b6a820723c */ /* 0x000fe20000041820 */
[----:B------:R-:W4:Y:S06]  /*4e70*/  LDSM.16.M88.4 R168, [R216+0xc800] ;  /* 0x00c80000d8a8783b */ /* 0x000f2c0000000200 */
[----:B------:R-:W-:Y:S01]  /*4e80*/  LDSM.16.M88.4 R180, [R213+0x2000] ;  /* 0x00200000d5b4783b */ /* 0x000fe20000000200 */
[-C--:B-1----:R-:W-:Y:S08]  /*4e90*/  HMMA.16816.F32.BF16 R4, R184, R188.reuse, R4 ;  /* 0x000000bcb804723c */ /* 0x082ff00000041804 */
[C---:B--2---:R-:W-:Y:S08]  /*4ea0*/  HMMA.16816.F32.BF16 R8, R192.reuse, R188, R8 ;  /* 0x000000bcc008723c */ /* 0x044ff00000041808 */
[-C--:B------:R-:W-:Y:S08]  /*4eb0*/  HMMA.16816.F32.BF16 R12, R192, R190.reuse, R12 ;  /* 0x000000bec00c723c */ /* 0x080ff0000004180c */
[C---:B------:R-:W-:Y:S01]  /*4ec0*/  HMMA.16816.F32.BF16 R16, R184.reuse, R190, R16 ;  /* 0x000000beb810723c */ /* 0x040fe20000041810 */
[----:B------:R-:W1:Y:S07]  /*4ed0*/  LDSM.16.M88.4 R188, [R214+0x10000] ;  /* 0x01000000d6bc783b */ /* 0x000e6e0000000200 */
[-C--:B------:R-:W-:Y:S08]  /*4ee0*/  HMMA.16816.F32.BF16 R20, R184, R164.reuse, R20 ;  /* 0x000000a4b814723c */ /* 0x080ff00000041814 */
[C---:B------:R-:W-:Y:S08]  /*4ef0*/  HMMA.16816.F32.BF16 R24, R192.reuse, R164, R24 ;  /* 0x000000a4c018723c */ /* 0x040ff00000041818 */
[-C--:B------:R-:W-:Y:S01]  /*4f00*/  HMMA.16816.F32.BF16 R28, R192, R166.reuse, R28 ;  /* 0x000000a6c01c723c */ /* 0x080fe2000004181c */
[----:B------:R-:W2:Y:S07]  /*4f10*/  LDSM.16.M88.4 R192, [R213+0x3000] ;  /* 0x00300000d5c0783b */ /* 0x000eae0000000200 */
[----:B------:R-:W-:Y:S01]  /*4f20*/  HMMA.16816.F32.BF16 R32, R184, R166, R32 ;  /* 0x000000a6b820723c */ /* 0x000fe20000041820 */
[----:B------:R-:W1:Y:S06]  /*4f30*/  LDSM.16.M88.4 R164, [R214+0x10800] ;  /* 0x01080000d6a4783b */ /* 0x000e6c0000000200 */
[----:B------:R-:W-:Y:S01]  /*4f40*/  LDSM.16.M88.4 R184, [R215+0x10000] ;  /* 0x01000000d7b8783b */ /* 0x000fe20000000200 */
[-C--:B---3--:R-:W-:Y:S08]  /*4f50*/  HMMA.16816.F32.BF16 R4, R172, R176.reuse, R4 ;  /* 0x000000b0ac04723c */ /* 0x088ff00000041804 */
[C---:B------:R-:W-:Y:S08]  /*4f60*/  HMMA.16816.F32.BF16 R8, R196.reuse, R176, R8 ;  /* 0x000000b0c408723c */ /* 0x040ff00000041808 */
[-C--:B------:R-:W-:Y:S08]  /*4f70*/  HMMA.16816.F32.BF16 R12, R196, R178.reuse, R12 ;  /* 0x000000b2c40c723c */ /* 0x080ff0000004180c */
[C---:B------:R-:W-:Y:S01]  /*4f80*/  HMMA.16816.F32.BF16 R16, R172.reuse, R178, R16 ;  /* 0x000000b2ac10723c */ /* 0x040fe20000041810 */
[----:B------:R-:W3:Y:S07]  /*4f90*/  LDSM.16.M88.4 R176, [R0+0x2000] ;  /* 0x0020000000b0783b */ /* 0x000eee0000000200 */
[-C--:B----4-:R-:W-:Y:S08]  /*4fa0*/  HMMA.16816.F32.BF16 R20, R172, R168.reuse, R20 ;  /* 0x000000a8ac14723c */ /* 0x090ff00000041814 */
[C---:B------:R-:W-:Y:S08]  /*4fb0*/  HMMA.16816.F32.BF16 R24, R196.reuse, R168, R24 ;  /* 0x000000a8c418723c */ /* 0x040ff00000041818 */
[-C--:B------:R-:W-:Y:S01]  /*4fc0*/  HMMA.16816.F32.BF16 R28, R196, R170.reuse, R28 ;  /* 0x000000aac41c723c */ /* 0x080fe2000004181c */
[----:B------:R-:W4:Y:S07]  /*4fd0*/  LDSM.16.M88.4 R196, [R0+0x3000] ;  /* 0x0030000000c4783b */ /* 0x000f2e0000000200 */
[----:B------:R-:W-:Y:S01]  /*4fe0*/  HMMA.16816.F32.BF16 R32, R172, R170, R32 ;  /* 0x000000aaac20723c */ /* 0x000fe20000041820 */
[----:B------:R-:W3:Y:S06]  /*4ff0*/  LDSM.16.M88.4 R168, [R215+0x10800] ;  /* 0x01080000d7a8783b */ /* 0x000eec0000000200 */
        /* <DEDUP_REMOVED lines=11> */
[----:B------:R-:W-:Y:S06]  /*50b0*/  LDSM.16.M88.4 R164, [R2+0x2000] ;  /* 0x0020000002a4783b */ /* 0x000fec0000000200 */
[----:B------:R-:W1:Y:S01]  /*50c0*/  LDSM.16.M88.4 R180, [R216+0x10000] ;  /* 0x01000000d8b4783b */ /* 0x000e620000000200 */
[-C--:B---3--:R-:W-:Y:S08]  /*50d0*/  HMMA.16816.F32.BF16 R4, R176, R184.reuse, R4 ;  /* 0x000000b8b004723c */ /* 0x088ff00000041804 */
[C---:B----4-:R-:W-:Y:S08]  /*50e0*/  HMMA.16816.F32.BF16 R8, R196.reuse, R184, R8 ;  /* 0x000000b8c408723c */ /* 0x050ff00000041808 */
[-C--:B------:R-:W-:Y:S08]  /*50f0*/  HMMA.16816.F32.BF16 R12, R196, R186.reuse, R12 ;  /* 0x000000bac40c723c */ /* 0x080ff0000004180c */
[C---:B------:R-:W-:Y:S01]  /*5100*/  HMMA.16816.F32.BF16 R16, R176.reuse, R186, R16 ;  /* 0x000000bab010723c */ /* 0x040fe20000041810 */
[----:B------:R-:W3:Y:S07]  /*5110*/  LDSM.16.M88.4 R184, [R2+0x3000] ;  /* 0x0030000002b8783b */ /* 0x000eee0000000200 */
[-C--:B------:R-:W-:Y:S08]  /*5120*/  HMMA.16816.F32.BF16 R20, R176, R168.reuse, R20 ;  /* 0x000000a8b014723c */ /* 0x080ff00000041814 */
[C---:B------:R-:W-:Y:S08]  /*5130*/  HMMA.16816.F32.BF16 R24, R196.reuse, R168, R24 ;  /* 0x000000a8c418723c */ /* 0x040ff00000041818 */
[-C--:B------:R-:W-:Y:S01]  /*5140*/  HMMA.16816.F32.BF16 R28, R196, R170.reuse, R28 ;  /* 0x000000aac41c723c */ /* 0x080fe2000004181c */
[----:B------:R-:W4:Y:S07]  /*5150*/  LDSM.16.M88.4 R196, [R216+0x10800] ;  /* 0x01080000d8c4783b */ /* 0x000f2e0000000200 */
[----:B------:R-:W-:Y:S08]  /*5160*/  HMMA.16816.F32.BF16 R32, R176, R170, R32 ;  /* 0x000000aab020723c */ /* 0x000ff00000041820 */
[-C--:B-1----:R-:W-:Y:S08]  /*5170*/  HMMA.16816.F32.BF16 R4, R172, R188.reuse, R4 ;  /* 0x000000bcac04723c */ /* 0x082ff00000041804 */
[C---:B--2---:R-:W-:Y:S08]  /*5180*/  HMMA.16816.F32.BF16 R8, R192.reuse, R188, R8 ;  /* 0x000000bcc008723c */ /* 0x044ff00000041808 */
[-C--:B------:R-:W-:Y:S08]  /*5190*/  HMMA.16816.F32.BF16 R12, R192, R190.reuse, R12 ;  /* 0x000000bec00c723c */ /* 0x080ff0000004180c */
[C---:B------:R-:W-:Y:S08]  /*51a0*/  HMMA.16816.F32.BF16 R16, R172.reuse, R190, R16 ;  /* 0x000000beac10723c */ /* 0x040ff00000041810 */
[-C--:B------:R-:W-:Y:S08]  /*51b0*/  HMMA.16816.F32.BF16 R20, R172, R200.reuse, R20 ;  /* 0x000000c8ac14723c */ /* 0x080ff00000041814 */
[C---:B------:R-:W-:Y:S08]  /*51c0*/  HMMA.16816.F32.BF16 R24, R192.reuse, R200, R24 ;  /* 0x000000c8c018723c */ /* 0x040ff00000041818 */
[-C--:B------:R-:W-:Y:S08]  /*51d0*/  HMMA.16816.F32.BF16 R28, R192, R202.reuse, R28 ;  /* 0x000000cac01c723c */ /* 0x080ff0000004181c */
[----:B------:R-:W-:Y:S08]  /*51e0*/  HMMA.16816.F32.BF16 R32, R172, R202, R32 ;  /* 0x000000caac20723c */ /* 0x000ff00000041820 */
[-C--:B------:R-:W-:Y:S08]  /*51f0*/  HMMA.16816.F32.BF16 R4, R164, R180.reuse, R4 ;  /* 0x000000b4a404723c */ /* 0x080ff00000041804 */
[C---:B---3--:R-:W-:Y:S08]  /*5200*/  HMMA.16816.F32.BF16 R8, R184.reuse, R180, R8 ;  /* 0x000000b4b808723c */ /* 0x048ff00000041808 */
[-C--:B------:R-:W-:Y:S08]  /*5210*/  HMMA.16816.F32.BF16 R12, R184, R182.reuse, R12 ;  /* 0x000000b6b80c723c */ /* 0x080ff0000004180c */
[C---:B------:R-:W-:Y:S08]  /*5220*/  HMMA.16816.F32.BF16 R16, R164.reuse, R182, R16 ;  /* 0x000000b6a410723c */ /* 0x040ff00000041810 */
[-C--:B----4-:R-:W-:Y:S08]  /*5230*/  HMMA.16816.F32.BF16 R20, R164, R196.reuse, R20 ;  /* 0x000000c4a414723c */ /* 0x090ff00000041814 */
[C---:B------:R-:W-:Y:S08]  /*5240*/  HMMA.16816.F32.BF16 R24, R184.reuse, R196, R24 ;  /* 0x000000c4b818723c */ /* 0x040ff00000041818 */
[-C--:B------:R-:W-:Y:S08]  /*5250*/  HMMA.16816.F32.BF16 R28, R184, R198.reuse, R28 ;  /* 0x000000c6b81c723c */ /* 0x080ff0000004181c */
[----:B------:R-:W-:Y:S01]  /*5260*/  HMMA.16816.F32.BF16 R32, R164, R198, R32 ;  /* 0x000000c6a420723c */ /* 0x000fe20000041820 */
[----:B------:R-:W-:-:S07]  /*5270*/  @!P0 BRA `(.L_x_436) ;  /* 0x000000a000008947 */ /* 0x000fce0003800000 */
[----:B------:R-:W-:Y:S02]  /*5280*/  UIADD3 UR6, UR7, 0x80, URZ ;  /* 0x0000008007067890 */ /* 0x000fe4000fffe03f */
[----:B------:R-:W-:Y:S02]  /*5290*/  UIADD3 UR5, UR14, UR5, -UR9 ;  /* 0x000000050e057290 */ /* 0x000fe4000fffe809 */
[----:B------:R-:W-:Y:S02]  /*52a0*/  UIADD3 UR4, UR8, 0x40, URZ ;  /* 0x0000004008047890 */ /* 0x000fe4000fffe03f */
[----:B------:R-:W-:Y:S01]  /*52b0*/  IMAD.U32 R0, RZ, RZ, UR6 ;  /* 0x00000006ff007e24 */ /* 0x000fe2000f8e00ff */
[----:B------:R-:W-:Y:S02]  /*52c0*/  UMOV UR6, UR14 ;  /* 0x0000000e00067c82 */ /* 0x000fe40008000000 */
[----:B------:R-:W-:Y:S02]  /*52d0*/  UISETP.GE.AND UP0, UPT, UR4, UR5, UPT ;  /* 0x000000050400728c */ /* 0x000fe4000bf06270 */
[----:B------:R-:W-:Y:S04]  /*52e0*/  ISETP.LT.AND P0, PT, R0, UR9, PT ;  /* 0x0000000900007c0c */ /* 0x000fe8000bf01270 */
[----:B------:R-:W-:Y:S11]  /*52f0*/  PLOP3.LUT P1, PT, PT, PT, UP0, 0x80, 0x0 ;  /* 0x000000000000781c */ /* 0x000ff60003f2f008 */
[----:B------:R-:W-:Y:S02]  /*5300*/  @!UPT UIADD3 URZ, URZ, URZ, URZ ;  /* 0x0000003f3f3ff290 */ /* 0x000fe4000fffe03f */
[----:B------:R-:W-:-:S05]  /*5310*/  @!P1 BRA P0, `(.L_x_437) ;  /* 0x0000082000009947 */ /* 0x000fca0000000000 */
.L_x_436:
[----:B------:R-:W-:Y:S01]  /*5320*/  IADD3 R172, R246, UR8, RZ ;  /* 0x00000008f6ac7c10 */ /* 0x000fe2000fffe0ff */
[----:B------:R-:W2:Y:S01]  /*5330*/  LDL R3, [R1+0x4] ;  /* 0x0000040001037983 */ /* 0x000ea20000100800 */
[----:B------:R-:W-:Y:S01]  /*5340*/  UIADD3 UR5, -UR6, UR9, -UR13 ;  /* 0x0000000906057290 */ /* 0x000fe2000fffe90d */
[----:B------:R-:W-:Y:S01]  /*5350*/  IMAD.U32 R0, RZ, RZ, UR20 ;  /* 0x00000014ff007e24 */ /* 0x000fe2000f8e00ff */
[----:B------:R-:W-:Y:S02]  /*5360*/  UIADD3 UR4, UR9, 0x1, -UR13 ;  /* 0x0000000109047890 */ /* 0x000fe4000fffe80d */
[----:B------:R-:W-:Y:S02]  /*5370*/  UMOV UR14, UR6 ;  /* 0x00000006000e7c82 */ /* 0x000fe40008000000 */
[C---:B------:R-:W-:Y:S01]  /*5380*/  IADD3 R2, R172.reuse, UR5, RZ ;  /* 0x00000005ac027c10 */ /* 0x040fe2000fffe0ff */
[----:B------:R-:W-:Y:S03]  /*5390*/  UIADD3 UR4, UR4, UR42, URZ ;  /* 0x0000002a04047290 */ /* 0x000fe6000fffe03f */
[----:B------:R-:W-:Y:S03]  /*53a0*/  IMNMX R2, RZ, R2, !PT ;  /* 0x00000002ff027217 */ /* 0x000fe60007800200 */
[----:B------:R-:W-:Y:S04]  /*53b0*/  IADD3 R164, R172, UR4, RZ ;  /* 0x00000004aca47c10 */ /* 0x000fe8000fffe0ff */
[----:B------:R-:W-:Y:S01]  /*53c0*/  IMNMX R164, R164, UR9, PT ;  /* 0x00000009a4a47c17 */ /* 0x000fe2000b800200 */
[----:B--2---:R-:W-:Y:S01]  /*53d0*/  IMAD R0, R0, 0x80, R3 ;  /* 0x0000008000007824 */ /* 0x004fe200078e0203 */
[----:B------:R-:W-:Y:S04]  /*53e0*/  IADD3 R3, R172, 0x8, RZ ;  /* 0x00000008ac037810 */ /* 0x000fe80007ffe0ff */
[C---:B------:R-:W-:Y:S02]  /*53f0*/  IADD3 R171, R0.reuse, 0x1, RZ ;  /* 0x0000000100ab7810 */ /* 0x040fe40007ffe0ff */
[CC--:B------:R-:W-:Y:S02]  /*5400*/  ISETP.GE.AND P3, PT, R0.reuse, R2.reuse, PT ;  /* 0x000000020000720c */ /* 0x0c0fe40003f66270 */
[C---:B------:R-:W-:Y:S02]  /*5410*/  IADD3 R170, R0.reuse, 0x8, RZ ;  /* 0x0000000800aa7810 */ /* 0x040fe40007ffe0ff */
[C---:B------:R-:W-:Y:S02]  /*5420*/  IADD3 R169, R0.reuse, 0x9, RZ ;  /* 0x0000000900a97810 */ /* 0x040fe40007ffe0ff */
[C---:B------:R-:W-:Y:S02]  /*5430*/  IADD3 R168, R0.reuse, 0x10, RZ ;  /* 0x0000001000a87810 */ /* 0x040fe40007ffe0ff */
[C---:B------:R-:W-:Y:S02]  /*5440*/  IADD3 R167, R0.reuse, 0x11, RZ ;  /* 0x0000001100a77810 */ /* 0x040fe40007ffe0ff */
[C---:B------:R-:W-:Y:S02]  /*5450*/  IADD3 R166, R0.reuse, 0x18, RZ ;  /* 0x0000001800a67810 */ /* 0x040fe40007ffe0ff */
[C---:B------:R-:W-:Y:S02]  /*5460*/  IADD3 R165, R0.reuse, 0x19, RZ ;  /* 0x0000001900a57810 */ /* 0x040fe40007ffe0ff */
[----:B------:R-:W-:Y:S02]  /*5470*/  IADD3 R173, R3, UR5, RZ ;  /* 0x0000000503ad7c10 */ /* 0x000fe4000fffe0ff */
[----:B------:R-:W-:Y:S02]  /*5480*/  ISETP.GE.AND P2, PT, R171, R2, PT ;  /* 0x00000002ab00720c */ /* 0x000fe40003f46270 */
        /* <DEDUP_REMOVED lines=8> */
[----:B------:R-:W-:Y:S02]  /*5510*/  IADD3 R2, R3, UR4, RZ ;  /* 0x0000000403027c10 */ /* 0x000fe4000fffe0ff */
[----:B------:R-:W-:Y:S02]  /*5520*/  IMNMX R3, RZ, R173, !PT ;  /* 0x000000adff037217 */ /* 0x000fe40007800200 */
[-C--:B------:R-:W-:Y:S02]  /*5530*/  ISETP.GE.OR P2, PT, R171, R164.reuse, !P2 ;  /* 0x000000a4ab00720c */ /* 0x080fe40005746670 */
[----:B------:R-:W-:Y:S02]  /*5540*/  IMNMX R2, R2, UR9, PT ;  /* 0x0000000902027c17 */ /* 0x000fe4000b800200 */
        /* <DEDUP_REMOVED lines=23> */
[----:B------:R-:W-:Y:S02]  /*56c0*/  IADD3 R3, R172, 0x20, RZ ;  /* 0x00000020ac037810 */ /* 0x000fe40007ffe0ff */
[-C--:B------:R-:W-:Y:S02]  /*56d0*/  ISETP.GE.OR P1, PT, R171, R2.reuse, !P1 ;  /* 0x00000002ab00720c */ /* 0x080fe40004f26670 */
[-C--:B------:R-:W-:Y:S02]  /*56e0*/  ISETP.GE.OR P0, PT, R170, R2.reuse, !P0 ;  /* 0x00000002aa00720c */ /* 0x080fe40004706670 */
[-C--:B------:R-:W-:Y:S02]  /*56f0*/  ISETP.GE.OR P6, PT, R169, R2.reuse, !P6 ;  /* 0x00000002a900720c */ /* 0x080fe400077c6670 */
[-C--:B------:R-:W-:Y:S02]  /*5700*/  ISETP.GE.OR P5, PT, R168, R2.reuse, !P5 ;  /* 0x00000002a800720c */ /* 0x080fe40006fa6670 */
[-C--:B------:R-:W-:Y:S02]  /*5710*/  ISETP.GE.OR P4, PT, R167, R2.reuse, !P4 ;  /* 0x00000002a700720c */ /* 0x080fe40006786670 */
[-C--:B------:R-:W-:Y:S02]  /*5720*/  ISETP.GE.OR P3, PT, R166, R2.reuse, !P3 ;  /* 0x00000002a600720c */ /* 0x080fe40005f66670 */
[----:B------:R-:W-:Y:S02]  /*5730*/  ISETP.GE.OR P2, PT, R165, R2, !P2 ;  /* 0x00000002a500720c */ /* 0x000fe40005746670 */
[C---:B------:R-:W-:Y:S02]  /*5740*/  IADD3 R2, R3.reuse, UR5, RZ ;  /* 0x0000000503027c10 */ /* 0x040fe4000fffe0ff */
[----:B------:R-:W-:Y:S02]  /*5750*/  IADD3 R172, R172, 0x28, RZ ;  /* 0x00000028acac7810 */ /* 0x000fe40007ffe0ff */
[----:B------:R-:W-:Y:S02]  /*5760*/  IADD3 R164, R3, UR4, RZ ;  /* 0x0000000403a47c10 */ /* 0x000fe4000fffe0ff */
[----:B------:R-:W-:Y:S02]  /*5770*/  IMNMX R2, RZ, R2, !PT ;  /* 0x00000002ff027217 */ /* 0x000fe40007800200 */
[----:B------:R-:W-:Y:S02]  /*5780*/  IADD3 R3, R172, UR5, RZ ;  /* 0x00000005ac037c10 */ /* 0x000fe4000fffe0ff */
[----:B------:R-:W-:Y:S02]  /*5790*/  IMNMX R164, R164, UR9, PT ;  /* 0x00000009a4a47c17 */ /* 0x000fe4000b800200 */
[----:B------:R-:W-:Y:S02]  /*57a0*/  FSEL R7, R7, -INF , !P1 ;  /* 0xff80000007077808 */ /* 0x000fe40004800000 */
[-C--:B------:R-:W-:Y:S02]  /*57b0*/  ISETP.GE.AND P1, PT, R0, R2.reuse, PT ;  /* 0x000000020000720c */ /* 0x080fe40003f26270 */
[----:B------:R-:W-:Y:S02]  /*57c0*/  FSEL R18, R18, -INF , !P0 ;  /* 0xff80000012127808 */ /* 0x000fe40004000000 */
[C---:B------:R-:W-:Y:S02]  /*57d0*/  ISETP.GE.AND P0, PT, R171.reuse, R2, PT ;  /* 0x00000002ab00720c */ /* 0x040fe40003f06270 */
[----:B------:R-:W-:Y:S02]  /*57e0*/  IADD3 R172, R172, UR4, RZ ;  /* 0x00000004acac7c10 */ /* 0x000fe4000fffe0ff */
[----:B------:R-:W-:Y:S02]  /*57f0*/  IMNMX R3, RZ, R3, !PT ;  /* 0x00000003ff037217 */ /* 0x000fe40007800200 */
[-C--:B------:R-:W-:Y:S02]  /*5800*/  ISETP.GE.OR P1, PT, R0, R164.reuse, !P1 ;  /* 0x000000a40000720c */ /* 0x080fe40004f26670 */
        /* <DEDUP_REMOVED lines=51> */
.L_x_437:
[C---:B------:R-:W-:Y:S01]  /*5b40*/  FMUL.FTZ R164, R244.reuse, 1.4426950216293334961 ;  /* 0x3fb8aa3bf4a47820 */ /* 0x040fe20000410000 */
[----:B------:R-:W-:Y:S01]  /*5b50*/  FSETP.NEU.FTZ.AND P0, PT, R244, -INF , PT ;  /* 0xff800000f400780b */ /* 0x000fe20003f1d000 */
[----:B------:R-:W-:Y:S01]  /*5b60*/  FMUL.FTZ R3, R245, 1.4426950216293334961 ;  /* 0x3fb8aa3bf5037820 */ /* 0x000fe20000410000 */
[----:B------:R-:W-:Y:S01]  /*5b70*/  UISETP.GT.AND UP3, UPT, UR12, UR19, UPT ;  /* 0x000000130c00728c */ /* 0x000fe2000bf64270 */
[----:B------:R-:W-:Y:S01]  /*5b80*/  FMUL.FTZ R2, R242, 1.4426950216293334961 ;  /* 0x3fb8aa3bf2027820 */ /* 0x000fe20000410000 */
[----:B------:R-:W-:Y:S01]  /*5b90*/  FSEL R164, R164, RZ, P0 ;  /* 0x000000ffa4a47208 */ /* 0x000fe20000000000 */
[----:B------:R-:W-:Y:S01]  /*5ba0*/  FMUL.FTZ R0, R243, 1.4426950216293334961 ;  /* 0x3fb8aa3bf3007820 */ /* 0x000fe20000410000 */
[----:B------:R-:W-:Y:S01]  /*5bb0*/  FSETP.NEU.FTZ.AND P0, PT, R245, -INF , PT ;  /* 0xff800000f500780b */ /* 0x000fe20003f1d000 */
[----:B------:R-:W-:Y:S01]  /*5bc0*/  ULDC UR5, c[0x0][0x22c] ;  /* 0x00008b0000057ab9 */ /* 0x000fe20000000800 */
[----:B------:R-:W-:Y:S01]  /*5bd0*/  PLOP3.LUT P1, PT, PT, PT, UP3, 0x80, 0x0 ;  /* 0x000000000000781c */ /* 0x000fe20003f2f038 */
[--C-:B------:R-:W-:Y:S01]  /*5be0*/  FFMA.FTZ R4, R4, c[0x0][0x23c], -R164.reuse ;  /* 0x00008f0004047a23 */ /* 0x100fe200000108a4 */
[----:B------:R-:W-:Y:S01]  /*5bf0*/  FSEL R3, R3, RZ, P0 ;  /* 0x000000ff03037208 */ /* 0x000fe20000000000 */
[--C-:B------:R-:W-:Y:S01]  /*5c00*/  FFMA.FTZ R5, R5, c[0x0][0x23c], -R164.reuse ;  /* 0x00008f0005057a23 */ /* 0x100fe200000108a4 */
[----:B------:R-:W-:Y:S01]  /*5c10*/  FSETP.NEU.FTZ.AND P0, PT, R242, -INF , PT ;  /* 0xff800000f200780b */ /* 0x000fe20003f1d000 */
[----:B------:R-:W-:Y:S01]  /*5c20*/  MUFU.EX2 R185, R4 ;  /* 0x0000000400b97308 */ /* 0x000fe20000000800 */
[----:B------:R-:W-:Y:S01]  /*5c30*/  FFMA.FTZ R16, R16, c[0x0][0x23c], -R164 ;  /* 0x00008f0010107a23 */ /* 0x000fe200000108a4 */
[----:B------:R-:W-:Y:S01]  /*5c40*/  ULDC UR4, c[0x0][0x1c0] ;  /* 0x0000700000047ab9 */ /* 0x000fe20000000800 */
[----:B------:R-:W-:Y:S01]  /*5c50*/  FSEL R2, R2, RZ, P0 ;  /* 0x000000ff02027208 */ /* 0x000fe20000000000 */
[--C-:B------:R-:W-:Y:S01]  /*5c60*/  FFMA.FTZ R18, R18, c[0x0][0x23c], -R3.reuse ;  /* 0x00008f0012127a23 */ /* 0x100fe20000010803 */
[----:B------:R-:W-:Y:S01]  /*5c70*/  FSETP.NEU.FTZ.AND P0, PT, R243, -INF , PT ;  /* 0xff800000f300780b */ /* 0x000fe20003f1d000 */
[--C-:B------:R-:W-:Y:S01]  /*5c80*/  FFMA.FTZ R19, R19, c[0x0][0x23c], -R3.reuse ;  /* 0x00008f0013137a23 */ /* 0x100fe20000010803 */
[----:B------:R-:W-:Y:S01]  /*5c90*/  UIMAD UR4, UR5, UR4, URZ ;  /* 0x00000004050472a4 */ /* 0x000fe2000f8e023f */
[--C-:B------:R-:W-:Y:S01]  /*5ca0*/  FFMA.FTZ R34, R34, c[0x0][0x23c], -R3.reuse ;  /* 0x00008f0022227a23 */ /* 0x100fe20000010803 */
[----:B------:R-:W-:Y:S01]  /*5cb0*/  FSEL R0, R0, RZ, P0 ;  /* 0x000000ff00007208 */ /* 0x000fe20000000000 */
[--C-:B------:R-:W-:Y:S01]  /*5cc0*/  FFMA.FTZ R28, R28, c[0x0][0x23c], -R2.reuse ;  /* 0x00008f001c1c7a23 */ /* 0x100fe20000010802 */
[----:B------:R-:W1:Y:S01]  /*5cd0*/  MUFU.EX2 R184, R5 ;  /* 0x0000000500b87308 */ /* 0x000e620000000800 */
[--C-:B------:R-:W-:Y:S01]  /*5ce0*/  FFMA.FTZ R6, R6, c[0x0][0x23c], -R3.reuse ;  /* 0x00008f0006067a23 */ /* 0x100fe20000010803 */
[----:B------:R-:W-:Y:S01]  /*5cf0*/  ULEA UR5, -UR4, URZ, 0x6 ;  /* 0x0000003f04057291 */ /* 0x000fe2000f8e313f */
        /* <DEDUP_REMOVED lines=8> */
[----:B------:R-:W-:Y:S02]  /*5d80*/  FFMA.FTZ R3, R35, c[0x0][0x23c], -R3 ;  /* 0x00008f0023037a23 */ /* 0x000fe40000010803 */
[--C-:B------:R-:W-:Y:S01]  /*5d90*/  FFMA.FTZ R24, R24, c[0x0][0x23c], -R2.reuse ;  /* 0x00008f0018187a23 */ /* 0x100fe20000010802 */
[----:B------:R-:W2:Y:S01]  /*5da0*/  MUFU.EX2 R182, R7 ;  /* 0x0000000700b67308 */ /* 0x000ea20000000800 */
[--C-:B------:R-:W-:Y:S02]  /*5db0*/  FFMA.FTZ R25, R25, c[0x0][0x23c], -R2.reuse ;  /* 0x00008f0019197a23 */ /* 0x100fe40000010802 */
[----:B------:R-:W-:Y:S02]  /*5dc0*/  FFMA.FTZ R2, R29, c[0x0][0x23c], -R2 ;  /* 0x00008f001d027a23 */ /* 0x000fe40000010802 */
[----:B------:R-:W-:Y:S02]  /*5dd0*/  FFMA.FTZ R17, R17, c[0x0][0x23c], -R164 ;  /* 0x00008f0011117a23 */ /* 0x000fe400000108a4 */
[--C-:B------:R-:W-:Y:S02]  /*5de0*/  FFMA.FTZ R10, R10, c[0x0][0x23c], -R0.reuse ;  /* 0x00008f000a0a7a23 */ /* 0x100fe40000010800 */
[--C-:B------:R-:W-:Y:S01]  /*5df0*/  FFMA.FTZ R11, R11, c[0x0][0x23c], -R0.reuse ;  /* 0x00008f000b0b7a23 */ /* 0x100fe20000010800 */
[----:B------:R1:W-:Y:S01]  /*5e00*/  MUFU.EX2 R200, R3 ;  /* 0x0000000300c87308 */ /* 0x0003e20000000800 */
[--C-:B------:R-:W-:Y:S02]  /*5e10*/  FFMA.FTZ R30, R30, c[0x0][0x23c], -R0.reuse ;  /* 0x00008f001e1e7a23 */ /* 0x100fe40000010800 */
[--C-:B------:R-:W-:Y:S02]  /*5e20*/  FFMA.FTZ R14, R14, c[0x0][0x23c], -R0.reuse ;  /* 0x00008f000e0e7a23 */ /* 0x100fe40000010800 */
[--C-:B------:R-:W-:Y:S02]  /*5e30*/  FFMA.FTZ R15, R15, c[0x0][0x23c], -R0.reuse ;  /* 0x00008f000f0f7a23 */ /* 0x100fe40000010800 */
[--C-:B------:R-:W-:Y:S02]  /*5e40*/  FFMA.FTZ R26, R26, c[0x0][0x23c], -R0.reuse ;  /* 0x00008f001a1a7a23 */ /* 0x100fe40000010800 */
[--C-:B------:R-:W-:Y:S01]  /*5e50*/  FFMA.FTZ R27, R27, c[0x0][0x23c], -R0.reuse ;  /* 0x00008f001b1b7a23 */ /* 0x100fe20000010800 */
[----:B------:R2:W-:Y:S01]  /*5e60*/  MUFU.EX2 R192, R2 ;  /* 0x0000000200c07308 */ /* 0x0005e20000000800 */
[----:B------:R-:W-:Y:S02]  /*5e70*/  FFMA.FTZ R0, R31, c[0x0][0x23c], -R0 ;  /* 0x00008f001f007a23 */ /* 0x000fe40000010800 */
[--C-:B------:R-:W-:Y:S02]  /*5e80*/  FFMA.FTZ R20, R20, c[0x0][0x23c], -R164.reuse ;  /* 0x00008f0014147a23 */ /* 0x100fe400000108a4 */
[--C-:B------:R-:W-:Y:S02]  /*5e90*/  FFMA.FTZ R21, R21, c[0x0][0x23c], -R164.reuse ;  /* 0x00008f0015157a23 */ /* 0x100fe400000108a4 */
[--C-:B------:R-:W-:Y:S02]  /*5ea0*/  FFMA.FTZ R32, R32, c[0x0][0x23c], -R164.reuse ;  /* 0x00008f0020207a23 */ /* 0x100fe400000108a4 */
[----:B------:R-:W-:Y:S01]  /*5eb0*/  FFMA.FTZ R164, R33, c[0x0][0x23c], -R164 ;  /* 0x00008f0021a47a23 */ /* 0x000fe200000108a4 */
[----:B------:R-:W-:Y:S10]  /*5ec0*/  MUFU.EX2 R231, R16 ;  /* 0x0000001000e77308 */ /* 0x000ff40000000800 */
[----:B------:R-:W-:Y:S10]  /*5ed0*/  MUFU.EX2 R202, R17 ;  /* 0x0000001100ca7308 */ /* 0x000ff40000000800 */
[----:B------:R-:W-:Y:S10]  /*5ee0*/  MUFU.EX2 R239, R18 ;  /* 0x0000001200ef7308 */ /* 0x000ff40000000800 */
[----:B------:R-:W-:Y:S10]  /*5ef0*/  MUFU.EX2 R238, R19 ;  /* 0x0000001300ee7308 */ /* 0x000ff40000000800 */
[----:B------:R-:W-:Y:S10]  /*5f00*/  MUFU.EX2 R181, R8 ;  /* 0x0000000800b57308 */ /* 0x000ff40000000800 */
[----:B------:R-:W3:Y:S10]  /*5f10*/  MUFU.EX2 R180, R9 ;  /* 0x0000000900b47308 */ /* 0x000ef40000000800 */
[----:B------:R-:W-:Y:S10]  /*5f20*/  MUFU.EX2 R179, R10 ;  /* 0x0000000a00b37308 */ /* 0x000ff40000000800 */
[----:B------:R-:W4:Y:S10]  /*5f30*/  MUFU.EX2 R178, R11 ;  /* 0x0000000b00b27308 */ /* 0x000f340000000800 */
[----:B------:R-:W-:Y:S10]  /*5f40*/  MUFU.EX2 R177, R12 ;  /* 0x0000000c00b17308 */ /* 0x000ff40000000800 */
[----:B------:R-:W1:Y:S10]  /*5f50*/  MUFU.EX2 R176, R13 ;  /* 0x0000000d00b07308 */ /* 0x000e740000000800 */
[----:B------:R1:W-:Y:S10]  /*5f60*/  MUFU.EX2 R188, R0 ;  /* 0x0000000000bc7308 */ /* 0x0003f40000000800 */
[----:B------:R-:W-:Y:S10]  /*5f70*/  MUFU.EX2 R187, R14 ;  /* 0x0000000e00bb7308 */ /* 0x000ff40000000800 */
[----:B------:R-:W-:Y:S10]  /*5f80*/  MUFU.EX2 R186, R15 ;  /* 0x0000000f00ba7308 */ /* 0x000ff40000000800 */
[----:B------:R-:W-:Y:S10]  /*5f90*/  MUFU.EX2 R199, R20 ;  /* 0x0000001400c77308 */ /* 0x000ff40000000800 */
[----:B------:R-:W-:Y:S10]  /*5fa0*/  MUFU.EX2 R198, R21 ;  /* 0x0000001500c67308 */ /* 0x000ff40000000800 */
[----:B------:R-:W-:Y:S10]  /*5fb0*/  MUFU.EX2 R197, R22 ;  /* 0x0000001600c57308 */ /* 0x000ff40000000800 */
[----:B------:R-:W1:Y:S10]  /*5fc0*/  MUFU.EX2 R196, R23 ;  /* 0x0000001700c47308 */ /* 0x000e740000000800 */
[----:B------:R-:W-:Y:S10]  /*5fd0*/  MUFU.EX2 R240, R32 ;  /* 0x0000002000f07308 */ /* 0x000ff40000000800 */
[----:B------:R-:W1:Y:S10]  /*5fe0*/  MUFU.EX2 R203, R164 ;  /* 0x000000a400cb7308 */ /* 0x000e740000000800 */
[----:B------:R-:W1:Y:S10]  /*5ff0*/  MUFU.EX2 R201, R34 ;  /* 0x0000002200c97308 */ /* 0x000e740000000800 */
        /* <DEDUP_REMOVED lines=12> */
[----:B------:R2:W-:Y:S01]  /*60c0*/  STS [R226+0x20400], R2 ;  /* 0x02040002e2007388 */ /* 0x0005e20000000800 */
[----:B-1----:R-:W-:Y:S02]  /*60d0*/  F2FP.BF16.PACK_AB R3, R202, R231 ;  /* 0x000000e7ca03723e */ /* 0x002fe400000010ff */
[----:B--2---:R-:W-:Y:S03]  /*60e0*/  F2FP.BF16.PACK_AB R2, R238, R239 ;  /* 0x000000efee02723e */ /* 0x004fe600000010ff */
[----:B------:R1:W-:Y:S04]  /*60f0*/  STS [R229+0x20000], R3 ;  /* 0x02000003e5007388 */ /* 0x0003e80000000800 */
[----:B------:R2:W-:Y:S04]  /*6100*/  STS [R229+0x20400], R2 ;  /* 0x02040002e5007388 */ /* 0x0005e80000000800 */
[----:B------:R3:W-:Y:S04]  /*6110*/  STS [R226+0x21000], R5 ;  /* 0x02100005e2007388 */ /* 0x0007e80000000800 */
[----:B------:R4:W-:Y:S04]  /*6120*/  STS [R226+0x21400], R4 ;  /* 0x02140004e2007388 */ /* 0x0009e80000000800 */
[----:B------:R4:W-:Y:S01]  /*6130*/  STS [R229+0x21000], R0 ;  /* 0x02100000e5007388 */ /* 0x0009e20000000800 */
[----:B-1----:R-:W-:Y:S02]  /*6140*/  F2FP.BF16.PACK_AB R3, R196, R197 ;  /* 0x000000c5c403723e */ /* 0x002fe400000010ff */
[----:B--2---:R-:W-:Y:S02]  /*6150*/  F2FP.BF16.PACK_AB R2, R203, R240 ;  /* 0x000000f0cb02723e */ /* 0x004fe400000010ff */
[----:B---3--:R-:W-:Y:S02]  /*6160*/  F2FP.BF16.PACK_AB R5, R186, R187 ;  /* 0x000000bbba05723e */ /* 0x008fe400000010ff */
[----:B----4-:R-:W-:Y:S03]  /*6170*/  F2FP.BF16.PACK_AB R4, R198, R199 ;  /* 0x000000c7c604723e */ /* 0x010fe600000010ff */
[----:B------:R1:W-:Y:S01]  /*6180*/  STS [R229+0x21400], R5 ;  /* 0x02140005e5007388 */ /* 0x0003e20000000800 */
[----:B------:R-:W-:Y:S03]  /*6190*/  F2FP.BF16.PACK_AB R0, R200, R201 ;  /* 0x000000c9c800723e */ /* 0x000fe600000010ff */
[----:B------:R2:W-:Y:S04]  /*61a0*/  STS [R227+0x20000], R4 ;  /* 0x02000004e3007388 */ /* 0x0005e80000000800 */
        /* <DEDUP_REMOVED lines=9> */
[----:B------:R-:W-:Y:S01]  /*6240*/  STS [R228+0x21000], R3 ;  /* 0x02100003e4007388 */ /* 0x000fe20000000800 */
[C---:B------:R-:W-:Y:S03]  /*6250*/  SHF.L.U32 R0, R219.reuse, 0x1, RZ ;  /* 0x00000001db007819 */ /* 0x040fe600000006ff */
[----:B------:R1:W-:Y:S04]  /*6260*/  STS [R228+0x21400], R2 ;  /* 0x02140002e4007388 */ /* 0x0003e80000000800 */
[----:B------:R-:W-:Y:S08]  /*6270*/  LDSM.16.M88.4 R32, [R0+0x8000] ;  /* 0x008000000020783b */ /* 0x000ff00000000200 */
[----:B------:R-:W2:Y:S08]  /*6280*/  LDSM.16.M88.4 R16, [R214+0x14000] ;  /* 0x01400000d610783b */ /* 0x000eb00000000200 */
[----:B------:R-:W3:Y:S01]  /*6290*/  LDSM.16.M88.4 R28, [R0+0x9000] ;  /* 0x00900000001c783b */ /* 0x000ee20000000200 */
[----:B-1----:R-:W-:Y:S07]  /*62a0*/  SHF.L.U32 R2, R219, 0x1, RZ ;  /* 0x00000001db027819 */ /* 0x002fee00000006ff */
[----:B------:R-:W1:Y:S01]  /*62b0*/  LDSM.16.M88.4 R164, [R214+0x14800] ;  /* 0x01480000d6a4783b */ /* 0x000e620000000200 */
[-C--:B------:R-:W-:Y:S02]  /*62c0*/  IADD3 R3, R220, R2.reuse, RZ ;  /* 0x00000002dc037210 */ /* 0x080fe40007ffe0ff */
[C---:B------:R-:W-:Y:S02]  /*62d0*/  IADD3 R209, R204.reuse, R2, RZ ;  /* 0x00000002ccd17210 */ /* 0x040fe40007ffe0ff */
[----:B------:R-:W-:Y:S02]  /*62e0*/  IADD3 R208, R204, R3, RZ ;  /* 0x00000003ccd07210 */ /* 0x000fe40007ffe0ff */
[----:B------:R-:W-:Y:S01]  /*62f0*/  MOV R2, UR5 ;  /* 0x0000000500027c02 */ /* 0x000fe20008000f00 */
[----:B------:R-:W-:Y:S03]  /*6300*/  LDSM.16.M88.4 R168, [R3+0x8000] ;  /* 0x0080000003a8783b */ /* 0x000fe60000000200 */
[----:B------:R-:W-:Y:S05]  /*6310*/  LEA R222, P0, R2, R222, 0x2 ;  /* 0x000000de02de7211 */ /* 0x000fea00078010ff */
[----:B------:R-:W4:Y:S01]  /*6320*/  LDSM.16.M88.4 R172, [R215+0x14000] ;  /* 0x01400000d7ac783b */ /* 0x000f220000000200 */
[-C--:B--2---:R-:W-:Y:S08]  /*6330*/  HMMA.16816.F32.BF16 R4, R32, R16.reuse, RZ ;  /* 0x000000102004723c */ /* 0x084ff000000418ff */
[C---:B---3--:R-:W-:Y:S08]  /*6340*/  HMMA.16816.F32.BF16 R8, R28.reuse, R16, RZ ;  /* 0x000000101c08723c */ /* 0x048ff000000418ff */
[-C--:B------:R-:W-:Y:S08]  /*6350*/  HMMA.16816.F32.BF16 R12, R28, R18.reuse, RZ ;  /* 0x000000121c0c723c */ /* 0x080ff000000418ff */
[C---:B------:R-:W-:Y:S08]  /*6360*/  HMMA.16816.F32.BF16 R16, R32.reuse, R18, RZ ;  /* 0x000000122010723c */ /* 0x040ff000000418ff */
[-C--:B-1----:R-:W-:Y:S08]  /*6370*/  HMMA.16816.F32.BF16 R20, R32, R164.reuse, RZ ;  /* 0x000000a42014723c */ /* 0x082ff000000418ff */
[C---:B------:R-:W-:Y:S08]  /*6380*/  HMMA.16816.F32.BF16 R24, R28.reuse, R164, RZ ;  /* 0x000000a41c18723c */ /* 0x040ff000000418ff */
[-C--:B------:R-:W-:Y:S08]  /*6390*/  HMMA.16816.F32.BF16 R28, R28, R166.reuse, RZ ;  /* 0x000000a61c1c723c */ /* 0x080ff000000418ff */
[----:B------:R-:W-:Y:S01]  /*63a0*/  HMMA.16816.F32.BF16 R32, R32, R166, RZ ;  /* 0x000000a62020723c */ /* 0x000fe200000418ff */
[----:B------:R-:W1:Y:S07]  /*63b0*/  LDSM.16.M88.4 R164, [R3+0x9000] ;  /* 0x0090000003a4783b */ /* 0x000e6e0000000200 */
[-C--:B----4-:R-:W-:Y:S08]  /*63c0*/  HMMA.16816.F32.BF16 R4, R168, R172.reuse, R4 ;  /* 0x000000aca804723c */ /* 0x090ff00000041804 */
[C---:B-1----:R-:W-:Y:S08]  /*63d0*/  HMMA.16816.F32.BF16 R8, R164.reuse, R172, R8 ;  /* 0x000000aca408723c */ /* 0x042ff00000041808 */
        /* <DEDUP_REMOVED lines=20> */
[----:B------:R-:W-:Y:S08]  /*6520*/  LDSM.16.M88.4 R164, [R208+0x8000] ;  /* 0x00800000d0a4783b */ /* 0x000ff00000000200 */
        /* <DEDUP_REMOVED lines=11> */
[----:B------:R1:W-:Y:S08]  /*65e0*/  LDSM.16.M88.4 R164, [R0+0xa000] ;  /* 0x00a0000000a4783b */ /* 0x0003f00000000200 */
[----:B------:R-:W2:Y:S03]  /*65f0*/  LDSM.16.M88.4 R168, [R214+0x18000] ;  /* 0x01800000d6a8783b */ /* 0x000ea60000000200 */
[----:B-1----:R-:W-:Y:S04]  /*6600*/  MOV R0, UR5 ;  /* 0x0000000500007c02 */ /* 0x002fe80008000f00 */
[----:B------:R-:W-:Y:S01]  /*6610*/  LEA.HI.X.SX32 R223, R0, R223, 0x2, P0 ;  /* 0x000000df00df7211 */ /* 0x000fe200000f16ff */
[-C--:B--2---:R-:W-:Y:S08]  /*6620*/  HMMA.16816.F32.BF16 R4, R164, R168.reuse, R4 ;  /* 0x000000a8a404723c */ /* 0x084ff00000041804 */
        /* <DEDUP_REMOVED lines=38> */
[C---:B-----5:R-:W-:Y:S01]  /*6890*/  FADD.FTZ R4, -R207.reuse, R4 ;  /* 0x00000004cf047221 */ /* 0x060fe20000010100 */
[C---:B------:R-:W-:Y:S01]  /*68a0*/  HMMA.16816.F32.BF16 R16, R172.reuse, R166, R16 ;  /* 0x000000a6ac10723c */ /* 0x040fe20000041810 */
[----:B------:R-:W1:Y:S03]  /*68b0*/  LDSM.16.M88.4 R164, [R216+0x18800] ;  /* 0x01880000d8a4783b */ /* 0x000e660000000200 */
[----:B------:R-:W-:Y:S02]  /*68c0*/  FADD.FTZ R5, -R207, R5 ;  /* 0x00000005cf057221 */ /* 0x000fe40000010100 */
[C---:B------:R-:W-:Y:S02]  /*68d0*/  FADD.FTZ R6, -R225.reuse, R6 ;  /* 0x00000006e1067221 */ /* 0x040fe40000010100 */
[----:B------:R-:W-:Y:S04]  /*68e0*/  FADD.FTZ R7, -R225, R7 ;  /* 0x00000007e1077221 */ /* 0x000fe80000010100 */
        /* <DEDUP_REMOVED lines=12> */
[----:B------:R-:W-:Y:S02]  /*69b0*/  FMUL.FTZ R185, R185, R4 ;  /* 0x00000004b9b97220 */ /* 0x000fe40000410000 */
[----:B------:R-:W-:Y:S02]  /*69c0*/  FMUL.FTZ R184, R184, R5 ;  /* 0x00000005b8b87220 */ /* 0x000fe40000410000 */
[----:B------:R-:W-:Y:S01]  /*69d0*/  FMUL.FTZ R183, R183, R6 ;  /* 0x00000006b7b77220 */ /* 0x000fe20000410000 */
[-C--:B-1----:R-:W-:Y:S03]  /*69e0*/  HMMA.16816.F32.BF16 R20, R172, R164.reuse, R20 ;  /* 0x000000a4ac14723c */ /* 0x082fe60000041814 */
[----:B------:R-:W-:Y:S02]  /*69f0*/  FMUL.FTZ R182, R182, R7 ;  /* 0x00000007b6b67220 */ /* 0x000fe40000410000 */
[----:B------:R-:W-:Y:S02]  /*6a00*/  FMUL.FTZ R181, R181, R8 ;  /* 0x00000008b5b57220 */ /* 0x000fe40000410000 */
[----:B------:R-:W-:Y:S01]  /*6a10*/  FMUL.FTZ R180, R180, R9 ;  /* 0x00000009b4b47220 */ /* 0x000fe20000410000 */
[C---:B------:R-:W-:Y:S04]  /*6a20*/  HMMA.16816.F32.BF16 R24, R168.reuse, R164, R24 ;  /* 0x000000a4a818723c */ /* 0x040fe80000041818 */
[----:B------:R-:W-:Y:S02]  /*6a30*/  FMUL.FTZ R179, R179, R10 ;  /* 0x0000000ab3b37220 */ /* 0x000fe40000410000 */
[----:B------:R-:W-:Y:S02]  /*6a40*/  FMUL.FTZ R178, R178, R11 ;  /* 0x0000000bb2b27220 */ /* 0x000fe40000410000 */
[----:B------:R-:W-:Y:S01]  /*6a50*/  FMUL.FTZ R177, R177, R12 ;  /* 0x0000000cb1b17220 */ /* 0x000fe20000410000 */
[-C--:B------:R-:W-:Y:S03]  /*6a60*/  HMMA.16816.F32.BF16 R28, R168, R166.reuse, R28 ;  /* 0x000000a6a81c723c */ /* 0x080fe6000004181c */
[----:B------:R-:W-:Y:S02]  /*6a70*/  FMUL.FTZ R176, R176, R13 ;  /* 0x0000000db0b07220 */ /* 0x000fe40000410000 */
[----:B------:R-:W-:Y:S02]  /*6a80*/  FMUL.FTZ R165, R187, R14 ;  /* 0x0000000ebba57220 */ /* 0x000fe40000410000 */
[C---:B------:R-:W-:Y:S01]  /*6a90*/  FADD.FTZ R20, -R207.reuse, R20 ;  /* 0x00000014cf147221 */ /* 0x040fe20000010100 */
[----:B------:R-:W-:Y:S04]  /*6aa0*/  HMMA.16816.F32.BF16 R32, R172, R166, R32 ;  /* 0x000000a6ac20723c */ /* 0x000fe80000041820 */
        /* <DEDUP_REMOVED lines=56> */
[C---:B------:R-:W-:Y:S01]  /*6e30*/  @!P2 LEA R6, P4, R0.reuse, R234, 0x1 ;  /* 0x000000ea0006a211 */ /* 0x040fe200078808ff */
        /* <DEDUP_REMOVED lines=35> */
.L_x_438:
[----:B------:R-:W-:Y:S02]  /*7070*/  F2FP.BF16.PACK_AB R15, R184, R185 ;  /* 0x000000b9b80f723e */ /* 0x000fe400000010ff */
[----:B------:R-:W-:Y:S02]  /*7080*/  F2FP.BF16.PACK_AB R14, R182, R183 ;  /* 0x000000b7b60e723e */ /* 0x000fe400000010ff */
[----:B------:R-:W-:Y:S01]  /*7090*/  F2FP.BF16.PACK_AB R11, R11, R12 ;  /* 0x0000000c0b0b723e */ /* 0x000fe200000010ff */
[----:B------:R-:W-:Y:S01]  /*70a0*/  STS [R226+0x1c000], R15 ;  /* 0x01c0000fe2007388 */ /* 0x000fe20000000800 */
[----:B------:R-:W-:Y:S02]  /*70b0*/  F2FP.BF16.PACK_AB R10, R10, R18 ;  /* 0x000000120a0a723e */ /* 0x000fe400000010ff */
[----:B------:R-:W-:Y:S02]  /*70c0*/  F2FP.BF16.PACK_AB R13, R180, R181 ;  /* 0x000000b5b40d723e */ /* 0x000fe400000010ff */
[----:B------:R-:W-:Y:S01]  /*70d0*/  STS [R226+0x1c400], R14 ;  /* 0x01c4000ee2007388 */ /* 0x000fe20000000800 */
        /* <DEDUP_REMOVED lines=19> */
[----:B------:R-:W-:Y:S05]  /*7210*/  STS [R228+0x1c000], R2 ;  /* 0x01c00002e4007388 */ /* 0x000fea0000000800 */
[----:B------:R1:W-:Y:S05]  /*7220*/  STS [R228+0x1c400], R0 ;  /* 0x01c40000e4007388 */ /* 0x0003ea0000000800 */
[----:B------:R-:W-:Y:S05]  /*7230*/  STS [R227+0x1d000], R5 ;  /* 0x01d00005e3007388 */ /* 0x000fea0000000800 */
[----:B------:R-:W-:Y:S05]  /*7240*/  STS [R227+0x1d400], R4 ;  /* 0x01d40004e3007388 */ /* 0x000fea0000000800 */
[----:B------:R-:W-:Y:S05]  /*7250*/  STS [R228+0x1d000], R17 ;  /* 0x01d00011e4007388 */ /* 0x000fea0000000800 */
[----:B------:R-:W-:Y:S05]  /*7260*/  STS [R228+0x1d400], R16 ;  /* 0x01d40010e4007388 */ /* 0x000fea0000000800 */
[----:B------:R-:W-:Y:S01]  /*7270*/  BAR.SYNC.DEFER_BLOCKING 0x0 ;  /* 0x0000000000007b1d */ /* 0x000fe20000010000 */
[----:B-1----:R-:W-:Y:S04]  /*7280*/  IMAD.SHL.U32 R0, R221, 0x2, RZ ;  /* 0x00000002dd007824 */ /* 0x002fe800078e00ff */
[----:B------:R-:W-:Y:S01]  /*7290*/  IMAD.IADD R2, R0, 0x1, R204 ;  /* 0x0000000100027824 */ /* 0x000fe200078e02cc */
[----:B------:R-:W-:Y:S05]  /*72a0*/  LDSM.16.MT88.4 R4, [R211+0x20000] ;  /* 0x02000000d304783b */ /* 0x000fea0000004200 */
[----:B------:R-:W1:Y:S05]  /*72b0*/  LDSM.16.MT88.4 R8, [R0+0x8000] ;  /* 0x008000000008783b */ /* 0x000e6a0000004200 */
[----:B------:R-:W2:Y:S05]  /*72c0*/  LDSM.16.MT88.4 R12, [R211+0x22000] ;  /* 0x02200000d30c783b */ /* 0x000eaa0000004200 */
[----:B------:R-:W3:Y:S05]  /*72d0*/  LDSM.16.MT88.4 R16, [R2+0x8000] ;  /* 0x008000000210783b */ /* 0x000eea0000004200 */
[----:B------:R-:W4:Y:S05]  /*72e0*/  LDSM.16.MT88.4 R20, [R0+0xa000] ;  /* 0x00a000000014783b */ /* 0x000f2a0000004200 */
[----:B------:R-:W5:Y:S05]  /*72f0*/  LDSM.16.MT88.4 R24, [R2+0xa000] ;  /* 0x00a000000218783b */ /* 0x000f6a0000004200 */
[----:B------:R-:W-:Y:S05]  /*7300*/  LDSM.16.MT88.4 R28, [R0+0x8800] ;  /* 0x00880000001c783b */ /* 0x000fea0000004200 */
[----:B------:R-:W-:Y:S05]  /*7310*/  LDSM.16.MT88.4 R32, [R211+0x22800] ;  /* 0x02280000d320783b */ /* 0x000fea0000004200 */
[----:B------:R-:W-:Y:S01]  /*7320*/  LDSM.16.MT88.4 R164, [R2+0x8800] ;  /* 0x0088000002a4783b */ /* 0x000fe20000004200 */
[-C--:B-1----:R-:W-:Y:S04]  /*7330*/  HMMA.16816.F32.BF16 R36, R4, R8.reuse, R36 ;  /* 0x000000080424723c */ /* 0x082fe80000041824 */
[----:B------:R-:W-:Y:S05]  /*7340*/  LDSM.16.MT88.4 R168, [R0+0xa800] ;  /* 0x00a8000000a8783b */ /* 0x000fea0000004200 */
[----:B------:R-:W-:Y:S01]  /*7350*/  LDSM.16.MT88.4 R172, [R2+0xa800] ;  /* 0x00a8000002ac783b */ /* 0x000fe20000004200 */
        /* <DEDUP_REMOVED lines=9> */
[-C--:B----4-:R-:W-:Y:S08]  /*73f0*/  HMMA.16816.F32.BF16 R68, R4, R20.reuse, R68 ;  /* 0x000000140444723c */ /* 0x090ff00000041844 */
[C---:B------:R-:W-:Y:S08]  /*7400*/  HMMA.16816.F32.BF16 R72, R12.reuse, R20, R72 ;  /* 0x000000140c48723c */ /* 0x040ff00000041848 */
[-C--:B------:R-:W-:Y:S08]  /*7410*/  HMMA.16816.F32.BF16 R76, R12, R22.reuse, R76 ;  /* 0x000000160c4c723c */ /* 0x080ff0000004184c */
[C---:B------:R-:W-:Y:S01]  /*7420*/  HMMA.16816.F32.BF16 R80, R4.reuse, R22, R80 ;  /* 0x000000160450723c */ /* 0x040fe20000041850 */
[----:B------:R-:W-:Y:S07]  /*7430*/  LDSM.16.MT88.4 R20, [R2+0x9000] ;  /* 0x009000000214783b */ /* 0x000fee0000004200 */
[-C--:B-----5:R-:W-:Y:S08]  /*7440*/  HMMA.16816.F32.BF16 R84, R4, R24.reuse, R84 ;  /* 0x000000180454723c */ /* 0x0a0ff00000041854 */
        /* <DEDUP_REMOVED lines=27> */
[----:B------:R-:W5:Y:S02]  /*7600*/  LDSM.16.MT88.4 R172, [R0+0xb800] ;  /* 0x00b8000000ac783b */ /* 0x000f640000004200 */
        /* <DEDUP_REMOVED lines=26> */
[-C--:B-----5:R-:W-:Y:S08]  /*77b0*/  HMMA.16816.F32.BF16 R68, R8, R172.reuse, R68 ;  /* 0x000000ac0844723c */ /* 0x0a0ff00000041844 */
        /* <DEDUP_REMOVED lines=18> */
[----:B------:R-:W-:Y:S03]  /*78e0*/  IMAD.SHL.U32 R2, R247, 0x2, RZ ;  /* 0x00000002f7027824 */ /* 0x000fe600078e00ff */
        /* <DEDUP_REMOVED lines=28> */
.L_x_439:
[----:B------:R-:W-:Y:S01]  /*7ab0*/  LDSM.16.M88.4 R32, [R218+0x1c000] ;  /* 0x01c00000da20783b */ /* 0x000fe20000000200 */
[----:B-1----:R-:W-:Y:S01]  /*7ac0*/  @P1 IADD3 R2, P0, R248, UR16, RZ ;  /* 0x00000010f8021c10 */ /* 0x002fe2000ff1e0ff */
[----:B------:R-:W-:Y:S01]  /*7ad0*/  USHF.L.U32 UR5, UR4, 0x5, URZ ;  /* 0x0000000504057899 */ /* 0x000fe2000800063f */
[C---:B------:R-:W-:Y:S01]  /*7ae0*/  IADD3 R0, R246.reuse, -0x40, RZ ;  /* 0xffffffc0f6007810 */ /* 0x040fe20007ffe0ff */
[----:B------:R-:W-:Y:S01]  /*7af0*/  USHF.L.U32 UR7, UR4, 0x3, URZ ;  /* 0x0000000304077899 */ /* 0x000fe2000800063f */
[----:B------:R-:W1:Y:S01]  /*7b00*/  LDSM.16.MT88.4 R16, [R210] ;  /* 0x00000000d210783b */ /* 0x000e620000004200 */
[----:B------:R-:W-:Y:S01]  /*7b10*/  USHF.L.U32 UR8, UR4, 0x4, URZ ;  /* 0x0000000404087899 */ /* 0x000fe2000800063f */
[----:B------:R-:W-:Y:S01]  /*7b20*/  IADD3 R225, R246, -0x40, RZ ;  /* 0xffffffc0f6e17810 */ /* 0x000fe20007ffe0ff */
[----:B------:R-:W-:Y:S02]  /*7b30*/  UIMAD UR6, UR4, 0x18, URZ ;  /* 0x00000018040678a4 */ /* 0x000fe4000f8e023f */
[----:B------:R-:W2:Y:S01]  /*7b40*/  LDSM.16.M88.4 R28, [R218+0x1d000] ;  /* 0x01d00000da1c783b */ /* 0x000ea20000000200 */
[----:B------:R-:W-:Y:S01]  /*7b50*/  SHF.R.S32.HI R225, RZ, 0x1f, R225 ;  /* 0x0000001fffe17819 */ /* 0x000fe200000114e1 */
[----:B------:R-:W-:Y:S02]  /*7b60*/  UISETP.GT.AND UP2, UPT, UR12, UR19, UPT ;  /* 0x000000130c00728c */ /* 0x000fe4000bf44270 */
[----:B------:R-:W-:Y:S01]  /*7b70*/  @UP3 UIADD3 UR16, UP1, UR16, -0x100, URZ ;  /* 0xffffff0010103890 */ /* 0x000fe2000ff3e03f */
[----:B------:R-:W3:Y:S01]  /*7b80*/  LDSM.16.MT88.4 R164, [R210+0x4000] ;  /* 0x00400000d2a4783b */ /* 0x000ee20000004200 */
[----:B------:R-:W-:Y:S04]  /*7b90*/  SHF.L.U64.HI R0, R0, 0x2, R225 ;  /* 0x0000000200007819 */ /* 0x000fe800000102e1 */
[----:B------:R-:W-:Y:S05]  /*7ba0*/  LDSM.16.M88.4 R168, [R3+0x1c000] ;  /* 0x01c0000003a8783b */ /* 0x000fea0000000200 */
[----:B------:R-:W4:Y:S05]  /*7bb0*/  LDSM.16.MT88.4 R172, [R210+0x800] ;  /* 0x00080000d2ac783b */ /* 0x000f2a0000004200 */
[----:B------:R-:W3:Y:S05]  /*7bc0*/  LDSM.16.M88.4 R176, [R3+0x1d000] ;  /* 0x01d0000003b0783b */ /* 0x000eea0000000200 */
[----:B------:R-:W3:Y:S05]  /*7bd0*/  LDSM.16.MT88.4 R180, [R210+0x4800] ;  /* 0x00480000d2b4783b */ /* 0x000eea0000004200 */
[----:B------:R-:W-:Y:S01]  /*7be0*/  LDSM.16.M88.4 R184, [R209+0x1c000] ;  /* 0x01c00000d1b8783b */ /* 0x000fe20000000200 */
[-C--:B-1----:R-:W-:Y:S04]  /*7bf0*/  HMMA.16816.F32.BF16 R4, R32, R16.reuse, RZ ;  /* 0x000000102004723c */ /* 0x082fe800000418ff */
[----:B------:R-:W1:Y:S05]  /*7c00*/  LDSM.16.MT88.4 R188, [R210+0x1000] ;  /* 0x00100000d2bc783b */ /* 0x000e6a0000004200 */
[----:B------:R-:W1:Y:S01]  /*7c10*/  LDSM.16.M88.4 R192, [R209+0x1d000] ;  /* 0x01d00000d1c0783b */ /* 0x000e620000000200 */
[C---:B--2---:R-:W-:Y:S04]  /*7c20*/  HMMA.16816.F32.BF16 R8, R28.reuse, R16, RZ ;  /* 0x000000101c08723c */ /* 0x044fe800000418ff */
[----:B------:R-:W2:Y:S04]  /*7c30*/  LDSM.16.MT88.4 R196, [R210+0x5000] ;  /* 0x00500000d2c4783b */ /* 0x000ea80000004200 */
[-C--:B------:R-:W-:Y:S01]  /*7c40*/  HMMA.16816.F32.BF16 R12, R28, R18.reuse, RZ ;  /* 0x000000121c0c723c */ /* 0x080fe200000418ff */
[----:B------:R-:W-:Y:S05]  /*7c50*/  LDSM.16.M88.4 R200, [R208+0x1d000] ;  /* 0x01d00000d0c8783b */ /* 0x000fea0000000200 */
[----:B------:R-:W-:Y:S02]  /*7c60*/  LDSM.16.MT88.4 R204, [R210+0x5800] ;  /* 0x00580000d2cc783b */ /* 0x000fe40000004200 */
[C---:B------:R-:W-:Y:S08]  /*7c70*/  HMMA.16816.F32.BF16 R16, R32.reuse, R18, RZ ;  /* 0x000000122010723c */ /* 0x040ff000000418ff */
[-C--:B---3--:R-:W-:Y:S08]  /*7c80*/  HMMA.16816.F32.BF16 R20, R32, R164.reuse, RZ ;  /* 0x000000a42014723c */ /* 0x088ff000000418ff */
[C---:B------:R-:W-:Y:S08]  /*7c90*/  HMMA.16816.F32.BF16 R24, R28.reuse, R164, RZ ;  /* 0x000000a41c18723c */ /* 0x040ff000000418ff */
[-C--:B------:R-:W-:Y:S08]  /*7ca0*/  HMMA.16816.F32.BF16 R28, R28, R166.reuse, RZ ;  /* 0x000000a61c1c723c */ /* 0x080ff000000418ff */
[----:B------:R-:W-:Y:S01]  /*7cb0*/  HMMA.16816.F32.BF16 R32, R32, R166, RZ ;  /* 0x000000a62020723c */ /* 0x000fe200000418ff */
[----:B------:R-:W-:Y:S07]  /*7cc0*/  LDSM.16.M88.4 R164, [R208+0x1c000] ;  /* 0x01c00000d0a4783b */ /* 0x000fee0000000200 */
        /* <DEDUP_REMOVED lines=8> */
[----:B------:R-:W-:Y:S07]  /*7d50*/  LDSM.16.MT88.4 R176, [R210+0x2000] ;  /* 0x00200000d2b0783b */ /* 0x000fee0000004200 */
[----:B------:R-:W-:Y:S01]  /*7d60*/  HMMA.16816.F32.BF16 R32, R168, R182, R32 ;  /* 0x000000b6a820723c */ /* 0x000fe20000041820 */
[----:B------:R-:W4:Y:S05]  /*7d70*/  LDSM.16.M88.4 R168, [R218+0x1e000] ;  /* 0x01e00000daa8783b */ /* 0x000f2a0000000200 */
[----:B------:R-:W3:Y:S02]  /*7d80*/  LDSM.16.M88.4 R180, [R218+0x1f000] ;  /* 0x01f00000dab4783b */ /* 0x000ee40000000200 */
        /* <DEDUP_REMOVED lines=8> */
[----:B------:R-:W-:Y:S07]  /*7e10*/  LDSM.16.M88.4 R192, [R3+0x1f000] ;  /* 0x01f0000003c0783b */ /* 0x000fee0000000200 */
[----:B------:R-:W-:Y:S01]  /*7e20*/  HMMA.16816.F32.BF16 R32, R184, R198, R32 ;  /* 0x000000c6b820723c */ /* 0x000fe20000041820 */
[----:B------:R-:W-:Y:S05]  /*7e30*/  LDSM.16.MT88.4 R184, [R210+0x2800] ;  /* 0x00280000d2b8783b */ /* 0x000fea0000004200 */
[----:B------:R-:W-:Y:S02]  /*7e40*/  LDSM.16.MT88.4 R196, [R210+0x6800] ;  /* 0x00680000d2c4783b */ /* 0x000fe40000004200 */
[-C--:B---3--:R-:W-:Y:S08]  /*7e50*/  HMMA.16816.F32.BF16 R4, R164, R172.reuse, R4 ;  /* 0x000000aca404723c */ /* 0x088ff00000041804 */
[C---:B------:R-:W-:Y:S08]  /*7e60*/  HMMA.16816.F32.BF16 R8, R200.reuse, R172, R8 ;  /* 0x000000acc808723c */ /* 0x040ff00000041808 */
[-C--:B------:R-:W-:Y:S08]  /*7e70*/  HMMA.16816.F32.BF16 R12, R200, R174.reuse, R12 ;  /* 0x000000aec80c723c */ /* 0x080ff0000004180c */
[C---:B------:R-:W-:Y:S01]  /*7e80*/  HMMA.16816.F32.BF16 R16, R164.reuse, R174, R16 ;  /* 0x000000aea410723c */ /* 0x040fe20000041810 */
[----:B------:R2:W3:Y:S07]  /*7e90*/  LDSM.16.M88.4 R172, [R3+0x1e000] ;  /* 0x01e0000003ac783b */ /* 0x0004ee0000000200 */
[-C--:B------:R-:W-:Y:S08]  /*7ea0*/  HMMA.16816.F32.BF16 R20, R164, R204.reuse, R20 ;  /* 0x000000cca414723c */ /* 0x080ff00000041814 */
[C---:B------:R-:W-:Y:S08]  /*7eb0*/  HMMA.16816.F32.BF16 R24, R200.reuse, R204, R24 ;  /* 0x000000ccc818723c */ /* 0x040ff00000041818 */
[-C--:B------:R-:W-:Y:S01]  /*7ec0*/  HMMA.16816.F32.BF16 R28, R200, R206.reuse, R28 ;  /* 0x000000cec81c723c */ /* 0x080fe2000004181c */
[----:B------:R-:W-:Y:S03]  /*7ed0*/  LDSM.16.M88.4 R200, [R209+0x1f000] ;  /* 0x01f00000d1c8783b */ /* 0x000fe60000000200 */
[----:B--2---:R-:W-:Y:S01]  /*7ee0*/  @P1 IADD3.X R3, R0, UR15, RZ, P0, !PT ;  /* 0x0000000f00031c10 */ /* 0x004fe200087fe4ff */
[----:B------:R-:W-:Y:S01]  /*7ef0*/  IMAD.U32 R0, RZ, RZ, UR6 ;  /* 0x00000006ff007e24 */ /* 0x000fe2000f8e00ff */
[----:B------:R-:W-:Y:S02]  /*7f00*/  @UP3 UIADD3.X UR15, UR15, -0x1, URZ, UP1, !UPT ;  /* 0xffffffff0f0f3890 */ /* 0x000fe40008ffe43f */
[----:B------:R-:W-:Y:S01]  /*7f10*/  HMMA.16816.F32.BF16 R32, R164, R206, R32 ;  /* 0x000000cea420723c */ /* 0x000fe20000041820 */
[----:B------:R-:W-:Y:S05]  /*7f20*/  LDSM.16.M88.4 R164, [R209+0x1e000] ;  /* 0x01e00000d1a4783b */ /* 0x000fea0000000200 */
[----:B------:R-:W-:Y:S02]  /*7f30*/  LDSM.16.MT88.4 R204, [R210+0x7000] ;  /* 0x00700000d2cc783b */ /* 0x000fe40000004200 */
[-C--:B----4-:R-:W-:Y:S03]  /*7f40*/  HMMA.16816.F32.BF16 R4, R168, R176.reuse, R4 ;  /* 0x000000b0a804723c */ /* 0x090fe60000041804 */
[----:B------:R2:W5:Y:S05]  /*7f50*/  @P1 LDG.E R244, [R2.64] ;  /* 0x0000000a02f41981 */ /* 0x00056a000c1e1900 */
[C---:B------:R-:W-:Y:S01]  /*7f60*/  HMMA.16816.F32.BF16 R8, R180.reuse, R176, R8 ;  /* 0x000000b0b408723c */ /* 0x040fe20000041808 */
[----:B------:R2:W5:Y:S05]  /*7f70*/  @P1 LDG.E R245, [R2.64+0x20] ;  /* 0x0000200a02f51981 */ /* 0x00056a000c1e1900 */
[----:B------:R2:W5:Y:S02]  /*7f80*/  @P1 LDG.E R242, [R2.64+0x80] ;  /* 0x0000800a02f21981 */ /* 0x000564000c1e1900 */
[-C--:B------:R-:W-:Y:S03]  /*7f90*/  HMMA.16816.F32.BF16 R12, R180, R178.reuse, R12 ;  /* 0x000000b2b40c723c */ /* 0x080fe6000004180c */
[----:B------:R2:W5:Y:S05]  /*7fa0*/  @P1 LDG.E R243, [R2.64+0xa0] ;  /* 0x0000a00a02f31981 */ /* 0x00056a000c1e1900 */
[C---:B------:R-:W-:Y:S01]  /*7fb0*/  HMMA.16816.F32.BF16 R16, R168.reuse, R178, R16 ;  /* 0x000000b2a810723c */ /* 0x040fe20000041810 */
[----:B------:R-:W4:Y:S07]  /*7fc0*/  LDSM.16.MT88.4 R176, [R210+0x3000] ;  /* 0x00300000d2b0783b */ /* 0x000f2e0000004200 */
[-C--:B-1----:R-:W-:Y:S08]  /*7fd0*/  HMMA.16816.F32.BF16 R20, R168, R188.reuse, R20 ;  /* 0x000000bca814723c */ /* 0x082ff00000041814 */
[C---:B------:R-:W-:Y:S01]  /*7fe0*/  HMMA.16816.F32.BF16 R24, R180.reuse, R188, R24 ;  /* 0x000000bcb418723c */ /* 0x040fe20000041818 */
[----:B--2---:R-:W-:Y:S03]  /*7ff0*/  IMAD.U32 R2, RZ, RZ, UR7 ;  /* 0x00000007ff027e24 */ /* 0x004fe6000f8e00ff */
[----:B------:R-:W-:Y:S04]  /*8000*/  IMAD.U32 R3, RZ, RZ, UR7 ;  /* 0x00000007ff037e24 */ /* 0x000fe8000f8e00ff */
[-C--:B------:R-:W-:Y:S01]  /*8010*/  HMMA.16816.F32.BF16 R28, R180, R190.reuse, R28 ;  /* 0x000000beb41c723c */ /* 0x080fe2000004181c */
[----:B------:R-:W-:Y:S03]  /*8020*/  LDSM.16.MT88.4 R180, [R210+0x3800] ;  /* 0x00380000d2b4783b */ /* 0x000fe60000004200 */
[-C--:B------:R-:W-:Y:S04]  /*8030*/  LEA R2, P2, R2, R222.reuse, 0x2 ;  /* 0x000000de02027211 */ /* 0x080fe800078410ff */
[----:B------:R-:W-:Y:S01]  /*8040*/  HMMA.16816.F32.BF16 R32, R168, R190, R32 ;  /* 0x000000bea820723c */ /* 0x000fe20000041820 */
[----:B------:R-:W1:Y:S03]  /*8050*/  LDSM.16.M88.4 R168, [R208+0x1e000] ;  /* 0x01e00000d0a8783b */ /* 0x000e660000000200 */
[-C--:B------:R-:W-:Y:S02]  /*8060*/  LEA.HI.X.SX32 R3, R3, R223.reuse, 0x2, P2 ;  /* 0x000000df03037211 */ /* 0x080fe400010f16ff */
[----:B------:R-:W-:Y:S02]  /*8070*/  LDSM.16.MT88.4 R188, [R210+0x7800] ;  /* 0x00780000d2bc783b */ /* 0x000fe40000004200 */
[-C--:B---3--:R-:W-:Y:S08]  /*8080*/  HMMA.16816.F32.BF16 R4, R172, R184.reuse, R4 ;  /* 0x000000b8ac04723c */ /* 0x088ff00000041804 */
[C---:B------:R-:W-:Y:S08]  /*8090*/  HMMA.16816.F32.BF16 R8, R192.reuse, R184, R8 ;  /* 0x000000b8c008723c */ /* 0x040ff00000041808 */
[-C--:B------:R-:W-:Y:S08]  /*80a0*/  HMMA.16816.F32.BF16 R12, R192, R186.reuse, R12 ;  /* 0x000000bac00c723c */ /* 0x080ff0000004180c */
[C---:B------:R-:W-:Y:S01]  /*80b0*/  HMMA.16816.F32.BF16 R16, R172.reuse, R186, R16 ;  /* 0x000000baac10723c */ /* 0x040fe20000041810 */
[----:B------:R-:W2:Y:S07]  /*80c0*/  LDSM.16.M88.4 R184, [R208+0x1f000] ;  /* 0x01f00000d0b8783b */ /* 0x000eae0000000200 */
[-C--:B------:R-:W-:Y:S08]  /*80d0*/  HMMA.16816.F32.BF16 R20, R172, R196.reuse, R20 ;  /* 0x000000c4ac14723c */ /* 0x080ff00000041814 */
        /* <DEDUP_REMOVED lines=8> */
[C---:B------:R-:W-:Y:S07]  /*8160*/  HMMA.16816.F32.BF16 R24, R200.reuse, R204, R24 ;  /* 0x000000ccc818723c */ /* 0x040fee0000041818 */
[----:B------:R-:W-:Y:S01]  /*8170*/  IMAD.MOV.U32 R204, RZ, RZ, R251 ;  /* 0x000000ffffcc7224 */ /* 0x000fe200078e00fb */
[-C--:B------:R-:W-:Y:S08]  /*8180*/  HMMA.16816.F32.BF16 R28, R200, R206.reuse, R28 ;  /* 0x000000cec81c723c */ /* 0x080ff0000004181c */
[----:B------:R-:W-:Y:S07]  /*8190*/  HMMA.16816.F32.BF16 R32, R164, R206, R32 ;  /* 0x000000cea420723c */ /* 0x000fee0000041820 */
[----:B------:R-:W-:Y:S01]  /*81a0*/  IMAD.U32 R166, RZ, RZ, UR8 ;  /* 0x00000008ffa67e24 */ /* 0x000fe2000f8e00ff */
[-C--:B-1----:R-:W-:Y:S01]  /*81b0*/  HMMA.16816.F32.BF16 R4, R168, R180.reuse, R4 ;  /* 0x000000b4a804723c */ /* 0x082fe20000041804 */
[----:B------:R-:W-:Y:S01]  /*81c0*/  IMAD.U32 R164, RZ, RZ, UR6 ;  /* 0x00000006ffa47e24 */ /* 0x000fe2000f8e00ff */
[----:B------:R-:W-:Y:S03]  /*81d0*/  UIMAD UR6, UR4, 0x28, URZ ;  /* 0x00000028040678a4 */ /* 0x000fe6000f8e023f */
[-C--:B------:R-:W-:Y:S02]  /*81e0*/  LEA R166, P1, R166, R222.reuse, 0x2 ;  /* 0x000000dea6a67211 */ /* 0x080fe400078210ff */
[-C--:B------:R-:W-:Y:S01]  /*81f0*/  LEA R164, P0, R164, R222.reuse, 0x2 ;  /* 0x000000dea4a47211 */ /* 0x080fe200078010ff */
[C---:B--2---:R-:W-:Y:S04]  /*8200*/  HMMA.16816.F32.BF16 R8, R184.reuse, R180, R8 ;  /* 0x000000b4b808723c */ /* 0x044fe80000041808 */
[-C--:B------:R-:W-:Y:S04]  /*8210*/  LEA.HI.X.SX32 R165, R0, R223.reuse, 0x2, P0 ;  /* 0x000000df00a57211 */ /* 0x080fe800000f16ff */
[-C--:B------:R-:W-:Y:S07]  /*8220*/  HMMA.16816.F32.BF16 R12, R184, R182.reuse, R12 ;  /* 0x000000b6b80c723c */ /* 0x080fee000004180c */
[----:B------:R1:W-:Y:S01]  /*8230*/  RED.E.ADD.F32.FTZ.RN.STRONG.GPU [R222.64], R4 ;  /* 0x00000004de00798e */ /* 0x0003e2000c10e78a */
[C---:B------:R-:W-:Y:S04]  /*8240*/  HMMA.16816.F32.BF16 R16, R168.reuse, R182, R16 ;  /* 0x000000b6a810723c */ /* 0x040fe80000041810 */
[----:B------:R2:W-:Y:S04]  /*8250*/  RED.E.ADD.F32.FTZ.RN.STRONG.GPU [R2.64], R5 ;  /* 0x000000050200798e */ /* 0x0005e8000c10e78a */
[-C--:B------:R-:W-:Y:S08]  /*8260*/  HMMA.16816.F32.BF16 R20, R168, R188.reuse, R20 ;  /* 0x000000bca814723c */ /* 0x080ff00000041814 */
[C---:B------:R-:W-:Y:S08]  /*8270*/  HMMA.16816.F32.BF16 R24, R184.reuse, R188, R24 ;  /* 0x000000bcb818723c */ /* 0x040ff00000041818 */
[-C--:B------:R-:W-:Y:S01]  /*8280*/  HMMA.16816.F32.BF16 R28, R184, R190.reuse, R28 ;  /* 0x000000beb81c723c */ /* 0x080fe2000004181c */
[----:B-1----:R-:W-:Y:S07]  /*8290*/  IMAD.U32 R4, RZ, RZ, UR8 ;  /* 0x00000008ff047e24 */ /* 0x002fee000f8e00ff */
[----:B------:R-:W-:Y:S04]  /*82a0*/  HMMA.16816.F32.BF16 R32, R168, R190, R32 ;  /* 0x000000bea820723c */ /* 0x000fe80000041820 */
[-C--:B------:R-:W-:Y:S03]  /*82b0*/  LEA.HI.X.SX32 R167, R4, R223.reuse, 0x2, P1 ;  /* 0x000000df04a77211 */ /* 0x080fe600008f16ff */
[----:B------:R-:W-:Y:S02]  /*82c0*/  IMAD.U32 R168, RZ, RZ, UR5 ;  /* 0x00000005ffa87e24 */ /* 0x000fe4000f8e00ff */
[----:B------:R1:W-:Y:S03]  /*82d0*/  RED.E.ADD.F32.FTZ.RN.STRONG.GPU [R166.64], R6 ;  /* 0x00000006a600798e */ /* 0x0003e6000c10e78a */
[----:B------:R-:W-:Y:S01]  /*82e0*/  IMAD.U32 R169, RZ, RZ, UR5 ;  /* 0x00000005ffa97e24 */ /* 0x000fe2000f8e00ff */
[----:B------:R-:W-:Y:S01]  /*82f0*/  UIMAD UR5, UR4, 0x30, URZ ;  /* 0x00000030040578a4 */ /* 0x000fe2000f8e023f */
[----:B------:R3:W-:Y:S01]  /*8300*/  RED.E.ADD.F32.FTZ.RN.STRONG.GPU [R164.64], R7 ;  /* 0x00000007a400798e */ /* 0x0007e2000c10e78a */
[----:B------:R-:W-:Y:S04]  /*8310*/  UIMAD UR4, UR4, 0x38, URZ ;  /* 0x00000038040478a4 */ /* 0x000fe8000f8e023f */
[----:B--2---:R-:W-:Y:S02]  /*8320*/  IMAD.U32 R5, RZ, RZ, UR5 ;  /* 0x00000005ff057e24 */ /* 0x004fe4000f8e00ff */
[----:B------:R-:W-:Y:S02]  /*8330*/  IMAD.U32 R4, RZ, RZ, UR4 ;  /* 0x00000004ff047e24 */ /* 0x000fe4000f8e00ff */
[----:B------:R-:W-:Y:S01]  /*8340*/  IMAD.U32 R0, RZ, RZ, UR4 ;  /* 0x00000004ff007e24 */ /* 0x000fe2000f8e00ff */
[-C--:B-1----:R-:W-:Y:S01]  /*8350*/  LEA R166, P0, R168, R222.reuse, 0x2 ;  /* 0x000000dea8a67211 */ /* 0x082fe200078010ff */
[----:B------:R-:W-:Y:S01]  /*8360*/  IMAD.U32 R6, RZ, RZ, UR5 ;  /* 0x00000005ff067e24 */ /* 0x000fe2000f8e00ff */
[----:B------:R-:W-:Y:S02]  /*8370*/  UIADD3 UR5, UR8, 0x20, URZ ;  /* 0x0000002008057890 */ /* 0x000fe4000fffe03f */
[-C--:B------:R-:W-:Y:S01]  /*8380*/  LEA.HI.X.SX32 R167, R169, R223.reuse, 0x2, P0 ;  /* 0x000000dfa9a77211 */ /* 0x080fe200000f16ff */
[----:B---3--:R-:W-:Y:S01]  /*8390*/  IMAD.U32 R164, RZ, RZ, UR6 ;  /* 0x00000006ffa47e24 */ /* 0x008fe2000f8e00ff */
[-C--:B------:R-:W-:Y:S01]  /*83a0*/  LEA R6, P1, R6, R222.reuse, 0x2 ;  /* 0x000000de06067211 */ /* 0x080fe200078210ff */
[----:B------:R-:W-:Y:S01]  /*83b0*/  IMAD.U32 R7, RZ, RZ, UR6 ;  /* 0x00000006ff077e24 */ /* 0x000fe2000f8e00ff */
[-C--:B------:R-:W-:Y:S01]  /*83c0*/  LEA R4, P0, R4, R222.reuse, 0x2 ;  /* 0x000000de04047211 */ /* 0x080fe200078010ff */
[----:B------:R1:W-:Y:S01]  /*83d0*/  RED.E.ADD.F32.FTZ.RN.STRONG.GPU [R166.64], R8 ;  /* 0x00000008a600798e */ /* 0x0003e2000c10e78a */
[-C--:B------:R-:W-:Y:S01]  /*83e0*/  LEA R164, P2, R164, R222.reuse, 0x2 ;  /* 0x000000dea4a47211 */ /* 0x080fe200078410ff */
[----:B------:R-:W-:Y:S03]  /*83f0*/  UIADD3 UR4, UR7, UR5, URZ ;  /* 0x0000000507047290 */ /* 0x000fe6000fffe03f */
[-C--:B------:R-:W-:Y:S01]  /*8400*/  LEA.HI.X.SX32 R165, R7, R223.reuse, 0x2, P2 ;  /* 0x000000df07a57211 */ /* 0x080fe200010f16ff */
[----:B------:R-:W-:Y:S01]  /*8410*/  UIADD3 UR6, UR7, UR4, URZ ;  /* 0x0000000407067290 */ /* 0x000fe2000fffe03f */
[-C--:B------:R-:W-:Y:S01]  /*8420*/  LEA.HI.X.SX32 R7, R5, R223.reuse, 0x2, P1 ;  /* 0x000000df05077211 */ /* 0x080fe200008f16ff */
[----:B------:R-:W-:Y:S01]  /*8430*/  LDSM.16.MT88.4 R168, [R212+0x2800] ;  /* 0x00280000d4a8783b */ /* 0x000fe20000004200 */
[-C--:B------:R-:W-:Y:S01]  /*8440*/  LEA.HI.X.SX32 R5, R0, R223.reuse, 0x2, P0 ;  /* 0x000000df00057211 */ /* 0x080fe200000f16ff */
[----:B------:R-:W-:Y:S03]  /*8450*/  IMAD.U32 R0, RZ, RZ, UR5 ;  /* 0x00000005ff007e24 */ /* 0x000fe6000f8e00ff */
[----:B------:R2:W-:Y:S05]  /*8460*/  RED.E.ADD.F32.FTZ.RN.STRONG.GPU [R164.64], R9 ;  /* 0x00000009a400798e */ /* 0x0005ea000c10e78a */
[----:B------:R3:W-:Y:S05]  /*8470*/  RED.E.ADD.F32.FTZ.RN.STRONG.GPU [R6.64], R10 ;  /* 0x0000000a0600798e */ /* 0x0007ea000c10e78a */
[----:B------:R4:W-:Y:S01]  /*8480*/  RED.E.ADD.F32.FTZ.RN.STRONG.GPU [R4.64], R11 ;  /* 0x0000000b0400798e */ /* 0x0009e2000c10e78a */
[----:B-1----:R-:W-:Y:S04]  /*8490*/  IMAD.U32 R8, RZ, RZ, UR5 ;  /* 0x00000005ff087e24 */ /* 0x002fe8000f8e00ff */
[----:B------:R-:W-:Y:S01]  /*84a0*/  RED.E.ADD.F32.FTZ.RN.STRONG.GPU [R222.64+0x80], R16 ;  /* 0x00008010de00798e */ /* 0x000fe2000c10e78a */
[----:B------:R-:W-:Y:S01]  /*84b0*/  UIADD3 UR5, UR7, UR6, URZ ;  /* 0x0000000607057290 */ /* 0x000fe2000fffe03f */
[-C--:B------:R-:W-:Y:S03]  /*84c0*/  LEA R8, P0, R8, R222.reuse, 0x2 ;  /* 0x000000de08087211 */ /* 0x080fe600078010ff */
[----:B------:R-:W-:Y:S01]  /*84d0*/  RED.E.ADD.F32.FTZ.RN.STRONG.GPU [R2.64+0x80], R17 ;  /* 0x000080110200798e */ /* 0x000fe2000c10e78a */
[-C--:B--2---:R-:W-:Y:S01]  /*84e0*/  LEA.HI.X.SX32 R9, R0, R223.reuse, 0x2, P0 ;  /* 0x000000df00097211 */ /* 0x084fe200000f16ff */
[----:B------:R-:W-:Y:S02]  /*84f0*/  IMAD.U32 R0, RZ, RZ, UR6 ;  /* 0x00000006ff007e24 */ /* 0x000fe4000f8e00ff */
[----:B---3--:R-:W-:Y:S02]  /*8500*/  IMAD.U32 R6, RZ, RZ, UR4 ;  /* 0x00000004ff067e24 */ /* 0x008fe4000f8e00ff */
[----:B------:R1:W-:Y:S01]  /*8510*/  RED.E.ADD.F32.FTZ.RN.STRONG.GPU [R8.64], R18 ;  /* 0x000000120800798e */ /* 0x0003e2000c10e78a */
[----:B----4-:R-:W-:Y:S02]  /*8520*/  IMAD.U32 R5, RZ, RZ, UR4 ;  /* 0x00000004ff057e24 */ /* 0x010fe4000f8e00ff */
[-C--:B------:R-:W-:Y:S01]  /*8530*/  LEA R6, P1, R6, R222.reuse, 0x2 ;  /* 0x000000de06067211 */ /* 0x080fe200078210ff */
[----:B------:R-:W-:Y:S01]  /*8540*/  IMAD.U32 R4, RZ, RZ, UR6 ;  /* 0x00000006ff047e24 */ /* 0x000fe2000f8e00ff */
[----:B------:R-:W-:Y:S02]  /*8550*/  UIADD3 UR4, UR7, UR5, URZ ;  /* 0x0000000507047290 */ /* 0x000fe4000fffe03f */
[-C--:B------:R-:W-:Y:S02]  /*8560*/  LEA.HI.X.SX32 R7, R5, R223.reuse, 0x2, P1 ;  /* 0x000000df05077211 */ /* 0x080fe400008f16ff */
[-C--:B------:R-:W-:Y:S01]  /*8570*/  LEA R4, P0, R4, R222.reuse, 0x2 ;  /* 0x000000de04047211 */ /* 0x080fe200078010ff */
[----:B------:R-:W-:Y:S02]  /*8580*/  UIADD3 UR6, UR7, UR4, URZ ;  /* 0x0000000407067290 */ /* 0x000fe4000fffe03f */
[----:B------:R2:W-:Y:S01]  /*8590*/  RED.E.ADD.F32.FTZ.RN.STRONG.GPU [R6.64], R19 ;  /* 0x000000130600798e */ /* 0x0005e2000c10e78a */
[-C--:B------:R-:W-:Y:S01]  /*85a0*/  LEA.HI.X.SX32 R5, R0, R223.reuse, 0x2, P0 ;  /* 0x000000df00057211 */ /* 0x080fe200000f16ff */
[----:B------:R-:W-:Y:S04]  /*85b0*/  IMAD.U32 R0, RZ, RZ, UR5 ;  /* 0x00000005ff007e24 */ /* 0x000fe8000f8e00ff */
[----:B------:R3:W-:Y:S01]  /*85c0*/  RED.E.ADD.F32.FTZ.RN.STRONG.GPU [R4.64], R12 ;  /* 0x0000000c0400798e */ /* 0x0007e2000c10e78a */
[----:B-1----:R-:W-:Y:S05]  /*85d0*/  IMAD.U32 R8, RZ, RZ, UR5 ;  /* 0x00000005ff087e24 */ /* 0x002fea000f8e00ff */
[-C--:B------:R-:W-:Y:S04]  /*85e0*/  LEA R8, P0, R8, R222.reuse, 0x2 ;  /* 0x000000de08087211 */ /* 0x080fe800078010ff */
[-C--:B------:R-:W-:Y:S01]  /*85f0*/  LEA.HI.X.SX32 R9, R0, R223.reuse, 0x2, P0 ;  /* 0x000000df00097211 */ /* 0x080fe200000f16ff */
[----:B------:R-:W-:Y:S02]  /*8600*/  IMAD.U32 R0, RZ, RZ, UR6 ;  /* 0x00000006ff007e24 */ /* 0x000fe4000f8e00ff */
[----:B--2---:R-:W-:Y:S02]  /*8610*/  IMAD.U32 R6, RZ, RZ, UR4 ;  /* 0x00000004ff067e24 */ /* 0x004fe4000f8e00ff */
[----:B------:R-:W-:Y:S03]  /*8620*/  RED.E.ADD.F32.FTZ.RN.STRONG.GPU [R8.64], R13 ;  /* 0x0000000d0800798e */ /* 0x000fe6000c10e78a */
[-C--:B------:R-:W-:Y:S01]  /*8630*/  LEA R6, P1, R6, R222.reuse, 0x2 ;  /* 0x000000de06067211 */ /* 0x080fe200078210ff */
[----:B---3--:R-:W-:Y:S01]  /*8640*/  IMAD.U32 R5, RZ, RZ, UR4 ;  /* 0x00000004ff057e24 */ /* 0x008fe2000f8e00ff */
[----:B------:R-:W-:Y:S01]  /*8650*/  UIADD3 UR4, UR8, 0x40, URZ ;  /* 0x0000004008047890 */ /* 0x000fe2000fffe03f */
[----:B------:R-:W-:Y:S03]  /*8660*/  IMAD.U32 R4, RZ, RZ, UR6 ;  /* 0x00000006ff047e24 */ /* 0x000fe6000f8e00ff */
[-C--:B------:R-:W-:Y:S01]  /*8670*/  LEA.HI.X.SX32 R7, R5, R223.reuse, 0x2, P1 ;  /* 0x000000df05077211 */ /* 0x080fe200008f16ff */
[----:B------:R-:W-:Y:S01]  /*8680*/  UIADD3 UR5, UR7, UR4, URZ ;  /* 0x0000000407057290 */ /* 0x000fe2000fffe03f */
[-C--:B------:R-:W-:Y:S03]  /*8690*/  LEA R4, P0, R4, R222.reuse, 0x2 ;  /* 0x000000de04047211 */ /* 0x080fe600078010ff */
[----:B------:R1:W-:Y:S01]  /*86a0*/  RED.E.ADD.F32.FTZ.RN.STRONG.GPU [R6.64], R14 ;  /* 0x0000000e0600798e */ /* 0x0003e2000c10e78a */
[-C--:B------:R-:W-:Y:S01]  /*86b0*/  LEA.HI.X.SX32 R5, R0, R223.reuse, 0x2, P0 ;  /* 0x000000df00057211 */ /* 0x080fe200000f16ff */
[----:B------:R-:W-:Y:S04]  /*86c0*/  IMAD.U32 R0, RZ, RZ, UR4 ;  /* 0x00000004ff007e24 */ /* 0x000fe8000f8e00ff */
[----:B------:R2:W-:Y:S05]  /*86d0*/  RED.E.ADD.F32.FTZ.RN.STRONG.GPU [R4.64], R15 ;  /* 0x0000000f0400798e */ /* 0x0005ea000c10e78a */
[----:B------:R-:W-:Y:S05]  /*86e0*/  RED.E.ADD.F32.FTZ.RN.STRONG.GPU [R222.64+0x100], R20 ;  /* 0x00010014de00798e */ /* 0x000fea000c10e78a */
[----:B------:R-:W-:Y:S05]  /*86f0*/  RED.E.ADD.F32.FTZ.RN.STRONG.GPU [R2.64+0x100], R21 ;  /* 0x000100150200798e */ /* 0x000fea000c10e78a */
[----:B------:R-:W-:Y:S01]  /*8700*/  LDSM.16.MT88.4 R12, [R211+0x1e000] ;  /* 0x01e00000d30c783b */ /* 0x000fe20000004200 */
[----:B-1----:R-:W-:Y:S01]  /*8710*/  IMAD.U32 R6, RZ, RZ, UR4 ;  /* 0x00000004ff067e24 */ /* 0x002fe2000f8e00ff */
[----:B------:R-:W-:Y:S04]  /*8720*/  UIADD3 UR4, UR7, UR5, URZ ;  /* 0x0000000507047290 */ /* 0x000fe8000fffe03f */
[-C--:B------:R-:W-:Y:S01]  /*8730*/  LEA R6, P0, R6, R222.reuse, 0x2 ;  /* 0x000000de06067211 */ /* 0x080fe200078010ff */
[----:B--2---:R-:W-:Y:S02]  /*8740*/  IMAD.U32 R4, RZ, RZ, UR5 ;  /* 0x00000005ff047e24 */ /* 0x004fe4000f8e00ff */
[----:B------:R-:W-:Y:S01]  /*8750*/  IMAD.U32 R5, RZ, RZ, UR5 ;  /* 0x00000005ff057e24 */ /* 0x000fe2000f8e00ff */
[-C--:B------:R-:W-:Y:S01]  /*8760*/  LEA.HI.X.SX32 R7, R0, R223.reuse, 0x2, P0 ;  /* 0x000000df00077211 */ /* 0x080fe200000f16ff */
[----:B------:R-:W-:Y:S01]  /*8770*/  UIADD3 UR5, UR7, UR4, URZ ;  /* 0x0000000407057290 */ /* 0x000fe2000fffe03f */
[-C--:B------:R-:W-:Y:S01]  /*8780*/  LEA R4, P0, R4, R222.reuse, 0x2 ;  /* 0x000000de04047211 */ /* 0x080fe200078010ff */
[----:B------:R-:W-:Y:S02]  /*8790*/  IMAD.U32 R10, RZ, RZ, UR4 ;  /* 0x00000004ff0a7e24 */ /* 0x000fe4000f8e00ff */
[----:B------:R1:W-:Y:S01]  /*87a0*/  RED.E.ADD.F32.FTZ.RN.STRONG.GPU [R6.64], R22 ;  /* 0x000000160600798e */ /* 0x0003e2000c10e78a */
[-C--:B------:R-:W-:Y:S01]  /*87b0*/  LEA.HI.X.SX32 R5, R5, R223.reuse, 0x2, P0 ;  /* 0x000000df05057211 */ /* 0x080fe200000f16ff */
[----:B------:R-:W-:Y:S01]  /*87c0*/  IMAD.U32 R0, RZ, RZ, UR4 ;  /* 0x00000004ff007e24 */ /* 0x000fe2000f8e00ff */
[----:B------:R-:W-:Y:S01]  /*87d0*/  UIADD3 UR4, UR7, UR5, URZ ;  /* 0x0000000507047290 */ /* 0x000fe2000fffe03f */
[-C--:B------:R-:W-:Y:S01]  /*87e0*/  LEA R10, P0, R10, R222.reuse, 0x2 ;  /* 0x000000de0a0a7211 */ /* 0x080fe200078010ff */
[----:B------:R-:W-:Y:S01]  /*87f0*/  IMAD.U32 R9, RZ, RZ, UR5 ;  /* 0x00000005ff097e24 */ /* 0x000fe2000f8e00ff */
[----:B------:R2:W-:Y:S01]  /*8800*/  RED.E.ADD.F32.FTZ.RN.STRONG.GPU [R4.64], R23 ;  /* 0x000000170400798e */ /* 0x0005e2000c10e78a */
[----:B------:R-:W-:Y:S01]  /*8810*/  UIADD3 UR5, UR7, UR4, URZ ;  /* 0x0000000407057290 */ /* 0x000fe2000fffe03f */
[-C--:B------:R-:W-:Y:S02]  /*8820*/  LEA.HI.X.SX32 R11, R0, R223.reuse, 0x2, P0 ;  /* 0x000000df000b7211 */ /* 0x080fe400000f16ff */
[CC--:B------:R-:W-:Y:S01]  /*8830*/  LEA R8, P1, R9.reuse, R222.reuse, 0x2 ;  /* 0x000000de09087211 */ /* 0x0c0fe200078210ff */
[----:B------:R-:W-:Y:S02]  /*8840*/  LDSM.16.MT88.4 R20, [R212+0x2000] ;  /* 0x00200000d414783b */ /* 0x000fe40000004200 */
[----:B------:R-:W-:Y:S01]  /*8850*/  IMAD.U32 R0, RZ, RZ, UR5 ;  /* 0x00000005ff007e24 */ /* 0x000fe2000f8e00ff */
[-C--:B------:R-:W-:Y:S01]  /*8860*/  LEA.HI.X.SX32 R9, R9, R223.reuse, 0x2, P1 ;  /* 0x000000df09097211 */ /* 0x080fe200008f16ff */
[----:B------:R-:W-:Y:S01]  /*8870*/  UIADD3 UR5, UR8, 0x60, URZ ;  /* 0x0000006008057890 */ /* 0x000fe2000fffe03f */
[----:B------:R-:W-:Y:S05]  /*8880*/  RED.E.ADD.F32.FTZ.RN.STRONG.GPU [R10.64], R24 ;  /* 0x000000180a00798e */ /* 0x000fea000c10e78a */
[----:B------:R-:W-:Y:S01]  /*8890*/  RED.E.ADD.F32.FTZ.RN.STRONG.GPU [R8.64], R25 ;  /* 0x000000190800798e */ /* 0x000fe2000c10e78a */
[----:B-1----:R-:W-:Y:S01]  /*88a0*/  IMAD.U32 R7, RZ, RZ, UR4 ;  /* 0x00000004ff077e24 */ /* 0x002fe2000f8e00ff */
[----:B------:R-:W-:Y:S04]  /*88b0*/  UIADD3 UR4, UR7, UR5, URZ ;  /* 0x0000000507047290 */ /* 0x000fe8000fffe03f */
[CC--:B------:R-:W-:Y:S01]  /*88c0*/  LEA R6, P0, R7.reuse, R222.reuse, 0x2 ;  /* 0x000000de07067211 */ /* 0x0c0fe200078010ff */
[----:B------:R-:W-:Y:S03]  /*88d0*/  UIADD3 UR6, UR7, UR4, URZ ;  /* 0x0000000407067290 */ /* 0x000fe6000fffe03f */
[-C--:B------:R-:W-:Y:S02]  /*88e0*/  LEA.HI.X.SX32 R7, R7, R223.reuse, 0x2, P0 ;  /* 0x000000df07077211 */ /* 0x080fe400000f16ff */
[CC--:B--2---:R-:W-:Y:S03]  /*88f0*/  LEA R4, P0, R0.reuse, R222.reuse, 0x2 ;  /* 0x000000de00047211 */ /* 0x0c4fe600078010ff */
[----:B------:R1:W-:Y:S01]  /*8900*/  RED.E.ADD.F32.FTZ.RN.STRONG.GPU [R6.64], R26 ;  /* 0x0000001a0600798e */ /* 0x0003e2000c10e78a */
[-C--:B------:R-:W-:Y:S01]  /*8910*/  LEA.HI.X.SX32 R5, R0, R223.reuse, 0x2, P0 ;  /* 0x000000df00057211 */ /* 0x080fe200000f16ff */
[----:B------:R-:W-:Y:S01]  /*8920*/  IMAD.U32 R0, RZ, RZ, UR5 ;  /* 0x00000005ff007e24 */ /* 0x000fe2000f8e00ff */
[----:B------:R-:W-:Y:S03]  /*8930*/  UIADD3 UR5, UR7, UR6, URZ ;  /* 0x0000000607057290 */ /* 0x000fe6000fffe03f */
[----:B------:R2:W-:Y:S05]  /*8940*/  RED.E.ADD.F32.FTZ.RN.STRONG.GPU [R4.64], R27 ;  /* 0x0000001b0400798e */ /* 0x0005ea000c10e78a */
[----:B------:R-:W-:Y:S05]  /*8950*/  RED.E.ADD.F32.FTZ.RN.STRONG.GPU [R222.64+0x180], R32 ;  /* 0x00018020de00798e */ /* 0x000fea000c10e78a */
[----:B------:R3:W-:Y:S01]  /*8960*/  RED.E.ADD.F32.FTZ.RN.STRONG.GPU [R2.64+0x180], R33 ;  /* 0x000180210200798e */ /* 0x0007e2000c10e78a */
[----:B-1----:R-:W-:Y:S01]  /*8970*/  IMAD.U32 R6, RZ, RZ, UR4 ;  /* 0x00000004ff067e24 */ /* 0x002fe2000f8e00ff */
[----:B------:R-:W-:Y:S01]  /*8980*/  UIADD3 UR4, UR7, UR5, URZ ;  /* 0x0000000507047290 */ /* 0x000fe2000fffe03f */
[----:B------:R-:W-:Y:S01]  /*8990*/  IMAD.U32 R7, RZ, RZ, UR5 ;  /* 0x00000005ff077e24 */ /* 0x000fe2000f8e00ff */
[CC--:B--2---:R-:W-:Y:S04]  /*89a0*/  LEA R4, P0, R0.reuse, R222.reuse, 0x2 ;  /* 0x000000de00047211 */ /* 0x0c4fe800078010ff */
[-C--:B------:R-:W-:Y:S01]  /*89b0*/  LEA.HI.X.SX32 R5, R0, R223.reuse, 0x2, P0 ;  /* 0x000000df00057211 */ /* 0x080fe200000f16ff */
[----:B------:R-:W-:Y:S01]  /*89c0*/  IMAD.U32 R0, RZ, RZ, UR6 ;  /* 0x00000006ff007e24 */ /* 0x000fe2000f8e00ff */
[CC--:B------:R-:W-:Y:S01]  /*89d0*/  LEA R10, P0, R6.reuse, R222.reuse, 0x2 ;  /* 0x000000de060a7211 */ /* 0x0c0fe200078010ff */
[----:B------:R-:W-:Y:S02]  /*89e0*/  UIADD3 UR6, UR7, UR4, URZ ;  /* 0x0000000407067290 */ /* 0x000fe4000fffe03f */
[----:B------:R1:W-:Y:S01]  /*89f0*/  RED.E.ADD.F32.FTZ.RN.STRONG.GPU [R4.64], R34 ;  /* 0x000000220400798e */ /* 0x0003e2000c10e78a */
[-C--:B------:R-:W-:Y:S02]  /*8a00*/  LEA.HI.X.SX32 R11, R6, R223.reuse, 0x2, P0 ;  /* 0x000000df060b7211 */ /* 0x080fe400000f16ff */
[CC--:B------:R-:W-:Y:S01]  /*8a10*/  LEA R8, P0, R0.reuse, R222.reuse, 0x2 ;  /* 0x000000de00087211 */ /* 0x0c0fe200078010ff */
[----:B---3--:R-:W-:Y:S01]  /*8a20*/  IMAD.U32 R3, RZ, RZ, UR6 ;  /* 0x00000006ff037e24 */ /* 0x008fe2000f8e00ff */
[CC--:B------:R-:W-:Y:S01]  /*8a30*/  LEA R6, P2, R7.reuse, R222.reuse, 0x2 ;  /* 0x000000de07067211 */ /* 0x0c0fe200078410ff */
[----:B------:R-:W-:Y:S01]  /*8a40*/  RED.E.ADD.F32.FTZ.RN.STRONG.GPU [R10.64], R35 ;  /* 0x000000230a00798e */ /* 0x000fe2000c10e78a */
[-C--:B------:R-:W-:Y:S01]  /*8a50*/  LEA.HI.X.SX32 R9, R0, R223.reuse, 0x2, P0 ;  /* 0x000000df00097211 */ /* 0x080fe200000f16ff */
[----:B------:R-:W-:Y:S01]  /*8a60*/  IMAD.IADD R0, R204, 0x1, R212 ;  /* 0x00000001cc007824 */ /* 0x000fe200078e02d4 */
[-C--:B------:R-:W-:Y:S02]  /*8a70*/  LEA.HI.X.SX32 R7, R7, R223.reuse, 0x2, P2 ;  /* 0x000000df07077211 */ /* 0x080fe400010f16ff */
[----:B------:R-:W-:Y:S01]  /*8a80*/  LDSM.16.MT88.4 R32, [R211+0x1e800] ;  /* 0x01e80000d320783b */ /* 0x000fe20000004200 */
[CC--:B------:R-:W-:Y:S04]  /*8a90*/  LEA R2, P0, R3.reuse, R222.reuse, 0x2 ;  /* 0x000000de03027211 */ /* 0x0c0fe800078010ff */
[----:B------:R-:W-:Y:S01]  /*8aa0*/  RED.E.ADD.F32.FTZ.RN.STRONG.GPU [R8.64], R28 ;  /* 0x0000001c0800798e */ /* 0x000fe2000c10e78a */
[-C--:B------:R-:W-:Y:S02]  /*8ab0*/  LEA.HI.X.SX32 R3, R3, R223.reuse, 0x2, P0 ;  /* 0x000000df03037211 */ /* 0x080fe400000f16ff */
[----:B------:R-:W-:Y:S02]  /*8ac0*/  PLOP3.LUT P0, PT, PT, PT, UP2, 0x80, 0x0 ;  /* 0x000000000000781c */ /* 0x000fe40003f0f028 */
[----:B------:R-:W-:Y:S05]  /*8ad0*/  RED.E.ADD.F32.FTZ.RN.STRONG.GPU [R6.64], R29 ;  /* 0x0000001d0600798e */ /* 0x000fea000c10e78a */
[----:B------:R-:W-:Y:S01]  /*8ae0*/  LDSM.16.MT88.4 R8, [R212] ;  /* 0x00000000d408783b */ /* 0x000fe20000004200 */
[----:B-1----:R-:W-:Y:S01]  /*8af0*/  IMAD.U32 R5, RZ, RZ, UR4 ;  /* 0x00000004ff057e24 */ /* 0x002fe2000f8e00ff */
[----:B------:R-:W-:Y:S03]  /*8b00*/  ULOP3.LUT UR4, UR12, 0x1, URZ, 0xc0, !UPT ;  /* 0x000000010c047892 */ /* 0x000fe6000f8ec03f */
[----:B------:R-:W-:Y:S01]  /*8b10*/  LDSM.16.MT88.4 R16, [R0] ;  /* 0x000000000010783b */ /* 0x000fe20000004200 */
[C---:B------:R-:W-:Y:S01]  /*8b20*/  LEA R4, P1, R5.reuse, R222, 0x2 ;  /* 0x000000de05047211 */ /* 0x040fe200078210ff */
[----:B------:R-:W-:Y:S02]  /*8b30*/  UISETP.NE.U32.AND UP0, UPT, UR4, 0x1, UPT ;  /* 0x000000010400788c */ /* 0x000fe4000bf05070 */
[----:B------:R-:W-:Y:S01]  /*8b40*/  UIADD3 UR4, UR12, -0x1, URZ ;  /* 0xffffffff0c047890 */ /* 0x000fe2000fffe03f */
[----:B------:R-:W-:Y:S01]  /*8b50*/  LEA.HI.X.SX32 R5, R5, R223, 0x2, P1 ;  /* 0x000000df05057211 */ /* 0x000fe200008f16ff */
[----:B------:R-:W-:Y:S02]  /*8b60*/  LDSM.16.MT88.4 R24, [R0+0x2000] ;  /* 0x002000000018783b */ /* 0x000fe40000004200 */
[----:B------:R-:W-:Y:S01]  /*8b70*/  PLOP3.LUT P1, PT, PT, PT, UP0, 0x80, 0x0 ;  /* 0x000000000000781c */ /* 0x000fe20003f2f008 */
[----:B------:R-:W-:Y:S02]  /*8b80*/  @UP3 UIADD3 UR18, UP0, UR18, -0x100, URZ ;  /* 0xffffff0012123890 */ /* 0x000fe4000ff1e03f */
[----:B------:R-:W-:Y:S01]  /*8b90*/  RED.E.ADD.F32.FTZ.RN.STRONG.GPU [R4.64], R30 ;  /* 0x0000001e0400798e */ /* 0x000fe2000c10e78a */
[----:B------:R-:W-:Y:S02]  /*8ba0*/  UMOV UR12, UR4 ;  /* 0x00000004000c7c82 */ /* 0x000fe40008000000 */
[----:B------:R-:W-:Y:S02]  /*8bb0*/  @UP3 UIADD3.X UR17, UR17, -0x1, URZ, UP0, !UPT ;  /* 0xffffffff11113890 */ /* 0x000fe400087fe43f */
[----:B------:R-:W1:Y:S05]  /*8bc0*/  LDSM.16.MT88.4 R4, [R211+0x1c000] ;  /* 0x01c00000d304783b */ /* 0x000e6a0000004200 */
[----:B------:R-:W-:Y:S05]  /*8bd0*/  LDSM.16.MT88.4 R164, [R0+0x800] ;  /* 0x0008000000a4783b */ /* 0x000fea0000004200 */
[----:B------:R-:W-:Y:S05]  /*8be0*/  LDSM.16.MT88.4 R172, [R0+0x2800] ;  /* 0x0028000000ac783b */ /* 0x000fea0000004200 */
[----:B------:R-:W-:Y:S05]  /*8bf0*/  RED.E.ADD.F32.FTZ.RN.STRONG.GPU [R2.64], R31 ;  /* 0x0000001f0200798e */ /* 0x000fea000c10e78a */
[----:B------:R-:W-:Y:S01]  /*8c00*/  LDSM.16.MT88.4 R28, [R212+0x800] ;  /* 0x00080000d41c783b */ /* 0x000fe20000004200 */
        /* <DEDUP_REMOVED lines=83> */
[----:B------:R-:W4:Y:S04]  /*9140*/  LDL R177, [R1] ;  /* 0x0000000001b17983 */ /* 0x000f280000100800 */
        /* <DEDUP_REMOVED lines=9> */
[----:B------:R-:W-:Y:S02]  /*91e0*/  FMUL.FTZ R27, R115, c[0x0][0x2e0] ;  /* 0x0000b800731b7a20 */ /* 0x000fe40000410000 */
[----:B------:R-:W-:Y:S02]  /*91f0*/  FMUL.FTZ R104, R104, c[0x0][0x2e0] ;  /* 0x0000b80068687a20 */ /* 0x000fe40000410000 */
[----:B------:R-:W-:Y:S02]  /*9200*/  FMUL.FTZ R30, R105, c[0x0][0x2e0] ;  /* 0x0000b800691e7a20 */ /* 0x000fe40000410000 */
[----:B------:R-:W-:Y:S02]  /*9210*/  FMUL.FTZ R106, R106, c[0x0][0x2e0] ;  /* 0x0000b8006a6a7a20 */ /* 0x000fe40000410000 */
[----:B------:R-:W-:Y:S01]  /*9220*/  FMUL.FTZ R29, R107, c[0x0][0x2e0] ;  /* 0x0000b8006b1d7a20 */ /* 0x000fe20000410000 */
[----:B------:R-:W-:Y:S01]  /*9230*/  F2FP.BF16.PACK_AB R32, R32, R100 ;  /* 0x000000642020723e */ /* 0x000fe200000010ff */
[----:B------:R-:W-:Y:S01]  /*9240*/  BAR.SYNC.DEFER_BLOCKING 0x0 ;  /* 0x0000000000007b1d */ /* 0x000fe20000010000 */
[----:B------:R-:W-:Y:S01]  /*9250*/  FMUL.FTZ R108, R108, c[0x0][0x2e0] ;  /* 0x0000b8006c6c7a20 */ /* 0x000fe20000410000 */
[----:B------:R-:W-:Y:S01]  /*9260*/  F2FP.BF16.PACK_AB R31, R31, R102 ;  /* 0x000000661f1f723e */ /* 0x000fe200000010ff */
        /* <DEDUP_REMOVED lines=33> */
[----:B------:R-:W-:Y:S02]  /*9480*/  FMUL.FTZ R16, R133, c[0x0][0x2e0] ;  /* 0x0000b80085107a20 */ /* 0x000fe40000410000 */
        /* <DEDUP_REMOVED lines=10> */
[----:B------:R-:W-:Y:S02]  /*9530*/  FMUL.FTZ R14, R137, c[0x0][0x2e0] ;  /* 0x0000b800890e7a20 */ /* 0x000fe40000410000 */
        /* <DEDUP_REMOVED lines=64> */
[----:B------:R-:W-:Y:S01]  /*9940*/  F2FP.BF16.PACK_AB R90, R91, R90 ;  /* 0x0000005a5b5a723e */ /* 0x000fe200000010ff */
[----:B------:R-:W-:Y:S01]  /*9950*/  UISETP.NE.AND UP0, UPT, UR27, -0x1, UPT ;  /* 0xffffffff1b00788c */ /* 0x000fe2000bf05270 */
[----:B------:R-:W-:Y:S01]  /*9960*/  F2FP.BF16.PACK_AB R5, R5, R154 ;  /* 0x0000009a0505723e */ /* 0x000fe200000010ff */
[----:B------:R-:W-:Y:S01]  /*9970*/  ULDC.64 UR12, c[0x0][0x3a0] ;  /* 0x0000e800000c7ab9 */ /* 0x000fe20000000a00 */
[----:B------:R-:W-:-:S02]  /*9980*/  F2FP.BF16.PACK_AB R2, R2, R156 ;  /* 0x0000009c0202723e */ /* 0x000fc400000010ff */
[----:B------:R-:W-:Y:S02]  /*9990*/  F2FP.BF16.PACK_AB R0, R0, R158 ;  /* 0x0000009e0000723e */ /* 0x000fe400000010ff */
[----:B------:R-:W-:Y:S02]  /*99a0*/  F2FP.BF16.PACK_AB R92, R93, R92 ;  /* 0x0000005c5d5c723e */ /* 0x000fe400000010ff */
[----:B------:R-:W-:Y:S02]  /*99b0*/  F2FP.BF16.PACK_AB R94, R95, R94 ;  /* 0x0000005e5f5e723e */ /* 0x000fe400000010ff */
[----:B------:R-:W-:Y:S01]  /*99c0*/  PLOP3.LUT P0, PT, PT, PT, UP0, 0x80, 0x0 ;  /* 0x000000000000781c */ /* 0x000fe20003f0f008 */
[----:B------:R-:W-:-:S04]  /*99d0*/  @UP0 UIADD3 UR6, UR21, UR27, URZ ;  /* 0x0000001b15060290 */ /* 0x000fc8000fffe03f */
[----:B------:R-:W-:-:S04]  /*99e0*/  @UP0 UIMAD.WIDE.U32 UR4, UR6, UR12, URZ ;  /* 0x0000000c060402a5 */ /* 0x000fc8000f8e003f */
[----:B------:R-:W-:-:S03]  /*99f0*/  @UP0 UIMAD UR15, UR6, UR13, UR5 ;  /* 0x0000000d060f02a4 */ /* 0x000fc6000f8e0205 */
[----:B------:R-:W-:Y:S01]  /*9a00*/  @UP0 UMOV UR14, UR4 ;  /* 0x00000004000e0c82 */ /* 0x000fe20008000000 */
[----:B--2---:R1:W-:Y:S04]  /*9a10*/  STS [R178], R28 ;  /* 0x0000001cb2007388 */ /* 0x0043e80000000800 */
[----:B---3--:R1:W-:Y:S04]  /*9a20*/  STS [R180], R27 ;  /* 0x0000001bb4007388 */ /* 0x0083e80000000800 */
[----:B------:R1:W-:Y:S04]  /*9a30*/  STS [R252+0x2000], R30 ;  /* 0x0020001efc007388 */ /* 0x0003e80000000800 */
[----:B------:R1:W-:Y:S04]  /*9a40*/  STS [R252+0x2400], R29 ;  /* 0x0024001dfc007388 */ /* 0x0003e80000000800 */
[----:B------:R1:W-:Y:S04]  /*9a50*/  STS [R178+0x2000], R26 ;  /* 0x0020001ab2007388 */ /* 0x0003e80000000800 */
[----:B------:R1:W-:Y:S04]  /*9a60*/  STS [R178+0x2400], R25 ;  /* 0x00240019b2007388 */ /* 0x0003e80000000800 */
[----:B----4-:R1:W-:Y:S04]  /*9a70*/  STS [R177], R24 ;  /* 0x00000018b1007388 */ /* 0x0103e80000000800 */
        /* <DEDUP_REMOVED lines=56> */
[----:B------:R-:W-:Y:S02]  /*9e00*/  USHF.R.S32.HI UR4, URZ, 0x1f, UR21 ;  /* 0x0000001f3f047899 */ /* 0x000fe40008011415 */
[----:B------:R-:W-:-:S02]  /*9e10*/  ULDC.64 UR6, c[0x0][0x3a0] ;  /* 0x0000e80000067ab9 */ /* 0x000fc40000000a00 */
[----:B------:R-:W-:Y:S02]  /*9e20*/  UIMAD UR8, UR4, UR6, URZ ;  /* 0x00000006040872a4 */ /* 0x000fe4000f8e023f */
[----:B------:R-:W-:Y:S02]  /*9e30*/  UIMAD.WIDE.U32 UR4, UR21, UR6, URZ ;  /* 0x00000006150472a5 */ /* 0x000fe4000f8e003f */
[----:B------:R-:W-:Y:S02]  /*9e40*/  UIMAD UR7, UR21, UR7, UR8 ;  /* 0x00000007150772a4 */ /* 0x000fe4000f8e0208 */
[----:B------:R-:W-:Y:S02]  /*9e50*/  USHF.R.S32.HI UR14, URZ, 0x1f, UR34 ;  /* 0x0000001f3f0e7899 */ /* 0x000fe40008011422 */
[----:B------:R-:W-:Y:S02]  /*9e60*/  UIADD3 UR5, UR5, UR7, URZ ;  /* 0x0000000705057290 */ /* 0x000fe4000fffe03f */
[----:B------:R-:W-:-:S02]  /*9e70*/  ULDC.64 UR12, c[0x0][0x388] ;  /* 0x0000e200000c7ab9 */ /* 0x000fc40000000a00 */
[----:B------:R-:W-:Y:S02]  /*9e80*/  UIMAD UR6, UR14, UR12, URZ ;  /* 0x0000000c0e0672a4 */ /* 0x000fe4000f8e023f */
[----:B------:R-:W-:Y:S02]  /*9e90*/  UIMAD.WIDE.U32 UR4, UR34, UR12, UR4 ;  /* 0x0000000c220472a5 */ /* 0x000fe4000f8e0004 */
[----:B------:R-:W-:-:S04]  /*9ea0*/  UIMAD UR6, UR34, UR13, UR6 ;  /* 0x0000000d220672a4 */ /* 0x000fc8000f8e0206 */
[----:B------:R-:W-:Y:S02]  /*9eb0*/  UIADD3 UR15, UR5, UR6, URZ ;  /* 0x00000006050f7290 */ /* 0x000fe4000fffe03f */
[----:B------:R-:W-:Y:S02]  /*9ec0*/  UMOV UR14, UR4 ;  /* 0x00000004000e7c82 */ /* 0x000fe40008000000 */
.L_x_441:
        /* <DEDUP_REMOVED lines=11> */
[----:B------:R-:W-:-:S02]  /*9f80*/  USHF.R.S32.HI UR16, URZ, 0x1f, UR34 ;  /* 0x0000001f3f107899 */ /* 0x000fc40008011422 */
[----:B------:R-:W-:Y:S02]  /*9f90*/  UIADD3 UR5, UR5, UR7, URZ ;  /* 0x0000000705057290 */ /* 0x000fe4000fffe03f */
[----:B------:R-:W-:Y:S02]  /*9fa0*/  ULDC.64 UR12, c[0x0][0x390] ;  /* 0x0000e400000c7ab9 */ /* 0x000fe40000000a00 */
[----:B------:R-:W-:Y:S02]  /*9fb0*/  UIMAD UR6, UR16, UR12, URZ ;  /* 0x0000000c100672a4 */ /* 0x000fe4000f8e023f */
[----:B------:R-:W-:Y:S02]  /*9fc0*/  UIMAD.WIDE.U32 UR4, UR34, UR12, UR4 ;  /* 0x0000000c220472a5 */ /* 0x000fe4000f8e0004 */
[----:B------:R-:W-:-:S04]  /*9fd0*/  UIMAD UR6, UR34, UR13, UR6 ;  /* 0x0000000d220672a4 */ /* 0x000fc8000f8e0206 */
[----:B------:R-:W-:Y:S02]  /*9fe0*/  UIADD3 UR13, UR5, UR6, URZ ;  /* 0x00000006050d7290 */ /* 0x000fe4000fffe03f */
[----:B------:R-:W-:Y:S02]  /*9ff0*/  UMOV UR12, UR4 ;  /* 0x00000004000c7c82 */ /* 0x000fe40008000000 */
.L_x_442:
[----:B------:R-:W-:Y:S01]  /*a000*/  BAR.SYNC.DEFER_BLOCKING 0x0 ;  /* 0x0000000000007b1d */ /* 0x000fe20000010000 */
[----:B-1----:R-:W-:Y:S01]  /*a010*/  IMAD.SHL.U32 R4, R247, 0x2, RZ ;  /* 0x00000002f7047824 */ /* 0x002fe200078e00ff */
[----:B------:R-:W-:Y:S01]  /*a020*/  USHF.L.U32 UR5, UR20, 0x7, URZ ;  /* 0x0000000714057899 */ /* 0x000fe2000800063f */
[--C-:B------:R-:W-:Y:S01]  /*a030*/  SHF.R.S32.HI R9, RZ, 0x1f, R236.reuse ;  /* 0x0000001fff097819 */ /* 0x100fe200000114ec */
[----:B------:R-:W-:Y:S02]  /*a040*/  IMAD.MOV.U32 R8, RZ, RZ, R236 ;  /* 0x000000ffff087224 */ /* 0x000fe400078e00ec */
        /* <DEDUP_REMOVED lines=8> */
[----:B------:R-:W-:Y:S01]  /*a0d0*/  IADD3 R2, P0, R2, UR14, RZ ;  /* 0x0000000e02027c10 */ /* 0x000fe2000ff1e0ff */
[----:B------:R-:W-:Y:S02]  /*a0e0*/  ULDC.64 UR6, c[0x0][0x3b8] ;  /* 0x0000ee0000067ab9 */ /* 0x000fe40000000a00 */
[----:B------:R-:W-:Y:S01]  /*a0f0*/  UIMAD UR6, UR61, UR6, URZ ;  /* 0x000000063d0672a4 */ /* 0x000fe2000f8e023f */
[----:B------:R-:W-:Y:S01]  /*a100*/  IMAD.U32 R5, RZ, RZ, UR4 ;  /* 0x00000004ff057e24 */ /* 0x000fe2000f8e00ff */
[----:B------:R-:W-:Y:S01]  /*a110*/  UIMAD UR4, UR20, -0x80, UR9 ;  /* 0xffffff80140478a4 */ /* 0x000fe2000f8e0209 */
[----:B------:R2:W3:Y:S01]  /*a120*/  LDS.128 R24, [R4+0xd000] ;  /* 0x00d0000004187984 */ /* 0x0004e20000000c00 */
[----:B------:R-:W-:Y:S02]  /*a130*/  UIMAD UR6, UR36, UR7, UR6 ;  /* 0x00000007240672a4 */ /* 0x000fe4000f8e0206 */
[----:B------:R-:W-:Y:S01]  /*a140*/  IADD3.X R3, R3, UR15, R5, P0, !PT ;  /* 0x0000000f03037c10 */ /* 0x000fe200087fe405 */
[----:B------:R-:W-:Y:S01]  /*a150*/  IMAD.U32 R5, RZ, RZ, UR36 ;  /* 0x00000024ff057e24 */ /* 0x000fe2000f8e00ff */
[----:B------:R2:W4:Y:S01]  /*a160*/  LDS.128 R32, [R4+0xe000] ;  /* 0x00e0000004207984 */ /* 0x0005220000000c00 */
[----:B-1----:R-:W-:-:S02]  /*a170*/  SHF.R.S32.HI R0, RZ, 0x1f, R6 ;  /* 0x0000001fff007819 */ /* 0x002fc40000011406 */
[----:B------:R-:W-:Y:S01]  /*a180*/  IMAD.WIDE.U32 R2, R5, c[0x0][0x3b8], R2 ;  /* 0x0000ee0005027a25 */ /* 0x000fe200078e0002 */
[----:B------:R2:W1:Y:S01]  /*a190*/  LDS.128 R40, [R4+0xf000] ;  /* 0x00f0000004287984 */ /* 0x0004620000000c00 */
[----:B------:R-:W-:-:S03]  /*a1a0*/  LEA.HI R0, R0, R6, RZ, 0x3 ;  /* 0x0000000600007211 */ /* 0x000fc600078f18ff */
        /* <DEDUP_REMOVED lines=30> */
.L_x_444:
[----:B---34-:R-:W-:Y:S05]  /*a390*/  BSYNC B0 ;  /* 0x0000000000007941 */ /* 0x018fea0003800000 */
.L_x_443:
        /* <DEDUP_REMOVED lines=18> */
.L_x_446:
[----:B------:R-:W-:Y:S05]  /*a4c0*/  BSYNC B0 ;  /* 0x0000000000007941 */ /* 0x000fea0003800000 */
.L_x_445:
        /* <DEDUP_REMOVED lines=18> */
.L_x_448:
[----:B------:R-:W-:Y:S05]  /*a5f0*/  BSYNC B0 ;  /* 0x0000000000007941 */ /* 0x000fea0003800000 */
.L_x_447:
        /* <DEDUP_REMOVED lines=18> */
.L_x_450:
[----:B------:R-:W-:Y:S05]  /*a720*/  BSYNC B0 ;  /* 0x0000000000007941 */ /* 0x000fea0003800000 */
.L_x_449:
        /* <DEDUP_REMOVED lines=27> */
.L_x_452:
[----:B------:R-:W-:Y:S05]  /*a8e0*/  BSYNC B0 ;  /* 0x0000000000007941 */ /* 0x000fea0003800000 */
.L_x_451:
        /* <DEDUP_REMOVED lines=16> */
.L_x_454:
[----:B------:R-:W-:Y:S05]  /*a9f0*/  BSYNC B0 ;  /* 0x0000000000007941 */ /* 0x000fea0003800000 */
.L_x_453:
        /* <DEDUP_REMOVED lines=16> */
.L_x_456:
[----:B------:R-:W-:Y:S05]  /*ab00*/  BSYNC B0 ;  /* 0x0000000000007941 */ /* 0x000fea0003800000 */
.L_x_455:
        /* <DEDUP_REMOVED lines=12> */
[----:B------:R1:W-:Y:S04]  /*abd0*/  @!P1 STG.E.128 [R2.64], R72 ;  /* 0x0000004802009986 */ /* 0x0003e8000c101d0a */
[----:B------:R1:W-:Y:S02]  /*abe0*/  @!P0 STG.E.128 [R2.64+0x80], R68 ;  /* 0x0000804402008986 */ /* 0x0003e4000c101d0a */
.L_x_409:
[----:B------:R-:W-:Y:S05]  /*abf0*/  BSYNC B1 ;  /* 0x0000000000017941 */ /* 0x000fea0003800000 */
.L_x_387:
        /* <DEDUP_REMOVED lines=11> */
.L_x_457:
[----:B------:R-:W-:Y:S05]  /*acb0*/  EXIT ;  /* 0x000000000000794d */ /* 0x000fea0003800000 */
.L_x_459:
        /* <DEDUP_REMOVED lines=12> */
.L_x_2055:


//--------------------- .text._ZN5flash44flash_bwd_dq_dk_dv_loop_seqk_parallel_kernelI23Flash_bwd_kernel_traitsILi128ELi64ELi128ELi8ELi2ELi4ELi2ELb0ELb0EN7cutlass10bfloat16_tE19Flash_kernel_traitsILi128ELi64ELi128ELi8ES3_EELb0ELb0ELb0ELb0ELb1ELb1ELb0EEEvNS_16Flash_bwd_paramsE --------------------------
	.section	.text._ZN5flash44flash_bwd_dq_dk_dv_loop_seqk_parallel_kernelI23Flash_bwd_kernel_traitsILi128ELi64ELi128ELi8ELi2ELi4ELi2ELb0ELb0EN7cutlass10bfloat16_tE19Flash_kernel_traitsILi128ELi64ELi128ELi8ES3_EELb0ELb0ELb0ELb0ELb1ELb1ELb0EEEvNS_16Flash_bwd_paramsE,"ax",@progbits
	.sectioninfo	@"SHI_REGISTERS=255"
	.align	128
        .global         _ZN5flash44flash_bwd_dq_dk_dv_loop_seqk_parallel_kernelI23Flash_bwd_kernel_traitsILi128ELi64ELi128ELi8ELi2ELi4ELi2ELb0ELb0EN7cutlass10bfloat16_tE19Flash_kernel_traitsILi128ELi64ELi128ELi8ES3_EELb0ELb0ELb0ELb0ELb1ELb1ELb0EEEvNS_16Flash_bwd_paramsE
        .type           _ZN5flash44flash_bwd_dq_dk_dv_loop_seqk_parallel_kernelI23Flash_bwd_kernel_traitsILi128ELi64ELi128ELi8ELi2ELi4ELi2ELb0ELb0EN7cutlass10bfloat16_tE19Flash_kernel_traitsILi128ELi64ELi128ELi8ES3_EELb0ELb0ELb0ELb0ELb1ELb1ELb0EEEvNS_16Flash_bwd_paramsE,@function
        .size           _ZN5flash44flash_bwd_dq_dk_dv_loop_seqk_parallel_kernelI23Flash_bwd_kernel_traitsILi128ELi64ELi128ELi8ELi2ELi4ELi2ELb0ELb0EN7cutlass10bfloat16_tE19Flash_kernel_traitsILi128ELi64ELi128ELi8ES3_EELb0ELb0ELb0ELb0ELb1ELb1ELb0EEEvNS_16Flash_bwd_paramsE,(.L_x_2056 - _ZN5flash44flash_bwd_dq_dk_dv_loop_seqk_parallel_kernelI23Flash_bwd_kernel_traitsILi128ELi64ELi128ELi8ELi2ELi4ELi2ELb0ELb0EN7cutlass10bfloat16_tE19Flash_kernel_traitsILi128ELi64ELi128ELi8ES3_EELb0ELb0ELb0ELb0ELb1ELb1ELb0EEEvNS_16Flash_bwd_paramsE)
        .other          _ZN5flash44flash_bwd_dq_dk_dv_loop_seqk_parallel_kernelI23Flash_bwd_kernel_traitsILi128ELi64ELi128ELi8ELi2ELi4ELi2ELb0ELb0EN7cutlass10bfloat16_tE19Flash_kernel_traitsILi128ELi64ELi128ELi8ES3_EELb0ELb0ELb0ELb0ELb1ELb1ELb0EEEvNS_16Flash_bwd_paramsE,@"STO_CUDA_ENTRY STV_DEFAULT"
_ZN5flash44flash_bwd_dq_dk_dv_loop_seqk_parallel_kernelI23Flash_bwd_kernel_traitsILi128ELi64ELi128ELi8ELi2ELi4ELi2ELb0ELb0EN7cutlass10bfloat16_tE19Flash_kernel_traitsILi128ELi64ELi128ELi8ES3_EELb0ELb0ELb0ELb0ELb1ELb1ELb0EEEvNS_16Flash_bwd_paramsE:
.text._ZN5flash44flash_bwd_dq_dk_dv_loop_seqk_parallel_kernelI23Flash_bwd_kernel_traitsILi128ELi64ELi128ELi8ELi2ELi4ELi2ELb0ELb0EN7cutlass10bfloat16_tE19Flash_kernel_traitsILi128ELi64ELi128ELi8ES3_EELb0ELb0ELb0ELb0ELb1ELb1ELb0EEEvNS_16Flash_bwd_paramsE:
        /* <DEDUP_REMOVED lines=12> */
[----:B------:R-:W-:Y:S01]  /*00c0*/  IMAD.MOV.U32 R237, RZ, RZ, -0x10 ;  /* 0xfffffff0ffed7424 */ /* 0x000fe200078e00ff */
[----:B------:R-:W-:Y:S02]  /*00d0*/  ULDC UR32, c[0x0][0x22c] ;  /* 0x00008b0000207ab9 */ /* 0x000fe40000000800 */
[----:B------:R-:W-:Y:S02]  /*00e0*/  ULDC UR20, c[0x0][0x1c0] ;  /* 0x0000700000147ab9 */ /* 0x000fe40000000800 */
[----:B------:R-:W-:Y:S02]  /*00f0*/  UIMAD UR23, UR32, UR20, URZ ;  /* 0x00000014201772a4 */ /* 0x000fe4000f8e023f */
[----:B------:R-:W-:Y:S02]  /*0100*/  UMOV UR4, 0x80 ;  /* 0x0000008000047882 */ /* 0x000fe40000000000 */
[----:B------:R-:W-:-:S02]  /*0110*/  ULDC UR5, c[0x0][0x210] ;  /* 0x0000840000057ab9 */ /* 0x000fc40000000800 */
[----:B------:R-:W-:Y:S02]  /*0120*/  ULDC UR25, c[0x0][0x234] ;  /* 0x00008d0000197ab9 */ /* 0x000fe40000000800 */
[----:B------:R-:W-:Y:S02]  /*0130*/  ULDC UR24, c[0x0][0x224] ;  /* 0x0000890000187ab9 */ /* 0x000fe40000000800 */
[----:B------:R-:W-:Y:S02]  /*0140*/  UIMAD UR25, UR4, UR5, UR25 ;  /* 0x00000005041972a4 */ /* 0x000fe4000f8e0219 */
[----:B------:R-:W-:Y:S02]  /*0150*/  UIADD3 UR24, UR4, UR24, URZ ;  /* 0x0000001804187290 */ /* 0x000fe4000fffe03f */
[----:B------:R-:W-:Y:S02]  /*0160*/  USHF.R.S32.HI UR4, URZ, 0x1f, UR32 ;  /* 0x0000001f3f047899 */ /* 0x000fe40008011420 */
[----:B------:R-:W-:Y:S01]  /*0170*/  USHF.L.U32 UR22, UR23, 0x6, URZ ;  /* 0x0000000617167899 */ /* 0x000fe2000800063f */
[----:B-1----:R-:W-:Y:S01]  /*0180*/  SHF.R.S32.HI R3, RZ, 0x1f, R7 ;  /* 0x0000001fff037819 */ /* 0x002fe20000011407 */
[----:B------:R-:W-:-:S02]  /*0190*/  UIMAD.WIDE.U32 UR32, UR32, UR20, URZ ;  /* 0x00000014202072a5 */ /* 0x000fc4000f8e003f */
[----:B------:R-:W-:Y:S01]  /*01a0*/  ULDC.64 UR34, c[0x0][0x118] ;  /* 0x0000460000227ab9 */ /* 0x000fe20000000a00 */
[CC--:B------:R-:W-:Y:S01]  /*01b0*/  LEA.HI R2, R3.reuse, R7.reuse, RZ, 0x2 ;  /* 0x0000000703027211 */ /* 0x0c0fe200078f10ff */
[----:B------:R-:W-:Y:S01]  /*01c0*/  ULDC UR15, c[0x0][0x1c0] ;  /* 0x00007000000f7ab9 */ /* 0x000fe20000000800 */
[CC--:B------:R-:W-:Y:S01]  /*01d0*/  LEA.HI R0, R3.reuse, R7.reuse, RZ, 0x5 ;  /* 0x0000000703007211 */ /* 0x0c0fe200078f28ff */
[----:B------:R-:W-:Y:S01]  /*01e0*/  ULDC UR14, c[0x0][0x224] ;  /* 0x00008900000e7ab9 */ /* 0x000fe20000000800 */
[CC--:B------:R-:W-:Y:S01]  /*01f0*/  LEA.HI R215, R3.reuse, R7.reuse, RZ, 0x3 ;  /* 0x0000000703d77211 */ /* 0x0c0fe200078f18ff */
[----:B------:R-:W-:Y:S01]  /*0200*/  UMOV UR17, 0x4 ;  /* 0x0000000400117882 */ /* 0x000fe20000000000 */
[CC--:B------:R-:W-:Y:S01]  /*0210*/  LEA.HI R13, R3.reuse, R7.reuse, RZ, 0x6 ;  /* 0x00000007030d7211 */ /* 0x0c0fe200078f30ff */
[----:B------:R-:W-:Y:S01]  /*0220*/  ULDC.64 UR30, c[0x0][0x200] ;  /* 0x00008000001e7ab9 */ /* 0x000fe20000000a00 */
[CC--:B------:R-:W-:Y:S01]  /*0230*/  LEA.HI R4, R3.reuse, R7.reuse, RZ, 0x4 ;  /* 0x0000000703047211 */ /* 0x0c0fe200078f20ff */
[----:B------:R-:W-:Y:S01]  /*0240*/  ULDC.64 UR28, c[0x0][0x3c8] ;  /* 0x0000f200001c7ab9 */ /* 0x000fe20000000a00 */
[----:B------:R-:W-:Y:S01]  /*0250*/  LEA.HI R16, R3, R7, RZ, 0x7 ;  /* 0x0000000703107211 */ /* 0x000fe200078f38ff */
[----:B------:R-:W-:Y:S01]  /*0260*/  ULDC UR13, c[0x0][0x224] ;  /* 0x00008900000d7ab9 */ /* 0x000fe20000000800 */
[----:B------:R-:W-:Y:S01]  /*0270*/  LOP3.LUT R3, R2, 0x7ffffffc, RZ, 0xc0, !PT ;  /* 0x7ffffffc02037812 */ /* 0x000fe200078ec0ff */
[----:B------:R-:W-:Y:S01]  /*0280*/  ULDC UR12, c[0x0][0x22c] ;  /* 0x00008b00000c7ab9 */ /* 0x000fe20000000800 */
[----:B------:R-:W-:Y:S01]  /*0290*/  LOP3.LUT R5, R0, 0xffffffe0, RZ, 0xc0, !PT ;  /* 0xffffffe000057812 */ /* 0x000fe200078ec0ff */
[----:B------:R-:W-:Y:S01]  /*02a0*/  UMOV UR19, 0x6 ;  /* 0x0000000600137882 */ /* 0x000fe20000000000 */
[----:B------:R-:W-:Y:S01]  /*02b0*/  LOP3.LUT R6, R215, 0xfffffff8, RZ, 0xc0, !PT ;  /* 0xfffffff8d7067812 */ /* 0x000fe200078ec0ff */
[C---:B------:R-:W-:Y:S01]  /*02c0*/  IMAD.IADD R14, R7.reuse, 0x1, -R3 ;  /* 0x00000001070e7824 */ /* 0x040fe200078e0a03 */
[----:B------:R-:W-:Y:S01]  /*02d0*/  LOP3.LUT R10, R4, 0xfffffff0, RZ, 0xc0, !PT ;  /* 0xfffffff0040a7812 */ /* 0x000fe200078ec0ff */
[C---:B------:R-:W-:Y:S01]  /*02e0*/  IMAD.IADD R11, R7.reuse, 0x1, -R5 ;  /* 0x00000001070b7824 */ /* 0x040fe200078e0a05 */
[----:B------:R-:W-:Y:S01]  /*02f0*/  SHF.R.S32.HI R3, RZ, 0x5, R0 ;  /* 0x00000005ff037819 */ /* 0x000fe20000011400 */
[C---:B------:R-:W-:Y:S01]  /*0300*/  IMAD.IADD R6, R7.reuse, 0x1, -R6 ;  /* 0x0000000107067824 */ /* 0x040fe200078e0a06 */
[----:B------:R-:W-:Y:S01]  /*0310*/  SHF.R.S32.HI R5, RZ, 0x1f, R0 ;  /* 0x0000001fff057819 */ /* 0x000fe20000011400 */
[----:B------:R-:W-:Y:S01]  /*0320*/  IMAD.IADD R10, R7, 0x1, -R10 ;  /* 0x00000001070a7824 */ /* 0x000fe200078e0a0a */
[-C--:B------:R-:W-:Y:S01]  /*0330*/  LEA.HI R8, R0, R3.reuse, RZ, 0x1 ;  /* 0x0000000300087211 */ /* 0x080fe200078f08ff */
[----:B------:R-:W-:Y:S01]  /*0340*/  IMAD.SHL.U32 R18, R6, 0x8, RZ ;  /* 0x0000000806127824 */ /* 0x000fe200078e00ff */
[--C-:B------:R-:W-:Y:S01]  /*0350*/  SHF.R.S32.HI R9, RZ, 0x2, R2.reuse ;  /* 0x00000002ff097819 */ /* 0x100fe20000011402 */
[----:B------:R-:W-:Y:S01]  /*0360*/  UMOV UR18, 0xffffc000 ;  /* 0xffffc00000127882 */ /* 0x000fe20000000000 */
[----:B------:R-:W-:Y:S01]  /*0370*/  SHF.R.S32.HI R7, RZ, 0x1f, R2 ;  /* 0x0000001fff077819 */ /* 0x000fe20000011402 */
[----:B------:R-:W-:Y:S01]  /*0380*/  UIMAD UR20, UR4, UR20, URZ ;  /* 0x00000014041472a4 */ /* 0x000fe2000f8e023f */
[----:B------:R-:W-:Y:S01]  /*0390*/  LEA.HI R0, R5, R3, RZ, 0x2 ;  /* 0x0000000305007211 */ /* 0x000fe200078f10ff */
[----:B------:R-:W-:Y:S01]  /*03a0*/  STL [R1+0x28], R18 ;  /* 0x0000281201007387 */ /* 0x000fe20000100800 */
[----:B------:R-:W-:Y:S01]  /*03b0*/  SHF.R.S32.HI R2, RZ, 0x4, R4 ;  /* 0x00000004ff027819 */ /* 0x000fe20000011404 */
[----:B------:R-:W-:Y:S01]  /*03c0*/  USHF.R.S32.HI UR21, URZ, 0x1f, UR22 ;  /* 0x0000001f3f157899 */ /* 0x000fe20008011416 */
[----:B------:R-:W-:Y:S01]  /*03d0*/  LOP3.LUT R8, R8, 0xfffffffe, RZ, 0xc0, !PT ;  /* 0xfffffffe08087812 */ /* 0x000fe200078ec0ff */
[----:B------:R-:W-:Y:S01]  /*03e0*/  UMOV UR16, 0x6 ;  /* 0x0000000600107882 */ /* 0x000fe20000000000 */
[----:B------:R-:W-:-:S02]  /*03f0*/  LOP3.LUT R5, R0, 0xfffffffc, RZ, 0xc0, !PT ;  /* 0xfffffffc00057812 */ /* 0x000fc400078ec0ff */
[----:B------:R-:W-:Y:S01]  /*0400*/  LEA.HI R0, R4, R2, RZ, 0x1 ;  /* 0x0000000204007211 */ /* 0x000fe200078f08ff */
[----:B------:R-:W-:Y:S01]  /*0410*/  IMAD.IADD R12, R3, 0x1, -R8 ;  /* 0x00000001030c7824 */ /* 0x000fe200078e0a08 */
[----:B------:R-:W-:Y:S01]  /*0420*/  LEA.HI R7, R7, R9, RZ, 0x3 ;  /* 0x0000000907077211 */ /* 0x000fe200078f18ff */
[----:B------:R-:W-:Y:S01]  /*0430*/  IMAD.IADD R8, R3, 0x1, -R5 ;  /* 0x0000000103087824 */ /* 0x000fe200078e0a05 */
[----:B------:R-:W-:Y:S02]  /*0440*/  LOP3.LUT R0, R0, 0xfffffffe, RZ, 0xc0, !PT ;  /* 0xfffffffe00007812 */ /* 0x000fe400078ec0ff */
[----:B------:R-:W-:Y:S02]  /*0450*/  SHF.R.S32.HI R5, RZ, 0x3, R215 ;  /* 0x00000003ff057819 */ /* 0x000fe400000114d7 */
[----:B------:R-:W-:Y:S01]  /*0460*/  LOP3.LUT R4, R7, 0xfffffff8, RZ, 0xc0, !PT ;  /* 0xfffffff807047812 */ /* 0x000fe200078ec0ff */
[----:B------:R-:W-:Y:S01]  /*0470*/  IMAD.IADD R7, R2, 0x1, -R0 ;  /* 0x0000000102077824 */ /* 0x000fe200078e0a00 */
[----:B------:R-:W-:Y:S01]  /*0480*/  SHF.R.S32.HI R3, RZ, 0x1f, R11 ;  /* 0x0000001fff037819 */ /* 0x000fe2000001140b */
[----:B------:R-:W-:Y:S01]  /*0490*/  IMAD.SHL.U32 R0, R5, 0x40, RZ ;  /* 0x0000004005007824 */ /* 0x000fe200078e00ff */
[----:B------:R-:W-:Y:S01]  /*04a0*/  LOP3.LUT P4, RZ, R6, 0x2, RZ, 0xc0, !PT ;  /* 0x0000000206ff7812 */ /* 0x000fe2000788c0ff */
[----:B------:R-:W-:Y:S01]  /*04b0*/  IMAD.IADD R9, R9, 0x1, -R4 ;  /* 0x0000000109097824 */ /* 0x000fe200078e0a04 */
[----:B------:R-:W-:-:S02]  /*04c0*/  LEA.HI R15, R3, R11, RZ, 0x2 ;  /* 0x0000000b030f7211 */ /* 0x000fc400078f10ff */
[----:B------:R-:W-:Y:S02]  /*04d0*/  LOP3.LUT R0, R0, 0x1c0, RZ, 0xc0, !PT ;  /* 0x000001c000007812 */ /* 0x000fe400078ec0ff */
[----:B------:R-:W-:Y:S02]  /*04e0*/  SHF.R.S32.HI R4, RZ, 0x1f, R10 ;  /* 0x0000001fff047819 */ /* 0x000fe4000001140a */
[----:B------:R-:W-:Y:S02]  /*04f0*/  SHF.R.U32.HI R3, RZ, 0x3, R0 ;  /* 0x00000003ff037819 */ /* 0x000fe40000011600 */
[----:B------:R-:W-:Y:S01]  /*0500*/  LOP3.LUT R2, R0, 0x38, R18, 0xf8, !PT ;  /* 0x0000003800027812 */ /* 0x000fe200078ef812 */
[----:B------:R-:W-:Y:S01]  /*0510*/  IMAD.SHL.U32 R0, R6, 0x40, RZ ;  /* 0x0000004006007824 */ /* 0x000fe200078e00ff */
[----:B------:R-:W-:Y:S02]  /*0520*/  LEA.HI R11, R4, R10, RZ, 0x3 ;  /* 0x0000000a040b7211 */ /* 0x000fe400078f18ff */
[----:B------:R-:W-:Y:S01]  /*0530*/  LOP3.LUT R5, R2, R3, RZ, 0x3c, !PT ;  /* 0x0000000302057212 */ /* 0x000fe200078e3cff */
[----:B------:R-:W-:Y:S01]  /*0540*/  IMAD.SHL.U32 R2, R8, 0x10, RZ ;  /* 0x0000001008027824 */ /* 0x000fe200078e00ff */
[----:B------:R-:W-:-:S02]  /*0550*/  LOP3.LUT R0, R0, 0x1c0, RZ, 0xc0, !PT ;  /* 0x000001c000007812 */ /* 0x000fc400078ec0ff */
[----:B------:R-:W-:Y:S02]  /*0560*/  LOP3.LUT R3, R9, 0x1, RZ, 0xc0, !PT ;  /* 0x0000000109037812 */ /* 0x000fe400078ec0ff */
[----:B------:R-:W-:Y:S02]  /*0570*/  LOP3.LUT R2, R0, 0x30, R2, 0xf8, !PT ;  /* 0x0000003000027812 */ /* 0x000fe400078ef802 */
[----:B------:R-:W-:Y:S02]  /*0580*/  ISETP.NE.U32.AND P0, PT, R3, 0x1, PT ;  /* 0x000000010300780c */ /* 0x000fe40003f05070 */
[----:B------:R-:W-:Y:S02]  /*0590*/  SHF.R.S32.HI R3, RZ, 0x6, R13 ;  /* 0x00000006ff037819 */ /* 0x000fe4000001140d */
[----:B------:R-:W-:Y:S02]  /*05a0*/  LOP3.LUT R4, R11, 0xfffffff8, RZ, 0xc0, !PT ;  /* 0xfffffff80b047812 */ /* 0x000fe400078ec0ff */
[----:B------:R-:W-:-:S02]  /*05b0*/  LOP3.LUT R13, R2, 0x8, R215, 0xf8, !PT ;  /* 0x00000008020d7812 */ /* 0x000fc400078ef8d7 */
[----:B------:R-:W-:Y:S01]  /*05c0*/  LOP3.LUT R215, R0, 0x8, R215, 0xf8, !PT ;  /* 0x0000000800d77812 */ /* 0x000fe200078ef8d7 */
[----:B------:R-:W-:Y:S01]  /*05d0*/  IMAD.IADD R17, R10, 0x1, -R4 ;  /* 0x000000010a117824 */ /* 0x000fe200078e0a04 */
[----:B------:R-:W-:Y:S01]  /*05e0*/  SHF.R.U32.HI R209, RZ, 0x3, R0 ;  /* 0x00000003ffd17819 */ /* 0x000fe20000011600 */
[C---:B------:R-:W-:Y:S01]  /*05f0*/  IMAD.SHL.U32 R0, R7.reuse, 0x20, RZ ;  /* 0x0000002007007824 */ /* 0x040fe200078e00ff */
[----:B------:R-:W-:Y:S01]  /*0600*/  LOP3.LUT P3, RZ, R6, 0x4, RZ, 0xc0, !PT ;  /* 0x0000000406ff7812 */ /* 0x000fe2000786c0ff */
[----:B------:R-:W-:Y:S01]  /*0610*/  IMAD.SHL.U32 R6, R7, 0x200, RZ ;  /* 0x0000020007067824 */ /* 0x000fe200078e00ff */
[----:B------:R-:W-:Y:S01]  /*0620*/  LOP3.LUT R215, R215, R209, RZ, 0x3c, !PT ;  /* 0x000000d1d7d77212 */ /* 0x000fe200078e3cff */
[C---:B------:R-:W-:Y:S01]  /*0630*/  IMAD.SHL.U32 R4, R3.reuse, 0x8, RZ ;  /* 0x0000000803047824 */ /* 0x040fe200078e00ff */
[----:B------:R-:W-:Y:S01]  /*0640*/  LOP3.LUT R0, R0, 0x20, RZ, 0xc0, !PT ;  /* 0x0000002000007812 */ /* 0x000fe200078ec0ff */
[----:B------:R-:W-:Y:S01]  /*0650*/  IMAD R2, R3, 0x800, R6 ;  /* 0x0000080003027824 */ /* 0x000fe200078e0206 */
[C---:B------:R-:W-:Y:S01]  /*0660*/  R2P PR, R9.reuse, 0x6 ;  /* 0x0000000609007804 */ /* 0x040fe20000000000 */
[----:B------:R-:W-:Y:S01]  /*0670*/  STL [R1+0x1c], R17 ;  /* 0x00001c1101007387 */ /* 0x000fe20000100800 */
[----:B------:R-:W-:Y:S01]  /*0680*/  LOP3.LUT R208, R0, 0x18, R4, 0xf8, !PT ;  /* 0x0000001800d07812 */ /* 0x000fe200078ef804 */
[----:B------:R-:W-:Y:S01]  /*0690*/  IMAD.IADD R215, R2, 0x1, R215 ;  /* 0x0000000102d77824 */ /* 0x000fe200078e02d7 */
[----:B------:R-:W-:Y:S01]  /*06a0*/  SHF.R.S32.HI R0, RZ, 0x7, R16 ;  /* 0x00000007ff007819 */ /* 0x000fe20000011410 */
[----:B------:R-:W-:Y:S01]  /*06b0*/  IMAD.SHL.U32 R2, R14, 0x2, RZ ;  /* 0x000000020e027824 */ /* 0x000fe200078e00ff */
[----:B------:R-:W-:Y:S01]  /*06c0*/  LOP3.LUT R209, R6, R13, R209, 0xf6, !PT ;  /* 0x0000000d06d17212 */ /* 0x000fe200078ef6d1 */
[----:B------:R-:W-:Y:S01]  /*06d0*/  IMAD.SHL.U32 R4, R9, 0x40, RZ ;  /* 0x0000004009047824 */ /* 0x000fe200078e00ff */
[----:B------:R-:W-:Y:S01]  /*06e0*/  SEL R237, R237, 0x10, !P0 ;  /* 0x00000010eded7807 */ /* 0x000fe20004000000 */
[----:B------:R-:W-:-:S02]  /*06f0*/  IMAD R9, R8, 0x400, R2 ;  /* 0x0000040008097824 */ /* 0x000fc400078e0202 */
[C---:B------:R-:W-:Y:S02]  /*0700*/  IMAD R8, R0.reuse, 0x1000, R2 ;  /* 0x0000100000087824 */ /* 0x040fe400078e0202 */
[----:B------:R-:W-:Y:S01]  /*0710*/  IMAD.SHL.U32 R2, R0, 0x8, RZ ;  /* 0x0000000800027824 */ /* 0x000fe200078e00ff */
[----:B------:R-:W-:Y:S01]  /*0720*/  LOP3.LUT R0, R4, 0x1c0, RZ, 0xc0, !PT ;  /* 0x000001c004007812 */ /* 0x000fe200078ec0ff */
[C---:B------:R-:W-:Y:S02]  /*0730*/  IMAD R4, R3.reuse, 0x200, R5 ;  /* 0x0000020003047824 */ /* 0x040fe400078e0205 */
[----:B------:R-:W-:Y:S01]  /*0740*/  IMAD.SHL.U32 R5, R3, 0x20, RZ ;  /* 0x0000002003057824 */ /* 0x000fe200078e00ff */
[----:B------:R-:W-:Y:S01]  /*0750*/  LOP3.LUT R2, R2, 0x8, RZ, 0xc0, !PT ;  /* 0x0000000802027812 */ /* 0x000fe200078ec0ff */
[----:B------:R-:W-:Y:S01]  /*0760*/  IMAD.SHL.U32 R215, R215, 0x2, RZ ;  /* 0x00000002d7d77824 */ /* 0x000fe200078e00ff */
[----:B------:R1:W-:Y:S01]  /*0770*/  STL [R1], R4 ;  /* 0x0000000401007387 */ /* 0x0003e20000100800 */
[----:B------:R-:W-:Y:S01]  /*0780*/  SHF.R.U32.HI R3, RZ, 0x3, R0 ;  /* 0x00000003ff037819 */ /* 0x000fe20000011600 */
[----:B------:R-:W-:Y:S01]  /*0790*/  IMAD.SHL.U32 R209, R209, 0x2, RZ ;  /* 0x00000002d1d17824 */ /* 0x000fe200078e00ff */
[----:B------:R-:W-:Y:S01]  /*07a0*/  LOP3.LUT R5, R0, 0x20, R5, 0xf8, !PT ;  /* 0x0000002000057812 */ /* 0x000fe200078ef805 */
[----:B-1----:R-:W-:-:S05]  /*07b0*/  IMAD.SHL.U32 R4, R7, 0x10, RZ ;  /* 0x0000001007047824 */ /* 0x002fca00078e00ff */
[----:B------:R-:W-:Y:S02]  /*07c0*/  LOP3.LUT R10, R2, 0x10, R4, 0xf8, !PT ;  /* 0x00000010020a7812 */ /* 0x000fe400078ef804 */
[----:B------:R-:W-:Y:S01]  /*07d0*/  LOP3.LUT R2, R3, R0, R2, 0x1e, !PT ;  /* 0x0000000003027212 */ /* 0x000fe200078e1e02 */
[----:B------:R-:W-:Y:S01]  /*07e0*/  IMAD R0, R12, 0x400, R8 ;  /* 0x000004000c007824 */ /* 0x000fe200078e0208 */
[----:B------:R-:W-:Y:S02]  /*07f0*/  LOP3.LUT R3, R5, R3, RZ, 0x3c, !PT ;  /* 0x0000000305037212 */ /* 0x000fe400078e3cff */
[----:B------:R-:W-:Y:S01]  /*0800*/  SHF.R.S32.HI R5, RZ, 0x2, R15 ;  /* 0x00000002ff057819 */ /* 0x000fe2000001140f */
[----:B------:R-:W-:Y:S02]  /*0810*/  IMAD.IADD R9, R9, 0x1, R2 ;  /* 0x0000000109097824 */ /* 0x000fe400078e0202 */
[----:B------:R-:W-:Y:S02]  /*0820*/  IMAD.IADD R231, R3, 0x1, R0 ;  /* 0x0000000103e77824 */ /* 0x000fe400078e0200 */
[----:B------:R-:W-:-:S02]  /*0830*/  IMAD.SHL.U32 R3, R17, 0x40, RZ ;  /* 0x0000004011037824 */ /* 0x000fc400078e00ff */
[----:B------:R-:W-:Y:S02]  /*0840*/  IMAD.SHL.U32 R2, R7, 0x8, RZ ;  /* 0x0000000807027824 */ /* 0x000fe400078e00ff */
[----:B------:R-:W-:Y:S01]  /*0850*/  IMAD.SHL.U32 R0, R11, 0x40, RZ ;  /* 0x000000400b007824 */ /* 0x000fe200078e00ff */
[----:B------:R-:W-:Y:S01]  /*0860*/  LOP3.LUT R3, R3, 0x1c0, RZ, 0xc0, !PT ;  /* 0x000001c003037812 */ /* 0x000fe200078ec0ff */
[----:B------:R-:W-:Y:S02]  /*0870*/  IMAD R6, R12, 0x10, R5 ;  /* 0x000000100c067824 */ /* 0x000fe400078e0205 */
[----:B------:R-:W-:Y:S01]  /*0880*/  IMAD.SHL.U32 R231, R231, 0x2, RZ ;  /* 0x00000002e7e77824 */ /* 0x000fe200078e00ff */
[----:B------:R-:W-:Y:S02]  /*0890*/  LOP3.LUT R2, R3, 0x8, R2, 0xf8, !PT ;  /* 0x0000000803027812 */ /* 0x000fe400078ef802 */
[----:B------:R-:W-:Y:S01]  /*08a0*/  SHF.R.U32.HI R4, RZ, 0x3, R3 ;  /* 0x00000003ff047819 */ /* 0x000fe20000011603 */
[----:B------:R1:W-:Y:S01]  /*08b0*/  STL [R1+0x30], R6 ;  /* 0x0000300601007387 */ /* 0x0003e20000100800 */
[----:B------:R-:W-:Y:S01]  /*08c0*/  LOP3.LUT R0, R0, 0xfffffe00, RZ, 0xc0, !PT ;  /* 0xfffffe0000007812 */ /* 0x000fe200078ec0ff */
[----:B------:R-:W-:Y:S01]  /*08d0*/  IMAD.IADD R238, R231, 0x1, R237 ;  /* 0x00000001e7ee7824 */ /* 0x000fe200078e02ed */
[----:B------:R-:W-:-:S02]  /*08e0*/  LOP3.LUT R220, R2, R4, RZ, 0x3c, !PT ;  /* 0x0000000402dc7212 */ /* 0x000fc400078e3cff */
[--C-:B------:R-:W-:Y:S01]  /*08f0*/  LOP3.LUT R2, R4, R10, R3.reuse, 0x1e, !PT ;  /* 0x0000000a04027212 */ /* 0x100fe200078e1e03 */
[----:B------:R-:W-:Y:S01]  /*0900*/  IMAD R5, R12, 0x400, R0 ;  /* 0x000004000c057824 */ /* 0x000fe200078e0200 */
[----:B------:R-:W-:Y:S01]  /*0910*/  LOP3.LUT R208, R4, R208, R3, 0x1e, !PT ;  /* 0x000000d004d07212 */ /* 0x000fe200078e1e03 */
[----:B------:R-:W-:Y:S01]  /*0920*/  IMAD.MOV.U32 R3, RZ, RZ, 0x20 ;  /* 0x00000020ff037424 */ /* 0x000fe200078e00ff */
[-C--:B------:R-:W-:Y:S01]  /*0930*/  LOP3.LUT R219, R2, R0.reuse, RZ, 0xfc, !PT ;  /* 0x0000000002db7212 */ /* 0x080fe200078efcff */
[----:B------:R-:W-:Y:S01]  /*0940*/  IMAD.MOV.U32 R4, RZ, RZ, 0x40 ;  /* 0x00000040ff047424 */ /* 0x000fe200078e00ff */
[----:B------:R-:W-:Y:S01]  /*0950*/  LOP3.LUT R208, R208, R0, RZ, 0xfc, !PT ;  /* 0x00000000d0d07212 */ /* 0x000fe200078efcff */
[----:B------:R-:W-:Y:S01]  /*0960*/  IMAD.IADD R220, R5, 0x1, R220 ;  /* 0x0000000105dc7824 */ /* 0x000fe200078e02dc */
[----:B------:R-:W-:Y:S02]  /*0970*/  IADD3 R0, R6, -0x40, RZ ;  /* 0xffffffc006007810 */ /* 0x000fe40007ffe0ff */
[----:B------:R-:W-:-:S02]  /*0980*/  SEL R216, R3, 0xffffffe0, !P4 ;  /* 0xffffffe003d87807 */ /* 0x000fc40006000000 */
[----:B------:R-:W-:Y:S02]  /*0990*/  SHF.R.S32.HI R2, RZ, 0x1f, R0 ;  /* 0x0000001fff027819 */ /* 0x000fe40000011400 */
[----:B------:R-:W-:Y:S01]  /*09a0*/  SEL R217, R4, 0xffffffc0, !P3 ;  /* 0xffffffc004d97807 */ /* 0x000fe20005800000 */
[----:B------:R-:W-:Y:S01]  /*09b0*/  IMAD.IADD R216, R215, 0x1, R216 ;  /* 0x00000001d7d87824 */ /* 0x000fe200078e02d8 */
[C---:B------:R-:W-:Y:S01]  /*09c0*/  SHF.L.U64.HI R2, R0.reuse, 0x2, R2 ;  /* 0x0000000200027819 */ /* 0x040fe20000010202 */
[----:B------:R-:W-:Y:S01]  /*09d0*/  IMAD.SHL.U32 R0, R0, 0x4, RZ ;  /* 0x0000000400007824 */ /* 0x000fe200078e00ff */
[----:B------:R-:W-:Y:S01]  /*09e0*/  SEL R3, R3, 0xffffffe0, !P1 ;  /* 0xffffffe003037807 */ /* 0x000fe20004800000 */
[----:B------:R-:W-:Y:S01]  /*09f0*/  IMAD.IADD R218, R215, 0x1, R217 ;  /* 0x00000001d7da7824 */ /* 0x000fe200078e02d9 */
[----:B-1----:R-:W-:Y:S01]  /*0a00*/  LEA R6, R9, 0xc000, 0x1 ;  /* 0x0000c00009067811 */ /* 0x002fe200078e08ff */
        /* <DEDUP_REMOVED lines=8> */
[----:B------:R-:W-:Y:S02]  /*0a90*/  IMAD.IADD R3, R5, 0x1, R4 ;  /* 0x0000000105037824 */ /* 0x000fe400078e0204 */
        /* <DEDUP_REMOVED lines=10> */
.L_x_468:
[----:B------:R-:W-:Y:S01]  /*0b40*/  ULDC.64 UR4, c[0x0][0x258] ;  /* 0x0000960000047ab9 */ /* 0x000fe20000000a00 */
[----:B------:R-:W-:Y:S01]  /*0b50*/  ISETP.NE.U32.AND P1, PT, RZ, c[0x0][0x250], PT ;  /* 0x00009400ff007a0c */ /* 0x000fe20003f25070 */
[----:B------:R-:W-:Y:S02]  /*0b60*/  UISETP.NE.U32.AND UP1, UPT, URZ, UR4, UPT ;  /* 0x000000043f00728c */ /* 0x000fe4000bf25070 */
[----:B------:R-:W-:Y:S01]  /*0b70*/  ULDC.64 UR6, c[0x0][0x258] ;  /* 0x0000960000067ab9 */ /* 0x000fe20000000a00 */
[----:B------:R-:W-:Y:S01]  /*0b80*/  ISETP.NE.AND.EX P1, PT, RZ, c[0x0][0x254], PT, P1 ;  /* 0x00009500ff007a0c */ /* 0x000fe20003f25310 */
[----:B------:R-:W-:-:S06]  /*0b90*/  UISETP.NE.AND.EX UP1, UPT, URZ, UR5, UPT, UP1 ;  /* 0x000000053f00728c */ /* 0x000fcc000bf25310 */
[----:B------:R-:W-:-:S05]  /*0ba0*/  PLOP3.LUT P0, PT, PT, PT, UP1, 0x80, 0x0 ;  /* 0x000000000000781c */ /* 0x000fca0003f0f018 */
[----:B------:R-:W-:Y:S01]  /*0bb0*/  @UP1 UMOV UR4, 0x4 ;  /* 0x0000000400041882 */ /* 0x000fe20000000000 */
[----:B-1----:R-:W1:Y:S01]  /*0bc0*/  @P1 S2R R5, SR_CTAID.Y ;  /* 0x0000000000051919 */ /* 0x002e620000002600 */
[----:B------:R-:W-:-:S06]  /*0bd0*/  @P1 IMAD.MOV.U32 R4, RZ, RZ, 0x4 ;  /* 0x00000004ff041424 */ /* 0x000fcc00078e00ff */
[----:B--2---:R-:W2:Y:S01]  /*0be0*/  @P0 S2R R0, SR_CTAID.Y ;  /* 0x0000000000000919 */ /* 0x004ea20000002600 */
[----:B-1----:R-:W-:-:S06]  /*0bf0*/  @P1 IMAD.WIDE R4, R5, R4, c[0x0][0x250] ;  /* 0x0000940005041625 */ /* 0x002fcc00078e0204 */
[----:B------:R-:W3:Y:S01]  /*0c00*/  @P1 LDG.E R4, [R4.64] ;  /* 0x0000002204041981 */ /* 0x000ee2000c1e1900 */
[----:B--2---:R-:W1:Y:S02]  /*0c10*/  @P0 R2UR UR5, R0 ;  /* 0x00000000000503c2 */ /* 0x004e6400000e0000 */
[----:B-1----:R-:W-:-:S06]  /*0c20*/  @UP1 UIMAD.WIDE UR4, UR5, UR4, UR6 ;  /* 0x00000004050412a5 */ /* 0x002fcc000f8e0206 */
[----:B------:R-:W-:Y:S02]  /*0c30*/  IMAD.U32 R2, RZ, RZ, UR4 ;  /* 0x00000004ff027e24 */ /* 0x000fe4000f8e00ff */
[----:B------:R-:W-:Y:S01]  /*0c40*/  IMAD.U32 R3, RZ, RZ, UR5 ;  /* 0x00000005ff037e24 */ /* 0x000fe2000f8e00ff */
[----:B------:R-:W-:Y:S02]  /*0c50*/  UMOV UR36, URZ ;  /* 0x0000003f00247c82 */ /* 0x000fe40008000000 */
[----:B------:R-:W-:Y:S02]  /*0c60*/  ULDC.64 UR4, c[0x0][0x268] ;  /* 0x00009a0000047ab9 */ /* 0x000fe40000000a00 */
[----:B------:R-:W2:Y:S01]  /*0c70*/  @P0 LDG.E R0, [R2.64] ;  /* 0x0000002202000981 */ /* 0x000ea2000c1e1900 */
[----:B------:R-:W-:-:S04]  /*0c80*/  @!UP1 UISETP.NE.U32.AND UP0, UPT, URZ, UR4, UPT ;  /* 0x000000043f00928c */ /* 0x000fc8000bf05070 */
[----:B------:R-:W-:-:S03]  /*0c90*/  @!UP1 UISETP.NE.AND.EX UP0, UPT, URZ, UR5, UPT, UP0 ;  /* 0x000000053f00928c */ /* 0x000fc6000bf05300 */
[----:B------:R-:W-:Y:S02]  /*0ca0*/  ULDC.64 UR4, c[0x0][0x218] ;  /* 0x0000860000047ab9 */ /* 0x000fe40000000a00 */
[----:B------:R-:W-:Y:S01]  /*0cb0*/  @!UP1 USEL UR5, URZ, UR5, !UP0 ;  /* 0x000000053f059287 */ /* 0x000fe2000c000000 */
[----:B---3--:R-:W1:Y:S08]  /*0cc0*/  @P1 R2UR UR36, R4 ;  /* 0x00000000042413c2 */ /* 0x008e7000000e0000 */
[----:B--2---:R-:W1:Y:S02]  /*0cd0*/  @P0 R2UR UR6, R0 ;  /* 0x00000000000603c2 */ /* 0x004e6400000e0000 */
[----:B-1----:R-:W-:-:S02]  /*0ce0*/  @UP1 UIADD3 UR7, UR6, -UR36, URZ ;  /* 0x8000002406071290 */ /* 0x002fc4000fffe03f */
[----:B------:R-:W-:Y:S02]  /*0cf0*/  USHF.L.U32 UR6, UR26, 0x7, URZ ;  /* 0x000000071a067899 */ /* 0x000fe4000800063f */
[----:B------:R-:W-:-:S04]  /*0d00*/  @!UP1 UIADD3 UR7, UR5, UR4, -UR36 ;  /* 0x0000000405079290 */ /* 0x000fc8000fffe824 */
[----:B------:R-:W-:-:S06]  /*0d10*/  UISETP.GE.AND UP0, UPT, UR6, UR7, UPT ;  /* 0x000000070600728c */ /* 0x000fcc000bf06270 */
[----:B------:R-:W-:-:S13]  /*0d20*/  PLOP3.LUT P0, PT, PT, PT, UP0, 0x80, 0x0 ;  /* 0x000000000000781c */ /* 0x000fda0003f0f008 */
[----:B-----5:R-:W-:Y:S05]  /*0d30*/  @P0 BRA `(.L_x_460) ;  /* 0x000061f000000947 */ /* 0x020fea0003800000 */
[----:B------:R-:W-:Y:S01]  /*0d40*/  IABS R4, c[0x0][0x1c8] ;  /* 0x0000720000047a13 */ /* 0x000fe20000000000 */
[----:B------:R-:W1:Y:S01]  /*0d50*/  S2R R5, SR_CTAID.Z ;  /* 0x0000000000057919 */ /* 0x000e620000002700 */
[----:B------:R-:W2:Y:S01]  /*0d60*/  S2UR UR37, SR_CTAID.Z ;  /* 0x00000000002579c3 */ /* 0x000ea20000002700 */
[----:B------:R-:W-:Y:S01]  /*0d70*/  ULDC UR41, c[0x0][0x1c8] ;  /* 0x0000720000297ab9 */ /* 0x000fe20000000800 */
[----:B------:R-:W3:Y:S01]  /*0d80*/  I2F.RP R2, R4 ;  /* 0x0000000400027306 */ /* 0x000ee20000209400 */
[----:B------:R-:W-:Y:S01]  /*0d90*/  ULDC UR39, c[0x0][0x214] ;  /* 0x0000850000277ab9 */ /* 0x000fe20000000800 */
[----:B------:R-:W-:Y:S01]  /*0da0*/  ISETP.NE.AND P2, PT, RZ, c[0x0][0x1c8], PT ;  /* 0x00007200ff007a0c */ /* 0x000fe20003f45270 */
[----:B------:R-:W-:Y:S02]  /*0db0*/  ULDC.U8 UR7, c[0x0][0x328] ;  /* 0x0000ca0000077ab9 */ /* 0x000fe40000000000 */
[----:B------:R-:W-:Y:S01]  /*0dc0*/  UIADD3 UR11, UR39, 0x3f, URZ ;  /* 0x0000003f270b7890 */ /* 0x000fe2000fffe03f */
[----:B------:R-:W4:Y:S01]  /*0dd0*/  S2UR UR38, SR_CTAID.Y ;  /* 0x00000000002679c3 */ /* 0x000f220000002600 */
[----:B------:R-:W-:-:S02]  /*0de0*/  ULDC.64 UR4, c[0x0][0x240] ;  /* 0x0000900000047ab9 */ /* 0x000fc40000000a00 */
[----:B------:R-:W-:Y:S02]  /*0df0*/  UISETP.NE.AND UP0, UPT, UR7, URZ, UPT ;  /* 0x0000003f0700728c */ /* 0x000fe4000bf05270 */
[----:B------:R-:W-:Y:S02]  /*0e00*/  UISETP.NE.U32.AND UP1, UPT, URZ, UR4, UPT ;  /* 0x000000043f00728c */ /* 0x000fe4000bf25070 */
[----:B------:R-:W-:Y:S02]  /*0e10*/  USHF.R.S32.HI UR45, URZ, 0x1f, UR11 ;  /* 0x0000001f3f2d7899 */ /* 0x000fe4000801140b */
[----:B------:R-:W-:Y:S01]  /*0e20*/  UISETP.NE.AND.EX UP1, UPT, URZ, UR5, UPT, UP1 ;  /* 0x000000053f00728c */ /* 0x000fe2000bf25310 */
[----:B---3--:R-:W3:Y:S01]  /*0e30*/  MUFU.RCP R2, R2 ;  /* 0x0000000200027308 */ /* 0x008ee20000001000 */
[----:B------:R-:W-:Y:S02]  /*0e40*/  ULEA.HI UR45, UR45, UR11, URZ, 0x6 ;  /* 0x0000000b2d2d7291 */ /* 0x000fe4000f8f303f */
[----:B------:R-:W-:Y:S01]  /*0e50*/  ULDC UR4, c[0x0][0x214] ;  /* 0x0000850000047ab9 */ /* 0x000fe20000000800 */
[----:B-1----:R-:W-:Y:S01]  /*0e60*/  IABS R5, R5 ;  /* 0x0000000500057213 */ /* 0x002fe20000000000 */
[----:B--2---:R-:W-:-:S02]  /*0e70*/  ULOP3.LUT UR41, UR37, UR41, URZ, 0x3c, !UPT ;  /* 0x0000002925297292 */ /* 0x004fc4000f8e3c3f */
[----:B------:R-:W-:Y:S02]  /*0e80*/  ULDC UR8, c[0x0][0x22c] ;  /* 0x00008b0000087ab9 */ /* 0x000fe40000000800 */
[----:B------:R-:W-:Y:S02]  /*0e90*/  ULDC UR5, c[0x0][0x1c0] ;  /* 0x0000700000057ab9 */ /* 0x000fe40000000800 */
[----:B------:R-:W-:Y:S01]  /*0ea0*/  ISETP.LE.AND P1, PT, RZ, UR41, PT ;  /* 0x00000029ff007c0c */ /* 0x000fe2000bf23270 */
[----:B------:R-:W-:Y:S02]  /*0eb0*/  UIMAD UR8, UR37, UR8, URZ ;  /* 0x00000008250872a4 */ /* 0x000fe4000f8e023f */
[----:B----4-:R-:W-:Y:S01]  /*0ec0*/  UIMAD.WIDE UR48, UR38, 0x80, URZ ;  /* 0x00000080263078a5 */ /* 0x010fe2000f8e023f */
[----:B---3--:R-:W-:Y:S01]  /*0ed0*/  IADD3 R2, R2, 0xffffffe, RZ ;  /* 0x0ffffffe02027810 */ /* 0x008fe20007ffe0ff */
[----:B------:R-:W-:Y:S02]  /*0ee0*/  @UP0 UIMAD UR7, UR38, UR4, URZ ;  /* 0x00000004260702a4 */ /* 0x000fe4000f8e023f */
[----:B------:R-:W-:Y:S01]  /*0ef0*/  USEL UR46, UR48, URZ, UP1 ;  /* 0x0000003f302e7287 */ /* 0x000fe20008800000 */
[----:B------:R-:W1:Y:S01]  /*0f00*/  F2I.FTZ.U32.TRUNC.NTZ R3, R2 ;  /* 0x0000000200037305 */ /* 0x000e62000021f000 */
[----:B------:R-:W-:-:S02]  /*0f10*/  ULOP3.LUT UR48, UR45, 0xffffffc0, URZ, 0xc0, !UPT ;  /* 0xffffffc02d307892 */ /* 0x000fc4000f8ec03f */
[----:B------:R-:W-:Y:S02]  /*0f20*/  @!UP0 UIMAD UR5, UR38, UR5, UR37 ;  /* 0x00000005260582a4 */ /* 0x000fe4000f8e0225 */
[----:B------:R-:W-:Y:S02]  /*0f30*/  UIADD3 UR48, UR48, -0x40, URZ ;  /* 0xffffffc030307890 */ /* 0x000fe4000fffe03f */
[----:B------:R-:W-:Y:S02]  /*0f40*/  ULDC.U8 UR10, c[0x0][0x3d0] ;  /* 0x0000f400000a7ab9 */ /* 0x000fe40000000000 */
[----:B------:R-:W-:Y:S02]  /*0f50*/  ULDC UR42, c[0x0][0x234] ;  /* 0x00008d00002a7ab9 */ /* 0x000fe40000000800 */
[----:B------:R-:W-:Y:S02]  /*0f60*/  ULDC UR47, c[0x0][0x1c0] ;  /* 0x00007000002f7ab9 */ /* 0x000fe40000000800 */
[----:B------:R-:W-:-:S02]  /*0f70*/  USEL UR43, UR49, URZ, UP1 ;  /* 0x0000003f312b7287 */ /* 0x000fc40008800000 */
[----:B------:R-:W-:Y:S01]  /*0f80*/  @UP0 UIMAD UR42, UR37, UR42, UR7 ;  /* 0x0000002a252a02a4 */ /* 0x000fe2000f8e0207 */
[--C-:B-1----:R-:W-:Y:S01]  /*0f90*/  IMAD.MOV R0, RZ, RZ, -R3.reuse ;  /* 0x000000ffff007224 */ /* 0x102fe200078e0a03 */
[----:B------:R-:W-:Y:S01]  /*0fa0*/  USHF.R.S32.HI UR9, URZ, 0x1f, UR36 ;  /* 0x0000001f3f097899 */ /* 0x000fe20008011424 */
[----:B------:R-:W-:Y:S01]  /*0fb0*/  IMAD.MOV.U32 R2, RZ, RZ, RZ ;  /* 0x000000ffff027224 */ /* 0x000fe200078e00ff */
[----:B------:R-:W-:Y:S01]  /*0fc0*/  USHF.R.S32.HI UR27, URZ, 0x1f, UR6 ;  /* 0x0000001f3f1b7899 */ /* 0x000fe20008011406 */
[----:B------:R-:W-:Y:S01]  /*0fd0*/  IMAD R0, R0, R4, RZ ;  /* 0x0000000400007224 */ /* 0x000fe200078e02ff */
[----:B------:R-:W-:Y:S02]  /*0fe0*/  USHF.R.S32.HI UR44, URZ, 0x1f, UR38 ;  /* 0x0000001f3f2c7899 */ /* 0x000fe40008011426 */
[----:B------:R-:W-:Y:S01]  /*0ff0*/  USHF.R.S32.HI UR40, URZ, 0x1f, UR37 ;  /* 0x0000001f3f287899 */ /* 0x000fe20008011425 */
[----:B------:R-:W-:Y:S01]  /*1000*/  IMAD.HI.U32 R0, R3, R0, R2 ;  /* 0x0000000003007227 */ /* 0x000fe200078e0002 */
[----:B------:R-:W-:-:S02]  /*1010*/  USHF.R.S32.HI UR47, URZ, 0x1f, UR47 ;  /* 0x0000001f3f2f7899 */ /* 0x000fc4000801142f */
[----:B------:R-:W-:Y:S01]  /*1020*/  USHF.R.S32.HI UR50, URZ, 0x1f, UR8 ;  /* 0x0000001f3f327899 */ /* 0x000fe20008011408 */
[----:B------:R-:W-:Y:S01]  /*1030*/  IMAD.MOV.U32 R3, RZ, RZ, R5 ;  /* 0x000000ffff037224 */ /* 0x000fe200078e0005 */
[----:B------:R-:W-:Y:S02]  /*1040*/  @!UP0 UIMAD UR42, UR5, UR4, URZ ;  /* 0x00000004052a82a4 */ /* 0x000fe4000f8e023f */
[----:B------:R-:W-:Y:S01]  /*1050*/  USHF.R.S32.HI UR49, URZ, 0x1f, UR48 ;  /* 0x0000001f3f317899 */ /* 0x000fe20008011430 */
[----:B------:R-:W-:-:S04]  /*1060*/  IMAD.HI.U32 R0, R0, R3, RZ ;  /* 0x0000000300007227 */ /* 0x000fc800078e00ff */
[----:B------:R-:W-:-:S04]  /*1070*/  IMAD.MOV R2, RZ, RZ, -R0 ;  /* 0x000000ffff027224 */ /* 0x000fc800078e0a00 */
[C---:B------:R-:W-:Y:S02]  /*1080*/  IMAD R2, R4.reuse, R2, R3 ;  /* 0x0000000204027224 */ /* 0x040fe400078e0203 */
[----:B------:R-:W1:Y:S03]  /*1090*/  S2R R3, SR_CTAID.X ;  /* 0x0000000000037919 */ /* 0x000e660000002500 */
[----:B------:R-:W-:-:S13]  /*10a0*/  ISETP.GT.U32.AND P3, PT, R4, R2, PT ;  /* 0x000000020400720c */ /* 0x000fda0003f64070 */
[----:B------:R-:W-:Y:S01]  /*10b0*/  @!P3 IMAD.IADD R2, R2, 0x1, -R4 ;  /* 0x000000010202b824 */ /* 0x000fe200078e0a04 */
[----:B------:R-:W-:Y:S02]  /*10c0*/  @!P3 IADD3 R0, R0, 0x1, RZ ;  /* 0x000000010000b810 */ /* 0x000fe40007ffe0ff */
[----:B------:R-:W-:Y:S02]  /*10d0*/  ISETP.NE.AND P3, PT, RZ, UR10, PT ;  /* 0x0000000aff007c0c */ /* 0x000fe4000bf65270 */
[----:B------:R-:W-:Y:S01]  /*10e0*/  ISETP.GE.U32.AND P0, PT, R2, R4, PT ;  /* 0x000000040200720c */ /* 0x000fe20003f06070 */
[----:B-1----:R-:W-:-:S04]  /*10f0*/  IMAD.WIDE.U32 R10, R3, c[0x0][0x3d8], RZ ;  /* 0x0000f600030a7a25 */ /* 0x002fc800078e00ff */
[----:B------:R-:W-:Y:S01]  /*1100*/  IMAD R2, R3, c[0x0][0x3dc], R11 ;  /* 0x0000f70003027a24 */ /* 0x000fe200078e020b */
[----:B------:R-:W-:-:S04]  /*1110*/  SEL R10, R10, RZ, P3 ;  /* 0x000000ff0a0a7207 */ /* 0x000fc80001800000 */
[----:B------:R-:W-:-:S03]  /*1120*/  SEL R19, R2, RZ, P3 ;  /* 0x000000ff02137207 */ /* 0x000fc60001800000 */
[----:B------:R-:W-:Y:S02]  /*1130*/  @P0 IADD3 R0, R0, 0x1, RZ ;  /* 0x0000000100000810 */ /* 0x000fe40007ffe0ff */
[----:B------:R-:W-:-:S03]  /*1140*/  PLOP3.LUT P0, PT, PT, PT, UP0, 0x80, 0x0 ;  /* 0x000000000000781c */ /* 0x000fc60003f0f008 */
[----:B------:R-:W-:Y:S01]  /*1150*/  @!P1 IMAD.MOV R0, RZ, RZ, -R0 ;  /* 0x000000ffff009224 */ /* 0x000fe200078e0a00 */
[----:B------:R-:W-:-:S04]  /*1160*/  @!P2 LOP3.LUT R0, RZ, c[0x0][0x1c8], RZ, 0x33, !PT ;  /* 0x00007200ff00aa12 */ /* 0x000fc800078e33ff */
[----:B------:R-:W-:-:S05]  /*1170*/  SHF.R.S32.HI R18, RZ, 0x1f, R0 ;  /* 0x0000001fff127819 */ /* 0x000fca0000011400 */
[----:B------:R-:W-:Y:S05]  /*1180*/  @!P0 BRA `(.L_x_461) ;  /* 0x0000003000008947 */ /* 0x000fea0003800000 */
[----:B------:R-:W-:-:S04]  /*1190*/  UIMAD UR41, UR24, UR38, URZ ;  /* 0x00000026182972a4 */ /* 0x000fc8000f8e023f */
[----:B------:R-:W-:Y:S01]  /*11a0*/  UIMAD UR41, UR25, UR37, UR41 ;  /* 0x00000025192972a4 */ /* 0x000fe2000f8e0229 */
[----:B------:R-:W-:Y:S05]  /*11b0*/  BRA `(.L_x_462) ;  /* 0x0000002000007947 */ /* 0x000fea0003800000 */
.L_x_461:
[----:B------:R-:W-:-:S04]  /*11c0*/  UIMAD UR41, UR38, UR15, UR37 ;  /* 0x0000000f262972a4 */ /* 0x000fc8000f8e0225 */
[----:B------:R-:W-:Y:S02]  /*11d0*/  UIMAD UR41, UR41, UR14, URZ ;  /* 0x0000000e292972a4 */ /* 0x000fe4000f8e023f */
.L_x_462:
[----:B------:R-:W2:Y:S04]  /*11e0*/  LDL.64 R2, [R1+0x28] ;  /* 0x0000280001027983 */ /* 0x000ea80000100a00 */
[----:B------:R1:W2:Y:S01]  /*11f0*/  LDL.64 R14, [R1+0x28] ;  /* 0x00002800010e7983 */ /* 0x0002a20000100a00 */
[----:B------:R-:W-:Y:S01]  /*1200*/  UIADD3 UR36, UP0, UR6, UR36, URZ ;  /* 0x0000002406247290 */ /* 0x000fe2000ff1e03f */
[----:B------:R-:W-:Y:S01]  /*1210*/  IMAD.U32 R16, RZ, RZ, UR8 ;  /* 0x00000008ff107e24 */ /* 0x000fe2000f8e00ff */
[----:B------:R-:W-:Y:S01]  /*1220*/  ULDC.64 UR10, c[0x0][0x198] ;  /* 0x00006600000a7ab9 */ /* 0x000fe20000000a00 */
[----:B------:R-:W3:Y:S01]  /*1230*/  S2R R11, SR_TID.X ;  /* 0x00000000000b7919 */ /* 0x000ee20000002100 */
[----:B------:R-:W-:Y:S01]  /*1240*/  UIADD3.X UR27, UR9, UR27, URZ, UP0, !UPT ;  /* 0x0000001b091b7290 */ /* 0x000fe200087fe43f */
[----:B------:R-:W-:Y:S01]  /*1250*/  IMAD.U32 R17, RZ, RZ, UR50 ;  /* 0x00000032ff117e24 */ /* 0x000fe2000f8e00ff */
[----:B------:R-:W-:Y:S01]  /*1260*/  ULDC.64 UR4, c[0x0][0x368] ;  /* 0x0000da0000047ab9 */ /* 0x000fe20000000a00 */
[----:B------:R-:W4:Y:S01]  /*1270*/  S2R R21, SR_CTAID.Y ;  /* 0x0000000000157919 */ /* 0x000f220000002600 */
[----:B------:R-:W-:Y:S01]  /*1280*/  UIMAD UR9, UR27, UR10, URZ ;  /* 0x0000000a1b0972a4 */ /* 0x000fe2000f8e023f */
[----:B------:R-:W-:Y:S01]  /*1290*/  IMAD.U32 R4, RZ, RZ, UR36 ;  /* 0x00000024ff047e24 */ /* 0x000fe2000f8e00ff */
[----:B------:R-:W-:-:S02]  /*12a0*/  UIMAD UR4, UR44, UR4, URZ ;  /* 0x000000042c0472a4 */ /* 0x000fc4000f8e023f */
[----:B------:R-:W-:Y:S02]  /*12b0*/  UIMAD UR9, UR36, UR11, UR9 ;  /* 0x0000000b240972a4 */ /* 0x000fe4000f8e0209 */
[----:B------:R-:W-:Y:S02]  /*12c0*/  UIMAD UR5, UR38, UR5, UR4 ;  /* 0x00000005260572a4 */ /* 0x000fe4000f8e0204 */
[----:B------:R-:W-:Y:S02]  /*12d0*/  ULDC.64 UR6, c[0x0][0x1a0] ;  /* 0x0000680000067ab9 */ /* 0x000fe40000000a00 */
[----:B------:R-:W-:-:S04]  /*12e0*/  UIMAD UR4, UR27, UR6, URZ ;  /* 0x000000061b0472a4 */ /* 0x000fc8000f8e023f */
[----:B------:R-:W-:Y:S01]  /*12f0*/  UIMAD UR4, UR36, UR7, UR4 ;  /* 0x00000007240472a4 */ /* 0x000fe2000f8e0204 */
[----:B---3--:R-:W-:-:S04]  /*1300*/  SHF.R.S32.HI R12, RZ, 0x1f, R11 ;  /* 0x0000001fff0c7819 */ /* 0x008fc8000001140b */
[CC--:B------:R-:W-:Y:S02]  /*1310*/  LEA.HI R9, R12.reuse, R11.reuse, RZ, 0x5 ;  /* 0x0000000b0c097211 */ /* 0x0c0fe400078f28ff */
[----:B------:R-:W-:Y:S02]  /*1320*/  LEA.HI R12, R12, R11, RZ, 0x3 ;  /* 0x0000000b0c0c7211 */ /* 0x000fe400078f18ff */
[----:B------:R-:W-:Y:S02]  /*1330*/  LOP3.LUT R8, R9, 0xffffffe0, RZ, 0xc0, !PT ;  /* 0xffffffe009087812 */ /* 0x000fe400078ec0ff */
[----:B------:R-:W-:Y:S02]  /*1340*/  SHF.R.S32.HI R9, RZ, 0x5, R9 ;  /* 0x00000005ff097819 */ /* 0x000fe40000011409 */
[----:B------:R-:W-:Y:S01]  /*1350*/  SHF.R.S32.HI R12, RZ, 0x3, R12 ;  /* 0x00000003ff0c7819 */ /* 0x000fe2000001140c */
[----:B------:R-:W-:-:S03]  /*1360*/  IMAD.IADD R8, R11, 0x1, -R8 ;  /* 0x000000010b087824 */ /* 0x000fc600078e0a08 */
[----:B------:R-:W-:Y:S01]  /*1370*/  SHF.R.S32.HI R20, RZ, 0x1f, R12 ;  /* 0x0000001fff147819 */ /* 0x000fe2000001140c */
[----:B------:R-:W-:-:S05]  /*1380*/  IMAD R8, R9, UR23, R8 ;  /* 0x0000001709087c24 */ /* 0x000fca000f8e0208 */
[----:B------:R-:W-:Y:S02]  /*1390*/  IADD3 R16, P1, P0, R8, UR22, R16 ;  /* 0x0000001608107c10 */ /* 0x000fe4000f83e010 */
[----:B------:R-:W-:Y:S02]  /*13a0*/  SHF.R.S32.HI R9, RZ, 0x1f, R8 ;  /* 0x0000001fff097819 */ /* 0x000fe40000011408 */
[----:B------:R-:W-:Y:S02]  /*13b0*/  IADD3 R8, P2, R12, UR48, RZ ;  /* 0x000000300c087c10 */ /* 0x000fe4000ff5e0ff */
[----:B------:R-:W-:Y:S02]  /*13c0*/  IADD3.X R17, R9, UR21, R17, P1, P0 ;  /* 0x0000001509117c10 */ /* 0x000fe40008fe0411 */
[----:B------:R-:W-:Y:S02]  /*13d0*/  IADD3.X R9, R20, UR49, RZ, P2, !PT ;  /* 0x0000003114097c10 */ /* 0x000fe400097fe4ff */
[----:B------:R-:W-:-:S03]  /*13e0*/  IADD3 R16, P0, R16, R10, RZ ;  /* 0x0000000a10107210 */ /* 0x000fc60007f1e0ff */
[C---:B------:R-:W-:Y:S02]  /*13f0*/  IMAD R13, R9.reuse, c[0x0][0x190], RZ ;  /* 0x00006400090d7a24 */ /* 0x040fe400078e02ff */
[----:B------:R-:W-:-:S04]  /*1400*/  IMAD R9, R9, c[0x0][0x370], RZ ;  /* 0x0000dc0009097a24 */ /* 0x000fc800078e02ff */
[----:B------:R-:W-:Y:S01]  /*1410*/  IMAD R9, R8, c[0x0][0x374], R9 ;  /* 0x0000dd0008097a24 */ /* 0x000fe200078e0209 */
[----:B------:R-:W-:Y:S02]  /*1420*/  UIMAD UR47, UR47, UR12, UR20 ;  /* 0x0000000c2f2f72a4 */ /* 0x000fe4000f8e0214 */
[----:B------:R-:W-:Y:S01]  /*1430*/  ULEA.HI.SX32 UR45, UR45, 0xffffffff, 0x1a ;  /* 0xffffffff2d2d7891 */ /* 0x000fe2000f8fd23f */
[----:B------:R-:W-:Y:S01]  /*1440*/  @P3 BAR.SYNC.DEFER_BLOCKING 0x0 ;  /* 0x0000000000003b1d */ /* 0x000fe20000010000 */
[----:B--2---:R-:W-:Y:S02]  /*1450*/  IMAD.MOV.U32 R14, RZ, RZ, R2 ;  /* 0x000000ffff0e7224 */ /* 0x004fe400078e0002 */
[----:B------:R-:W-:-:S03]  /*1460*/  IMAD.U32 R2, RZ, RZ, UR36 ;  /* 0x00000024ff027e24 */ /* 0x000fc6000f8e00ff */
[----:B------:R-:W-:-:S05]  /*1470*/  SHF.R.S32.HI R15, RZ, 0x1f, R14 ;  /* 0x0000001fff0f7819 */ /* 0x000fca000001140e */
[----:B------:R2:W-:Y:S01]  /*1480*/  STL [R1+0x2c], R15 ;  /* 0x00002c0f01007387 */ /* 0x0005e20000100800 */
[----:B------:R-:W-:-:S03]  /*1490*/  IMAD.WIDE.U32 R4, R4, c[0x0][0x198], R14 ;  /* 0x0000660004047a25 */ /* 0x000fc600078e000e */
[----:B------:R-:W3:Y:S01]  /*14a0*/  LDL R22, [R1] ;  /* 0x0000000001167983 */ /* 0x000ee20000100800 */
[----:B----4-:R-:W-:Y:S01]  /*14b0*/  IMAD.WIDE.U32 R6, R21, c[0x0][0x368], R14 ;  /* 0x0000da0015067a25 */ /* 0x010fe200078e000e */
[----:B------:R-:W-:Y:S01]  /*14c0*/  IADD3 R5, R5, UR9, RZ ;  /* 0x0000000905057c10 */ /* 0x000fe2000fffe0ff */
[----:B------:R-:W-:Y:S02]  /*14d0*/  ULDC.64 UR8, c[0x0][0x180] ;  /* 0x0000600000087ab9 */ /* 0x000fe40000000a00 */
[----:B------:R-:W-:Y:S01]  /*14e0*/  UIMAD UR8, UR44, UR8, URZ ;  /* 0x000000082c0872a4 */ /* 0x000fe2000f8e023f */
[----:B------:R-:W-:Y:S01]  /*14f0*/  IADD3 R7, R7, UR5, RZ ;  /* 0x0000000507077c10 */ /* 0x000fe2000fffe0ff */
[----:B------:R-:W-:Y:S02]  /*1500*/  IMAD.WIDE.U32 R4, R21, c[0x0][0x180], R4 ;  /* 0x0000600015047a25 */ /* 0x000fe400078e0004 */
[----:B------:R-:W-:Y:S02]  /*1510*/  UIMAD UR8, UR38, UR9, UR8 ;  /* 0x00000009260872a4 */ /* 0x000fe4000f8e0208 */
[----:B------:R-:W-:-:S04]  /*1520*/  IMAD.WIDE.U32 R10, R8, c[0x0][0x370], R6 ;  /* 0x0000dc00080a7a25 */ /* 0x000fc800078e0006 */
[----:B------:R-:W-:Y:S01]  /*1530*/  IMAD.IADD R9, R11, 0x1, R9 ;  /* 0x000000010b097824 */ /* 0x000fe200078e0209 */
[----:B------:R-:W-:Y:S01]  /*1540*/  IADD3 R5, R5, UR8, RZ ;  /* 0x0000000805057c10 */ /* 0x000fe2000fffe0ff */
[----:B------:R-:W-:Y:S02]  /*1550*/  IMAD R11, R18, c[0x0][0x1b0], RZ ;  /* 0x00006c00120b7a24 */ /* 0x000fe400078e02ff */
[----:B------:R-:W-:Y:S02]  /*1560*/  IMAD R6, R8, c[0x0][0x194], R13 ;  /* 0x0000650008067a24 */ /* 0x000fe400078e020d */
[C---:B------:R-:W-:Y:S02]  /*1570*/  IMAD R13, R0.reuse, c[0x0][0x1b4], R11 ;  /* 0x00006d00000d7a24 */ /* 0x040fe400078e020b */
[----:B------:R-:W-:-:S04]  /*1580*/  IMAD.WIDE.U32 R4, R0, c[0x0][0x1b0], R4 ;  /* 0x00006c0000047a25 */ /* 0x000fc800078e0004 */
[----:B------:R-:W-:Y:S02]  /*1590*/  IMAD.IADD R5, R5, 0x1, R13 ;  /* 0x0000000105057824 */ /* 0x000fe400078e020d */
[----:B------:R-:W4:Y:S01]  /*15a0*/  LDL R13, [R1+0x30] ;  /* 0x00003000010d7983 */ /* 0x000f220000100800 */
[----:B------:R-:W-:-:S04]  /*15b0*/  IMAD.WIDE.U32 R2, R2, c[0x0][0x1a0], R14 ;  /* 0x0000680002027a25 */ /* 0x000fc800078e000e */
[----:B--2---:R-:W-:Y:S01]  /*15c0*/  IMAD.WIDE.U32 R14, R8, c[0x0][0x190], R14 ;  /* 0x00006400080e7a25 */ /* 0x004fe200078e000e */
[----:B------:R-:W-:Y:S01]  /*15d0*/  IADD3 R3, R3, UR4, RZ ;  /* 0x0000000403037c10 */ /* 0x000fe2000fffe0ff */
[----:B------:R-:W-:Y:S02]  /*15e0*/  ULDC.64 UR4, c[0x0][0x188] ;  /* 0x0000620000047ab9 */ /* 0x000fe40000000a00 */
[----:B------:R-:W-:Y:S01]  /*15f0*/  IMAD.IADD R7, R15, 0x1, R6 ;  /* 0x000000010f077824 */ /* 0x000fe200078e0206 */
[----:B------:R-:W-:Y:S01]  /*1600*/  UIMAD UR4, UR44, UR4, URZ ;  /* 0x000000042c0472a4 */ /* 0x000fe2000f8e023f */
[----:B------:R-:W2:Y:S01]  /*1610*/  S2R R15, SR_CTAID.Z ;  /* 0x00000000000f7919 */ /* 0x000ea20000002700 */
[----:B------:R-:W-:Y:S02]  /*1620*/  IMAD.WIDE.U32 R2, R21, c[0x0][0x188], R2 ;  /* 0x0000620015027a25 */ /* 0x000fe400078e0002 */
[----:B------:R-:W-:-:S06]  /*1630*/  UIMAD UR4, UR38, UR5, UR4 ;  /* 0x00000005260472a4 */ /* 0x000fcc000f8e0204 */
[----:B------:R-:W-:Y:S01]  /*1640*/  IADD3 R3, R3, UR4, RZ ;  /* 0x0000000403037c10 */ /* 0x000fe2000fffe0ff */
[----:B------:R-:W-:Y:S02]  /*1650*/  ULDC.64 UR4, c[0x0][0x378] ;  /* 0x0000de0000047ab9 */ /* 0x000fe40000000a00 */
[----:B------:R-:W-:Y:S01]  /*1660*/  UIMAD UR4, UR40, UR4, URZ ;  /* 0x00000004280472a4 */ /* 0x000fe2000f8e023f */
[----:B------:R-:W-:Y:S01]  /*1670*/  IMAD.MOV.U32 R8, RZ, RZ, R10 ;  /* 0x000000ffff087224 */ /* 0x000fe200078e000a */
[----:B------:R-:W-:Y:S02]  /*1680*/  UIMAD.WIDE UR50, UR38, UR13, UR48 ;  /* 0x0000000d263272a5 */ /* 0x000fe4000f8e0230 */
[----:B------:R-:W-:-:S03]  /*1690*/  UIMAD UR8, UR37, UR5, UR4 ;  /* 0x00000005250872a4 */ /* 0x000fc6000f8e0204 */
[----:B------:R-:W-:Y:S01]  /*16a0*/  ULDC.64 UR4, c[0x0][0x178] ;  /* 0x00005e0000047ab9 */ /* 0x000fe20000000a00 */
[----:B------:R-:W-:Y:S01]  /*16b0*/  IMAD.MOV.U32 R6, RZ, RZ, R14 ;  /* 0x000000ffff067224 */ /* 0x000fe200078e000e */
[----:B------:R-:W-:Y:S01]  /*16c0*/  UIADD3 UR46, UP0, UR50, UR46, URZ ;  /* 0x0000002e322e7290 */ /* 0x000fe2000ff1e03f */
[----:B------:R-:W-:Y:S01]  /*16d0*/  IMAD R10, R18, c[0x0][0x1b8], RZ ;  /* 0x00006e00120a7a24 */ /* 0x000fe200078e02ff */
[----:B------:R-:W-:Y:S01]  /*16e0*/  UIADD3 UR47, UR33, UR47, URZ ;  /* 0x0000002f212f7290 */ /* 0x000fe2000fffe03f */
[----:B--2---:R-:W-:Y:S01]  /*16f0*/  IMAD.WIDE.U32 R8, R15, c[0x0][0x378], R8 ;  /* 0x0000de000f087a25 */ /* 0x004fe200078e0008 */
[----:B------:R-:W-:Y:S02]  /*1700*/  UIMAD UR4, UR44, UR4, URZ ;  /* 0x000000042c0472a4 */ /* 0x000fe4000f8e023f */
[----:B------:R-:W-:Y:S01]  /*1710*/  UIADD3.X UR43, UR51, UR43, URZ, UP0, !UPT ;  /* 0x0000002b332b7290 */ /* 0x000fe200087fe43f */
[----:B------:R-:W-:Y:S01]  /*1720*/  IMAD.X R17, R17, 0x1, R19, P0 ;  /* 0x0000000111117824 */ /* 0x000fe200000e0613 */
[----:B------:R-:W-:Y:S01]  /*1730*/  UIMAD UR47, UR47, UR46, URZ ;  /* 0x0000002e2f2f72a4 */ /* 0x000fe2000f8e023f */
[----:B------:R-:W-:Y:S01]  /*1740*/  IMAD.U32 R18, RZ, RZ, UR32 ;  /* 0x00000020ff127e24 */ /* 0x000fe2000f8e00ff */
[----:B------:R-:W-:Y:S01]  /*1750*/  UIMAD UR38, UR38, UR5, UR4 ;  /* 0x00000005262672a4 */ /* 0x000fe2000f8e0204 */
[----:B------:R-:W-:Y:S01]  /*1760*/  IMAD R14, R0, c[0x0][0x1bc], R10 ;  /* 0x00006f00000e7a24 */ /* 0x000fe200078e020a */
[----:B------:R-:W-:Y:S01]  /*1770*/  LEA R234, P1, R8, c[0x0][0x330], 0x1 ;  /* 0x0000cc0008ea7a11 */ /* 0x000fe200078208ff */
[----:B------:R-:W-:Y:S01]  /*1780*/  IMAD.WIDE.U32 R2, R0, c[0x0][0x1b8], R2 ;  /* 0x00006e0000027a25 */ /* 0x000fe200078e0002 */
[----:B------:R-:W-:-:S03]  /*1790*/  IADD3 R0, R9, UR8, RZ ;  /* 0x0000000809007c10 */ /* 0x000fc6000fffe0ff */
[----:B------:R-:W-:Y:S01]  /*17a0*/  IMAD.WIDE.U32 R6, R21, c[0x0][0x178], R6 ;  /* 0x00005e0015067a25 */ /* 0x000fe200078e0006 */
[----:B------:R-:W-:Y:S02]  /*17b0*/  UIMAD UR43, UR43, UR32, UR47 ;  /* 0x000000202b2b72a4 */ /* 0x000fe4000f8e022f */
[----:B------:R-:W-:Y:S01]  /*17c0*/  ULDC.64 UR4, c[0x0][0x1a8] ;  /* 0x00006a0000047ab9 */ /* 0x000fe20000000a00 */
[----:B------:R-:W-:Y:S01]  /*17d0*/  IMAD.WIDE.U32 R10, R18, UR46, R16 ;  /* 0x0000002e120a7c25 */ /* 0x000fe2000f8e0010 */
[----:B------:R-:W-:Y:S01]  /*17e0*/  LEA.HI.X R235, R8, c[0x0][0x334], R0, 0x1, P1 ;  /* 0x0000cd0008eb7a11 */ /* 0x000fe200008f0c00 */
[----:B------:R-:W-:Y:S01]  /*17f0*/  UIMAD UR4, UR40, UR4, URZ ;  /* 0x00000004280472a4 */ /* 0x000fe2000f8e023f */
[----:B------:R-:W-:Y:S01]  /*1800*/  IADD3 R7, R7, UR38, RZ ;  /* 0x0000002607077c10 */ /* 0x000fe2000fffe0ff */
[----:B------:R-:W-:Y:S02]  /*1810*/  IMAD.IADD R3, R3, 0x1, R14 ;  /* 0x0000000103037824 */ /* 0x000fe400078e020e */
[----:B------:R-:W-:Y:S01]  /*1820*/  IMAD R0, R20, c[0x0][0x1a0], RZ ;  /* 0x0000680014007a24 */ /* 0x000fe200078e02ff */
[----:B------:R-:W-:Y:S01]  /*1830*/  ULEA.HI UR8, UR45, UR45, URZ, 0x1 ;  /* 0x0000002d2d087291 */ /* 0x000fe2000f8f083f */
[----:B------:R-:W-:Y:S01]  /*1840*/  IADD3 R9, R11, UR43, RZ ;  /* 0x0000002b0b097c10 */ /* 0x000fe2000fffe0ff */
[----:B------:R-:W-:Y:S01]  /*1850*/  UIMAD UR4, UR37, UR5, UR4 ;  /* 0x00000005250472a4 */ /* 0x000fe2000f8e0204 */
[----:B------:R-:W-:Y:S01]  /*1860*/  LEA R224, P0, R10, c[0x0][0x350], 0x2 ;  /* 0x0000d4000ae07a11 */ /* 0x000fe200078010ff */
[----:B------:R-:W-:-:S02]  /*1870*/  IMAD R8, R20, c[0x0][0x198], RZ ;  /* 0x0000660014087a24 */ /* 0x000fc400078e02ff */
[C---:B------:R-:W-:Y:S02]  /*1880*/  IMAD R0, R12.reuse, c[0x0][0x1a4], R0 ;  /* 0x000069000c007a24 */ /* 0x040fe400078e0200 */
[----:B------:R-:W-:Y:S01]  /*1890*/  IMAD.WIDE.U32 R2, R12, c[0x0][0x1a0], R2 ;  /* 0x000068000c027a25 */ /* 0x000fe200078e0002 */
[----:B------:R-:W-:-:S03]  /*18a0*/  ULOP3.LUT UR8, UR8, 0xfffffffe, URZ, 0xc0, !UPT ;  /* 0xfffffffe08087892 */ /* 0x000fc6000f8ec03f */
[----:B------:R-:W-:Y:S01]  /*18b0*/  IMAD.WIDE.U32 R6, R15, c[0x0][0x1a8], R6 ;  /* 0x00006a000f067a25 */ /* 0x000fe200078e0006 */
[----:B------:R-:W-:Y:S01]  /*18c0*/  LEA.HI.X R225, R10, c[0x0][0x354], R9, 0x2, P0 ;  /* 0x0000d5000ae17a11 */ /* 0x000fe200000f1409 */
[----:B------:R-:W-:Y:S02]  /*18d0*/  UIADD3 UR8, UR45, -UR8, URZ ;  /* 0x800000082d087290 */ /* 0x000fe4000fffe03f */
[----:B------:R-:W-:Y:S01]  /*18e0*/  IMAD R8, R12, c[0x0][0x19c], R8 ;  /* 0x000067000c087a24 */ /* 0x000fe200078e0208 */
[----:B------:R-:W-:Y:S01]  /*18f0*/  LEA R232, P2, R6, c[0x0][0x160], 0x1 ;  /* 0x0000580006e87a11 */ /* 0x000fe200078408ff */
[----:B------:R-:W-:-:S04]  /*1900*/  IMAD.WIDE.U32 R10, R12, c[0x0][0x198], R4 ;  /* 0x000066000c0a7a25 */ /* 0x000fc800078e0004 */
[----:B------:R-:W-:Y:S01]  /*1910*/  IMAD.IADD R3, R3, 0x1, R0 ;  /* 0x0000000103037824 */ /* 0x000fe200078e0200 */
[----:B------:R-:W-:Y:S01]  /*1920*/  IADD3 R0, R7, UR4, RZ ;  /* 0x0000000407007c10 */ /* 0x000fe2000fffe0ff */
[----:B------:R-:W-:Y:S01]  /*1930*/  IMAD.IADD R5, R11, 0x1, R8 ;  /* 0x000000010b057824 */ /* 0x000fe200078e0208 */
[----:B------:R-:W-:Y:S01]  /*1940*/  LEA R8, P0, R2, c[0x0][0x170], 0x1 ;  /* 0x00005c0002087a11 */ /* 0x000fe200078008ff */
[----:B------:R-:W-:Y:S01]  /*1950*/  UISETP.NE.AND UP0, UPT, UR8, 0x1, UPT ;  /* 0x000000010800788c */ /* 0x000fe2000bf05270 */
[----:B------:R-:W-:Y:S01]  /*1960*/  LEA.HI.X R233, R6, c[0x0][0x164], R0, 0x1, P2 ;  /* 0x0000590006e97a11 */ /* 0x000fe200010f0c00 */
[----:B------:R-:W-:Y:S01]  /*1970*/  IMAD.MOV.U32 R0, RZ, RZ, c[0x0][0x370] ;  /* 0x0000dc00ff007624 */ /* 0x000fe200078e00ff */
[----:B------:R-:W-:Y:S01]  /*1980*/  LEA.HI.X R9, R2, c[0x0][0x174], R3, 0x1, P0 ;  /* 0x00005d0002097a11 */ /* 0x000fe200000f0c03 */
[----:B------:R-:W-:Y:S01]  /*1990*/  IMAD.MOV.U32 R3, RZ, RZ, c[0x0][0x374] ;  /* 0x0000dd00ff037624 */ /* 0x000fe200078e00ff */
[----:B------:R-:W-:Y:S02]  /*19a0*/  LEA R4, P1, R10, c[0x0][0x168], 0x1 ;  /* 0x00005a000a047a11 */ /* 0x000fe400078208ff */
[----:B------:R-:W-:-:S02]  /*19b0*/  LEA R2, P2, R0, R234, 0x6 ;  /* 0x000000ea00027211 */ /* 0x000fc400078430ff */
[----:B------:R-:W-:Y:S01]  /*19c0*/  PLOP3.LUT P0, PT, PT, PT, UP0, 0x80, 0x0 ;  /* 0x000000000000781c */ /* 0x000fe20003f0f008 */
[----:B------:R-:W-:Y:S01]  /*19d0*/  IMAD.MOV.U32 R11, RZ, RZ, c[0x0][0x190] ;  /* 0x00006400ff0b7624 */ /* 0x000fe200078e00ff */
[----:B------:R-:W-:Y:S02]  /*19e0*/  LEA.HI.X R5, R10, c[0x0][0x16c], R5, 0x1, P1 ;  /* 0x00005b000a057a11 */ /* 0x000fe400008f0c05 */
[----:B------:R-:W-:Y:S01]  /*19f0*/  LEA.HI.X R3, R0, R235, R3, 0x6, P2 ;  /* 0x000000eb00037211 */ /* 0x000fe200010f3403 */
[----:B------:R-:W-:Y:S01]  /*1a00*/  IMAD.MOV.U32 R12, RZ, RZ, c[0x0][0x194] ;  /* 0x00006500ff0c7624 */ /* 0x000fe200078e00ff */
[----:B------:R-:W-:Y:S01]  /*1a10*/  LEA R6, P1, R11, R232, 0x6 ;  /* 0x000000e80b067211 */ /* 0x000fe200078230ff */
[----:B------:R-:W-:Y:S02]  /*1a20*/  USHF.L.U32 UR4, UR10, 0x6, URZ ;  /* 0x000000060a047899 */ /* 0x000fe4000800063f */
[----:B------:R-:W-:Y:S02]  /*1a30*/  USHF.L.U64.HI UR10, UR10, UR19, UR11 ;  /* 0x000000130a0a7299 */ /* 0x000fe4000801020b */
[----:B------:R-:W-:-:S02]  /*1a40*/  USHF.L.U32 UR5, UR6, 0x6, URZ ;  /* 0x0000000606057899 */ /* 0x000fc4000800063f */
[----:B------:R-:W-:Y:S02]  /*1a50*/  USHF.L.U64.HI UR6, UR6, UR19, UR7 ;  /* 0x0000001306067299 */ /* 0x000fe40008010207 */
[----:B------:R-:W-:Y:S02]  /*1a60*/  UISETP.GE.AND UP0, UPT, UR39, 0x1, UPT ;  /* 0x000000012700788c */ /* 0x000fe4000bf06270 */
[----:B------:R-:W-:Y:S02]  /*1a70*/  UIADD3 UR42, UR48, UR42, URZ ;  /* 0x0000002a302a7290 */ /* 0x000fe4000fffe03f */
[----:B------:R-:W-:Y:S01]  /*1a80*/  UIADD3 UR41, UR48, UR41, URZ ;  /* 0x0000002930297290 */ /* 0x000fe2000fffe03f */
[----:B------:R-:W-:Y:S01]  /*1a90*/  IMAD.U32 R19, RZ, RZ, UR33 ;  /* 0x00000021ff137e24 */ /* 0x000fe2000f8e00ff */
        /* <DEDUP_REMOVED lines=64> */
[C---:B---3--:R-:W-:Y:S01]  /*1ea0*/  IADD3 R7, R22.reuse, 0x2000, RZ ;  /* 0x0000200016077810 */ /* 0x048fe20007ffe0ff */
[----:B------:R-:W-:-:S03]  /*1eb0*/  IMAD.SHL.U32 R0, R22, 0x2, RZ ;  /* 0x0000000216007824 */ /* 0x000fc600078e00ff */
[----:B------:R-:W-:Y:S02]  /*1ec0*/  SEL R10, R7, R22, !P0 ;  /* 0x00000016070a7207 */ /* 0x000fe40004000000 */
[----:B------:R-:W-:Y:S01]  /*1ed0*/  @!PT LDS RZ, [RZ] ;  /* 0x00000000fffff984 */ /* 0x000fe20000000800 */
[----:B------:R-:W-:Y:S01]  /*1ee0*/  @!PT LDS RZ, [RZ] ;  /* 0x00000000fffff984 */ /* 0x000fe20000000800 */
[----:B------:R-:W-:Y:S01]  /*1ef0*/  @!PT LDS RZ, [RZ] ;  /* 0x00000000fffff984 */ /* 0x000fe20000000800 */
[----:B------:R2:W-:Y:S01]  /*1f00*/  LDGSTS.E.BYPASS.LTC128B.128 [R0+0x8000], [R234.64] ;  /* 0x08000000ea007fae */ /* 0x0005e2000b901d62 */
[----:B------:R-:W-:Y:S02]  /*1f10*/  LEA.HI.X R7, R11, R233, R12, 0x6, P1 ;  /* 0x000000e90b077211 */ /* 0x000fe400008f340c */
[----:B------:R-:W-:Y:S01]  /*1f20*/  IMAD.SHL.U32 R239, R10, 0x2, RZ ;  /* 0x000000020aef7824 */ /* 0x000fe200078e00ff */
        /* <DEDUP_REMOVED lines=8> */
[----:B------:R1:W-:Y:S01]  /*1fb0*/  LDGSTS.E.BYPASS.LTC128B.128 [R0+0x10000], [R4.64+0x80] ;  /* 0x1000008004007fae */ /* 0x0003e2000b901d62 */
[----:B---3--:R-:W-:-:S04]  /*1fc0*/  IADD3 R2, P1, R4, UR4, RZ ;  /* 0x0000000404027c10 */ /* 0x008fc8000ff3e0ff */
[----:B------:R-:W-:-:S05]  /*1fd0*/  IADD3.X R3, R5, UR10, RZ, P1, !PT ;  /* 0x0000000a05037c10 */ /* 0x000fca0008ffe4ff */
[----:B------:R3:W-:Y:S04]  /*1fe0*/  LDGSTS.E.BYPASS.LTC128B.128 [R0+0xd000], [R2.64] ;  /* 0x0d00000002007fae */ /* 0x0007e8000b901d62 */
[----:B------:R3:W-:Y:S01]  /*1ff0*/  LDGSTS.E.BYPASS.LTC128B.128 [R0+0x11000], [R2.64+0x80] ;  /* 0x1100008002007fae */ /* 0x0007e2000b901d62 */
[----:B-----5:R-:W-:-:S04]  /*2000*/  IADD3 R6, P1, R2, UR4, RZ ;  /* 0x0000000402067c10 */ /* 0x020fc8000ff3e0ff */
[----:B------:R-:W-:Y:S02]  /*2010*/  IADD3.X R7, R3, UR10, RZ, P1, !PT ;  /* 0x0000000a03077c10 */ /* 0x000fe40008ffe4ff */
[----:B------:R-:W-:Y:S02]  /*2020*/  IADD3 R10, P2, R6, UR4, RZ ;  /* 0x00000004060a7c10 */ /* 0x000fe4000ff5e0ff */
[----:B-1----:R-:W-:Y:S01]  /*2030*/  IADD3 R4, P1, R8, UR5, RZ ;  /* 0x0000000508047c10 */ /* 0x002fe2000ff3e0ff */
[----:B------:R1:W-:Y:S01]  /*2040*/  LDGSTS.E.BYPASS.LTC128B.128 [R0+0xe000], [R6.64] ;  /* 0x0e00000006007fae */ /* 0x0003e2000b901d62 */
[----:B------:R-:W-:Y:S02]  /*2050*/  IADD3.X R11, R7, UR10, RZ, P2, !PT ;  /* 0x0000000a070b7c10 */ /* 0x000fe400097fe4ff */
[----:B------:R-:W-:Y:S01]  /*2060*/  IADD3.X R5, R9, UR6, RZ, P1, !PT ;  /* 0x0000000609057c10 */ /* 0x000fe20008ffe4ff */
[----:B------:R1:W-:Y:S04]  /*2070*/  LDGSTS.E.BYPASS.LTC128B.128 [R0+0x12000], [R6.64+0x80] ;  /* 0x1200008006007fae */ /* 0x0003e8000b901d62 */
[----:B------:R2:W-:Y:S04]  /*2080*/  LDGSTS.E.BYPASS.LTC128B.128 [R0+0xf000], [R10.64] ;  /* 0x0f0000000a007fae */ /* 0x0005e8000b901d62 */
[----:B------:R2:W-:Y:S01]  /*2090*/  LDGSTS.E.BYPASS.LTC128B.128 [R0+0x13000], [R10.64+0x80] ;  /* 0x130000800a007fae */ /* 0x0005e2000b901d62 */
[----:B---3--:R-:W-:-:S03]  /*20a0*/  IADD3 R2, P1, R4, UR5, RZ ;  /* 0x0000000504027c10 */ /* 0x008fc6000ff3e0ff */
[----:B------:R2:W-:Y:S01]  /*20b0*/  LDGSTS.E.BYPASS.LTC128B.128 [R0+0x14000], [R8.64] ;  /* 0x1400000008007fae */ /* 0x0005e2000b901d62 */
[----:B------:R-:W-:-:S03]  /*20c0*/  IADD3.X R3, R5, UR6, RZ, P1, !PT ;  /* 0x0000000605037c10 */ /* 0x000fc60008ffe4ff */
[----:B------:R2:W-:Y:S04]  /*20d0*/  LDGSTS.E.BYPASS.LTC128B.128 [R0+0x18000], [R8.64+0x80] ;  /* 0x1800008008007fae */ /* 0x0005e8000b901d62 */
[----:B------:R2:W-:Y:S04]  /*20e0*/  LDGSTS.E.BYPASS.LTC128B.128 [R0+0x15000], [R4.64] ;  /* 0x1500000004007fae */ /* 0x0005e8000b901d62 */
[----:B------:R2:W-:Y:S01]  /*20f0*/  LDGSTS.E.BYPASS.LTC128B.128 [R0+0x19000], [R4.64+0x80] ;  /* 0x1900008004007fae */ /* 0x0005e2000b901d62 */
[----:B-1----:R-:W-:-:S03]  /*2100*/  IADD3 R6, P1, R2, UR5, RZ ;  /* 0x0000000502067c10 */ /* 0x002fc6000ff3e0ff */
[----:B------:R4:W-:Y:S01]  /*2110*/  LDGSTS.E.BYPASS.LTC128B.128 [R0+0x16000], [R2.64] ;  /* 0x1600000002007fae */ /* 0x0009e2000b901d62 */
[----:B------:R-:W-:-:S03]  /*2120*/  IADD3.X R7, R3, UR6, RZ, P1, !PT ;  /* 0x0000000603077c10 */ /* 0x000fc60008ffe4ff */
[----:B------:R4:W-:Y:S01]  /*2130*/  LDGSTS.E.BYPASS.LTC128B.128 [R0+0x1a000], [R2.64+0x80] ;  /* 0x1a00008002007fae */ /* 0x0009e2000b901d62 */
[----:B------:R-:W-:Y:S01]  /*2140*/  PLOP3.LUT P1, PT, PT, PT, UP0, 0x80, 0x0 ;  /* 0x000000000000781c */ /* 0x000fe20003f2f008 */
[----:B------:R-:W-:Y:S02]  /*2150*/  UIMAD.WIDE UR4, UR42, UR17, UR30 ;  /* 0x000000112a0472a5 */ /* 0x000fe4000f8e021e */
[----:B------:R2:W-:Y:S04]  /*2160*/  LDGSTS.E.BYPASS.LTC128B.128 [R0+0x17000], [R6.64] ;  /* 0x1700000006007fae */ /* 0x0005e8000b901d62 */
[----:B------:R2:W-:Y:S01]  /*2170*/  LDGSTS.E.BYPASS.LTC128B.128 [R0+0x1b000], [R6.64+0x80] ;  /* 0x1b00008006007fae */ /* 0x0005e2000b901d62 */
[----:B------:R-:W-:-:S03]  /*2180*/  UIMAD.WIDE UR6, UR41, UR17, UR28 ;  /* 0x00000011290672a5 */ /* 0x000fc6000f8e021c */
[----:B------:R-:W0:Y:S01]  /*2190*/  LDGDEPBAR ;  /* 0x00000000000079af */ /* 0x000e220000000000 */
[----:B----4-:R-:W-:Y:S01]  /*21a0*/  IMAD.SHL.U32 R2, R13, 0x4, RZ ;  /* 0x000000040d027824 */ /* 0x010fe200078e00ff */
[----:B--2---:R-:W-:-:S04]  /*21b0*/  SHF.R.S32.HI R0, RZ, 0x1f, R13 ;  /* 0x0000001fff007819 */ /* 0x004fc8000001140d */
[----:B------:R-:W-:Y:S02]  /*21c0*/  IADD3 R2, P2, R2, UR4, RZ ;  /* 0x0000000402027c10 */ /* 0x000fe4000ff5e0ff */
[----:B------:R-:W-:-:S04]  /*21d0*/  SHF.L.U64.HI R3, R13, 0x2, R0 ;  /* 0x000000020d037819 */ /* 0x000fc80000010200 */
[----:B------:R-:W-:Y:S01]  /*21e0*/  IADD3.X R3, R3, UR5, RZ, P2, !PT ;  /* 0x0000000503037c10 */ /* 0x000fe200097fe4ff */
[----:B------:R-:W-:Y:S05]  /*21f0*/  @!P1 BRA `(.L_x_463) ;  /* 0x00003a4000009947 */ /* 0x000fea0003800000 */
[----:B------:R1:W5:Y:S01]  /*2200*/  LDG.E R244, [R2.64] ;  /* 0x0000002202f47981 */ /* 0x000362000c1e1900 */
[----:B------:R-:W-:-:S03]  /*2210*/  IADD3 R213, R220, 0x2000, RZ ;  /* 0x00002000dcd57810 */ /* 0x000fc60007ffe0ff */
[----:B------:R1:W5:Y:S04]  /*2220*/  LDG.E R243, [R2.64+0x20] ;  /* 0x0000202202f37981 */ /* 0x000368000c1e1900 */
[----:B------:R1:W5:Y:S04]  /*2230*/  LDG.E R242, [R2.64+0x80] ;  /* 0x0000802202f27981 */ /* 0x000368000c1e1900 */
[----:B------:R1:W5:Y:S01]  /*2240*/  LDG.E R241, [R2.64+0xa0] ;  /* 0x0000a02202f17981 */ /* 0x000362000c1e1900 */
[----:B------:R-:W-:Y:S01]  /*2250*/  SEL R213, R213, R220, !P0 ;  /* 0x000000dcd5d57207 */ /* 0x000fe20004000000 */
[----:B------:R-:W-:Y:S01]  /*2260*/  IMAD.MOV.U32 R159, RZ, RZ, RZ ;  /* 0x000000ffff9f7224 */ /* 0x000fe200078e00ff */
[----:B------:R-:W-:-:S03]  /*2270*/  UMOV UR8, UR6 ;  /* 0x0000000600087c82 */ /* 0x000fc60008000000 */
[----:B------:R-:W-:Y:S01]  /*2280*/  IMAD.SHL.U32 R213, R213, 0x2, RZ ;  /* 0x00000002d5d57824 */ /* 0x000fe200078e00ff */
[----:B-1----:R-:W-:-:S04]  /*2290*/  IADD3 R2, R219, 0x2000, RZ ;  /* 0x00002000db027810 */ /* 0x002fc80007ffe0ff */
[----:B------:R-:W-:-:S05]  /*22a0*/  SEL R2, R2, R219, !P0 ;  /* 0x000000db02027207 */ /* 0x000fca0004000000 */
[----:B------:R-:W-:Y:S02]  /*22b0*/  IMAD.SHL.U32 R210, R2, 0x2, RZ ;  /* 0x0000000202d27824 */ /* 0x000fe400078e00ff */
[----:B------:R-:W-:Y:S01]  /*22c0*/  IMAD.MOV.U32 R2, RZ, RZ, c[0x0][0x22c] ;  /* 0x00008b00ff027624 */ /* 0x000fe200078e00ff */
[C---:B------:R-:W-:Y:S01]  /*22d0*/  SHF.L.U64.HI R3, R13.reuse, 0x2, R0 ;  /* 0x000000020d037819 */ /* 0x040fe20000010200 */
[----:B------:R-:W-:Y:S01]  /*22e0*/  IMAD.MOV.U32 R222, RZ, RZ, 0x20 ;  /* 0x00000020ffde7424 */ /* 0x000fe200078e00ff */
[----:B------:R-:W-:Y:S01]  /*22f0*/  SHF.L.U32 R212, R220, 0x1, RZ ;  /* 0x00000001dcd47819 */ /* 0x000fe200000006ff */
[----:B------:R-:W-:Y:S02]  /*2300*/  IMAD R0, R2, c[0x0][0x1c0], RZ ;  /* 0x0000700002007a24 */ /* 0x000fe400078e02ff */
[----:B------:R-:W-:Y:S01]  /*2310*/  IMAD.SHL.U32 R2, R13, 0x4, RZ ;  /* 0x000000040d027824 */ /* 0x000fe200078e00ff */
[----:B------:R1:W-:Y:S01]  /*2320*/  STL [R1+0x4], R3 ;  /* 0x0000040301007387 */ /* 0x0003e20000100800 */
[----:B------:R-:W-:Y:S01]  /*2330*/  IMAD.MOV.U32 R221, RZ, RZ, 0x40 ;  /* 0x00000040ffdd7424 */ /* 0x000fe200078e00ff */
[C---:B------:R-:W-:Y:S02]  /*2340*/  SHF.L.U32 R5, R0.reuse, 0x4, RZ ;  /* 0x0000000400057819 */ /* 0x040fe400000006ff */
[----:B------:R2:W-:Y:S01]  /*2350*/  STL [R1+0x8], R2 ;  /* 0x0000080201007387 */ /* 0x0005e20000100800 */
[----:B------:R-:W-:-:S02]  /*2360*/  SHF.L.U32 R240, R0, 0x3, RZ ;  /* 0x0000000300f07819 */ /* 0x000fc400000006ff */
[----:B------:R-:W-:-:S05]  /*2370*/  IADD3 R4, R5, 0x20, RZ ;  /* 0x0000002005047810 */ /* 0x000fca0007ffe0ff */
[----:B------:R-:W-:-:S05]  /*2380*/  IMAD.IADD R4, R240, 0x1, R4 ;  /* 0x00000001f0047824 */ /* 0x000fca00078e0204 */
[----:B------:R-:W-:-:S05]  /*2390*/  IADD3 R4, R240, R4, RZ ;  /* 0x00000004f0047210 */ /* 0x000fca0007ffe0ff */
[----:B------:R-:W-:Y:S01]  /*23a0*/  IMAD.IADD R250, R240, 0x1, R4 ;  /* 0x00000001f0fa7824 */ /* 0x000fe200078e0204 */
[----:B-1----:R-:W-:-:S04]  /*23b0*/  IADD3 R3, R5, 0x40, RZ ;  /* 0x0000004005037810 */ /* 0x002fc80007ffe0ff */
[C---:B------:R-:W-:Y:S02]  /*23c0*/  IADD3 R249, R240.reuse, R250, RZ ;  /* 0x000000faf0f97210 */ /* 0x040fe40007ffe0ff */
[----:B--2---:R-:W-:Y:S02]  /*23d0*/  IADD3 R2, R5, 0x60, RZ ;  /* 0x0000006005027810 */ /* 0x004fe40007ffe0ff */
[C---:B------:R-:W-:Y:S01]  /*23e0*/  IADD3 R3, R240.reuse, R3, RZ ;  /* 0x00000003f0037210 */ /* 0x040fe20007ffe0ff */
[C---:B------:R-:W-:Y:S02]  /*23f0*/  IMAD.IADD R0, R240.reuse, 0x1, R249 ;  /* 0x00000001f0007824 */ /* 0x040fe400078e02f9 */
[C---:B------:R-:W-:Y:S02]  /*2400*/  IMAD.IADD R2, R240.reuse, 0x1, R2 ;  /* 0x00000001f0027824 */ /* 0x040fe400078e0202 */
[----:B------:R-:W-:-:S03]  /*2410*/  IMAD.IADD R3, R240, 0x1, R3 ;  /* 0x00000001f0037824 */ /* 0x000fc600078e0203 */
[C---:B------:R-:W-:Y:S02]  /*2420*/  IADD3 R2, R240.reuse, R2, RZ ;  /* 0x00000002f0027210 */ /* 0x040fe40007ffe0ff */
[----:B------:R-:W-:-:S03]  /*2430*/  IADD3 R248, R240, R3, RZ ;  /* 0x00000003f0f87210 */ /* 0x000fc60007ffe0ff */
[C---:B------:R-:W-:Y:S02]  /*2440*/  IMAD.IADD R246, R240.reuse, 0x1, R2 ;  /* 0x00000001f0f67824 */ /* 0x040fe400078e0202 */
[----:B------:R-:W-:-:S03]  /*2450*/  IMAD.IADD R247, R240, 0x1, R248 ;  /* 0x00000001f0f77824 */ /* 0x000fc600078e02f8 */
[C---:B------:R-:W-:Y:S02]  /*2460*/  IADD3 R245, R240.reuse, R246, RZ ;  /* 0x000000f6f0f57210 */ /* 0x040fe40007ffe0ff */
[----:B------:R-:W-:-:S03]  /*2470*/  IADD3 R252, R240, R247, RZ ;  /* 0x000000f7f0fc7210 */ /* 0x000fc60007ffe0ff */
[----:B------:R-:W-:Y:S02]  /*2480*/  IMAD.IADD R251, R240, 0x1, R245 ;  /* 0x00000001f0fb7824 */ /* 0x000fe400078e02f5 */
.L_x_466:
[----:B------:R-:W2:Y:S01]  /*2490*/  LDL R0, [R1+0x1c] ;  /* 0x00001c0001007983 */ /* 0x000ea20000100800 */
[----:B------:R-:W-:Y:S03]  /*24a0*/  UISETP.GE.AND UP2, UPT, UR45, 0x1, UPT ;  /* 0x000000012d00788c */ /* 0x000fe6000bf46270 */
[----:B------:R-:W0:Y:S01]  /*24b0*/  LDGDEPBAR ;  /* 0x00000000000079af */ /* 0x000e220000000000 */
[----:B--2---:R-:W-:Y:S01]  /*24c0*/  R2P PR, R0, 0x6 ;  /* 0x0000000600007804 */ /* 0x004fe20000000000 */
[----:B------:R-:W-:Y:S06]  /*24d0*/  DEPBAR.LE SB0, 0x0 ;  /* 0x000080000000791a */ /* 0x000fec0000000000 */
[----:B------:R-:W-:Y:S01]  /*24e0*/  BAR.SYNC.DEFER_BLOCKING 0x0 ;  /* 0x0000000000007b1d */ /* 0x000fe20000010000 */
[----:B------:R-:W-:Y:S02]  /*24f0*/  SEL R211, R222, 0xffffffe0, !P1 ;  /* 0xffffffe0ded37807 */ /* 0x000fe40004800000 */
[----:B------:R-:W-:Y:S02]  /*2500*/  SEL R214, R221, 0xffffffc0, !P2 ;  /* 0xffffffc0ddd67807 */ /* 0x000fe40005000000 */
[C---:B------:R-:W-:Y:S02]  /*2510*/  IADD3 R0, R213.reuse, R211, RZ ;  /* 0x000000d3d5007210 */ /* 0x040fe40007ffe0ff */
[----:B------:R-:W-:Y:S02]  /*2520*/  IADD3 R3, R213, R214, RZ ;  /* 0x000000d6d5037210 */ /* 0x000fe40007ffe0ff */
[----:B------:R-:W-:Y:S02]  /*2530*/  IADD3 R2, R214, R0, RZ ;  /* 0x00000000d6027210 */ /* 0x000fe40007ffe0ff */
[C---:B-----5:R-:W-:Y:S01]  /*2540*/  FSETP.NEU.FTZ.AND P0, PT, R244.reuse, -INF , PT ;  /* 0xff800000f400780b */ /* 0x060fe20003f1d000 */
[----:B------:R-:W-:Y:S08]  /*2550*/  LDSM.16.M88.4 R32, [R213] ;  /* 0x00000000d520783b */ /* 0x000ff00000000200 */
[----:B------:R-:W1:Y:S08]  /*2560*/  LDSM.16.M88.4 R16, [R215+0xc000] ;  /* 0x00c00000d710783b */ /* 0x000e700000000200 */
[----:B------:R-:W2:Y:S08]  /*2570*/  LDSM.16.M88.4 R28, [R213+0x1000] ;  /* 0x00100000d51c783b */ /* 0x000eb00000000200 */
[----:B------:R-:W3:Y:S08]  /*2580*/  LDSM.16.M88.4 R164, [R215+0xc800] ;  /* 0x00c80000d7a4783b */ /* 0x000ef00000000200 */
[----:B------:R-:W-:Y:S08]  /*2590*/  LDSM.16.M88.4 R168, [R0] ;  /* 0x0000000000a8783b */ /* 0x000ff00000000200 */
[----:B------:R-:W4:Y:S01]  /*25a0*/  LDSM.16.M88.4 R172, [R216+0xc000] ;  /* 0x00c00000d8ac783b */ /* 0x000f220000000200 */
[-C--:B-1----:R-:W-:Y:S07]  /*25b0*/  HMMA.16816.F32.BF16 R4, R32, R16.reuse, RZ ;  /* 0x000000102004723c */ /* 0x082fee00000418ff */
[----:B------:R-:W1:Y:S01]  /*25c0*/  LDSM.16.M88.4 R176, [R0+0x1000] ;  /* 0x0010000000b0783b */ /* 0x000e620000000200 */
[C---:B--2---:R-:W-:Y:S07]  /*25d0*/  HMMA.16816.F32.BF16 R8, R28.reuse, R16, RZ ;  /* 0x000000101c08723c */ /* 0x044fee00000418ff */
[----:B------:R-:W2:Y:S01]  /*25e0*/  LDSM.16.M88.4 R180, [R216+0xc800] ;  /* 0x00c80000d8b4783b */ /* 0x000ea20000000200 */
[-C--:B------:R-:W-:Y:S07]  /*25f0*/  HMMA.16816.F32.BF16 R12, R28, R18.reuse, RZ ;  /* 0x000000121c0c723c */ /* 0x080fee00000418ff */
[----:B------:R-:W-:Y:S01]  /*2600*/  LDSM.16.M88.4 R184, [R3] ;  /* 0x0000000003b8783b */ /* 0x000fe20000000200 */
[C---:B------:R-:W-:Y:S07]  /*2610*/  HMMA.16816.F32.BF16 R16, R32.reuse, R18, RZ ;  /* 0x000000122010723c */ /* 0x040fee00000418ff */
[----:B------:R-:W1:Y:S01]  /*2620*/  LDSM.16.M88.4 R188, [R218+0xc000] ;  /* 0x00c00000dabc783b */ /* 0x000e620000000200 */
[-C--:B---3--:R-:W-:Y:S07]  /*2630*/  HMMA.16816.F32.BF16 R20, R32, R164.reuse, RZ ;  /* 0x000000a42014723c */ /* 0x088fee00000418ff */
[----:B------:R-:W3:Y:S01]  /*2640*/  LDSM.16.M88.4 R192, [R3+0x1000] ;  /* 0x0010000003c0783b */ /* 0x000ee20000000200 */
[C---:B------:R-:W-:Y:S07]  /*2650*/  HMMA.16816.F32.BF16 R24, R28.reuse, R164, RZ ;  /* 0x000000a41c18723c */ /* 0x040fee00000418ff */
[----:B------:R-:W-:Y:S01]  /*2660*/  LDSM.16.M88.4 R200, [R217+0xc000] ;  /* 0x00c00000d9c8783b */ /* 0x000fe20000000200 */
[-C--:B------:R-:W-:Y:S07]  /*2670*/  HMMA.16816.F32.BF16 R28, R28, R166.reuse, RZ ;  /* 0x000000a61c1c723c */ /* 0x080fee00000418ff */
[----:B------:R-:W-:Y:S01]  /*2680*/  LDSM.16.M88.4 R196, [R2] ;  /* 0x0000000002c4783b */ /* 0x000fe20000000200 */
[----:B------:R-:W-:Y:S07]  /*2690*/  HMMA.16816.F32.BF16 R32, R32, R166, RZ ;  /* 0x000000a62020723c */ /* 0x000fee00000418ff */
[----:B------:R-:W3:Y:S01]  /*26a0*/  LDSM.16.M88.4 R164, [R218+0xc800] ;  /* 0x00c80000daa4783b */ /* 0x000ee20000000200 */
[-C--:B----4-:R-:W-:Y:S07]  /*26b0*/  HMMA.16816.F32.BF16 R4, R168, R172.reuse, R4 ;  /* 0x000000aca804723c */ /* 0x090fee0000041804 */
[----:B------:R-:W4:Y:S01]  /*26c0*/  LDSM.16.M88.4 R204, [R2+0x1000] ;  /* 0x0010000002cc783b */ /* 0x000f220000000200 */
[C---:B-1----:R-:W-:Y:S08]  /*26d0*/  HMMA.16816.F32.BF16 R8, R176.reuse, R172, R8 ;  /* 0x000000acb008723c */ /* 0x042ff00000041808 */
[-C--:B------:R-:W-:Y:S08]  /*26e0*/  HMMA.16816.F32.BF16 R12, R176, R174.reuse, R12 ;  /* 0x000000aeb00c723c */ /* 0x080ff0000004180c */
[C---:B------:R-:W-:Y:S01]  /*26f0*/  HMMA.16816.F32.BF16 R16, R168.reuse, R174, R16 ;  /* 0x000000aea810723c */ /* 0x040fe20000041810 */
[----:B------:R-:W-:Y:S07]  /*2700*/  LDSM.16.M88.4 R172, [R213+0x2000] ;  /* 0x00200000d5ac783b */ /* 0x000fee0000000200 */
[-C--:B--2---:R-:W-:Y:S08]  /*2710*/  HMMA.16816.F32.BF16 R20, R168, R180.reuse, R20 ;  /* 0x000000b4a814723c */ /* 0x084ff00000041814 */
[C---:B------:R-:W-:Y:S08]  /*2720*/  HMMA.16816.F32.BF16 R24, R176.reuse, R180, R24 ;  /* 0x000000b4b018723c */ /* 0x040ff00000041818 */
[-C--:B------:R-:W-:Y:S01]  /*2730*/  HMMA.16816.F32.BF16 R28, R176, R182.reuse, R28 ;  /* 0x000000b6b01c723c */ /* 0x080fe2000004181c */
[----:B------:R-:W-:Y:S07]  /*2740*/  LDSM.16.M88.4 R176, [R215+0x10000] ;  /* 0x01000000d7b0783b */ /* 0x000fee0000000200 */
[----:B------:R-:W-:Y:S01]  /*2750*/  HMMA.16816.F32.BF16 R32, R168, R182, R32 ;  /* 0x000000b6a820723c */ /* 0x000fe20000041820 */
[----:B------:R-:W1:Y:S07]  /*2760*/  LDSM.16.M88.4 R168, [R217+0xc800] ;  /* 0x00c80000d9a8783b */ /* 0x000e6e0000000200 */
[-C--:B------:R-:W-:Y:S01]  /*2770*/  HMMA.16816.F32.BF16 R4, R184, R188.reuse, R4 ;  /* 0x000000bcb804723c */ /* 0x080fe20000041804 */
[----:B------:R-:W2:Y:S07]  /*2780*/  LDSM.16.M88.4 R180, [R213+0x3000] ;  /* 0x00300000d5b4783b */ /* 0x000eae0000000200 */
[C---:B---3--:R-:W-:Y:S08]  /*2790*/  HMMA.16816.F32.BF16 R8, R192.reuse, R188, R8 ;  /* 0x000000bcc008723c */ /* 0x048ff00000041808 */
[-C--:B------:R-:W-:Y:S08]  /*27a0*/  HMMA.16816.F32.BF16 R12, R192, R190.reuse, R12 ;  /* 0x000000bec00c723c */ /* 0x080ff0000004180c */
[C---:B------:R-:W-:Y:S01]  /*27b0*/  HMMA.16816.F32.BF16 R16, R184.reuse, R190, R16 ;  /* 0x000000beb810723c */ /* 0x040fe20000041810 */
[----:B------:R-:W-:Y:S07]  /*27c0*/  LDSM.16.M88.4 R188, [R216+0x10000] ;  /* 0x01000000d8bc783b */ /* 0x000fee0000000200 */
[-C--:B------:R-:W-:Y:S08]  /*27d0*/  HMMA.16816.F32.BF16 R20, R184, R164.reuse, R20 ;  /* 0x000000a4b814723c */ /* 0x080ff00000041814 */
[C---:B------:R-:W-:Y:S08]  /*27e0*/  HMMA.16816.F32.BF16 R24, R192.reuse, R164, R24 ;  /* 0x000000a4c018723c */ /* 0x040ff00000041818 */
[-C--:B------:R-:W-:Y:S01]  /*27f0*/  HMMA.16816.F32.BF16 R28, R192, R166.reuse, R28 ;  /* 0x000000a6c01c723c */ /* 0x080fe2000004181c */
[----:B------:R-:W-:Y:S07]  /*2800*/  LDSM.16.M88.4 R192, [R0+0x3000] ;  /* 0x0030000000c0783b */ /* 0x000fee0000000200 */
[----:B------:R-:W-:Y:S01]  /*2810*/  HMMA.16816.F32.BF16 R32, R184, R166, R32 ;  /* 0x000000a6b820723c */ /* 0x000fe20000041820 */
[----:B------:R-:W3:Y:S07]  /*2820*/  LDSM.16.M88.4 R164, [R215+0x10800] ;  /* 0x01080000d7a4783b */ /* 0x000eee0000000200 */
[-C--:B------:R-:W-:Y:S01]  /*2830*/  HMMA.16816.F32.BF16 R4, R196, R200.reuse, R4 ;  /* 0x000000c8c404723c */ /* 0x080fe20000041804 */
[----:B------:R1:W2:Y:S07]  /*2840*/  LDSM.16.M88.4 R184, [R0+0x2000] ;  /* 0x0020000000b8783b */ /* 0x0002ae0000000200 */
[C---:B----4-:R-:W-:Y:S08]  /*2850*/  HMMA.16816.F32.BF16 R8, R204.reuse, R200, R8 ;  /* 0x000000c8cc08723c */ /* 0x050ff00000041808 */
[-C--:B------:R-:W-:Y:S08]  /*2860*/  HMMA.16816.F32.BF16 R12, R204, R202.reuse, R12 ;  /* 0x000000cacc0c723c */ /* 0x080ff0000004180c */
[C---:B------:R-:W-:Y:S04]  /*2870*/  HMMA.16816.F32.BF16 R16, R196.reuse, R202, R16 ;  /* 0x000000cac410723c */ /* 0x040fe80000041810 */
[----:B-1----:R-:W-:Y:S04]  /*2880*/  FMUL.FTZ R0, R241, 1.4426950216293334961 ;  /* 0x3fb8aa3bf1007820 */ /* 0x002fe80000410000 */
[-C--:B------:R-:W-:Y:S08]  /*2890*/  HMMA.16816.F32.BF16 R20, R196, R168.reuse, R20 ;  /* 0x000000a8c414723c */ /* 0x080ff00000041814 */
[C---:B------:R-:W-:Y:S08]  /*28a0*/  HMMA.16816.F32.BF16 R24, R204.reuse, R168, R24 ;  /* 0x000000a8cc18723c */ /* 0x040ff00000041818 */
[-C--:B------:R-:W-:Y:S08]  /*28b0*/  HMMA.16816.F32.BF16 R28, R204, R170.reuse, R28 ;  /* 0x000000aacc1c723c */ /* 0x080ff0000004181c */
[----:B------:R-:W-:Y:S01]  /*28c0*/  HMMA.16816.F32.BF16 R32, R196, R170, R32 ;  /* 0x000000aac420723c */ /* 0x000fe20000041820 */
[----:B------:R-:W1:Y:S07]  /*28d0*/  LDSM.16.M88.4 R168, [R216+0x10800] ;  /* 0x01080000d8a8783b */ /* 0x000e6e0000000200 */
[-C--:B------:R-:W-:Y:S08]  /*28e0*/  HMMA.16816.F32.BF16 R4, R172, R176.reuse, R4 ;  /* 0x000000b0ac04723c */ /* 0x080ff00000041804 */
[C---:B--2---:R-:W-:Y:S08]  /*28f0*/  HMMA.16816.F32.BF16 R8, R180.reuse, R176, R8 ;  /* 0x000000b0b408723c */ /* 0x044ff00000041808 */
[-C--:B------:R-:W-:Y:S08]  /*2900*/  HMMA.16816.F32.BF16 R12, R180, R178.reuse, R12 ;  /* 0x000000b2b40c723c */ /* 0x080ff0000004180c */
[C---:B------:R-:W-:Y:S01]  /*2910*/  HMMA.16816.F32.BF16 R16, R172.reuse, R178, R16 ;  /* 0x000000b2ac10723c */ /* 0x040fe20000041810 */
[----:B------:R-:W-:Y:S07]  /*2920*/  LDSM.16.M88.4 R176, [R3+0x3000] ;  /* 0x0030000003b0783b */ /* 0x000fee0000000200 */
[-C--:B---3--:R-:W-:Y:S08]  /*2930*/  HMMA.16816.F32.BF16 R20, R172, R164.reuse, R20 ;  /* 0x000000a4ac14723c */ /* 0x088ff00000041814 */
[C---:B------:R-:W-:Y:S08]  /*2940*/  HMMA.16816.F32.BF16 R24, R180.reuse, R164, R24 ;  /* 0x000000a4b418723c */ /* 0x040ff00000041818 */
[-C--:B------:R-:W-:Y:S01]  /*2950*/  HMMA.16816.F32.BF16 R28, R180, R166.reuse, R28 ;  /* 0x000000a6b41c723c */ /* 0x080fe2000004181c */
[----:B------:R-:W-:Y:S07]  /*2960*/  LDSM.16.M88.4 R180, [R218+0x10800] ;  /* 0x01080000dab4783b */ /* 0x000fee0000000200 */
[----:B------:R-:W-:Y:S01]  /*2970*/  HMMA.16816.F32.BF16 R32, R172, R166, R32 ;  /* 0x000000a6ac20723c */ /* 0x000fe20000041820 */
[----:B------:R2:W-:Y:S07]  /*2980*/  LDSM.16.M88.4 R164, [R3+0x2000] ;  /* 0x0020000003a4783b */ /* 0x0005ee0000000200 */
[-C--:B------:R-:W-:Y:S01]  /*2990*/  HMMA.16816.F32.BF16 R4, R184, R188.reuse, R4 ;  /* 0x000000bcb804723c */ /* 0x080fe20000041804 */
[----:B------:R-:W3:Y:S07]  /*29a0*/  LDSM.16.M88.4 R172, [R218+0x10000] ;  /* 0x01000000daac783b */ /* 0x000eee0000000200 */
[C---:B------:R-:W-:Y:S08]  /*29b0*/  HMMA.16816.F32.BF16 R8, R192.reuse, R188, R8 ;  /* 0x000000bcc008723c */ /* 0x040ff00000041808 */
[-C--:B------:R-:W-:Y:S04]  /*29c0*/  HMMA.16816.F32.BF16 R12, R192, R190.reuse, R12 ;  /* 0x000000bec00c723c */ /* 0x080fe8000004180c */
[C---:B--2---:R-:W-:Y:S04]  /*29d0*/  FMUL.FTZ R3, R243.reuse, 1.4426950216293334961 ;  /* 0x3fb8aa3bf3037820 */ /* 0x044fe80000410000 */
[C---:B------:R-:W-:Y:S01]  /*29e0*/  HMMA.16816.F32.BF16 R16, R184.reuse, R190, R16 ;  /* 0x000000beb810723c */ /* 0x040fe20000041810 */
[----:B------:R-:W-:Y:S07]  /*29f0*/  LDSM.16.M88.4 R188, [R2+0x2000] ;  /* 0x0020000002bc783b */ /* 0x000fee0000000200 */
[-C--:B-1----:R-:W-:Y:S08]  /*2a00*/  HMMA.16816.F32.BF16 R20, R184, R168.reuse, R20 ;  /* 0x000000a8b814723c */ /* 0x082ff00000041814 */
[C---:B------:R-:W-:Y:S07]  /*2a10*/  HMMA.16816.F32.BF16 R24, R192.reuse, R168, R24 ;  /* 0x000000a8c018723c */ /* 0x040fee0000041818 */
[----:B------:R-:W-:Y:S01]  /*2a20*/  FMUL.FTZ R168, R244, 1.4426950216293334961 ;  /* 0x3fb8aa3bf4a87820 */ /* 0x000fe20000410000 */
[-C--:B------:R-:W-:Y:S01]  /*2a30*/  HMMA.16816.F32.BF16 R28, R192, R170.reuse, R28 ;  /* 0x000000aac01c723c */ /* 0x080fe2000004181c */
[----:B------:R-:W1:Y:S03]  /*2a40*/  LDSM.16.M88.4 R192, [R217+0x10000] ;  /* 0x01000000d9c0783b */ /* 0x000e660000000200 */
[----:B------:R-:W-:Y:S02]  /*2a50*/  FSEL R168, R168, RZ, P0 ;  /* 0x000000ffa8a87208 */ /* 0x000fe40000000000 */
[----:B------:R-:W-:Y:S02]  /*2a60*/  FSETP.NEU.FTZ.AND P0, PT, R243, -INF , PT ;  /* 0xff800000f300780b */ /* 0x000fe40003f1d000 */
[----:B------:R-:W-:Y:S04]  /*2a70*/  HMMA.16816.F32.BF16 R32, R184, R170, R32 ;  /* 0x000000aab820723c */ /* 0x000fe80000041820 */
[----:B------:R-:W-:Y:S02]  /*2a80*/  FSEL R3, R3, RZ, P0 ;  /* 0x000000ff03037208 */ /* 0x000fe40000000000 */
[----:B------:R-:W-:Y:S02]  /*2a90*/  FSETP.NEU.FTZ.AND P0, PT, R242, -INF , PT ;  /* 0xff800000f200780b */ /* 0x000fe40003f1d000 */
[-C--:B---3--:R-:W-:Y:S05]  /*2aa0*/  HMMA.16816.F32.BF16 R4, R164, R172.reuse, R4 ;  /* 0x000000aca404723c */ /* 0x088fea0000041804 */
[----:B------:R-:W-:Y:S03]  /*2ab0*/  IADD3 R185, R212, R214, RZ ;  /* 0x000000d6d4b97210 */ /* 0x000fe60007ffe0ff */
[C---:B------:R-:W-:Y:S08]  /*2ac0*/  HMMA.16816.F32.BF16 R8, R176.reuse, R172, R8 ;  /* 0x000000acb008723c */ /* 0x040ff00000041808 */
[-C--:B------:R-:W-:Y:S08]  /*2ad0*/  HMMA.16816.F32.BF16 R12, R176, R174.reuse, R12 ;  /* 0x000000aeb00c723c */ /* 0x080ff0000004180c */
[C---:B------:R-:W-:Y:S08]  /*2ae0*/  HMMA.16816.F32.BF16 R16, R164.reuse, R174, R16 ;  /* 0x000000aea410723c */ /* 0x040ff00000041810 */
[-C--:B------:R-:W-:Y:S08]  /*2af0*/  HMMA.16816.F32.BF16 R20, R164, R180.reuse, R20 ;  /* 0x000000b4a414723c */ /* 0x080ff00000041814 */
[C---:B------:R-:W-:Y:S08]  /*2b00*/  HMMA.16816.F32.BF16 R24, R176.reuse, R180, R24 ;  /* 0x000000b4b018723c */ /* 0x040ff00000041818 */
[-C--:B------:R-:W-:Y:S08]  /*2b10*/  HMMA.16816.F32.BF16 R28, R176, R182.reuse, R28 ;  /* 0x000000b6b01c723c */ /* 0x080ff0000004181c */
[----:B------:R-:W-:Y:S01]  /*2b20*/  HMMA.16816.F32.BF16 R32, R164, R182, R32 ;  /* 0x000000b6a420723c */ /* 0x000fe20000041820 */
[----:B------:R2:W3:Y:S07]  /*2b30*/  LDSM.16.M88.4 R164, [R2+0x3000] ;  /* 0x0030000002a4783b */ /* 0x0004ee0000000200 */
[-C--:B-1----:R-:W-:Y:S05]  /*2b40*/  HMMA.16816.F32.BF16 R4, R188, R192.reuse, R4 ;  /* 0x000000c0bc04723c */ /* 0x082fea0000041804 */
[----:B--2---:R-:W-:Y:S07]  /*2b50*/  FMUL.FTZ R2, R242, 1.4426950216293334961 ;  /* 0x3fb8aa3bf2027820 */ /* 0x004fee0000410000 */
[----:B------:R-:W-:Y:S02]  /*2b60*/  FSEL R2, R2, RZ, P0 ;  /* 0x000000ff02027208 */ /* 0x000fe40000000000 */
[----:B------:R-:W-:Y:S10]  /*2b70*/  FSETP.NEU.FTZ.AND P0, PT, R241, -INF , PT ;  /* 0xff800000f100780b */ /* 0x000ff40003f1d000 */
[--C-:B------:R-:W-:Y:S02]  /*2b80*/  FFMA.FTZ R4, R4, c[0x0][0x23c], -R168.reuse ;  /* 0x00008f0004047a23 */ /* 0x100fe400000108a8 */
[----:B------:R-:W-:Y:S01]  /*2b90*/  FFMA.FTZ R5, R5, c[0x0][0x23c], -R168 ;  /* 0x00008f0005057a23 */ /* 0x000fe200000108a8 */
[----:B------:R-:W-:Y:S01]  /*2ba0*/  FSEL R0, R0, RZ, P0 ;  /* 0x000000ff00007208 */ /* 0x000fe20000000000 */
[--C-:B------:R-:W-:Y:S01]  /*2bb0*/  FFMA.FTZ R6, R6, c[0x0][0x23c], -R3.reuse ;  /* 0x00008f0006067a23 */ /* 0x100fe20000010803 */
[----:B------:R-:W-:Y:S01]  /*2bc0*/  MUFU.EX2 R199, R4 ;  /* 0x0000000400c77308 */ /* 0x000fe20000000800 */
[--C-:B------:R-:W-:Y:S01]  /*2bd0*/  FFMA.FTZ R7, R7, c[0x0][0x23c], -R3.reuse ;  /* 0x00008f0007077a23 */ /* 0x100fe20000010803 */
[C---:B---3--:R-:W-:Y:S08]  /*2be0*/  HMMA.16816.F32.BF16 R8, R164.reuse, R192, R8 ;  /* 0x000000c0a408723c */ /* 0x048ff00000041808 */
[----:B------:R-:W-:Y:S01]  /*2bf0*/  MUFU.EX2 R196, R5 ;  /* 0x0000000500c47308 */ /* 0x000fe20000000800 */
[-C--:B------:R-:W-:Y:S08]  /*2c00*/  HMMA.16816.F32.BF16 R12, R164, R194.reuse, R12 ;  /* 0x000000c2a40c723c */ /* 0x080ff0000004180c */
[C---:B------:R-:W-:Y:S01]  /*2c10*/  HMMA.16816.F32.BF16 R16, R188.reuse, R194, R16 ;  /* 0x000000c2bc10723c */ /* 0x040fe20000041810 */
[----:B------:R-:W-:Y:S06]  /*2c20*/  MUFU.EX2 R180, R6 ;  /* 0x0000000600b47308 */ /* 0x000fec0000000800 */
[--C-:B------:R-:W-:Y:S04]  /*2c30*/  FFMA.FTZ R8, R8, c[0x0][0x23c], -R2.reuse ;  /* 0x00008f0008087a23 */ /* 0x100fe80000010802 */
[----:B------:R1:W2:Y:S01]  /*2c40*/  MUFU.EX2 R207, R7 ;  /* 0x0000000700cf7308 */ /* 0x0002a20000000800 */
[----:B------:R-:W-:Y:S02]  /*2c50*/  FFMA.FTZ R9, R9, c[0x0][0x23c], -R2 ;  /* 0x00008f0009097a23 */ /* 0x000fe40000010802 */
[----:B------:R-:W-:Y:S02]  /*2c60*/  FFMA.FTZ R10, R10, c[0x0][0x23c], -R0 ;  /* 0x00008f000a0a7a23 */ /* 0x000fe40000010800 */
[--C-:B------:R-:W-:Y:S02]  /*2c70*/  FFMA.FTZ R12, R12, c[0x0][0x23c], -R2.reuse ;  /* 0x00008f000c0c7a23 */ /* 0x100fe40000010802 */
[----:B------:R-:W-:Y:S02]  /*2c80*/  FFMA.FTZ R13, R13, c[0x0][0x23c], -R2 ;  /* 0x00008f000d0d7a23 */ /* 0x000fe40000010802 */
[--C-:B------:R-:W-:Y:S01]  /*2c90*/  FFMA.FTZ R11, R11, c[0x0][0x23c], -R0.reuse ;  /* 0x00008f000b0b7a23 */ /* 0x100fe20000010800 */
[----:B------:R-:W-:Y:S01]  /*2ca0*/  MUFU.EX2 R228, R8 ;  /* 0x0000000800e47308 */ /* 0x000fe20000000800 */
[----:B------:R-:W-:Y:S02]  /*2cb0*/  FFMA.FTZ R14, R14, c[0x0][0x23c], -R0 ;  /* 0x00008f000e0e7a23 */ /* 0x000fe40000010800 */
[--C-:B------:R-:W-:Y:S02]  /*2cc0*/  FFMA.FTZ R16, R16, c[0x0][0x23c], -R168.reuse ;  /* 0x00008f0010107a23 */ /* 0x100fe400000108a8 */
[----:B------:R-:W-:Y:S02]  /*2cd0*/  FFMA.FTZ R17, R17, c[0x0][0x23c], -R168 ;  /* 0x00008f0011117a23 */ /* 0x000fe400000108a8 */
[--C-:B------:R-:W-:Y:S02]  /*2ce0*/  FFMA.FTZ R18, R18, c[0x0][0x23c], -R3.reuse ;  /* 0x00008f0012127a23 */ /* 0x100fe40000010803 */
[--C-:B------:R-:W-:Y:S01]  /*2cf0*/  FFMA.FTZ R19, R19, c[0x0][0x23c], -R3.reuse ;  /* 0x00008f0013137a23 */ /* 0x100fe20000010803 */
[----:B------:R-:W-:Y:S01]  /*2d00*/  MUFU.EX2 R198, R16 ;  /* 0x0000001000c67308 */ /* 0x000fe20000000800 */
[----:B------:R-:W-:Y:S01]  /*2d10*/  FFMA.FTZ R15, R15, c[0x0][0x23c], -R0 ;  /* 0x00008f000f0f7a23 */ /* 0x000fe20000010800 */
[----:B-1----:R-:W1:Y:S08]  /*2d20*/  LDSM.16.M88.4 R4, [R217+0x10800] ;  /* 0x01080000d904783b */ /* 0x002e700000000200 */
[----:B------:R-:W-:Y:S10]  /*2d30*/  MUFU.EX2 R195, R17 ;  /* 0x0000001100c37308 */ /* 0x000ff40000000800 */
[----:B------:R-:W-:Y:S10]  /*2d40*/  MUFU.EX2 R202, R18 ;  /* 0x0000001200ca7308 */ /* 0x000ff40000000800 */
[----:B------:R-:W-:Y:S10]  /*2d50*/  MUFU.EX2 R201, R19 ;  /* 0x0000001300c97308 */ /* 0x000ff40000000800 */
[----:B------:R-:W3:Y:S01]  /*2d60*/  MUFU.EX2 R227, R9 ;  /* 0x0000000900e37308 */ /* 0x000ee20000000800 */
[-C--:B-1----:R-:W-:Y:S09]  /*2d70*/  HMMA.16816.F32.BF16 R20, R188, R4.reuse, R20 ;  /* 0x00000004bc14723c */ /* 0x082ff20000041814 */
[----:B------:R-:W-:Y:S01]  /*2d80*/  MUFU.EX2 R229, R10 ;  /* 0x0000000a00e57308 */ /* 0x000fe20000000800 */
[C---:B------:R-:W-:Y:S07]  /*2d90*/  HMMA.16816.F32.BF16 R24, R164.reuse, R4, R24 ;  /* 0x00000004a418723c */ /* 0x040fee0000041818 */
[----:B--2---:R-:W-:Y:S01]  /*2da0*/  F2FP.BF16.PACK_AB R5, R207, R180 ;  /* 0x000000b4cf05723e */ /* 0x004fe200000010ff */
[-C--:B------:R-:W-:Y:S01]  /*2db0*/  HMMA.16816.F32.BF16 R28, R164, R6.reuse, R28 ;  /* 0x00000006a41c723c */ /* 0x080fe2000004181c */
[----:B------:R-:W-:Y:S03]  /*2dc0*/  MUFU.EX2 R230, R11 ;  /* 0x0000000b00e67308 */ /* 0x000fe60000000800 */
[----:B------:R1:W-:Y:S01]  /*2dd0*/  STS [R231+0x20400], R5 ;  /* 0x02040005e7007388 */ /* 0x0003e20000000800 */
[----:B---3--:R-:W-:Y:S03]  /*2de0*/  F2FP.BF16.PACK_AB R4, R227, R228 ;  /* 0x000000e4e304723e */ /* 0x008fe600000010ff */
[----:B------:R-:W-:Y:S03]  /*2df0*/  HMMA.16816.F32.BF16 R32, R188, R6, R32 ;  /* 0x00000006bc20723c */ /* 0x000fe60000041820 */
[----:B------:R-:W-:Y:S01]  /*2e00*/  MUFU.EX2 R206, R12 ;  /* 0x0000000c00ce7308 */ /* 0x000fe20000000800 */
[--C-:B------:R-:W-:Y:S02]  /*2e10*/  FFMA.FTZ R22, R22, c[0x0][0x23c], -R3.reuse ;  /* 0x00008f0016167a23 */ /* 0x100fe40000010803 */
[--C-:B------:R-:W-:Y:S02]  /*2e20*/  FFMA.FTZ R23, R23, c[0x0][0x23c], -R3.reuse ;  /* 0x00008f0017177a23 */ /* 0x100fe40000010803 */
[--C-:B------:R-:W-:Y:S04]  /*2e30*/  FFMA.FTZ R24, R24, c[0x0][0x23c], -R2.reuse ;  /* 0x00008f0018187a23 */ /* 0x100fe80000010802 */
[----:B------:R-:W-:Y:S01]  /*2e40*/  FFMA.FTZ R25, R25, c[0x0][0x23c], -R2 ;  /* 0x00008f0019197a23 */ /* 0x000fe20000010802 */
[----:B------:R-:W1:Y:S01]  /*2e50*/  MUFU.EX2 R205, R13 ;  /* 0x0000000d00cd7308 */ /* 0x000e620000000800 */
[----:B------:R-:W-:Y:S02]  /*2e60*/  FFMA.FTZ R26, R26, c[0x0][0x23c], -R0 ;  /* 0x00008f001a1a7a23 */ /* 0x000fe40000010800 */
[--C-:B------:R-:W-:Y:S02]  /*2e70*/  FFMA.FTZ R28, R28, c[0x0][0x23c], -R2.reuse ;  /* 0x00008f001c1c7a23 */ /* 0x100fe40000010802 */
[----:B------:R-:W-:Y:S02]  /*2e80*/  FFMA.FTZ R2, R29, c[0x0][0x23c], -R2 ;  /* 0x00008f001d027a23 */ /* 0x000fe40000010802 */
[--C-:B------:R-:W-:Y:S02]  /*2e90*/  FFMA.FTZ R30, R30, c[0x0][0x23c], -R0.reuse ;  /* 0x00008f001e1e7a23 */ /* 0x100fe40000010800 */
[--C-:B------:R-:W-:Y:S01]  /*2ea0*/  FFMA.FTZ R27, R27, c[0x0][0x23c], -R0.reuse ;  /* 0x00008f001b1b7a23 */ /* 0x100fe20000010800 */
[----:B------:R2:W-:Y:S01]  /*2eb0*/  MUFU.EX2 R188, R2 ;  /* 0x0000000200bc7308 */ /* 0x0005e20000000800 */
[----:B------:R-:W-:Y:S02]  /*2ec0*/  FFMA.FTZ R0, R31, c[0x0][0x23c], -R0 ;  /* 0x00008f001f007a23 */ /* 0x000fe40000010800 */
[--C-:B------:R-:W-:Y:S02]  /*2ed0*/  FFMA.FTZ R34, R34, c[0x0][0x23c], -R3.reuse ;  /* 0x00008f0022227a23 */ /* 0x100fe40000010803 */
[----:B------:R-:W-:Y:S02]  /*2ee0*/  FFMA.FTZ R3, R35, c[0x0][0x23c], -R3 ;  /* 0x00008f0023037a23 */ /* 0x000fe40000010803 */
[--C-:B------:R-:W-:Y:S02]  /*2ef0*/  FFMA.FTZ R20, R20, c[0x0][0x23c], -R168.reuse ;  /* 0x00008f0014147a23 */ /* 0x100fe400000108a8 */
[--C-:B------:R-:W-:Y:S01]  /*2f00*/  FFMA.FTZ R21, R21, c[0x0][0x23c], -R168.reuse ;  /* 0x00008f0015157a23 */ /* 0x100fe200000108a8 */
[----:B------:R3:W-:Y:S01]  /*2f10*/  MUFU.EX2 R187, R0 ;  /* 0x0000000000bb7308 */ /* 0x0007e20000000800 */
[--C-:B------:R-:W-:Y:S02]  /*2f20*/  FFMA.FTZ R32, R32, c[0x0][0x23c], -R168.reuse ;  /* 0x00008f0020207a23 */ /* 0x100fe400000108a8 */
[----:B------:R-:W-:Y:S01]  /*2f30*/  FFMA.FTZ R168, R33, c[0x0][0x23c], -R168 ;  /* 0x00008f0021a87a23 */ /* 0x000fe200000108a8 */
[----:B-1----:R-:W-:Y:S06]  /*2f40*/  F2FP.BF16.PACK_AB R5, R205, R206 ;  /* 0x000000cecd05723e */ /* 0x002fec00000010ff */
[----:B------:R1:W-:Y:S01]  /*2f50*/  MUFU.EX2 R183, R3 ;  /* 0x0000000300b77308 */ /* 0x0003e20000000800 */
[----:B--2---:R-:W-:Y:S05]  /*2f60*/  F2FP.BF16.PACK_AB R2, R196, R199 ;  /* 0x000000c7c402723e */ /* 0x004fea00000010ff */
[----:B------:R2:W-:Y:S04]  /*2f70*/  STS [R231+0x20000], R2 ;  /* 0x02000002e7007388 */ /* 0x0005e80000000800 */
[----:B------:R-:W-:Y:S01]  /*2f80*/  MUFU.EX2 R226, R14 ;  /* 0x0000000e00e27308 */ /* 0x000fe20000000800 */
[----:B---3--:R-:W-:Y:S05]  /*2f90*/  F2FP.BF16.PACK_AB R0, R201, R202 ;  /* 0x000000cac900723e */ /* 0x008fea00000010ff */
[----:B------:R-:W-:Y:S04]  /*2fa0*/  STS [R238+0x20400], R0 ;  /* 0x02040000ee007388 */ /* 0x000fe80000000800 */
[----:B------:R-:W3:Y:S01]  /*2fb0*/  MUFU.EX2 R223, R15 ;  /* 0x0000000f00df7308 */ /* 0x000ee20000000800 */
[----:B-1----:R-:W-:Y:S09]  /*2fc0*/  F2FP.BF16.PACK_AB R3, R230, R229 ;  /* 0x000000e5e603723e */ /* 0x002ff200000010ff */
[----:B------:R-:W-:Y:S01]  /*2fd0*/  MUFU.EX2 R193, R20 ;  /* 0x0000001400c17308 */ /* 0x000fe20000000800 */
[----:B--2---:R-:W-:Y:S05]  /*2fe0*/  F2FP.BF16.PACK_AB R2, R195, R198 ;  /* 0x000000c6c302723e */ /* 0x004fea00000010ff */
[----:B------:R-:W-:Y:S04]  /*2ff0*/  STS [R238+0x20000], R2 ;  /* 0x02000002ee007388 */ /* 0x000fe80000000800 */
[----:B------:R-:W1:Y:S01]  /*3000*/  MUFU.EX2 R192, R21 ;  /* 0x0000001500c07308 */ /* 0x000e620000000800 */
[----:B------:R3:W-:Y:S04]  /*3010*/  STS [R231+0x21000], R4 ;  /* 0x02100004e7007388 */ /* 0x0007e80000000800 */
[----:B------:R1:W-:Y:S05]  /*3020*/  STS [R231+0x21400], R3 ;  /* 0x02140003e7007388 */ /* 0x0003ea0000000800 */
[----:B------:R-:W-:Y:S01]  /*3030*/  MUFU.EX2 R197, R22 ;  /* 0x0000001600c57308 */ /* 0x000fe20000000800 */
[----:B------:R-:W-:Y:S09]  /*3040*/  STS [R238+0x21000], R5 ;  /* 0x02100005ee007388 */ /* 0x000ff20000000800 */
[----:B------:R-:W2:Y:S01]  /*3050*/  MUFU.EX2 R194, R23 ;  /* 0x0000001700c27308 */ /* 0x000ea20000000800 */
[----:B---3--:R-:W-:Y:S09]  /*3060*/  F2FP.BF16.PACK_AB R4, R223, R226 ;  /* 0x000000e2df04723e */ /* 0x008ff200000010ff */
[----:B------:R-:W-:Y:S01]  /*3070*/  MUFU.EX2 R181, R32 ;  /* 0x0000002000b57308 */ /* 0x000fe20000000800 */
[----:B-1----:R-:W-:Y:S01]  /*3080*/  F2FP.BF16.PACK_AB R3, R192, R193 ;  /* 0x000000c1c003723e */ /* 0x002fe200000010ff */
[----:B------:R-:W-:Y:S04]  /*3090*/  STS [R238+0x21400], R4 ;  /* 0x02140004ee007388 */ /* 0x000fe80000000800 */
[----:B------:R1:W-:Y:S04]  /*30a0*/  STS [R236+0x20000], R3 ;  /* 0x02000003ec007388 */ /* 0x0003e80000000800 */
[----:B------:R-:W3:Y:S01]  /*30b0*/  MUFU.EX2 R182, R168 ;  /* 0x000000a800b67308 */ /* 0x000ee20000000800 */
[----:B--2---:R-:W-:Y:S05]  /*30c0*/  F2FP.BF16.PACK_AB R2, R194, R197 ;  /* 0x000000c5c202723e */ /* 0x004fea00000010ff */
[----:B------:R-:W-:Y:S04]  /*30d0*/  STS [R236+0x20400], R2 ;  /* 0x02040002ec007388 */ /* 0x000fe80000000800 */
[----:B------:R-:W1:Y:S10]  /*30e0*/  MUFU.EX2 R186, R34 ;  /* 0x0000002200ba7308 */ /* 0x000e740000000800 */
[----:B------:R-:W-:Y:S01]  /*30f0*/  MUFU.EX2 R203, R24 ;  /* 0x0000001800cb7308 */ /* 0x000fe20000000800 */
[----:B---3--:R-:W-:Y:S05]  /*3100*/  F2FP.BF16.PACK_AB R0, R182, R181 ;  /* 0x000000b5b600723e */ /* 0x008fea00000010ff */
[----:B------:R-:W-:Y:S04]  /*3110*/  STS [R237+0x20000], R0 ;  /* 0x02000000ed007388 */ /* 0x000fe80000000800 */
[----:B------:R-:W2:Y:S01]  /*3120*/  MUFU.EX2 R200, R25 ;  /* 0x0000001900c87308 */ /* 0x000ea20000000800 */
[----:B-1----:R-:W-:Y:S05]  /*3130*/  F2FP.BF16.PACK_AB R3, R183, R186 ;  /* 0x000000bab703723e */ /* 0x002fea00000010ff */
[----:B------:R1:W-:Y:S04]  /*3140*/  STS [R237+0x20400], R3 ;  /* 0x02040003ed007388 */ /* 0x0003e80000000800 */
[----:B------:R-:W-:Y:S10]  /*3150*/  MUFU.EX2 R204, R26 ;  /* 0x0000001a00cc7308 */ /* 0x000ff40000000800 */
[----:B------:R-:W3:Y:S01]  /*3160*/  MUFU.EX2 R191, R27 ;  /* 0x0000001b00bf7308 */ /* 0x000ee20000000800 */
[----:B--2---:R-:W-:Y:S05]  /*3170*/  F2FP.BF16.PACK_AB R5, R200, R203 ;  /* 0x000000cbc805723e */ /* 0x004fea00000010ff */
[----:B------:R-:W-:Y:S04]  /*3180*/  STS [R236+0x21000], R5 ;  /* 0x02100005ec007388 */ /* 0x000fe80000000800 */
[----:B------:R-:W2:Y:S01]  /*3190*/  MUFU.EX2 R189, R28 ;  /* 0x0000001c00bd7308 */ /* 0x000ea20000000800 */
[----:B-1----:R-:W-:Y:S02]  /*31a0*/  IADD3 R3, R212, R211, RZ ;  /* 0x000000d3d4037210 */ /* 0x002fe40007ffe0ff */
[----:B------:R-:W-:Y:S02]  /*31b0*/  MOV R211, c[0x0][0x1c0] ;  /* 0x0000700000d37a02 */ /* 0x000fe40000000f00 */
[----:B------:R-:W-:Y:S05]  /*31c0*/  IADD3 R184, R214, R3, RZ ;  /* 0x00000003d6b87210 */ /* 0x000fea0007ffe0ff */
[----:B------:R-:W1:Y:S01]  /*31d0*/  MUFU.EX2 R190, R30 ;  /* 0x0000001e00be7308 */ /* 0x000e620000000800 */
[----:B------:R-:W-:Y:S01]  /*31e0*/  IMAD R211, R211, c[0x0][0x22c], RZ ;  /* 0x00008b00d3d37a24 */ /* 0x000fe200078e02ff */
[----:B---3--:R-:W-:Y:S04]  /*31f0*/  F2FP.BF16.PACK_AB R4, R191, R204 ;  /* 0x000000ccbf04723e */ /* 0x008fe800000010ff */
[----:B------:R-:W-:Y:S01]  /*3200*/  LEA R211, -R211, RZ, 0x6 ;  /* 0x000000ffd3d37211 */ /* 0x000fe200078e31ff */
[----:B------:R-:W-:Y:S01]  /*3210*/  STS [R236+0x21400], R4 ;  /* 0x02140004ec007388 */ /* 0x000fe20000000800 */
[----:B--2---:R-:W-:Y:S05]  /*3220*/  F2FP.BF16.PACK_AB R2, R188, R189 ;  /* 0x000000bdbc02723e */ /* 0x004fea00000010ff */
[----:B------:R-:W-:Y:S01]  /*3230*/  STS [R237+0x21000], R2 ;  /* 0x02100002ed007388 */ /* 0x000fe20000000800 */
[----:B-1----:R-:W-:Y:S05]  /*3240*/  F2FP.BF16.PACK_AB R0, R187, R190 ;  /* 0x000000bebb00723e */ /* 0x002fea00000010ff */
[----:B------:R1:W-:Y:S04]  /*3250*/  STS [R237+0x21400], R0 ;  /* 0x02140000ed007388 */ /* 0x0003e80000000800 */
[----:B------:R-:W-:Y:S08]  /*3260*/  LDSM.16.M88.4 R32, [R212+0x8000] ;  /* 0x00800000d420783b */ /* 0x000ff00000000200 */
[----:B------:R-:W2:Y:S08]  /*3270*/  LDSM.16.M88.4 R16, [R215+0x14000] ;  /* 0x01400000d710783b */ /* 0x000eb00000000200 */
[----:B------:R-:W3:Y:S08]  /*3280*/  LDSM.16.M88.4 R28, [R212+0x9000] ;  /* 0x00900000d41c783b */ /* 0x000ef00000000200 */
[----:B------:R-:W3:Y:S08]  /*3290*/  LDSM.16.M88.4 R164, [R215+0x14800] ;  /* 0x01480000d7a4783b */ /* 0x000ef00000000200 */
[----:B-1----:R-:W4:Y:S04]  /*32a0*/  LDL R0, [R1+0x8] ;  /* 0x0000080001007983 */ /* 0x002f280000100800 */
[----:B------:R-:W-:Y:S08]  /*32b0*/  LDSM.16.M88.4 R168, [R3+0x8000] ;  /* 0x0080000003a8783b */ /* 0x000ff00000000200 */
[----:B------:R-:W4:Y:S01]  /*32c0*/  LDL R2, [R1+0x4] ;  /* 0x0000040001027983 */ /* 0x000f220000100800 */
[-C--:B--2---:R-:W-:Y:S03]  /*32d0*/  HMMA.16816.F32.BF16 R4, R32, R16.reuse, RZ ;  /* 0x000000102004723c */ /* 0x084fe600000418ff */
[----:B------:R-:W1:Y:S05]  /*32e0*/  LDSM.16.M88.4 R172, [R216+0x14000] ;  /* 0x01400000d8ac783b */ /* 0x000e6a0000000200 */
[C---:B---3--:R-:W-:Y:S03]  /*32f0*/  HMMA.16816.F32.BF16 R8, R28.reuse, R16, RZ ;  /* 0x000000101c08723c */ /* 0x048fe600000418ff */
[----:B------:R-:W2:Y:S05]  /*3300*/  LDSM.16.M88.4 R176, [R3+0x9000] ;  /* 0x0090000003b0783b */ /* 0x000eaa0000000200 */
[-C--:B------:R-:W-:Y:S08]  /*3310*/  HMMA.16816.F32.BF16 R12, R28, R18.reuse, RZ ;  /* 0x000000121c0c723c */ /* 0x080ff000000418ff */
[C---:B------:R-:W-:Y:S08]  /*3320*/  HMMA.16816.F32.BF16 R16, R32.reuse, R18, RZ ;  /* 0x000000122010723c */ /* 0x040ff000000418ff */
[-C--:B------:R-:W-:Y:S08]  /*3330*/  HMMA.16816.F32.BF16 R20, R32, R164.reuse, RZ ;  /* 0x000000a42014723c */ /* 0x080ff000000418ff */
[C---:B------:R-:W-:Y:S08]  /*3340*/  HMMA.16816.F32.BF16 R24, R28.reuse, R164, RZ ;  /* 0x000000a41c18723c */ /* 0x040ff000000418ff */
[-C--:B------:R-:W-:Y:S08]  /*3350*/  HMMA.16816.F32.BF16 R28, R28, R166.reuse, RZ ;  /* 0x000000a61c1c723c */ /* 0x080ff000000418ff */
[----:B------:R-:W-:Y:S01]  /*3360*/  HMMA.16816.F32.BF16 R32, R32, R166, RZ ;  /* 0x000000a62020723c */ /* 0x000fe200000418ff */
[----:B------:R-:W3:Y:S07]  /*3370*/  LDSM.16.M88.4 R164, [R216+0x14800] ;  /* 0x01480000d8a4783b */ /* 0x000eee0000000200 */
        /* <DEDUP_REMOVED lines=8> */
[----:B------:R-:W1:Y:S07]  /*3400*/  LDSM.16.M88.4 R176, [R218+0x14000] ;  /* 0x01400000dab0783b */ /* 0x000e6e0000000200 */
[----:B------:R-:W-:Y:S01]  /*3410*/  HMMA.16816.F32.BF16 R32, R168, R166, R32 ;  /* 0x000000a6a820723c */ /* 0x000fe20000041820 */
[----:B------:R-:W2:Y:S08]  /*3420*/  LDSM.16.M88.4 R164, [R185+0x9000] ;  /* 0x00900000b9a4783b */ /* 0x000eb00000000200 */
[----:B------:R-:W3:Y:S01]  /*3430*/  LDSM.16.M88.4 R168, [R218+0x14800] ;  /* 0x01480000daa8783b */ /* 0x000ee20000000200 */
[-C--:B-1----:R-:W-:Y:S08]  /*3440*/  HMMA.16816.F32.BF16 R4, R172, R176.reuse, R4 ;  /* 0x000000b0ac04723c */ /* 0x082ff00000041804 */
[C---:B--2---:R-:W-:Y:S08]  /*3450*/  HMMA.16816.F32.BF16 R8, R164.reuse, R176, R8 ;  /* 0x000000b0a408723c */ /* 0x044ff00000041808 */
[-C--:B------:R-:W-:Y:S08]  /*3460*/  HMMA.16816.F32.BF16 R12, R164, R178.reuse, R12 ;  /* 0x000000b2a40c723c */ /* 0x080ff0000004180c */
[C---:B------:R-:W-:Y:S08]  /*3470*/  HMMA.16816.F32.BF16 R16, R172.reuse, R178, R16 ;  /* 0x000000b2ac10723c */ /* 0x040ff00000041810 */
[-C--:B---3--:R-:W-:Y:S08]  /*3480*/  HMMA.16816.F32.BF16 R20, R172, R168.reuse, R20 ;  /* 0x000000a8ac14723c */ /* 0x088ff00000041814 */
        /* <DEDUP_REMOVED lines=10> */
[----:B------:R-:W1:Y:S03]  /*3530*/  LDSM.16.M88.4 R168, [R217+0x14800] ;  /* 0x01480000d9a8783b */ /* 0x000e660000000200 */
[----:B----4-:R-:W-:Y:S04]  /*3540*/  IADD3 R178, P0, R0, UR8, RZ ;  /* 0x0000000800b27c10 */ /* 0x010fe8000ff1e0ff */
[----:B------:R-:W-:Y:S04]  /*3550*/  IADD3.X R179, R2, UR7, RZ, P0, !PT ;  /* 0x0000000702b37c10 */ /* 0x000fe800087fe4ff */
[C---:B------:R-:W-:Y:S01]  /*3560*/  LEA R224, P0, R211.reuse, R224, 0x2 ;  /* 0x000000e0d3e07211 */ /* 0x040fe200078010ff */
[----:B------:R-:W2:Y:S03]  /*3570*/  LDG.E R176, [R178.64] ;  /* 0x00000022b2b07981 */ /* 0x000ea6000c1e1900 */
[----:B------:R-:W-:Y:S02]  /*3580*/  LEA.HI.X.SX32 R225, R211, R225, 0x2, P0 ;  /* 0x000000e1d3e17211 */ /* 0x000fe400000f16ff */
[----:B------:R-:W-:Y:S01]  /*3590*/  PLOP3.LUT P0, PT, PT, PT, UP2, 0x80, 0x0 ;  /* 0x000000000000781c */ /* 0x000fe20003f0f028 */
[----:B------:R-:W3:Y:S04]  /*35a0*/  LDG.E R2, [R178.64+0x20] ;  /* 0x00002022b2027981 */ /* 0x000ee8000c1e1900 */
[----:B------:R-:W4:Y:S04]  /*35b0*/  LDG.E R0, [R178.64+0x80] ;  /* 0x00008022b2007981 */ /* 0x000f28000c1e1900 */
[----:B------:R-:W2:Y:S01]  /*35c0*/  LDG.E R177, [R178.64+0xa0] ;  /* 0x0000a022b2b17981 */ /* 0x000ea2000c1e1900 */
        /* <DEDUP_REMOVED lines=46> */
[C---:B---3--:R-:W-:Y:S01]  /*38b0*/  FADD.FTZ R6, -R2.reuse, R6 ;  /* 0x0000000602067221 */ /* 0x048fe20000010100 */
[C---:B------:R-:W-:Y:S01]  /*38c0*/  HMMA.16816.F32.BF16 R16, R164.reuse, R170, R16 ;  /* 0x000000aaa410723c */ /* 0x040fe20000041810 */
[----:B------:R-:W1:Y:S03]  /*38d0*/  LDSM.16.M88.4 R168, [R217+0x18800] ;  /* 0x01880000d9a8783b */ /* 0x000e660000000200 */
[----:B------:R-:W-:Y:S02]  /*38e0*/  FADD.FTZ R7, -R2, R7 ;  /* 0x0000000702077221 */ /* 0x000fe40000010100 */
[----:B------:R-:W-:Y:S02]  /*38f0*/  FADD.FTZ R4, -R176, R4 ;  /* 0x00000004b0047221 */ /* 0x000fe40000010100 */
[----:B----4-:R-:W-:Y:S04]  /*3900*/  FADD.FTZ R8, -R0, R8 ;  /* 0x0000000800087221 */ /* 0x010fe80000010100 */
[----:B------:R-:W-:Y:S02]  /*3910*/  FADD.FTZ R5, -R176, R5 ;  /* 0x00000005b0057221 */ /* 0x000fe40000010100 */
[----:B------:R-:W-:Y:S02]  /*3920*/  FMUL.FTZ R180, R180, R6 ;  /* 0x00000006b4b47220 */ /* 0x000fe40000410000 */
[----:B------:R-:W-:Y:S02]  /*3930*/  FADD.FTZ R12, -R0, R12 ;  /* 0x0000000c000c7221 */ /* 0x000fe40000010100 */
[C---:B------:R-:W-:Y:S02]  /*3940*/  FADD.FTZ R11, -R177.reuse, R11 ;  /* 0x0000000bb10b7221 */ /* 0x040fe40000010100 */
[----:B------:R-:W-:Y:S02]  /*3950*/  FADD.FTZ R6, -R177, R14 ;  /* 0x0000000eb1067221 */ /* 0x000fe40000010100 */
[----:B------:R-:W-:Y:S02]  /*3960*/  FMUL.FTZ R179, R199, R4 ;  /* 0x00000004c7b37220 */ /* 0x000fe40000410000 */
[C---:B------:R-:W-:Y:S02]  /*3970*/  FADD.FTZ R16, -R176.reuse, R16 ;  /* 0x00000010b0107221 */ /* 0x040fe40000010100 */
[----:B------:R-:W-:Y:S02]  /*3980*/  FADD.FTZ R17, -R176, R17 ;  /* 0x00000011b0117221 */ /* 0x000fe40000010100 */
[C---:B------:R-:W-:Y:S02]  /*3990*/  FADD.FTZ R18, -R2.reuse, R18 ;  /* 0x0000001202127221 */ /* 0x040fe40000010100 */
[----:B------:R-:W-:Y:S02]  /*39a0*/  FADD.FTZ R19, -R2, R19 ;  /* 0x0000001302137221 */ /* 0x000fe40000010100 */
[----:B------:R-:W-:Y:S02]  /*39b0*/  FMUL.FTZ R178, R196, R5 ;  /* 0x00000005c4b27220 */ /* 0x000fe40000410000 */
[----:B------:R-:W-:Y:S01]  /*39c0*/  FMUL.FTZ R6, R226, R6 ;  /* 0x00000006e2067220 */ /* 0x000fe20000410000 */
[-C--:B-1----:R-:W-:Y:S08]  /*39d0*/  HMMA.16816.F32.BF16 R20, R164, R168.reuse, R20 ;  /* 0x000000a8a414723c */ /* 0x082ff00000041814 */
[C---:B------:R-:W-:Y:S07]  /*39e0*/  HMMA.16816.F32.BF16 R24, R172.reuse, R168, R24 ;  /* 0x000000a8ac18723c */ /* 0x040fee0000041818 */
[----:B------:R-:W-:Y:S01]  /*39f0*/  FMUL.FTZ R169, R198, R16 ;  /* 0x00000010c6a97220 */ /* 0x000fe20000410000 */
[-C--:B------:R-:W-:Y:S08]  /*3a00*/  HMMA.16816.F32.BF16 R28, R172, R170.reuse, R28 ;  /* 0x000000aaac1c723c */ /* 0x080ff0000004181c */
[----:B------:R-:W-:Y:S01]  /*3a10*/  FADD.FTZ R20, -R176, R20 ;  /* 0x00000014b0147221 */ /* 0x000fe20000010100 */
[----:B------:R-:W-:Y:S04]  /*3a20*/  HMMA.16816.F32.BF16 R32, R164, R170, R32 ;  /* 0x000000aaa420723c */ /* 0x000fe80000041820 */
[C---:B------:R-:W-:Y:S02]  /*3a30*/  FADD.FTZ R22, -R2.reuse, R22 ;  /* 0x0000001602167221 */ /* 0x040fe40000010100 */
[----:B------:R-:W-:Y:S02]  /*3a40*/  FADD.FTZ R23, -R2, R23 ;  /* 0x0000001702177221 */ /* 0x000fe40000010100 */
[----:B------:R-:W-:Y:S04]  /*3a50*/  FADD.FTZ R21, -R176, R21 ;  /* 0x00000015b0157221 */ /* 0x000fe80000010100 */
[----:B------:R-:W-:Y:S02]  /*3a60*/  FMUL.FTZ R167, R195, R17 ;  /* 0x00000011c3a77220 */ /* 0x000fe40000410000 */
[----:B------:R-:W-:Y:S02]  /*3a70*/  FMUL.FTZ R172, R193, R20 ;  /* 0x00000014c1ac7220 */ /* 0x000fe40000410000 */
[----:B------:R-:W-:Y:S02]  /*3a80*/  FMUL.FTZ R164, R202, R18 ;  /* 0x00000012caa47220 */ /* 0x000fe40000410000 */
        /* <DEDUP_REMOVED lines=14> */
[----:B------:R-:W-:Y:S02]  /*3b70*/  FMUL.FTZ R9, R228, R8 ;  /* 0x00000008e4097220 */ /* 0x000fe40000410000 */
[C---:B------:R-:W-:Y:S02]  /*3b80*/  FADD.FTZ R23, -R0.reuse, R24 ;  /* 0x0000001800177221 */ /* 0x040fe40000010100 */
[C---:B------:R-:W-:Y:S02]  /*3b90*/  FADD.FTZ R22, -R0.reuse, R25 ;  /* 0x0000001900167221 */ /* 0x040fe40000010100 */
[C---:B------:R-:W-:Y:S02]  /*3ba0*/  FADD.FTZ R25, -R0.reuse, R28 ;  /* 0x0000001c00197221 */ /* 0x040fe40000010100 */
[----:B------:R-:W-:Y:S02]  /*3bb0*/  FADD.FTZ R24, -R0, R29 ;  /* 0x0000001d00187221 */ /* 0x000fe40000010100 */
        /* <DEDUP_REMOVED lines=44> */
.L_x_464:
        /* <DEDUP_REMOVED lines=125> */
[----:B------:R-:W2:Y:S01]  /*4650*/  LDL R176, [R1] ;  /* 0x0000000001b07983 */ /* 0x000ea20000100800 */
[----:B------:R-:W-:Y:S02]  /*4660*/  IMAD.MOV.U32 R5, RZ, RZ, c[0x0][0x370] ;  /* 0x0000dc00ff057624 */ /* 0x000fe400078e00ff */
[----:B------:R-:W-:Y:S02]  /*4670*/  IMAD.MOV.U32 R6, RZ, RZ, c[0x0][0x374] ;  /* 0x0000dd00ff067624 */ /* 0x000fe400078e00ff */
[C---:B------:R-:W-:Y:S05]  /*4680*/  IMAD.U32 R0, R5.reuse, -0x40, RZ ;  /* 0xffffffc005007824 */ /* 0x040fea00078e00ff */
[C---:B------:R-:W-:Y:S04]  /*4690*/  LEA R2, P1, R0.reuse, R234, 0x1 ;  /* 0x000000ea00027211 */ /* 0x040fe800078208ff */
[----:B------:R-:W-:Y:S02]  /*46a0*/  LEA.HI.X.SX32 R0, R0, R235, 0x1, P1 ;  /* 0x000000eb00007211 */ /* 0x000fe400008f0eff */
[----:B------:R-:W-:Y:S03]  /*46b0*/  MOV R234, R2 ;  /* 0x0000000200ea7202 */ /* 0x000fe60000000f00 */
[----:B------:R-:W-:Y:S01]  /*46c0*/  IMAD.MOV.U32 R235, RZ, RZ, R0 ;  /* 0x000000ffffeb7224 */ /* 0x000fe200078e0000 */
[C---:B------:R-:W-:Y:S04]  /*46d0*/  LEA R4, P1, R5.reuse, R234, 0x6 ;  /* 0x000000ea05047211 */ /* 0x040fe800078230ff */
[----:B------:R-:W-:Y:S02]  /*46e0*/  LEA.HI.X R5, R5, R235, R6, 0x6, P1 ;  /* 0x000000eb05057211 */ /* 0x000fe400008f3406 */
[----:B--2---:R-:W-:Y:S05]  /*46f0*/  SHF.L.U32 R0, R176, 0x1, RZ ;  /* 0x00000001b0007819 */ /* 0x004fea00000006ff */
[----:B------:R-:W-:Y:S01]  /*4700*/  @!PT LDS RZ, [RZ] ;  /* 0x00000000fffff984 */ /* 0x000fe20000000800 */
[----:B------:R-:W-:Y:S01]  /*4710*/  @!PT LDS RZ, [RZ] ;  /* 0x00000000fffff984 */ /* 0x000fe20000000800 */
[----:B------:R-:W-:Y:S01]  /*4720*/  @!PT LDS RZ, [RZ] ;  /* 0x00000000fffff984 */ /* 0x000fe20000000800 */
[----:B------:R1:W-:Y:S04]  /*4730*/  LDGSTS.E.BYPASS.LTC128B.128 [R0+0x8000], [R234.64] ;  /* 0x08000000ea007fae */ /* 0x0003e8000b901d62 */
[----:B------:R1:W-:Y:S04]  /*4740*/  LDGSTS.E.BYPASS.LTC128B.128 [R0+0xa000], [R234.64+0x80] ;  /* 0x0a000080ea007fae */ /* 0x0003e8000b901d62 */
[----:B------:R1:W-:Y:S04]  /*4750*/  LDGSTS.E.BYPASS.LTC128B.128 [R0+0x9000], [R4.64] ;  /* 0x0900000004007fae */ /* 0x0003e8000b901d62 */
[----:B------:R1:W-:Y:S04]  /*4760*/  LDGSTS.E.BYPASS.LTC128B.128 [R0+0xb000], [R4.64+0x80] ;  /* 0x0b00008004007fae */ /* 0x0003e8000b901d62 */
[----:B------:R-:W0:Y:S02]  /*4770*/  LDGDEPBAR ;  /* 0x00000000000079af */ /* 0x000e240000000000 */
.L_x_465:
        /* <DEDUP_REMOVED lines=10> */
[----:B------:R-:W-:Y:S02]  /*4820*/  IMAD R188, R188, 0x18, RZ ;  /* 0x00000018bcbc7824 */ /* 0x000fe400078e02ff */
[----:B------:R-:W-:Y:S02]  /*4830*/  IMAD.SHL.U32 R191, R191, 0x20, RZ ;  /* 0x00000020bfbf7824 */ /* 0x000fe400078e00ff */
[----:B------:R-:W3:Y:S01]  /*4840*/  LDSM.16.MT88.4 R164, [R208+0x4000] ;  /* 0x00400000d0a4783b */ /* 0x000ee20000004200 */
[----:B------:R-:W-:Y:S02]  /*4850*/  IMAD.MOV.U32 R190, RZ, RZ, c[0x0][0x22c] ;  /* 0x00008b00ffbe7624 */ /* 0x000fe400078e00ff */
[----:B------:R-:W-:Y:S02]  /*4860*/  IMAD.MOV.U32 R189, RZ, RZ, c[0x0][0x22c] ;  /* 0x00008b00ffbd7624 */ /* 0x000fe400078e00ff */
[----:B------:R-:W4:Y:S01]  /*4870*/  LDL R2, [R1+0x14] ;  /* 0x0000140001027983 */ /* 0x000f220000100800 */
[----:B------:R-:W-:Y:S02]  /*4880*/  IMAD R190, R190, c[0x0][0x1c0], RZ ;  /* 0x00007000bebe7a24 */ /* 0x000fe400078e02ff */
[----:B------:R-:W-:Y:S02]  /*4890*/  IMAD R189, R189, c[0x0][0x1c0], RZ ;  /* 0x00007000bdbd7a24 */ /* 0x000fe400078e02ff */
[----:B------:R-:W-:Y:S01]  /*48a0*/  LDSM.16.M88.4 R168, [R3+0x1c000] ;  /* 0x01c0000003a8783b */ /* 0x000fe20000000200 */
[----:B------:R-:W-:Y:S02]  /*48b0*/  IMAD R190, R190, 0x28, RZ ;  /* 0x00000028bebe7824 */ /* 0x000fe400078e02ff */
[----:B------:R-:W-:Y:S02]  /*48c0*/  IMAD R189, R189, 0x38, RZ ;  /* 0x00000038bdbd7824 */ /* 0x000fe400078e02ff */
[----:B-1----:R-:W4:Y:S05]  /*48d0*/  LDL R0, [R1+0x18] ;  /* 0x0000180001007983 */ /* 0x002f2a0000100800 */
[----:B------:R-:W1:Y:S05]  /*48e0*/  LDSM.16.MT88.4 R172, [R208+0x800] ;  /* 0x00080000d0ac783b */ /* 0x000e6a0000004200 */
[----:B------:R-:W1:Y:S01]  /*48f0*/  LDSM.16.M88.4 R176, [R3+0x1d000] ;  /* 0x01d0000003b0783b */ /* 0x000e620000000200 */
[-C--:B--2---:R-:W-:Y:S04]  /*4900*/  HMMA.16816.F32.BF16 R4, R32, R16.reuse, RZ ;  /* 0x000000102004723c */ /* 0x084fe800000418ff */
[----:B------:R-:W2:Y:S04]  /*4910*/  LDSM.16.MT88.4 R180, [R208+0x4800] ;  /* 0x00480000d0b4783b */ /* 0x000ea80000004200 */
        /* <DEDUP_REMOVED lines=68> */
[-C--:B-1----:R-:W-:Y:S03]  /*4d60*/  HMMA.16816.F32.BF16 R4, R168, R176.reuse, R4 ;  /* 0x000000b0a804723c */ /* 0x082fe60000041804 */
[----:B------:R-:W-:Y:S05]  /*4d70*/  LDSM.16.M88.4 R184, [R184+0x1f000] ;  /* 0x01f00000b8b8783b */ /* 0x000fea0000000200 */
[C---:B--2---:R-:W-:Y:S08]  /*4d80*/  HMMA.16816.F32.BF16 R8, R180.reuse, R176, R8 ;  /* 0x000000b0b408723c */ /* 0x044ff00000041808 */
[-C--:B------:R-:W-:Y:S08]  /*4d90*/  HMMA.16816.F32.BF16 R12, R180, R178.reuse, R12 ;  /* 0x000000b2b40c723c */ /* 0x080ff0000004180c */
[C---:B------:R-:W-:Y:S01]  /*4da0*/  HMMA.16816.F32.BF16 R16, R168.reuse, R178, R16 ;  /* 0x000000b2a810723c */ /* 0x040fe20000041810 */
[----:B------:R-:W1:Y:S07]  /*4db0*/  LDSM.16.MT88.4 R176, [R208+0x3800] ;  /* 0x00380000d0b0783b */ /* 0x000e6e0000004200 */
[-C--:B---3--:R-:W-:Y:S08]  /*4dc0*/  HMMA.16816.F32.BF16 R20, R168, R164.reuse, R20 ;  /* 0x000000a4a814723c */ /* 0x088ff00000041814 */
[C---:B------:R-:W-:Y:S07]  /*4dd0*/  HMMA.16816.F32.BF16 R24, R180.reuse, R164, R24 ;  /* 0x000000a4b418723c */ /* 0x040fee0000041818 */
[----:B----4-:R-:W-:Y:S01]  /*4de0*/  @P0 IADD3 R164, P1, R2, UR4, RZ ;  /* 0x0000000402a40c10 */ /* 0x010fe2000ff3e0ff */
[-C--:B------:R-:W-:Y:S01]  /*4df0*/  HMMA.16816.F32.BF16 R28, R180, R166.reuse, R28 ;  /* 0x000000a6b41c723c */ /* 0x080fe2000004181c */
[----:B------:R-:W2:Y:S01]  /*4e00*/  LDSM.16.MT88.4 R180, [R208+0x7800] ;  /* 0x00780000d0b4783b */ /* 0x000ea20000004200 */
[----:B------:R-:W-:Y:S02]  /*4e10*/  @UP2 UIADD3 UR4, UP1, UR4, -0x100, URZ ;  /* 0xffffff0004042890 */ /* 0x000fe4000ff3e03f */
[----:B------:R-:W-:Y:S01]  /*4e20*/  @P0 IADD3.X R165, R0, UR5, RZ, P1, !PT ;  /* 0x0000000500a50c10 */ /* 0x000fe20008ffe4ff */
[----:B------:R-:W-:Y:S01]  /*4e30*/  IMAD.MOV.U32 R0, RZ, RZ, c[0x0][0x22c] ;  /* 0x00008b00ff007624 */ /* 0x000fe200078e00ff */
[CC--:B------:R-:W-:Y:S01]  /*4e40*/  LEA R2, P1, R240.reuse, R224.reuse, 0x2 ;  /* 0x000000e0f0027211 */ /* 0x0c0fe200078210ff */
[----:B------:R-:W-:Y:S01]  /*4e50*/  @UP2 UIADD3.X UR5, UR5, -0x1, URZ, UP1, !UPT ;  /* 0xffffffff05052890 */ /* 0x000fe20008ffe43f */
[----:B------:R-:W-:Y:S01]  /*4e60*/  HMMA.16816.F32.BF16 R32, R168, R166, R32 ;  /* 0x000000a6a820723c */ /* 0x000fe20000041820 */
[----:B------:R3:W5:Y:S03]  /*4e70*/  @P0 LDG.E R244, [R164.64] ;  /* 0x00000022a4f40981 */ /* 0x000766000c1e1900 */
[-C--:B------:R-:W-:Y:S01]  /*4e80*/  LEA.HI.X.SX32 R3, R240, R225.reuse, 0x2, P1 ;  /* 0x000000e1f0037211 */ /* 0x080fe200008f16ff */
[----:B------:R-:W-:Y:S01]  /*4e90*/  IMAD R0, R0, c[0x0][0x1c0], RZ ;  /* 0x0000700000007a24 */ /* 0x000fe200078e02ff */
[----:B------:R3:W5:Y:S01]  /*4ea0*/  @P0 LDG.E R243, [R164.64+0x20] ;  /* 0x00002022a4f30981 */ /* 0x000762000c1e1900 */
[-C--:B------:R-:W-:Y:S01]  /*4eb0*/  LEA R168, P1, R188, R224.reuse, 0x2 ;  /* 0x000000e0bca87211 */ /* 0x080fe200078210ff */
[-C--:B-1----:R-:W-:Y:S03]  /*4ec0*/  HMMA.16816.F32.BF16 R4, R172, R176.reuse, R4 ;  /* 0x000000b0ac04723c */ /* 0x082fe60000041804 */
[----:B------:R3:W5:Y:S02]  /*4ed0*/  @P0 LDG.E R242, [R164.64+0x80] ;  /* 0x00008022a4f20981 */ /* 0x000764000c1e1900 */
[----:B------:R-:W-:Y:S01]  /*4ee0*/  IMAD.SHL.U32 R0, R0, 0x10, RZ ;  /* 0x0000001000007824 */ /* 0x000fe200078e00ff */
[-C--:B------:R-:W-:Y:S02]  /*4ef0*/  LEA.HI.X.SX32 R169, R188, R225.reuse, 0x2, P1 ;  /* 0x000000e1bca97211 */ /* 0x080fe400008f16ff */
[----:B------:R3:W5:Y:S01]  /*4f00*/  @P0 LDG.E R241, [R164.64+0xa0] ;  /* 0x0000a022a4f10981 */ /* 0x000762000c1e1900 */
[C---:B------:R-:W-:Y:S03]  /*4f10*/  HMMA.16816.F32.BF16 R8, R184.reuse, R176, R8 ;  /* 0x000000b0b808723c */ /* 0x040fe60000041808 */
[----:B------:R-:W-:Y:S01]  /*4f20*/  IMAD.MOV.U32 R188, RZ, RZ, c[0x0][0x22c] ;  /* 0x00008b00ffbc7624 */ /* 0x000fe200078e00ff */
[-C--:B------:R-:W-:Y:S03]  /*4f30*/  LEA R170, P0, R0, R224.reuse, 0x2 ;  /* 0x000000e000aa7211 */ /* 0x080fe600078010ff */
[----:B------:R-:W-:Y:S01]  /*4f40*/  IMAD R188, R188, c[0x0][0x1c0], RZ ;  /* 0x00007000bcbc7a24 */ /* 0x000fe200078e02ff */
[-C--:B------:R-:W-:Y:S04]  /*4f50*/  HMMA.16816.F32.BF16 R12, R184, R178.reuse, R12 ;  /* 0x000000b2b80c723c */ /* 0x080fe8000004180c */
[-C--:B------:R-:W-:Y:S01]  /*4f60*/  LEA.HI.X.SX32 R171, R0, R225.reuse, 0x2, P0 ;  /* 0x000000e100ab7211 */ /* 0x080fe200000f16ff */
[----:B------:R-:W-:Y:S01]  /*4f70*/  IMAD R188, R188, 0x30, RZ ;  /* 0x00000030bcbc7824 */ /* 0x000fe200078e02ff */
[CC--:B------:R-:W-:Y:S01]  /*4f80*/  LEA R166, P0, R191.reuse, R224.reuse, 0x2 ;  /* 0x000000e0bfa67211 */ /* 0x0c0fe200078010ff */
[----:B------:R1:W-:Y:S01]  /*4f90*/  RED.E.ADD.F32.FTZ.RN.STRONG.GPU [R224.64], R4 ;  /* 0x00000004e000798e */ /* 0x0003e2000c10e7a2 */
[C---:B------:R-:W-:Y:S04]  /*4fa0*/  HMMA.16816.F32.BF16 R16, R172.reuse, R178, R16 ;  /* 0x000000b2ac10723c */ /* 0x040fe80000041810 */
[----:B------:R4:W-:Y:S01]  /*4fb0*/  RED.E.ADD.F32.FTZ.RN.STRONG.GPU [R2.64], R5 ;  /* 0x000000050200798e */ /* 0x0009e2000c10e7a2 */
[-C--:B------:R-:W-:Y:S03]  /*4fc0*/  LEA.HI.X.SX32 R167, R191, R225.reuse, 0x2, P0 ;  /* 0x000000e1bfa77211 */ /* 0x080fe600000f16ff */
[-C--:B--2---:R-:W-:Y:S01]  /*4fd0*/  HMMA.16816.F32.BF16 R20, R172, R180.reuse, R20 ;  /* 0x000000b4ac14723c */ /* 0x084fe20000041814 */
[----:B------:R2:W-:Y:S03]  /*4fe0*/  RED.E.ADD.F32.FTZ.RN.STRONG.GPU [R170.64], R6 ;  /* 0x00000006aa00798e */ /* 0x0005e6000c10e7a2 */
[CC--:B---3--:R-:W-:Y:S02]  /*4ff0*/  LEA R164, P2, R190.reuse, R224.reuse, 0x2 ;  /* 0x000000e0bea47211 */ /* 0x0c8fe400078410ff */
[----:B------:R3:W-:Y:S02]  /*5000*/  RED.E.ADD.F32.FTZ.RN.STRONG.GPU [R168.64], R7 ;  /* 0x00000007a800798e */ /* 0x0007e4000c10e7a2 */
[C---:B------:R-:W-:Y:S03]  /*5010*/  HMMA.16816.F32.BF16 R24, R184.reuse, R180, R24 ;  /* 0x000000b4b818723c */ /* 0x040fe60000041818 */
[----:B------:R3:W-:Y:S01]  /*5020*/  RED.E.ADD.F32.FTZ.RN.STRONG.GPU [R166.64], R8 ;  /* 0x00000008a600798e */ /* 0x0007e2000c10e7a2 */
[-C--:B------:R-:W-:Y:S04]  /*5030*/  LEA.HI.X.SX32 R165, R190, R225.reuse, 0x2, P2 ;  /* 0x000000e1bea57211 */ /* 0x080fe800010f16ff */
[-C--:B------:R-:W-:Y:S01]  /*5040*/  HMMA.16816.F32.BF16 R28, R184, R182.reuse, R28 ;  /* 0x000000b6b81c723c */ /* 0x080fe2000004181c */
[----:B------:R3:W-:Y:S03]  /*5050*/  RED.E.ADD.F32.FTZ.RN.STRONG.GPU [R164.64], R9 ;  /* 0x00000009a400798e */ /* 0x0007e6000c10e7a2 */
[CC--:B-1----:R-:W-:Y:S04]  /*5060*/  LEA R4, P1, R188.reuse, R224.reuse, 0x2 ;  /* 0x000000e0bc047211 */ /* 0x0c2fe800078210ff */
[----:B------:R-:W-:Y:S04]  /*5070*/  HMMA.16816.F32.BF16 R32, R172, R182, R32 ;  /* 0x000000b6ac20723c */ /* 0x000fe80000041820 */
[-C--:B----4-:R-:W-:Y:S01]  /*5080*/  LEA.HI.X.SX32 R5, R188, R225.reuse, 0x2, P1 ;  /* 0x000000e1bc057211 */ /* 0x090fe200008f16ff */
[----:B------:R-:W-:Y:S01]  /*5090*/  IMAD.MOV.U32 R188, RZ, RZ, c[0x0][0x22c] ;  /* 0x00008b00ffbc7624 */ /* 0x000fe200078e00ff */
[CC--:B--2---:R-:W-:Y:S03]  /*50a0*/  LEA R6, P0, R189.reuse, R224.reuse, 0x2 ;  /* 0x000000e0bd067211 */ /* 0x0c4fe600078010ff */
[----:B------:R1:W-:Y:S03]  /*50b0*/  RED.E.ADD.F32.FTZ.RN.STRONG.GPU [R4.64], R10 ;  /* 0x0000000a0400798e */ /* 0x0003e6000c10e7a2 */
[----:B------:R-:W-:Y:S01]  /*50c0*/  IMAD R188, R188, c[0x0][0x1c0], RZ ;  /* 0x00007000bcbc7a24 */ /* 0x000fe200078e02ff */
[-C--:B---3--:R-:W-:Y:S02]  /*50d0*/  LEA.HI.X.SX32 R7, R189, R225.reuse, 0x2, P0 ;  /* 0x000000e1bd077211 */ /* 0x088fe400000f16ff */
[-C--:B------:R-:W-:Y:S01]  /*50e0*/  LEA R8, P2, R250, R224.reuse, 0x2 ;  /* 0x000000e0fa087211 */ /* 0x080fe200078410ff */
[----:B------:R-:W-:Y:S02]  /*50f0*/  IMAD.SHL.U32 R188, R188, 0x10, RZ ;  /* 0x00000010bcbc7824 */ /* 0x000fe400078e00ff */
[----:B------:R2:W-:Y:S01]  /*5100*/  RED.E.ADD.F32.FTZ.RN.STRONG.GPU [R6.64], R11 ;  /* 0x0000000b0600798e */ /* 0x0005e2000c10e7a2 */
[-C--:B------:R-:W-:Y:S02]  /*5110*/  LEA.HI.X.SX32 R9, R250, R225.reuse, 0x2, P2 ;  /* 0x000000e1fa097211 */ /* 0x080fe400010f16ff */
[C---:B------:R-:W-:Y:S02]  /*5120*/  IADD3 R178, R188.reuse, 0x20, RZ ;  /* 0x00000020bcb27810 */ /* 0x040fe40007ffe0ff */
[----:B------:R-:W-:Y:S01]  /*5130*/  RED.E.ADD.F32.FTZ.RN.STRONG.GPU [R224.64+0x80], R16 ;  /* 0x00008010e000798e */ /* 0x000fe2000c10e7a2 */
[C---:B------:R-:W-:Y:S02]  /*5140*/  IADD3 R176, R188.reuse, 0x20, RZ ;  /* 0x00000020bcb07810 */ /* 0x040fe40007ffe0ff */
[----:B------:R-:W-:Y:S01]  /*5150*/  IADD3 R177, R188, 0x20, RZ ;  /* 0x00000020bcb17810 */ /* 0x000fe20007ffe0ff */
[----:B------:R-:W-:Y:S01]  /*5160*/  IMAD.MOV.U32 R188, RZ, RZ, c[0x0][0x22c] ;  /* 0x00008b00ffbc7624 */ /* 0x000fe200078e00ff */
[----:B------:R3:W-:Y:S01]  /*5170*/  RED.E.ADD.F32.FTZ.RN.STRONG.GPU [R2.64+0x80], R17 ;  /* 0x000080110200798e */ /* 0x0007e2000c10e7a2 */
[C---:B------:R-:W-:Y:S02]  /*5180*/  IMAD.IADD R176, R240.reuse, 0x1, R176 ;  /* 0x00000001f0b07824 */ /* 0x040fe400078e02b0 */
[----:B------:R-:W-:Y:S02]  /*5190*/  IMAD.IADD R177, R240, 0x1, R177 ;  /* 0x00000001f0b17824 */ /* 0x000fe400078e02b1 */
[----:B------:R-:W-:Y:S02]  /*51a0*/  IMAD R188, R188, c[0x0][0x1c0], RZ ;  /* 0x00007000bcbc7a24 */ /* 0x000fe400078e02ff */
[----:B------:R-:W-:Y:S01]  /*51b0*/  IMAD.IADD R177, R240, 0x1, R177 ;  /* 0x00000001f0b17824 */ /* 0x000fe200078e02b1 */
[-C--:B-1----:R-:W-:Y:S01]  /*51c0*/  LEA R4, P0, R178, R224.reuse, 0x2 ;  /* 0x000000e0b2047211 */ /* 0x082fe200078010ff */
[----:B------:R-:W-:Y:S03]  /*51d0*/  IMAD.SHL.U32 R188, R188, 0x10, RZ ;  /* 0x00000010bcbc7824 */ /* 0x000fe600078e00ff */
[-C--:B------:R-:W-:Y:S02]  /*51e0*/  LEA.HI.X.SX32 R5, R178, R225.reuse, 0x2, P0 ;  /* 0x000000e1b2057211 */ /* 0x080fe400000f16ff */
[CC--:B------:R-:W-:Y:S02]  /*51f0*/  LEA R10, P0, R177.reuse, R224.reuse, 0x2 ;  /* 0x000000e0b10a7211 */ /* 0x0c0fe400078010ff */
[----:B------:R-:W-:Y:S01]  /*5200*/  IADD3 R171, R188, 0x40, RZ ;  /* 0x00000040bcab7810 */ /* 0x000fe20007ffe0ff */
[----:B------:R1:W-:Y:S01]  /*5210*/  RED.E.ADD.F32.FTZ.RN.STRONG.GPU [R4.64], R18 ;  /* 0x000000120400798e */ /* 0x0003e2000c10e7a2 */
[CC--:B--2---:R-:W-:Y:S02]  /*5220*/  LEA R6, P1, R176.reuse, R224.reuse, 0x2 ;  /* 0x000000e0b0067211 */ /* 0x0c4fe400078210ff */
[-C--:B------:R-:W-:Y:S02]  /*5230*/  LEA.HI.X.SX32 R11, R177, R225.reuse, 0x2, P0 ;  /* 0x000000e1b10b7211 */ /* 0x080fe400000f16ff */
[-C--:B------:R-:W-:Y:S01]  /*5240*/  LEA.HI.X.SX32 R7, R176, R225.reuse, 0x2, P1 ;  /* 0x000000e1b0077211 */ /* 0x080fe200008f16ff */
[----:B------:R-:W-:Y:S01]  /*5250*/  IMAD.IADD R176, R240, 0x1, R249 ;  /* 0x00000001f0b07824 */ /* 0x000fe200078e02f9 */
[C---:B------:R-:W-:Y:S02]  /*5260*/  IADD3 R170, R188.reuse, 0x40, RZ ;  /* 0x00000040bcaa7810 */ /* 0x040fe40007ffe0ff */
[----:B------:R-:W-:Y:S01]  /*5270*/  IADD3 R168, R188, 0x40, RZ ;  /* 0x00000040bca87810 */ /* 0x000fe20007ffe0ff */
[----:B------:R2:W-:Y:S01]  /*5280*/  RED.E.ADD.F32.FTZ.RN.STRONG.GPU [R6.64], R19 ;  /* 0x000000130600798e */ /* 0x0005e2000c10e7a2 */
[----:B---3--:R-:W-:Y:S01]  /*5290*/  IADD3 R17, R0, 0x60, RZ ;  /* 0x0000006000117810 */ /* 0x008fe20007ffe0ff */
[----:B------:R-:W-:Y:S01]  /*52a0*/  IMAD.IADD R170, R240, 0x1, R170 ;  /* 0x00000001f0aa7824 */ /* 0x000fe200078e02aa */
[----:B------:R-:W-:Y:S01]  /*52b0*/  IADD3 R16, R0, 0x60, RZ ;  /* 0x0000006000107810 */ /* 0x000fe20007ffe0ff */
[----:B------:R-:W-:Y:S01]  /*52c0*/  IMAD.IADD R168, R240, 0x1, R168 ;  /* 0x00000001f0a87824 */ /* 0x000fe200078e02a8 */
[----:B------:R-:W-:Y:S01]  /*52d0*/  RED.E.ADD.F32.FTZ.RN.STRONG.GPU [R10.64], R12 ;  /* 0x0000000c0a00798e */ /* 0x000fe2000c10e7a2 */
[----:B------:R-:W-:Y:S02]  /*52e0*/  IADD3 R0, R0, 0x60, RZ ;  /* 0x0000006000007810 */ /* 0x000fe40007ffe0ff */
[C---:B------:R-:W-:Y:S02]  /*52f0*/  IMAD.IADD R168, R240.reuse, 0x1, R168 ;  /* 0x00000001f0a87824 */ /* 0x040fe400078e02a8 */
[----:B------:R3:W-:Y:S01]  /*5300*/  RED.E.ADD.F32.FTZ.RN.STRONG.GPU [R8.64], R13 ;  /* 0x0000000d0800798e */ /* 0x0007e2000c10e7a2 */
[C---:B------:R-:W-:Y:S02]  /*5310*/  IMAD.IADD R16, R240.reuse, 0x1, R16 ;  /* 0x00000001f0107824 */ /* 0x040fe400078e0210 */
[C---:B------:R-:W-:Y:S01]  /*5320*/  IMAD.IADD R0, R240.reuse, 0x1, R0 ;  /* 0x00000001f0007824 */ /* 0x040fe200078e0200 */
[CC--:B-1----:R-:W-:Y:S03]  /*5330*/  LEA R4, P1, R249.reuse, R224.reuse, 0x2 ;  /* 0x000000e0f9047211 */ /* 0x0c2fe600078210ff */
[----:B------:R-:W-:Y:S01]  /*5340*/  IMAD.IADD R0, R240, 0x1, R0 ;  /* 0x00000001f0007824 */ /* 0x000fe200078e0200 */
[-C--:B------:R-:W-:Y:S05]  /*5350*/  LEA.HI.X.SX32 R5, R249, R225.reuse, 0x2, P1 ;  /* 0x000000e1f9057211 */ /* 0x080fea00008f16ff */
[----:B------:R1:W-:Y:S01]  /*5360*/  RED.E.ADD.F32.FTZ.RN.STRONG.GPU [R4.64], R14 ;  /* 0x0000000e0400798e */ /* 0x0003e2000c10e7a2 */
[CC--:B--2---:R-:W-:Y:S04]  /*5370*/  LEA R6, P0, R176.reuse, R224.reuse, 0x2 ;  /* 0x000000e0b0067211 */ /* 0x0c4fe800078010ff */
[-C--:B------:R-:W-:Y:S05]  /*5380*/  LEA.HI.X.SX32 R7, R176, R225.reuse, 0x2, P0 ;  /* 0x000000e1b0077211 */ /* 0x080fea00000f16ff */
[----:B------:R2:W-:Y:S01]  /*5390*/  RED.E.ADD.F32.FTZ.RN.STRONG.GPU [R6.64], R15 ;  /* 0x0000000f0600798e */ /* 0x0005e2000c10e7a2 */
[CC--:B---3--:R-:W-:Y:S04]  /*53a0*/  LEA R8, P2, R248.reuse, R224.reuse, 0x2 ;  /* 0x000000e0f8087211 */ /* 0x0c8fe800078410ff */
[----:B------:R-:W-:Y:S01]  /*53b0*/  RED.E.ADD.F32.FTZ.RN.STRONG.GPU [R224.64+0x100], R20 ;  /* 0x00010014e000798e */ /* 0x000fe2000c10e7a2 */
[-C--:B------:R-:W-:Y:S04]  /*53c0*/  LEA.HI.X.SX32 R9, R248, R225.reuse, 0x2, P2 ;  /* 0x000000e1f8097211 */ /* 0x080fe800010f16ff */
[----:B------:R-:W-:Y:S05]  /*53d0*/  RED.E.ADD.F32.FTZ.RN.STRONG.GPU [R2.64+0x100], R21 ;  /* 0x000100150200798e */ /* 0x000fea000c10e7a2 */
[----:B------:R-:W-:Y:S01]  /*53e0*/  LDSM.16.MT88.4 R12, [R209+0x1e000] ;  /* 0x01e00000d10c783b */ /* 0x000fe20000004200 */
[CC--:B-1----:R-:W-:Y:S04]  /*53f0*/  LEA R4, P0, R171.reuse, R224.reuse, 0x2 ;  /* 0x000000e0ab047211 */ /* 0x0c2fe800078010ff */
[-C--:B------:R-:W-:Y:S02]  /*5400*/  LEA.HI.X.SX32 R5, R171, R225.reuse, 0x2, P0 ;  /* 0x000000e1ab057211 */ /* 0x080fe400000f16ff */
[-C--:B------:R-:W-:Y:S03]  /*5410*/  LEA R10, P0, R168, R224.reuse, 0x2 ;  /* 0x000000e0a80a7211 */ /* 0x080fe600078010ff */
[----:B------:R1:W-:Y:S01]  /*5420*/  RED.E.ADD.F32.FTZ.RN.STRONG.GPU [R4.64], R22 ;  /* 0x000000160400798e */ /* 0x0003e2000c10e7a2 */
[-C--:B--2---:R-:W-:Y:S02]  /*5430*/  LEA R6, P1, R170, R224.reuse, 0x2 ;  /* 0x000000e0aa067211 */ /* 0x084fe400078210ff */
[-C--:B------:R-:W-:Y:S02]  /*5440*/  LEA.HI.X.SX32 R11, R168, R225.reuse, 0x2, P0 ;  /* 0x000000e1a80b7211 */ /* 0x080fe400000f16ff */
[-C--:B------:R-:W-:Y:S02]  /*5450*/  LEA.HI.X.SX32 R7, R170, R225.reuse, 0x2, P1 ;  /* 0x000000e1aa077211 */ /* 0x080fe400008f16ff */
[----:B------:R-:W-:Y:S05]  /*5460*/  LDSM.16.MT88.4 R168, [R210+0x2800] ;  /* 0x00280000d2a8783b */ /* 0x000fea0000004200 */
[----:B------:R2:W-:Y:S05]  /*5470*/  RED.E.ADD.F32.FTZ.RN.STRONG.GPU [R6.64], R23 ;  /* 0x000000170600798e */ /* 0x0005ea000c10e7a2 */
[----:B------:R3:W-:Y:S05]  /*5480*/  RED.E.ADD.F32.FTZ.RN.STRONG.GPU [R10.64], R24 ;  /* 0x000000180a00798e */ /* 0x0007ea000c10e7a2 */
[----:B------:R4:W-:Y:S01]  /*5490*/  RED.E.ADD.F32.FTZ.RN.STRONG.GPU [R8.64], R25 ;  /* 0x000000190800798e */ /* 0x0009e2000c10e7a2 */
[CC--:B-1----:R-:W-:Y:S04]  /*54a0*/  LEA R4, P1, R247.reuse, R224.reuse, 0x2 ;  /* 0x000000e0f7047211 */ /* 0x0c2fe800078210ff */
[----:B------:R-:W-:Y:S01]  /*54b0*/  LDSM.16.MT88.4 R20, [R210+0x2000] ;  /* 0x00200000d214783b */ /* 0x000fe20000004200 */
[-C--:B------:R-:W-:Y:S05]  /*54c0*/  LEA.HI.X.SX32 R5, R247, R225.reuse, 0x2, P1 ;  /* 0x000000e1f7057211 */ /* 0x080fea00008f16ff */
[----:B------:R1:W-:Y:S01]  /*54d0*/  RED.E.ADD.F32.FTZ.RN.STRONG.GPU [R4.64], R26 ;  /* 0x0000001a0400798e */ /* 0x0003e2000c10e7a2 */
[CC--:B--2---:R-:W-:Y:S04]  /*54e0*/  LEA R6, P0, R252.reuse, R224.reuse, 0x2 ;  /* 0x000000e0fc067211 */ /* 0x0c4fe800078010ff */
[-C--:B------:R-:W-:Y:S02]  /*54f0*/  LEA.HI.X.SX32 R7, R252, R225.reuse, 0x2, P0 ;  /* 0x000000e1fc077211 */ /* 0x080fe400000f16ff */
[CC--:B---3--:R-:W-:Y:S03]  /*5500*/  LEA R10, P0, R16.reuse, R224.reuse, 0x2 ;  /* 0x000000e0100a7211 */ /* 0x0c8fe600078010ff */
[----:B------:R2:W-:Y:S01]  /*5510*/  RED.E.ADD.F32.FTZ.RN.STRONG.GPU [R6.64], R27 ;  /* 0x0000001b0600798e */ /* 0x0005e2000c10e7a2 */
[-C--:B------:R-:W-:Y:S02]  /*5520*/  LEA.HI.X.SX32 R11, R16, R225.reuse, 0x2, P0 ;  /* 0x000000e1100b7211 */ /* 0x080fe400000f16ff */
[CC--:B----4-:R-:W-:Y:S02]  /*5530*/  LEA R8, P3, R0.reuse, R224.reuse, 0x2 ;  /* 0x000000e000087211 */ /* 0x0d0fe400078610ff */
[----:B------:R-:W-:Y:S02]  /*5540*/  RED.E.ADD.F32.FTZ.RN.STRONG.GPU [R224.64+0x180], R32 ;  /* 0x00018020e000798e */ /* 0x000fe4000c10e7a2 */
[-C--:B------:R-:W-:Y:S01]  /*5550*/  LEA.HI.X.SX32 R9, R0, R225.reuse, 0x2, P3 ;  /* 0x000000e100097211 */ /* 0x080fe200018f16ff */
[----:B------:R-:W-:Y:S02]  /*5560*/  IMAD.IADD R0, R214, 0x1, R210 ;  /* 0x00000001d6007824 */ /* 0x000fe400078e02d2 */
[----:B------:R3:W-:Y:S01]  /*5570*/  RED.E.ADD.F32.FTZ.RN.STRONG.GPU [R2.64+0x180], R33 ;  /* 0x000180210200798e */ /* 0x0007e2000c10e7a2 */
[CC--:B-1----:R-:W-:Y:S04]  /*5580*/  LEA R4, P1, R17.reuse, R224.reuse, 0x2 ;  /* 0x000000e011047211 */ /* 0x0c2fe800078210ff */
[----:B------:R-:W-:Y:S01]  /*5590*/  LDSM.16.MT88.4 R24, [R0+0x2000] ;  /* 0x002000000018783b */ /* 0x000fe20000004200 */
[-C--:B------:R-:W-:Y:S04]  /*55a0*/  LEA.HI.X.SX32 R5, R17, R225.reuse, 0x2, P1 ;  /* 0x000000e111057211 */ /* 0x080fe800008f16ff */
[----:B------:R-:W-:Y:S05]  /*55b0*/  LDSM.16.MT88.4 R16, [R0] ;  /* 0x000000000010783b */ /* 0x000fea0000004200 */
[----:B------:R1:W-:Y:S01]  /*55c0*/  RED.E.ADD.F32.FTZ.RN.STRONG.GPU [R4.64], R34 ;  /* 0x000000220400798e */ /* 0x0003e2000c10e7a2 */
[CC--:B--2---:R-:W-:Y:S04]  /*55d0*/  LEA R6, P2, R246.reuse, R224.reuse, 0x2 ;  /* 0x000000e0f6067211 */ /* 0x0c4fe800078410ff */
[----:B------:R-:W-:Y:S01]  /*55e0*/  RED.E.ADD.F32.FTZ.RN.STRONG.GPU [R10.64], R35 ;  /* 0x000000230a00798e */ /* 0x000fe2000c10e7a2 */
[-C--:B------:R-:W-:Y:S04]  /*55f0*/  LEA.HI.X.SX32 R7, R246, R225.reuse, 0x2, P2 ;  /* 0x000000e1f6077211 */ /* 0x080fe800010f16ff */
[----:B------:R-:W-:Y:S01]  /*5600*/  RED.E.ADD.F32.FTZ.RN.STRONG.GPU [R8.64], R28 ;  /* 0x0000001c0800798e */ /* 0x000fe2000c10e7a2 */
[CC--:B---3--:R-:W-:Y:S04]  /*5610*/  LEA R2, P0, R251.reuse, R224.reuse, 0x2 ;  /* 0x000000e0fb027211 */ /* 0x0c8fe800078010ff */
[----:B------:R-:W-:Y:S01]  /*5620*/  RED.E.ADD.F32.FTZ.RN.STRONG.GPU [R6.64], R29 ;  /* 0x0000001d0600798e */ /* 0x000fe2000c10e7a2 */
[-C--:B------:R-:W-:Y:S02]  /*5630*/  LEA.HI.X.SX32 R3, R251, R225.reuse, 0x2, P0 ;  /* 0x000000e1fb037211 */ /* 0x080fe400000f16ff */
[----:B------:R-:W-:Y:S01]  /*5640*/  PLOP3.LUT P0, PT, PT, PT, UP0, 0x80, 0x0 ;  /* 0x000000000000781c */ /* 0x000fe20003f0f008 */
[----:B------:R-:W-:Y:S01]  /*5650*/  @UP2 UIADD3 UR8, UP0, UR8, -0x100, URZ ;  /* 0xffffff0008082890 */ /* 0x000fe2000ff1e03f */
[----:B------:R-:W-:Y:S03]  /*5660*/  LDSM.16.MT88.4 R8, [R210] ;  /* 0x00000000d208783b */ /* 0x000fe60000004200 */
[----:B------:R-:W-:Y:S02]  /*5670*/  @UP2 UIADD3.X UR7, UR7, -0x1, URZ, UP0, !UPT ;  /* 0xffffffff07072890 */ /* 0x000fe400087fe43f */
[----:B------:R-:W-:Y:S01]  /*5680*/  LDSM.16.MT88.4 R32, [R209+0x1e800] ;  /* 0x01e80000d120783b */ /* 0x000fe20000004200 */
[C---:B-1----:R-:W-:Y:S04]  /*5690*/  LEA R4, P1, R245.reuse, R224, 0x2 ;  /* 0x000000e0f5047211 */ /* 0x042fe800078210ff */
[----:B------:R-:W-:Y:S01]  /*56a0*/  LDSM.16.MT88.4 R164, [R0+0x800] ;  /* 0x0008000000a4783b */ /* 0x000fe20000004200 */
[----:B------:R-:W-:Y:S02]  /*56b0*/  LEA.HI.X.SX32 R5, R245, R225, 0x2, P1 ;  /* 0x000000e1f5057211 */ /* 0x000fe400008f16ff */
[----:B------:R-:W-:Y:S01]  /*56c0*/  ISETP.LT.AND P1, PT, RZ, UR45, PT ;  /* 0x0000002dff007c0c */ /* 0x000fe2000bf21270 */
[----:B------:R-:W-:Y:S01]  /*56d0*/  UMOV UR45, UR6 ;  /* 0x00000006002d7c82 */ /* 0x000fe20008000000 */
[----:B------:R-:W-:Y:S05]  /*56e0*/  LDSM.16.MT88.4 R172, [R0+0x2800] ;  /* 0x0028000000ac783b */ /* 0x000fea0000004200 */
[----:B------:R-:W-:Y:S05]  /*56f0*/  RED.E.ADD.F32.FTZ.RN.STRONG.GPU [R4.64], R30 ;  /* 0x0000001e0400798e */ /* 0x000fea000c10e7a2 */
[----:B------:R-:W1:Y:S05]  /*5700*/  LDSM.16.MT88.4 R4, [R209+0x1c000] ;  /* 0x01c00000d104783b */ /* 0x000e6a0000004200 */
        /* <DEDUP_REMOVED lines=83> */
.L_x_463:
[----:B------:R-:W2:Y:S04]  /*5c40*/  LDL R166, [R1+0xc] ;  /* 0x00000c0001a67983 */ /* 0x000ea80000100800 */
[----:B------:R-:W3:Y:S04]  /*5c50*/  LDL R165, [R1+0x20] ;  /* 0x0000200001a57983 */ /* 0x000ee80000100800 */
[----:B------:R-:W4:Y:S01]  /*5c60*/  LDL R167, [R1+0x38] ;  /* 0x0000380001a77983 */ /* 0x000f220000100800 */
[----:B------:R-:W-:-:S02]  /*5c70*/  F2FP.BF16.PACK_AB R42, R43, R42 ;  /* 0x0000002a2b2a723e */ /* 0x000fc400000010ff */
[----:B------:R-:W-:Y:S01]  /*5c80*/  F2FP.BF16.PACK_AB R40, R41, R40 ;  /* 0x000000282928723e */ /* 0x000fe200000010ff */
[----:B------:R-:W4:Y:S01]  /*5c90*/  LDL R43, [R1+0x10] ;  /* 0x00001000012b7983 */ /* 0x000f220000100800 */
[----:B------:R-:W-:-:S03]  /*5ca0*/  F2FP.BF16.PACK_AB R44, R45, R44 ;  /* 0x0000002c2d2c723e */ /* 0x000fc600000010ff */
[----:B------:R-:W4:Y:S01]  /*5cb0*/  LDL.64 R168, [R1+0x28] ;  /* 0x0000280001a87983 */ /* 0x000f220000100a00 */
[----:B------:R-:W-:Y:S01]  /*5cc0*/  FMUL.FTZ R100, R100, c[0x0][0x2e0] ;  /* 0x0000b80064647a20 */ /* 0x000fe20000410000 */
[----:B------:R-:W-:Y:S01]  /*5cd0*/  F2FP.BF16.PACK_AB R36, R37, R36 ;  /* 0x000000242524723e */ /* 0x000fe200000010ff */
[----:B------:R-:W-:Y:S01]  /*5ce0*/  FMUL.FTZ R6, R101, c[0x0][0x2e0] ;  /* 0x0000b80065067a20 */ /* 0x000fe20000410000 */
[----:B------:R-:W4:Y:S01]  /*5cf0*/  LDL R41, [R1+0x24] ;  /* 0x0000240001297983 */ /* 0x000f220000100800 */
[----:B------:R-:W-:Y:S01]  /*5d00*/  FMUL.FTZ R102, R102, c[0x0][0x2e0] ;  /* 0x0000b80066667a20 */ /* 0x000fe20000410000 */
[----:B------:R-:W-:Y:S01]  /*5d10*/  F2FP.BF16.PACK_AB R38, R39, R38 ;  /* 0x000000262726723e */ /* 0x000fe200000010ff */
[----:B------:R-:W-:Y:S01]  /*5d20*/  FMUL.FTZ R0, R103, c[0x0][0x2e0] ;  /* 0x0000b80067007a20 */ /* 0x000fe20000410000 */
[----:B------:R-:W4:Y:S01]  /*5d30*/  LDL R45, [R1+0x34] ;  /* 0x00003400012d7983 */ /* 0x000f220000100800 */
[----:B------:R-:W-:Y:S01]  /*5d40*/  FMUL.FTZ R112, R112, c[0x0][0x2e0] ;  /* 0x0000b80070707a20 */ /* 0x000fe20000410000 */
[----:B------:R-:W-:Y:S01]  /*5d50*/  F2FP.BF16.PACK_AB R48, R49, R48 ;  /* 0x000000303130723e */ /* 0x000fe200000010ff */
[----:B------:R-:W-:Y:S01]  /*5d60*/  FMUL.FTZ R8, R113, c[0x0][0x2e0] ;  /* 0x0000b80071087a20 */ /* 0x000fe20000410000 */
[----:B------:R-:W4:Y:S01]  /*5d70*/  LDL R164, [R1] ;  /* 0x0000000001a47983 */ /* 0x000f220000100800 */
        /* <DEDUP_REMOVED lines=94> */
[----:B------:R-:W-:Y:S01]  /*6360*/  F2FP.BF16.PACK_AB R56, R57, R56 ;  /* 0x000000383938723e */ /* 0x000fe200000010ff */
[----:B------:R-:W1:Y:S01]  /*6370*/  S2R R35, SR_CTAID.Y ;  /* 0x0000000000237919 */ /* 0x000e620000002600 */
[----:B------:R-:W-:Y:S01]  /*6380*/  F2FP.BF16.PACK_AB R18, R18, R154 ;  /* 0x0000009a1212723e */ /* 0x000fe200000010ff */
[----:B------:R-:W-:Y:S01]  /*6390*/  ULDC.64 UR6, c[0x0][0x3a0] ;  /* 0x0000e80000067ab9 */ /* 0x000fe20000000a00 */
        /* <DEDUP_REMOVED lines=19> */
[----:B------:R-:W-:Y:S01]  /*64d0*/  F2FP.BF16.PACK_AB R94, R95, R94 ;  /* 0x0000005e5f5e723e */ /* 0x000fe200000010ff */
[----:B------:R-:W-:Y:S01]  /*64e0*/  IMAD.U32 R4, RZ, RZ, UR36 ;  /* 0x00000024ff047e24 */ /* 0x000fe2000f8e00ff */
[----:B------:R-:W-:Y:S01]  /*64f0*/  F2FP.BF16.PACK_AB R17, R17, R158 ;  /* 0x0000009e1111723e */ /* 0x000fe200000010ff */
[----:B------:R-:W1:Y:S01]  /*6500*/  S2R R37, SR_CTAID.Z ;  /* 0x0000000000257919 */ /* 0x000e620000002700 */
[----:B------:R-:W-:Y:S02]  /*6510*/  UIMAD UR8, UR27, UR6, URZ ;  /* 0x000000061b0872a4 */ /* 0x000fe4000f8e023f */
[----:B------:R-:W-:Y:S01]  /*6520*/  ULDC.64 UR4, c[0x0][0x3a8] ;  /* 0x0000ea0000047ab9 */ /* 0x000fe20000000a00 */
[----:B------:R-:W1:Y:S01]  /*6530*/  S2R R39, SR_TID.X ;  /* 0x0000000000277919 */ /* 0x000e620000002100 */
[----:B------:R-:W-:Y:S01]  /*6540*/  UIMAD UR8, UR36, UR7, UR8 ;  /* 0x00000007240872a4 */ /* 0x000fe2000f8e0208 */
[----:B------:R-:W-:Y:S01]  /*6550*/  IMAD.U32 R11, RZ, RZ, UR36 ;  /* 0x00000024ff0b7e24 */ /* 0x000fe2000f8e00ff */
[----:B------:R-:W-:-:S04]  /*6560*/  UIMAD UR27, UR27, UR4, URZ ;  /* 0x000000041b1b72a4 */ /* 0x000fc8000f8e023f */
[----:B------:R-:W-:Y:S01]  /*6570*/  UIMAD UR27, UR36, UR5, UR27 ;  /* 0x00000005241b72a4 */ /* 0x000fe2000f8e021b */
[----:B--2---:R-:W-:Y:S04]  /*6580*/  STS [R166], R6 ;  /* 0x00000006a6007388 */ /* 0x004fe80000000800 */
[----:B------:R1:W-:Y:S04]  /*6590*/  STS [R166+0x400], R0 ;  /* 0x00040000a6007388 */ /* 0x0003e80000000800 */
[----:B---3--:R-:W-:Y:S04]  /*65a0*/  STS [R165], R8 ;  /* 0x00000008a5007388 */ /* 0x008fe80000000800 */
[----:B----4-:R-:W-:Y:S04]  /*65b0*/  STS [R167], R7 ;  /* 0x00000007a7007388 */ /* 0x010fe80000000800 */
[----:B------:R-:W-:Y:S04]  /*65c0*/  STS [R166+0x2000], R10 ;  /* 0x0020000aa6007388 */ /* 0x000fe80000000800 */
[----:B------:R-:W-:Y:S04]  /*65d0*/  STS [R166+0x2400], R9 ;  /* 0x00240009a6007388 */ /* 0x000fe80000000800 */
[----:B------:R-:W-:Y:S04]  /*65e0*/  STS [R165+0x2000], R13 ;  /* 0x0020000da5007388 */ /* 0x000fe80000000800 */
[----:B------:R2:W-:Y:S04]  /*65f0*/  STS [R165+0x2400], R12 ;  /* 0x0024000ca5007388 */ /* 0x0005e80000000800 */
[----:B------:R-:W-:Y:S04]  /*6600*/  STS [R43], R14 ;  /* 0x0000000e2b007388 */ /* 0x000fe80000000800 */
[----:B------:R-:W-:Y:S04]  /*6610*/  STS [R43+0x400], R16 ;  /* 0x000400102b007388 */ /* 0x000fe80000000800 */
[----:B------:R-:W-:Y:S04]  /*6620*/  STS [R41], R15 ;  /* 0x0000000f29007388 */ /* 0x000fe80000000800 */
[----:B------:R-:W-:Y:S04]  /*6630*/  STS [R45], R32 ;  /* 0x000000202d007388 */ /* 0x000fe80000000800 */
        /* <DEDUP_REMOVED lines=43> */
[----:B------:R-:W-:Y:S01]  /*68f0*/  STS [R165+0xe400], R78 ;  /* 0x00e4004ea5007388 */ /* 0x000fe20000000800 */
[----:B------:R-:W-:-:S03]  /*6900*/  SHF.R.S32.HI R3, RZ, 0x1f, R168 ;  /* 0x0000001fff037819 */ /* 0x000fc600000114a8 */
[----:B------:R-:W-:Y:S01]  /*6910*/  STS [R43+0xc000], R84 ;  /* 0x00c000542b007388 */ /* 0x000fe20000000800 */
[----:B------:R-:W-:-:S03]  /*6920*/  MOV R2, R168 ;  /* 0x000000a800027202 */ /* 0x000fc60000000f00 */
[----:B------:R-:W-:Y:S04]  /*6930*/  STS [R43+0xc400], R86 ;  /* 0x00c400562b007388 */ /* 0x000fe80000000800 */
[----:B------:R-:W-:Y:S04]  /*6940*/  STS [R41+0xc000], R96 ;  /* 0x00c0006029007388 */ /* 0x000fe80000000800 */
[----:B------:R-:W-:Y:S04]  /*6950*/  STS [R41+0xc400], R98 ;  /* 0x00c4006229007388 */ /* 0x000fe80000000800 */
[----:B------:R-:W-:Y:S01]  /*6960*/  STS [R43+0xe000], R88 ;  /* 0x00e000582b007388 */ /* 0x000fe20000000800 */
[----:B------:R-:W-:-:S03]  /*6970*/  IMAD.WIDE.U32 R4, R4, c[0x0][0x3a0], R2 ;  /* 0x0000e80004047a25 */ /* 0x000fc600078e0002 */
[----:B------:R-:W-:Y:S01]  /*6980*/  STS [R43+0xe400], R90 ;  /* 0x00e4005a2b007388 */ /* 0x000fe20000000800 */
[----:B-1----:R-:W-:-:S03]  /*6990*/  SHF.R.S32.HI R0, RZ, 0x1f, R35 ;  /* 0x0000001fff007819 */ /* 0x002fc60000011423 */
[----:B------:R-:W-:Y:S04]  /*69a0*/  STS [R41+0xe000], R92 ;  /* 0x00e0005c29007388 */ /* 0x000fe80000000800 */
[----:B------:R-:W-:Y:S01]  /*69b0*/  STS [R41+0xe400], R94 ;  /* 0x00e4005e29007388 */ /* 0x000fe20000000800 */
[----:B------:R-:W-:Y:S01]  /*69c0*/  IADD3 R5, R5, UR8, RZ ;  /* 0x0000000805057c10 */ /* 0x000fe2000fffe0ff */
[----:B------:R-:W-:Y:S02]  /*69d0*/  IMAD R6, R0, c[0x0][0x388], RZ ;  /* 0x0000e20000067a24 */ /* 0x000fe400078e02ff */
[----:B------:R-:W-:-:S04]  /*69e0*/  IMAD.WIDE.U32 R2, R11, c[0x0][0x3a8], R2 ;  /* 0x0000ea000b027a25 */ /* 0x000fc800078e0002 */
[C---:B------:R-:W-:Y:S02]  /*69f0*/  IMAD R6, R35.reuse, c[0x0][0x38c], R6 ;  /* 0x0000e30023067a24 */ /* 0x040fe400078e0206 */
[----:B------:R-:W-:Y:S01]  /*6a00*/  IMAD.WIDE.U32 R4, R35, c[0x0][0x388], R4 ;  /* 0x0000e20023047a25 */ /* 0x000fe200078e0004 */
[----:B------:R-:W-:-:S03]  /*6a10*/  IADD3 R3, R3, UR27, RZ ;  /* 0x0000001b03037c10 */ /* 0x000fc6000fffe0ff */
[----:B------:R-:W-:Y:S01]  /*6a20*/  IMAD.IADD R5, R5, 0x1, R6 ;  /* 0x0000000105057824 */ /* 0x000fe200078e0206 */
[----:B------:R-:W-:Y:S01]  /*6a30*/  SHF.R.S32.HI R6, RZ, 0x1f, R37 ;  /* 0x0000001fff067819 */ /* 0x000fe20000011425 */
[----:B------:R-:W-:Y:S01]  /*6a40*/  IMAD R0, R0, c[0x0][0x390], RZ ;  /* 0x0000e40000007a24 */ /* 0x000fe200078e02ff */
[----:B------:R-:W-:Y:S01]  /*6a50*/  SHF.R.S32.HI R11, RZ, 0x1f, R39 ;  /* 0x0000001fff0b7819 */ /* 0x000fe20000011427 */
[C---:B------:R-:W-:Y:S01]  /*6a60*/  IMAD.WIDE.U32 R2, R35.reuse, c[0x0][0x390], R2 ;  /* 0x0000e40023027a25 */ /* 0x040fe200078e0002 */
[----:B--2---:R-:W-:Y:S01]  /*6a70*/  SHF.L.U32 R12, R164, 0x1, RZ ;  /* 0x00000001a40c7819 */ /* 0x004fe200000006ff */
[----:B------:R-:W-:Y:S02]  /*6a80*/  BAR.SYNC.DEFER_BLOCKING 0x0 ;  /* 0x0000000000007b1d */ /* 0x000fe40000010000 */
[----:B------:R-:W-:Y:S01]  /*6a90*/  IMAD R0, R35, c[0x0][0x394], R0 ;  /* 0x0000e50023007a24 */ /* 0x000fe200078e0200 */
[----:B------:R-:W-:Y:S01]  /*6aa0*/  LEA.HI R11, R11, R39, RZ, 0x3 ;  /* 0x000000270b0b7211 */ /* 0x000fe200078f18ff */
[----:B------:R-:W-:-:S02]  /*6ab0*/  IMAD R8, R6, c[0x0][0x3b8], RZ ;  /* 0x0000ee0006087a24 */ /* 0x000fc400078e02ff */
[----:B------:R-:W-:Y:S01]  /*6ac0*/  IMAD.IADD R3, R3, 0x1, R0 ;  /* 0x0000000103037824 */ /* 0x000fe200078e0200 */
[----:B------:R-:W-:Y:S01]  /*6ad0*/  SHF.R.S32.HI R0, RZ, 0x3, R11 ;  /* 0x00000003ff007819 */ /* 0x000fe2000001140b */
[C---:B------:R-:W-:Y:S02]  /*6ae0*/  IMAD R8, R37.reuse, c[0x0][0x3bc], R8 ;  /* 0x0000ef0025087a24 */ /* 0x040fe400078e0208 */
[----:B------:R-:W-:-:S04]  /*6af0*/  IMAD.WIDE.U32 R4, R37, c[0x0][0x3b8], R4 ;  /* 0x0000ee0025047a25 */ /* 0x000fc800078e0004 */
[----:B------:R-:W-:Y:S02]  /*6b00*/  IMAD R9, R6, c[0x0][0x3c0], RZ ;  /* 0x0000f00006097a24 */ /* 0x000fe400078e02ff */
[----:B------:R-:W-:-:S04]  /*6b10*/  IMAD.WIDE.U32 R6, R37, c[0x0][0x3c0], R2 ;  /* 0x0000f00025067a25 */ /* 0x000fc800078e0002 */
[----:B------:R-:W-:Y:S01]  /*6b20*/  IMAD.IADD R3, R5, 0x1, R8 ;  /* 0x0000000105037824 */ /* 0x000fe200078e0208 */
[----:B------:R-:W1:Y:S04]  /*6b30*/  LDS.128 R64, [R12+0xc000] ;  /* 0x00c000000c407984 */ /* 0x000e680000000c00 */
[----:B------:R-:W2:Y:S01]  /*6b40*/  LDS.128 R68, [R12+0x10000] ;  /* 0x010000000c447984 */ /* 0x000ea20000000c00 */
[----:B------:R-:W-:-:S03]  /*6b50*/  SHF.R.S32.HI R5, RZ, 0x1f, R0 ;  /* 0x0000001fff057819 */ /* 0x000fc60000011400 */
[----:B------:R-:W3:Y:S01]  /*6b60*/  LDS.128 R72, [R12+0xd000] ;  /* 0x00d000000c487984 */ /* 0x000ee20000000c00 */
[----:B------:R-:W-:-:S03]  /*6b70*/  IMAD R9, R37, c[0x0][0x3c4], R9 ;  /* 0x0000f10025097a24 */ /* 0x000fc600078e0209 */
[----:B------:R-:W4:Y:S01]  /*6b80*/  LDS.128 R60, [R12+0x11000] ;  /* 0x011000000c3c7984 */ /* 0x000f220000000c00 */
[----:B------:R-:W-:Y:S02]  /*6b90*/  IMAD.MOV.U32 R2, RZ, RZ, R4 ;  /* 0x000000ffff027224 */ /* 0x000fe400078e0004 */
[----:B------:R-:W-:Y:S01]  /*6ba0*/  IMAD R4, R5, c[0x0][0x3a0], RZ ;  /* 0x0000e80005047a24 */ /* 0x000fe200078e02ff */
[----:B------:R-:W1:Y:S01]  /*6bb0*/  LDS.128 R56, [R12+0xe000] ;  /* 0x00e000000c387984 */ /* 0x000e620000000c00 */
[----:B------:R-:W-:-:S03]  /*6bc0*/  IADD3 R7, R7, R9, RZ ;  /* 0x0000000907077210 */ /* 0x000fc60007ffe0ff */
[----:B------:R-:W1:Y:S01]  /*6bd0*/  LDS.128 R52, [R12+0x12000] ;  /* 0x012000000c347984 */ /* 0x000e620000000c00 */
[----:B------:R-:W-:Y:S02]  /*6be0*/  IMAD R5, R5, c[0x0][0x3a8], RZ ;  /* 0x0000ea0005057a24 */ /* 0x000fe400078e02ff */
[C---:B------:R-:W-:Y:S01]  /*6bf0*/  IMAD R4, R0.reuse, c[0x0][0x3a4], R4 ;  /* 0x0000e90000047a24 */ /* 0x040fe200078e0204 */
[----:B------:R-:W1:Y:S01]  /*6c00*/  LDS.128 R48, [R12+0xf000] ;  /* 0x00f000000c307984 */ /* 0x000e620000000c00 */
[C---:B------:R-:W-:Y:S01]  /*6c10*/  IMAD.WIDE.U32 R2, R0.reuse, c[0x0][0x3a0], R2 ;  /* 0x0000e80000027a25 */ /* 0x040fe200078e0002 */
[----:B------:R-:W-:Y:S02]  /*6c20*/  USHF.L.U64.HI UR7, UR6, UR16, UR7 ;  /* 0x0000001006077299 */ /* 0x000fe40008010207 */
[----:B------:R-:W1:Y:S01]  /*6c30*/  LDS.128 R44, [R12+0x13000] ;  /* 0x013000000c2c7984 */ /* 0x000e620000000c00 */
[C---:B------:R-:W-:Y:S01]  /*6c40*/  IMAD R8, R0.reuse, c[0x0][0x3ac], R5 ;  /* 0x0000eb0000087a24 */ /* 0x040fe200078e0205 */
[----:B------:R-:W-:Y:S01]  /*6c50*/  USHF.L.U32 UR6, UR6, 0x6, URZ ;  /* 0x0000000606067899 */ /* 0x000fe2000800063f */
[----:B------:R-:W-:Y:S01]  /*6c60*/  IMAD.IADD R3, R3, 0x1, R4 ;  /* 0x0000000103037824 */ /* 0x000fe200078e0204 */
[----:B------:R-:W1:Y:S01]  /*6c70*/  LDS.128 R40, [R12+0x14000] ;  /* 0x014000000c287984 */ /* 0x000e620000000c00 */
[----:B------:R-:W-:Y:S01]  /*6c80*/  IMAD.WIDE.U32 R6, R0, c[0x0][0x3a8], R6 ;  /* 0x0000ea0000067a25 */ /* 0x000fe200078e0006 */
[----:B------:R-:W-:-:S02]  /*6c90*/  LEA R4, P0, R2, c[0x0][0x340], 0x1 ;  /* 0x0000d00002047a11 */ /* 0x000fc400078008ff */
[----:B------:R-:W1:Y:S04]  /*6ca0*/  LDS.128 R24, [R12+0x18000] ;  /* 0x018000000c187984 */ /* 0x000e680000000c00 */
[----:B------:R-:W2:Y:S04]  /*6cb0*/  LDS.128 R36, [R12+0x15000] ;  /* 0x015000000c247984 */ /* 0x000ea80000000c00 */
[----:B------:R-:W3:Y:S04]  /*6cc0*/  LDS.128 R20, [R12+0x19000] ;  /* 0x019000000c147984 */ /* 0x000ee80000000c00 */
[----:B------:R-:W4:Y:S04]  /*6cd0*/  LDS.128 R32, [R12+0x16000] ;  /* 0x016000000c207984 */ /* 0x000f280000000c00 */
[----:B------:R-:W4:Y:S04]  /*6ce0*/  LDS.128 R16, [R12+0x1a000] ;  /* 0x01a000000c107984 */ /* 0x000f280000000c00 */
[----:B------:R-:W4:Y:S01]  /*6cf0*/  LDS.128 R28, [R12+0x17000] ;  /* 0x017000000c1c7984 */ /* 0x000f220000000c00 */
[----:B------:R-:W-:-:S03]  /*6d00*/  LEA.HI.X R5, R2, c[0x0][0x344], R3, 0x1, P0 ;  /* 0x0000d10002057a11 */ /* 0x000fc600000f0c03 */
[----:B------:R-:W4:Y:S01]  /*6d10*/  LDS.128 R12, [R12+0x1b000] ;  /* 0x01b000000c0c7984 */ /* 0x000f220000000c00 */
[----:B------:R-:W-:Y:S02]  /*6d20*/  IADD3 R0, R7, R8, RZ ;  /* 0x0000000807007210 */ /* 0x000fe40007ffe0ff */
[----:B------:R-:W-:Y:S02]  /*6d30*/  LEA R8, P0, R6, c[0x0][0x348], 0x1 ;  /* 0x0000d20006087a11 */ /* 0x000fe400078008ff */
[----:B------:R-:W-:Y:S02]  /*6d40*/  IADD3 R2, P1, R4, UR6, RZ ;  /* 0x0000000604027c10 */ /* 0x000fe4000ff3e0ff */
[----:B------:R-:W-:Y:S02]  /*6d50*/  LEA.HI.X R9, R6, c[0x0][0x34c], R0, 0x1, P0 ;  /* 0x0000d30006097a11 */ /* 0x000fe400000f0c00 */
[----:B------:R-:W-:Y:S02]  /*6d60*/  IADD3.X R3, R5, UR7, RZ, P1, !PT ;  /* 0x0000000705037c10 */ /* 0x000fe40008ffe4ff */
[----:B------:R-:W-:-:S04]  /*6d70*/  IADD3 R6, P0, R2, UR6, RZ ;  /* 0x0000000602067c10 */ /* 0x000fc8000ff1e0ff */
[----:B------:R-:W-:Y:S02]  /*6d80*/  IADD3.X R7, R3, UR7, RZ, P0, !PT ;  /* 0x0000000703077c10 */ /* 0x000fe400087fe4ff */
[----:B------:R-:W-:Y:S01]  /*6d90*/  IADD3 R10, P0, R6, UR6, RZ ;  /* 0x00000006060a7c10 */ /* 0x000fe2000ff1e0ff */
[----:B------:R-:W-:Y:S01]  /*6da0*/  USHF.L.U32 UR6, UR4, 0x6, URZ ;  /* 0x0000000604067899 */ /* 0x000fe2000800063f */
[----:B-1----:R-:W-:Y:S01]  /*6db0*/  STG.E.128 [R4.64], R64 ;  /* 0x0000004004007986 */ /* 0x002fe2000c101d22 */
[----:B------:R-:W-:Y:S01]  /*6dc0*/  USHF.L.U64.HI UR4, UR4, UR16, UR5 ;  /* 0x0000001004047299 */ /* 0x000fe20008010205 */
[----:B------:R-:W-:Y:S02]  /*6dd0*/  IADD3.X R11, R7, UR7, RZ, P0, !PT ;  /* 0x00000007070b7c10 */ /* 0x000fe400087fe4ff */
[----:B--2---:R1:W-:Y:S04]  /*6de0*/  STG.E.128 [R4.64+0x80], R68 ;  /* 0x0000804404007986 */ /* 0x0043e8000c101d22 */
[----:B---3--:R-:W-:Y:S04]  /*6df0*/  STG.E.128 [R2.64], R72 ;  /* 0x0000004802007986 */ /* 0x008fe8000c101d22 */
[----:B----4-:R2:W-:Y:S04]  /*6e00*/  STG.E.128 [R2.64+0x80], R60 ;  /* 0x0000803c02007986 */ /* 0x0105e8000c101d22 */
[----:B------:R-:W-:Y:S04]  /*6e10*/  STG.E.128 [R6.64], R56 ;  /* 0x0000003806007986 */ /* 0x000fe8000c101d22 */
[----:B------:R3:W-:Y:S01]  /*6e20*/  STG.E.128 [R6.64+0x80], R52 ;  /* 0x0000803406007986 */ /* 0x0007e2000c101d22 */
[----:B-1----:R-:W-:-:S04]  /*6e30*/  IADD3 R4, P0, R8, UR6, RZ ;  /* 0x0000000608047c10 */ /* 0x002fc8000ff1e0ff */
[----:B------:R-:W-:Y:S02]  /*6e40*/  IADD3.X R5, R9, UR4, RZ, P0, !PT ;  /* 0x0000000409057c10 */ /* 0x000fe400087fe4ff */
[----:B--2---:R-:W-:-:S04]  /*6e50*/  IADD3 R2, P0, R4, UR6, RZ ;  /* 0x0000000604027c10 */ /* 0x004fc8000ff1e0ff */
[----:B------:R-:W-:Y:S02]  /*6e60*/  IADD3.X R3, R5, UR4, RZ, P0, !PT ;  /* 0x0000000405037c10 */ /* 0x000fe400087fe4ff */
[----:B---3--:R-:W-:Y:S01]  /*6e70*/  IADD3 R6, P0, R2, UR6, RZ ;  /* 0x0000000602067c10 */ /* 0x008fe2000ff1e0ff */
[----:B------:R1:W-:Y:S03]  /*6e80*/  STG.E.128 [R10.64], R48 ;  /* 0x000000300a007986 */ /* 0x0003e6000c101d22 */
[----:B------:R-:W-:Y:S01]  /*6e90*/  IADD3.X R7, R3, UR4, RZ, P0, !PT ;  /* 0x0000000403077c10 */ /* 0x000fe200087fe4ff */
[----:B------:R1:W-:Y:S04]  /*6ea0*/  STG.E.128 [R10.64+0x80], R44 ;  /* 0x0000802c0a007986 */ /* 0x0003e8000c101d22 */
[----:B------:R1:W-:Y:S04]  /*6eb0*/  STG.E.128 [R8.64], R40 ;  /* 0x0000002808007986 */ /* 0x0003e8000c101d22 */
[----:B------:R1:W-:Y:S04]  /*6ec0*/  STG.E.128 [R8.64+0x80], R24 ;  /* 0x0000801808007986 */ /* 0x0003e8000c101d22 */
[----:B------:R1:W-:Y:S04]  /*6ed0*/  STG.E.128 [R4.64], R36 ;  /* 0x0000002404007986 */ /* 0x0003e8000c101d22 */
[----:B------:R1:W-:Y:S04]  /*6ee0*/  STG.E.128 [R4.64+0x80], R20 ;  /* 0x0000801404007986 */ /* 0x0003e8000c101d22 */
[----:B------:R1:W-:Y:S04]  /*6ef0*/  STG.E.128 [R2.64], R32 ;  /* 0x0000002002007986 */ /* 0x0003e8000c101d22 */
[----:B------:R1:W-:Y:S04]  /*6f00*/  STG.E.128 [R2.64+0x80], R16 ;  /* 0x0000801002007986 */ /* 0x0003e8000c101d22 */
[----:B------:R1:W-:Y:S04]  /*6f10*/  STG.E.128 [R6.64], R28 ;  /* 0x0000001c06007986 */ /* 0x0003e8000c101d22 */
[----:B------:R1:W-:Y:S02]  /*6f20*/  STG.E.128 [R6.64+0x80], R12 ;  /* 0x0000800c06007986 */ /* 0x0003e4000c101d22 */
.L_x_460:
        /* <DEDUP_REMOVED lines=11> */
.L_x_467:
[----:B------:R-:W-:Y:S05]  /*6fe0*/  EXIT ;  /* 0x000000000000794d */ /* 0x000fea0003800000 */
.L_x_469:
        /* <DEDUP_REMOVED lines=9> */
.L_x_2056:


//--------------------- .text._ZN5flash44flash_bwd_dq_dk_dv_loop_seqk_parallel_kernelI23Flash_bwd_kernel_traitsILi128ELi64ELi128ELi8ELi2ELi4ELi2ELb0ELb0EN7cutlass10bfloat16_tE19Flash_kernel_traitsILi128ELi64ELi128ELi8ES3_EELb0ELb0ELb0ELb1ELb0ELb0ELb0EEEvNS_16Flash_bwd_paramsE --------------------------
	.section	.text._ZN5flash44flash_bwd_dq_dk_dv_loop_seqk_parallel_kernelI23Flash_bwd_kernel_traitsILi128ELi64ELi128ELi8ELi2ELi4ELi2ELb0ELb0EN7cutlass10bfloat16_tE19Flash_kernel_traitsILi128ELi64ELi128ELi8ES3_EELb0ELb0ELb0ELb1ELb0ELb0ELb0EEEvNS_16Flash_bwd_paramsE,"ax",@progbits
	.sectioninfo	@"SHI_REGISTERS=255"
	.align	128
        .global         _ZN5flash44flash_bwd_dq_dk_dv_loop_seqk_parallel_kernelI23Flash_bwd_kernel_traitsILi128ELi64ELi128ELi8ELi2ELi4ELi2ELb0ELb0EN7cutlass10bfloat16_tE19Flash_kernel_traitsILi128ELi64ELi128ELi8ES3_EELb0ELb0ELb0ELb1ELb0ELb0ELb0EEEvNS_16Flash_bwd_paramsE
        .type           _ZN5flash44flash_bwd_dq_dk_dv_loop_seqk_parallel_kernelI23Flash_bwd_kernel_traitsILi128ELi64ELi128ELi8ELi2ELi4ELi2ELb0ELb0EN7cutlass10bfloat16_tE19Flash_kernel_traitsILi128ELi64ELi128ELi8ES3_EELb0ELb0ELb0ELb1ELb0ELb0ELb0EEEvNS_16Flash_bwd_paramsE,@function
        .size           _ZN5flash44flash_bwd_dq_dk_dv_loop_seqk_parallel_kernelI23Flash_bwd_kernel_traitsILi128ELi64ELi128ELi8ELi2ELi4ELi2ELb0ELb0EN7cutlass10bfloat16_tE19Flash_kernel_traitsILi128ELi64ELi128ELi8ES3_EELb0ELb0ELb0ELb1ELb0ELb0ELb0EEEvNS_16Flash_bwd_paramsE,(.L_x_2057 - _ZN5flash44flash_bwd_dq_dk_dv_loop_seqk_parallel_kernelI23Flash_bwd_kernel_traitsILi128ELi64ELi128ELi8ELi2ELi4ELi2ELb0ELb0EN7cutlass10bfloat16_tE19Flash_kernel_traitsILi128ELi64ELi128ELi8ES3_EELb0ELb0ELb0ELb1ELb0ELb0ELb0EEEvNS_16Flash_bwd_paramsE)
        .other          _ZN5flash44flash_bwd_dq_dk_dv_loop_seqk_parallel_kernelI23Flash_bwd_kernel_traitsILi128ELi64ELi128ELi8ELi2ELi4ELi2ELb0ELb0EN7cutlass10bfloat16_tE19Flash_kernel_traitsILi128ELi64ELi128ELi8ES3_EELb0ELb0ELb0ELb1ELb0ELb0ELb0EEEvNS_16Flash_bwd_paramsE,@"STO_CUDA_ENTRY STV_DEFAULT"
_ZN5flash44flash_bwd_dq_dk_dv_loop_seqk_parallel_kernelI23Flash_bwd_kernel_traitsILi128ELi64ELi128ELi8ELi2ELi4ELi2ELb0ELb0EN7cutlass10bfloat16_tE19Flash_kernel_traitsILi128ELi64ELi128ELi8ES3_EELb0ELb0ELb0ELb1ELb0ELb0ELb0EEEvNS_16Flash_bwd_paramsE:
.text._ZN5flash44flash_bwd_dq_dk_dv_loop_seqk_parallel_kernelI23Flash_bwd_kernel_traitsILi128ELi64ELi128ELi8ELi2ELi4ELi2ELb0ELb0EN7cutlass10bfloat16_tE19Flash_kernel_traitsILi128ELi64ELi128ELi8ES3_EELb0ELb0ELb0ELb1ELb0ELb0ELb0EEEvNS_16Flash_bwd_paramsE:
        /* <DEDUP_REMOVED lines=104> */
[----:B------:R-:W-:Y:S01]  /*0680*/  STL [R1+0x48], R17 ;  /* 0x0000481101007387 */ /* 0x000fe20000100800 */
[----:B------:R-:W-:Y:S01]  /*0690*/  LOP3.LUT R3, R0, 0x30, R3, 0xf8, !PT ;  /* 0x0000003000037812 */ /* 0x000fe200078ef803 */
[----:B------:R-:W-:Y:S01]  /*06a0*/  UIMAD UR50, UR4, UR50, URZ ;  /* 0x00000032043272a4 */ /* 0x000fe2000f8e023f */
[----:B------:R-:W-:Y:S01]  /*06b0*/  SHF.R.U32.HI R205, RZ, 0x3, R0 ;  /* 0x00000003ffcd7819 */ /* 0x000fe20000011600 */
[----:B------:R-:W-:Y:S01]  /*06c0*/  IMAD R0, R2, 0x800, R5 ;  /* 0x0000080002007824 */ /* 0x000fe200078e0205 */
[----:B------:R-:W-:Y:S01]  /*06d0*/  ISETP.NE.U32.AND P0, PT, R4, 0x1, PT ;  /* 0x000000010400780c */ /* 0x000fe20003f05070 */
[----:B------:R-:W-:Y:S01]  /*06e0*/  IMAD.SHL.U32 R6, R2, 0x8, RZ ;  /* 0x0000000802067824 */ /* 0x000fe200078e00ff */
[----:B------:R-:W-:Y:S01]  /*06f0*/  LOP3.LUT R211, R211, R205, RZ, 0x3c, !PT ;  /* 0x000000cdd3d37212 */ /* 0x000fe200078e3cff */
[----:B------:R-:W-:Y:S01]  /*0700*/  @!UP2 UIMAD UR49, UR5, UR49, URZ ;  /* 0x000000310531a2a4 */ /* 0x000fe2000f8e023f */
[----:B------:R-:W-:Y:S01]  /*0710*/  LOP3.LUT R4, R3, 0x8, R14, 0xf8, !PT ;  /* 0x0000000803047812 */ /* 0x000fe200078ef80e */
[----:B------:R-:W-:Y:S01]  /*0720*/  IMAD.SHL.U32 R3, R9, 0x20, RZ ;  /* 0x0000002009037824 */ /* 0x000fe200078e00ff */
[----:B------:R-:W-:Y:S01]  /*0730*/  R2P PR, R7, 0x6 ;  /* 0x0000000607007804 */ /* 0x000fe20000000000 */
[----:B------:R-:W-:Y:S01]  /*0740*/  IMAD.IADD R211, R0, 0x1, R211 ;  /* 0x0000000100d37824 */ /* 0x000fe200078e02d3 */
[----:B------:R-:W-:Y:S01]  /*0750*/  LOP3.LUT R205, R5, R4, R205, 0xf6, !PT ;  /* 0x0000000405cd7212 */ /* 0x000fe200078ef6cd */
[----:B------:R-:W-:Y:S01]  /*0760*/  IMAD.SHL.U32 R4, R7, 0x40, RZ ;  /* 0x0000004007047824 */ /* 0x000fe200078e00ff */
[----:B------:R-:W-:Y:S01]  /*0770*/  LOP3.LUT R0, R3, 0x20, RZ, 0xc0, !PT ;  /* 0x0000002003007812 */ /* 0x000fe200078ec0ff */
[----:B------:R-:W-:Y:S01]  /*0780*/  IMAD R5, R2, 0x200, R11 ;  /* 0x0000020002057824 */ /* 0x000fe200078e020b */
        /* <DEDUP_REMOVED lines=14> */
[----:B------:R-:W-:Y:S01]  /*0870*/  USHF.R.S32.HI UR48, URZ, 0x1f, UR41 ;  /* 0x0000001f3f307899 */ /* 0x000fe20008011429 */
[C---:B------:R-:W-:Y:S01]  /*0880*/  IMAD R6, R0.reuse, 0x1000, R3 ;  /* 0x0000100000067824 */ /* 0x040fe200078e0203 */
[----:B------:R-:W-:Y:S01]  /*0890*/  UMOV UR40, 0xffffc000 ;  /* 0xffffc00000287882 */ /* 0x000fe20000000000 */
        /* <DEDUP_REMOVED lines=63> */
.L_x_540:
        /* <DEDUP_REMOVED lines=53> */
.L_x_470:
        /* <DEDUP_REMOVED lines=58> */
.L_x_472:
        /* <DEDUP_REMOVED lines=18> */
.L_x_473:
        /* <DEDUP_REMOVED lines=8> */
[----:B------:R-:W-:-:S02]  /*1520*/  USHF.R.S32.HI UR17, URZ, 0x1f, UR23 ;  /* 0x0000001f3f117899 */ /* 0x000fc40008011417 */
        /* <DEDUP_REMOVED lines=26> */
[----:B------:R-:W-:Y:S01]  /*16d0*/  USHF.L.U32 UR12, UR32, 0x7, URZ ;  /* 0x00000007200c7899 */ /* 0x000fe2000800063f */
[----:B------:R-:W-:Y:S01]  /*16e0*/  IMAD R0, R0, R5, RZ ;  /* 0x0000000500007224 */ /* 0x000fe200078e02ff */
[----:B------:R-:W-:Y:S02]  /*16f0*/  USEL UR18, UR8, URZ, UP3 ;  /* 0x0000003f08127287 */ /* 0x000fe40009800000 */
[----:B------:R-:W-:Y:S01]  /*1700*/  USEL UR8, UR12, URZ, UP6 ;  /* 0x0000003f0c087287 */ /* 0x000fe2000b000000 */
[----:B------:R-:W-:Y:S02]  /*1710*/  IMAD.HI.U32 R0, R3, R0, R2 ;  /* 0x0000000003007227 */ /* 0x000fe400078e0002 */
[----:B------:R-:W-:Y:S02]  /*1720*/  ULDC UR12, c[0x0][0x234] ;  /* 0x00008d00000c7ab9 */ /* 0x000fe40000000800 */
[----:B------:R-:W-:Y:S01]  /*1730*/  IMAD.MOV.U32 R2, RZ, RZ, R4 ;  /* 0x000000ffff027224 */ /* 0x000fe200078e0004 */
[----:B------:R-:W-:-:S03]  /*1740*/  UIADD3 UR8, UP0, UR15, UR8, URZ ;  /* 0x000000080f087290 */ /* 0x000fc6000ff1e03f */
[----:B------:R-:W-:Y:S01]  /*1750*/  IMAD.HI.U32 R0, R0, R2, RZ ;  /* 0x0000000200007227 */ /* 0x000fe200078e00ff */
[----:B------:R-:W-:Y:S02]  /*1760*/  UIADD3.X UR9, UR31, UR4, URZ, UP0, !UPT ;  /* 0x000000041f097290 */ /* 0x000fe400087fe43f */
[----:B------:R-:W-:Y:S01]  /*1770*/  UIMAD UR4, UR37, UR8, URZ ;  /* 0x00000008250472a4 */ /* 0x000fe2000f8e023f */
[----:B------:R-:W-:-:S03]  /*1780*/  IMAD.MOV R3, RZ, RZ, -R0 ;  /* 0x000000ffff037224 */ /* 0x000fc600078e0a00 */
[----:B------:R-:W-:Y:S01]  /*1790*/  UIMAD UR10, UR36, UR9, UR4 ;  /* 0x00000009240a72a4 */ /* 0x000fe2000f8e0204 */
[C---:B------:R-:W-:Y:S01]  /*17a0*/  IMAD R2, R5.reuse, R3, R2 ;  /* 0x0000000305027224 */ /* 0x040fe200078e0202 */
[----:B------:R-:W-:Y:S02]  /*17b0*/  @UP2 USEL UR4, UR54, UR16, !UP1 ;  /* 0x0000001036042287 */ /* 0x000fe4000c800000 */
[----:B------:R-:W-:Y:S02]  /*17c0*/  UIMAD.WIDE.U32 UR8, UR36, UR8, URZ ;  /* 0x00000008240872a5 */ /* 0x000fe4000f8e003f */
[----:B------:R-:W-:Y:S01]  /*17d0*/  ISETP.GT.U32.AND P0, PT, R5, R2, PT ;  /* 0x000000020500720c */ /* 0x000fe20003f04070 */
[----:B------:R-:W-:Y:S02]  /*17e0*/  @UP2 UIMAD UR13, UR35, UR12, UR4 ;  /* 0x0000000c230d22a4 */ /* 0x000fe4000f8e0204 */
[----:B------:R-:W-:Y:S02]  /*17f0*/  USEL UR12, UR11, URZ, UP3 ;  /* 0x0000003f0b0c7287 */ /* 0x000fe40009800000 */
[----:B------:R-:W-:-:S03]  /*1800*/  UIADD3 UR10, UR9, UR10, URZ ;  /* 0x0000000a090a7290 */ /* 0x000fc6000fffe03f */
[----:B------:R-:W-:-:S05]  /*1810*/  @!UP2 UMOV UR13, UR49 ;  /* 0x00000031000dac82 */ /* 0x000fca0008000000 */
        /* <DEDUP_REMOVED lines=16> */
.L_x_474:
[----:B------:R-:W-:Y:S02]  /*1920*/  UMOV UR11, UR50 ;  /* 0x00000032000b7c82 */ /* 0x000fe40008000000 */
.L_x_475:
[----:B------:R-:W1:Y:S01]  /*1930*/  S2R R9, SR_TID.X ;  /* 0x0000000000097919 */ /* 0x000e620000002100 */
[----:B------:R-:W-:Y:S01]  /*1940*/  UIADD3 UR8, UP5, UP4, UR8, UR41, UR47 ;  /* 0x0000002908087290 */ /* 0x000fe2000fcbe02f */
[----:B------:R-:W-:Y:S01]  /*1950*/  SHF.R.S32.HI R235, RZ, 0x1f, R234 ;  /* 0x0000001fffeb7819 */ /* 0x000fe200000114ea */
[----:B------:R-:W-:Y:S01]  /*1960*/  BSSY B1, `(.L_x_471) ;  /* 0x0000990000017945 */ /* 0x000fe20003800000 */
[----:B------:R-:W-:Y:S01]  /*1970*/  IADD3 R4, P0, R234, UR29, RZ ;  /* 0x0000001dea047c10 */ /* 0x000fe2000ff1e0ff */
[----:B------:R-:W-:Y:S02]  /*1980*/  UIADD3 UR19, UP1, UP0, UR18, UR8, UR19 ;  /* 0x0000000812137290 */ /* 0x000fe4000f83e013 */
[----:B------:R-:W-:Y:S01]  /*1990*/  UIADD3.X UR4, UR10, UR48, UR53, UP5, UP4 ;  /* 0x000000300a047290 */ /* 0x000fe2000afe8435 */
[----:B------:R-:W-:Y:S01]  /*19a0*/  IADD3.X R5, R235, UR30, RZ, P0, !PT ;  /* 0x0000001eeb057c10 */ /* 0x000fe200087fe4ff */
[----:B------:R-:W-:-:S02]  /*19b0*/  ULDC.64 UR8, c[0x0][0x1a8] ;  /* 0x00006a0000087ab9 */ /* 0x000fc40000000a00 */
[----:B------:R-:W-:Y:S02]  /*19c0*/  UIADD3.X UR18, UR12, UR4, UR14, UP1, UP0 ;  /* 0x000000040c127290 */ /* 0x000fe40008fe040e */
[----:B------:R-:W-:Y:S02]  /*19d0*/  UIMAD UR4, UR57, UR8, URZ ;  /* 0x00000008390472a4 */ /* 0x000fe4000f8e023f */
[----:B------:R-:W-:Y:S02]  /*19e0*/  UISETP.GE.AND UP0, UPT, UR28, 0x1, UPT ;  /* 0x000000011c00788c */ /* 0x000fe4000bf06270 */
[----:B------:R-:W-:Y:S02]  /*19f0*/  UIMAD UR16, UR35, UR9, UR4 ;  /* 0x00000009231072a4 */ /* 0x000fe4000f8e0204 */
[----:B------:R-:W-:Y:S02]  /*1a00*/  UIADD3 UR14, UR15, UR11, URZ ;  /* 0x0000000b0f0e7290 */ /* 0x000fe4000fffe03f */
[----:B------:R-:W-:Y:S01]  /*1a10*/  ULDC.64 UR8, c[0x0][0x378] ;  /* 0x0000de0000087ab9 */ /* 0x000fe20000000a00 */
[----:B------:R-:W-:Y:S01]  /*1a20*/  PLOP3.LUT P0, PT, PT, PT, UP0, 0x80, 0x0 ;  /* 0x000000000000781c */ /* 0x000fe20003f0f008 */
[----:B------:R-:W-:Y:S01]  /*1a30*/  UIMAD UR4, UR57, UR8, URZ ;  /* 0x00000008390472a4 */ /* 0x000fe2000f8e023f */
[----:B-1----:R-:W-:Y:S01]  /*1a40*/  SHF.R.S32.HI R8, RZ, 0x1f, R9 ;  /* 0x0000001fff087819 */ /* 0x002fe20000011409 */
[----:B------:R-:W-:-:S02]  /*1a50*/  UIADD3 UR12, UR15, UR13, URZ ;  /* 0x0000000d0f0c7290 */ /* 0x000fc4000fffe03f */
[----:B------:R-:W-:Y:S01]  /*1a60*/  UIMAD UR10, UR35, UR9, UR4 ;  /* 0x00000009230a72a4 */ /* 0x000fe2000f8e0204 */
[----:B------:R-:W-:Y:S01]  /*1a70*/  LEA.HI R2, R8, R9, RZ, 0x3 ;  /* 0x0000000908027211 */ /* 0x000fe200078f18ff */
[----:B------:R-:W-:Y:S02]  /*1a80*/  UMOV UR29, 0x4 ;  /* 0x00000004001d7882 */ /* 0x000fe40000000000 */
[----:B------:R-:W-:Y:S01]  /*1a90*/  ULDC.64 UR8, c[0x0][0x370] ;  /* 0x0000dc0000087ab9 */ /* 0x000fe20000000a00 */
[----:B------:R-:W-:Y:S01]  /*1aa0*/  SHF.R.S32.HI R2, RZ, 0x3, R2 ;  /* 0x00000003ff027819 */ /* 0x000fe20000011402 */
[----:B------:R-:W-:Y:S02]  /*1ab0*/  UIMAD UR4, UR31, UR8, URZ ;  /* 0x000000081f0472a4 */ /* 0x000fe4000f8e023f */
[----:B------:R-:W-:Y:S01]  /*1ac0*/  ULEA.HI.SX32 UR8, UR33, 0xffffffff, 0x1a ;  /* 0xffffffff21087891 */ /* 0x000fe2000f8fd23f */
[----:B------:R-:W-:Y:S01]  /*1ad0*/  SHF.R.S32.HI R17, RZ, 0x1f, R2 ;  /* 0x0000001fff117819 */ /* 0x000fe20000011402 */
[----:B------:R-:W-:Y:S01]  /*1ae0*/  UIMAD UR4, UR15, UR9, UR4 ;  /* 0x000000090f0472a4 */ /* 0x000fe2000f8e0204 */
[----:B------:R-:W-:-:S04]  /*1af0*/  IADD3 R0, P1, R2, UR15, RZ ;  /* 0x0000000f02007c10 */ /* 0x000fc8000ff3e0ff */
[----:B------:R-:W-:Y:S01]  /*1b00*/  IADD3.X R3, R17, UR31, RZ, P1, !PT ;  /* 0x0000001f11037c10 */ /* 0x000fe20008ffe4ff */
[----:B------:R-:W-:Y:S01]  /*1b10*/  IMAD.WIDE.U32 R6, R0, c[0x0][0x190], R234 ;  /* 0x0000640000067a25 */ /* 0x000fe200078e00ea */
[----:B------:R-:W-:-:S03]  /*1b20*/  ULDC.64 UR30, c[0x0][0x3c8] ;  /* 0x0000f200001e7ab9 */ /* 0x000fc60000000a00 */
[----:B------:R-:W-:Y:S01]  /*1b30*/  IMAD R3, R3, c[0x0][0x190], RZ ;  /* 0x0000640003037a24 */ /* 0x000fe200078e02ff */
[----:B------:R-:W-:-:S03]  /*1b40*/  IADD3 R6, P1, R6, UR38, RZ ;  /* 0x0000002606067c10 */ /* 0x000fc6000ff3e0ff */
[----:B------:R-:W-:Y:S02]  /*1b50*/  IMAD R0, R0, c[0x0][0x194], R3 ;  /* 0x0000650000007a24 */ /* 0x000fe400078e0203 */
[----:B------:R-:W-:-:S03]  /*1b60*/  IMAD.U32 R3, RZ, RZ, UR35 ;  /* 0x00000023ff037e24 */ /* 0x000fc6000f8e00ff */
[----:B------:R-:W-:Y:S01]  /*1b70*/  IADD3.X R7, R7, UR34, R0, P1, !PT ;  /* 0x0000002207077c10 */ /* 0x000fe20008ffe400 */
[----:B------:R-:W-:Y:S01]  /*1b80*/  IMAD.U32 R0, RZ, RZ, UR15 ;  /* 0x0000000fff007e24 */ /* 0x000fe2000f8e00ff */
[----:B------:R-:W-:-:S03]  /*1b90*/  UIMAD.WIDE UR14, UR14, UR29, UR30 ;  /* 0x0000001d0e0e72a5 */ /* 0x000fc6000f8e021e */
[----:B------:R-:W-:Y:S01]  /*1ba0*/  IMAD.WIDE.U32 R4, R0, c[0x0][0x370], R4 ;  /* 0x0000dc0000047a25 */ /* 0x000fe200078e0004 */
[----:B------:R-:W-:-:S04]  /*1bb0*/  LEA.HI R0, R8, R9, RZ, 0x5 ;  /* 0x0000000908007211 */ /* 0x000fc800078f28ff */
[----:B------:R-:W-:Y:S02]  /*1bc0*/  IADD3 R5, R5, UR4, RZ ;  /* 0x0000000405057c10 */ /* 0x000fe4000fffe0ff */
[----:B------:R-:W-:Y:S02]  /*1bd0*/  LOP3.LUT R8, R0, 0xffffffe0, RZ, 0xc0, !PT ;  /* 0xffffffe000087812 */ /* 0x000fe400078ec0ff */
[----:B------:R-:W-:Y:S01]  /*1be0*/  SHF.R.S32.HI R0, RZ, 0x5, R0 ;  /* 0x00000005ff007819 */ /* 0x000fe20000011400 */
[----:B------:R-:W-:-:S04]  /*1bf0*/  IMAD.WIDE.U32 R4, R3, c[0x0][0x378], R4 ;  /* 0x0000de0003047a25 */ /* 0x000fc800078e0004 */
[----:B------:R-:W-:Y:S01]  /*1c00*/  IMAD.IADD R3, R9, 0x1, -R8 ;  /* 0x0000000109037824 */ /* 0x000fe200078e0a08 */
[----:B------:R-:W-:Y:S01]  /*1c10*/  IADD3 R5, R5, UR10, RZ ;  /* 0x0000000a05057c10 */ /* 0x000fe2000fffe0ff */
[----:B------:R-:W-:Y:S02]  /*1c20*/  ULDC.64 UR10, c[0x0][0x200] ;  /* 0x00008000000a7ab9 */ /* 0x000fe40000000a00 */
[----:B------:R-:W-:Y:S01]  /*1c30*/  IMAD R9, R0, UR46, R3 ;  /* 0x0000002e00097c24 */ /* 0x000fe2000f8e0203 */
[----:B------:R-:W-:Y:S01]  /*1c40*/  UIMAD.WIDE UR12, UR12, UR29, UR10 ;  /* 0x0000001d0c0c72a5 */ /* 0x000fe2000f8e020a */
[----:B------:R-:W-:Y:S02]  /*1c50*/  IMAD.U32 R3, RZ, RZ, UR35 ;  /* 0x00000023ff037e24 */ /* 0x000fe4000f8e00ff */
[----:B------:R-:W-:Y:S02]  /*1c60*/  IMAD R0, R17, c[0x0][0x370], RZ ;  /* 0x0000dc0011007a24 */ /* 0x000fe400078e02ff */
[----:B------:R-:W-:-:S04]  /*1c70*/  IMAD.WIDE.U32 R6, R3, c[0x0][0x1a8], R6 ;  /* 0x00006a0003067a25 */ /* 0x000fc800078e0006 */
[C---:B------:R-:W-:Y:S01]  /*1c80*/  IMAD R3, R2.reuse, c[0x0][0x374], R0 ;  /* 0x0000dd0002037a24 */ /* 0x040fe200078e0200 */
[----:B------:R-:W-:Y:S01]  /*1c90*/  IADD3 R0, P2, R9, UR19, RZ ;  /* 0x0000001309007c10 */ /* 0x000fe2000ff5e0ff */
[----:B------:R-:W-:Y:S01]  /*1ca0*/  IMAD.WIDE.U32 R4, R2, c[0x0][0x370], R4 ;  /* 0x0000dc0002047a25 */ /* 0x000fe200078e0004 */
[----:B------:R-:W-:Y:S02]  /*1cb0*/  IADD3 R14, R7, UR16, RZ ;  /* 0x00000010070e7c10 */ /* 0x000fe4000fffe0ff */
[----:B------:R-:W-:Y:S01]  /*1cc0*/  LEA R10, P4, R6, c[0x0][0x160], 0x1 ;  /* 0x00005800060a7a11 */ /* 0x000fe200078808ff */
[----:B------:R-:W-:Y:S01]  /*1cd0*/  IMAD.IADD R3, R5, 0x1, R3 ;  /* 0x0000000105037824 */ /* 0x000fe200078e0203 */
[----:B------:R-:W-:Y:S02]  /*1ce0*/  LEA R8, P3, R4, c[0x0][0x330], 0x1 ;  /* 0x0000cc0004087a11 */ /* 0x000fe400078608ff */
[----:B------:R-:W-:Y:S02]  /*1cf0*/  LEA R13, P1, R0, c[0x0][0x350], 0x2 ;  /* 0x0000d400000d7a11 */ /* 0x000fe400078210ff */
[----:B------:R-:W-:-:S02]  /*1d00*/  LEA.HI.X.SX32 R12, R9, UR18, 0x1, P2 ;  /* 0x00000012090c7c11 */ /* 0x000fc400090f0eff */
[----:B------:R-:W-:Y:S02]  /*1d10*/  LEA.HI.X R9, R4, c[0x0][0x334], R3, 0x1, P3 ;  /* 0x0000cd0004097a11 */ /* 0x000fe400018f0c03 */
[----:B------:R-:W-:Y:S02]  /*1d20*/  LEA.HI.X R11, R6, c[0x0][0x164], R14, 0x1, P4 ;  /* 0x00005900060b7a11 */ /* 0x000fe400020f0c0e */
[----:B------:R-:W-:Y:S01]  /*1d30*/  LEA.HI.X R12, R0, c[0x0][0x354], R12, 0x2, P1 ;  /* 0x0000d500000c7a11 */ /* 0x000fe200008f140c */
[----:B------:R-:W-:Y:S05]  /*1d40*/  @!P0 BRA `(.L_x_476) ;  /* 0x0000880000008947 */ /* 0x000fea0003800000 */
[----:B------:R-:W2:Y:S01]  /*1d50*/  LDL R18, [R1+0x10] ;  /* 0x0000100001127983 */ /* 0x000ea20000100800 */
[----:B------:R-:W-:Y:S01]  /*1d60*/  PLOP3.LUT P0, PT, PT, PT, UP3, 0x80, 0x0 ;  /* 0x000000000000781c */ /* 0x000fe20003f0f038 */
[----:B------:R-:W-:Y:S01]  /*1d70*/  UIMAD UR4, UR8, -0x40, UR28 ;  /* 0xffffffc0080478a4 */ /* 0x000fe2000f8e021c */
[----:B------:R-:W-:Y:S01]  /*1d80*/  BSSY B0, `(.L_x_477) ;  /* 0x0000022000007945 */ /* 0x000fe20003800000 */
[----:B------:R-:W-:Y:S01]  /*1d90*/  ULEA.HI UR9, UR8, UR8, URZ, 0x1 ;  /* 0x0000000808097291 */ /* 0x000fe2000f8f083f */
[----:B------:R-:W-:Y:S01]  /*1da0*/  MOV R232, R10 ;  /* 0x0000000a00e87202 */ /* 0x000fe20000000f00 */
[----:B------:R-:W-:Y:S01]  /*1db0*/  UMOV UR11, UR12 ;  /* 0x0000000c000b7c82 */ /* 0x000fe20008000000 */
[----:B------:R-:W-:Y:S01]  /*1dc0*/  IMAD.MOV.U32 R233, RZ, RZ, R11 ;  /* 0x000000ffffe97224 */ /* 0x000fe200078e000b */
[----:B------:R-:W-:Y:S01]  /*1dd0*/  ISETP.GE.AND P2, PT, R2, UR4, PT ;  /* 0x0000000402007c0c */ /* 0x000fe2000bf46270 */
[----:B------:R-:W-:Y:S01]  /*1de0*/  ULOP3.LUT UR9, UR9, 0xfffffffe, URZ, 0xc0, !UPT ;  /* 0xfffffffe09097892 */ /* 0x000fe2000f8ec03f */
[----:B------:R-:W-:Y:S01]  /*1df0*/  MOV R230, R8 ;  /* 0x0000000800e67202 */ /* 0x000fe20000000f00 */
[----:B------:R-:W-:Y:S01]  /*1e00*/  UMOV UR10, UR13 ;  /* 0x0000000d000a7c82 */ /* 0x000fe20008000000 */
[----:B------:R-:W-:Y:S01]  /*1e10*/  IMAD.MOV.U32 R231, RZ, RZ, R9 ;  /* 0x000000ffffe77224 */ /* 0x000fe200078e0009 */
[----:B------:R-:W-:Y:S01]  /*1e20*/  UIADD3 UR9, UR8, -UR9, URZ ;  /* 0x8000000908097290 */ /* 0x000fe2000fffe03f */
[----:B------:R-:W-:Y:S01]  /*1e30*/  MOV R227, R13 ;  /* 0x0000000d00e37202 */ /* 0x000fe20000000f00 */
[----:B------:R-:W-:Y:S01]  /*1e40*/  UMOV UR13, UR14 ;  /* 0x0000000e000d7c82 */ /* 0x000fe20008000000 */
[----:B------:R-:W-:Y:S01]  /*1e50*/  IMAD.MOV.U32 R226, RZ, RZ, R12 ;  /* 0x000000ffffe27224 */ /* 0x000fe200078e000c */
[----:B------:R-:W-:-:S02]  /*1e60*/  UMOV UR12, UR15 ;  /* 0x0000000f000c7c82 */ /* 0x000fc40008000000 */
[----:B------:R-:W-:Y:S01]  /*1e70*/  UISETP.NE.AND UP0, UPT, UR9, 0x1, UPT ;  /* 0x000000010900788c */ /* 0x000fe2000bf05270 */
[----:B------:R-:W-:Y:S01]  /*1e80*/  @P0 BAR.SYNC.DEFER_BLOCKING 0x0 ;  /* 0x0000000000000b1d */ /* 0x000fe20000010000 */
        /* <DEDUP_REMOVED lines=17> */
.L_x_478:
[----:B------:R-:W-:Y:S05]  /*1fa0*/  BSYNC B0 ;  /* 0x0000000000007941 */ /* 0x000fea0003800000 */
.L_x_477:
        /* <DEDUP_REMOVED lines=29> */
.L_x_480:
[----:B------:R-:W-:Y:S05]  /*2180*/  BSYNC B0 ;  /* 0x0000000000007941 */ /* 0x000fea0003800000 */
.L_x_479:
        /* <DEDUP_REMOVED lines=15> */
.L_x_482:
        /* <DEDUP_REMOVED lines=19> */
.L_x_483:
[----:B------:R-:W-:Y:S05]  /*23b0*/  BSYNC B0 ;  /* 0x0000000000007941 */ /* 0x000fea0003800000 */
.L_x_481:
[----:B-1----:R-:W-:Y:S01]  /*23c0*/  MOV R8, 0x20 ;  /* 0x0000002000087802 */ /* 0x002fe20000000f00 */
        /* <DEDUP_REMOVED lines=13> */
.L_x_485:
        /* <DEDUP_REMOVED lines=27> */
.L_x_486:
[----:B------:R-:W-:Y:S05]  /*2650*/  BSYNC B0 ;  /* 0x0000000000007941 */ /* 0x000fea0003800000 */
.L_x_484:
[----:B--2---:R-:W2:Y:S01]  /*2660*/  LDL R14, [R1+0x3c] ;  /* 0x00003c00010e7983 */ /* 0x004ea20000100800 */
[----:B------:R-:W-:Y:S01]  /*2670*/  ULDC.64 UR14, c[0x0][0x198] ;  /* 0x00006600000e7ab9 */ /* 0x000fe20000000a00 */
[----:B------:R-:W-:Y:S02]  /*2680*/  IMAD.MOV.U32 R249, RZ, RZ, 0x7f800000 ;  /* 0x7f800000fff97424 */ /* 0x000fe400078e00ff */
[----:B------:R-:W-:Y:S02]  /*2690*/  IMAD.MOV.U32 R250, RZ, RZ, 0x7f800000 ;  /* 0x7f800000fffa7424 */ /* 0x000fe400078e00ff */
[----:B------:R-:W-:Y:S02]  /*26a0*/  IMAD.MOV.U32 R247, RZ, RZ, 0x7f800000 ;  /* 0x7f800000fff77424 */ /* 0x000fe400078e00ff */
[----:B------:R-:W-:Y:S02]  /*26b0*/  IMAD.U32 R11, RZ, RZ, UR23 ;  /* 0x00000017ff0b7e24 */ /* 0x000fe4000f8e00ff */
        /* <DEDUP_REMOVED lines=10> */
[----:B------:R-:W-:Y:S01]  /*2760*/  ISETP.GE.AND P4, PT, R5, UR4, PT ;  /* 0x0000000405007c0c */ /* 0x000fe2000bf86270 */
[----:B------:R-:W-:Y:S01]  /*2770*/  UIMAD UR4, UR17, UR14, URZ ;  /* 0x0000000e110472a4 */ /* 0x000fe2000f8e023f */
[----:B------:R-:W-:Y:S02]  /*2780*/  SHF.R.S32.HI R5, RZ, 0x1f, R3 ;  /* 0x0000001fff057819 */ /* 0x000fe40000011403 */
[C---:B------:R-:W-:Y:S02]  /*2790*/  @!P3 LEA R6, P1, R3.reuse, UR11, 0x2 ;  /* 0x0000000b0306bc11 */ /* 0x040fe4000f8210ff */
[----:B------:R-:W-:Y:S02]  /*27a0*/  IADD3 R4, P2, R4, UR11, RZ ;  /* 0x0000000b04047c10 */ /* 0x000fe4000ff5e0ff */
[----:B------:R-:W-:Y:S01]  /*27b0*/  SHF.L.U64.HI R8, R14, 0x2, R13 ;  /* 0x000000020e087819 */ /* 0x000fe2000001020d */
[----:B------:R-:W-:Y:S01]  /*27c0*/  UIMAD UR9, UR23, UR15, UR4 ;  /* 0x0000000f170972a4 */ /* 0x000fe2000f8e0204 */
[----:B------:R-:W-:Y:S01]  /*27d0*/  @!P3 LEA.HI.X R7, R3, UR10, R5, 0x2, P1 ;  /* 0x0000000a0307bc11 */ /* 0x000fe200088f1405 */
[----:B------:R-:W-:Y:S01]  /*27e0*/  UIMAD UR4, UR20, -0x80, UR5 ;  /* 0xffffff80140478a4 */ /* 0x000fe2000f8e0205 */
        /* <DEDUP_REMOVED lines=8> */
[----:B------:R-:W-:-:S02]  /*2870*/  IMAD.U32 R3, RZ, RZ, UR9 ;  /* 0x00000009ff037e24 */ /* 0x000fc4000f8e00ff */
        /* <DEDUP_REMOVED lines=31> */
.L_x_488:
[----:B---3--:R-:W-:Y:S05]  /*2a70*/  BSYNC B0 ;  /* 0x0000000000007941 */ /* 0x008fea0003800000 */
.L_x_487:
        /* <DEDUP_REMOVED lines=30> */
.L_x_490:
[----:B------:R-:W-:Y:S05]  /*2c60*/  BSYNC B0 ;  /* 0x0000000000007941 */ /* 0x000fea0003800000 */
.L_x_489:
        /* <DEDUP_REMOVED lines=31> */
.L_x_492:
[----:B------:R-:W-:Y:S05]  /*2e60*/  BSYNC B0 ;  /* 0x0000000000007941 */ /* 0x000fea0003800000 */
.L_x_491:
        /* <DEDUP_REMOVED lines=30> */
.L_x_494:
[----:B------:R-:W-:Y:S05]  /*3050*/  BSYNC B0 ;  /* 0x0000000000007941 */ /* 0x000fea0003800000 */
.L_x_493:
        /* <DEDUP_REMOVED lines=38> */
.L_x_496:
[----:B-1----:R-:W-:Y:S05]  /*32c0*/  BSYNC B0 ;  /* 0x0000000000007941 */ /* 0x002fea0003800000 */
.L_x_495:
        /* <DEDUP_REMOVED lines=29> */
.L_x_498:
[----:B------:R-:W-:Y:S05]  /*34a0*/  BSYNC B0 ;  /* 0x0000000000007941 */ /* 0x000fea0003800000 */
.L_x_497:
        /* <DEDUP_REMOVED lines=29> */
.L_x_500:
[----:B------:R-:W-:Y:S05]  /*3680*/  BSYNC B0 ;  /* 0x0000000000007941 */ /* 0x000fea0003800000 */
.L_x_499:
        /* <DEDUP_REMOVED lines=28> */
.L_x_502:
[----:B------:R-:W-:Y:S05]  /*3850*/  BSYNC B0 ;  /* 0x0000000000007941 */ /* 0x000fea0003800000 */
.L_x_501:
[----:B------:R-:W-:Y:S01]  /*3860*/  ULDC.64 UR16, c[0x0][0x318] ;  /* 0x0000c60000107ab9 */ /* 0x000fe20000000a00 */
[----:B--2---:R-:W2:Y:S01]  /*3870*/  LDL R5, [R1+0x24] ;  /* 0x0000240001057983 */ /* 0x004ea20000100800 */
[----:B------:R-:W-:Y:S02]  /*3880*/  UISETP.NE.U32.AND UP1, UPT, URZ, UR16, UPT ;  /* 0x000000103f00728c */ /* 0x000fe4000bf25070 */
[----:B------:R-:W-:Y:S01]  /*3890*/  ULDC.64 UR18, c[0x0][0x320] ;  /* 0x0000c80000127ab9 */ /* 0x000fe20000000a00 */
[----:B---3--:R-:W3:Y:S01]  /*38a0*/  LDL R4, [R1+0x48] ;  /* 0x0000480001047983 */ /* 0x008ee20000100800 */
[----:B------:R-:W-:-:S03]  /*38b0*/  UISETP.NE.AND.EX UP1, UPT, URZ, UR17, UPT, UP1 ;  /* 0x000000113f00728c */ /* 0x000fc6000bf25310 */
[----:B------:R-:W0:Y:S03]  /*38c0*/  LDGDEPBAR ;  /* 0x00000000000079af */ /* 0x000e260000000000 */
[----:B------:R-:W-:-:S05]  /*38d0*/  PLOP3.LUT P1, PT, PT, PT, UP1, 0x80, 0x0 ;  /* 0x000000000000781c */ /* 0x000fca0003f2f018 */
[----:B------:R-:W-:Y:S02]  /*38e0*/  @UP1 UIMAD UR4, UR39, UR18, URZ ;  /* 0x00000012270412a4 */ /* 0x000fe4000f8e023f */
[----:B------:R-:W-:Y:S02]  /*38f0*/  @UP1 UMOV UR14, UR35 ;  /* 0x00000023000e1c82 */ /* 0x000fe40008000000 */
[----:B------:R-:W-:Y:S02]  /*3900*/  @UP1 UMOV UR15, UR57 ;  /* 0x00000039000f1c82 */ /* 0x000fe40008000000 */
[----:B------:R-:W-:Y:S02]  /*3910*/  @UP1 UIMAD.WIDE.U32 UR14, UR32, UR18, UR14 ;  /* 0x00000012200e12a5 */ /* 0x000fe4000f8e000e */
[----:B------:R-:W-:Y:S02]  /*3920*/  @UP1 UIMAD UR19, UR32, UR19, UR4 ;  /* 0x00000013201312a4 */ /* 0x000fe4000f8e0204 */
[----:B------:R-:W-:-:S02]  /*3930*/  @UP1 ULEA UR16, UP0, UR14, UR16, 0x2 ;  /* 0x000000100e101291 */ /* 0x000fc4000f80103f */
[----:B------:R-:W-:-:S04]  /*3940*/  @UP1 UIADD3 UR19, UR15, UR19, URZ ;  /* 0x000000130f131290 */ /* 0x000fc8000fffe03f */
[----:B------:R-:W-:Y:S01]  /*3950*/  @UP1 ULEA.HI.X UR17, UR14, UR17, UR19, 0x2, UP0 ;  /* 0x000000110e111291 */ /* 0x000fe200080f1413 */
[----:B-1----:R-:W-:-:S05]  /*3960*/  IMAD.U32 R2, RZ, RZ, UR16 ;  /* 0x00000010ff027e24 */ /* 0x002fca000f8e00ff */
[----:B------:R-:W-:-:S05]  /*3970*/  IMAD.U32 R3, RZ, RZ, UR17 ;  /* 0x00000011ff037e24 */ /* 0x000fca000f8e00ff */
[----:B----4-:R1:W4:Y:S01]  /*3980*/  @P1 LDG.E R0, [R2.64] ;  /* 0x0000000602001981 */ /* 0x010322000c1e1900 */
[C---:B------:R-:W-:Y:S01]  /*3990*/  IADD3 R207, R220.reuse, 0x2000, RZ ;  /* 0x00002000dccf7810 */ /* 0x040fe20007ffe0ff */
[----:B------:R-:W-:Y:S01]  /*39a0*/  IMAD.MOV.U32 R219, RZ, RZ, 0x20 ;  /* 0x00000020ffdb7424 */ /* 0x000fe200078e00ff */
[----:B------:R-:W-:Y:S01]  /*39b0*/  MOV R217, 0x40 ;  /* 0x0000004000d97802 */ /* 0x000fe20000000f00 */
[----:B------:R-:W-:Y:S01]  /*39c0*/  IMAD.SHL.U32 R210, R220, 0x2, RZ ;  /* 0x00000002dcd27824 */ /* 0x000fe200078e00ff */
[----:B------:R-:W-:Y:S01]  /*39d0*/  SEL R207, R207, R220, !P0 ;  /* 0x000000dccfcf7207 */ /* 0x000fe20004000000 */
        /* <DEDUP_REMOVED lines=19> */
[----:B-1----:R-:W4:Y:S01]  /*3b10*/  @P1 MUFU.RCP R2, c[0x0][0x238] ;  /* 0x00008e0000021b08 */ /* 0x002f220000001000 */
        /* <DEDUP_REMOVED lines=48> */
[----:B------:R-:W-:Y:S01]  /*3e20*/  UMOV UR4, URZ ;  /* 0x0000003f00047c82 */ /* 0x000fe20008000000 */
[----:B------:R-:W-:-:S02]  /*3e30*/  IMAD.SHL.U32 R216, R220, 0x2, RZ ;  /* 0x00000002dcd87824 */ /* 0x000fc400078e00ff */
[----:B------:R-:W-:Y:S02]  /*3e40*/  IMAD.SHL.U32 R215, R220, 0x2, RZ ;  /* 0x00000002dcd77824 */ /* 0x000fe400078e00ff */
[----:B----4-:R-:W-:Y:S01]  /*3e50*/  @P1 FMUL.FTZ R0, R0, R2 ;  /* 0x0000000200001220 */ /* 0x010fe20000410000 */
[----:B------:R-:W-:-:S03]  /*3e60*/  IADD3 R2, R218, 0x2000, RZ ;  /* 0x00002000da027810 */ /* 0x000fc60007ffe0ff */
[----:B------:R1:W4:Y:S01]  /*3e70*/  @P1 R2UR UR9, R0 ;  /* 0x00000000000913c2 */ /* 0x00032200000e0000 */
[----:B------:R-:W-:Y:S02]  /*3e80*/  SEL R2, R2, R218, !P0 ;  /* 0x000000da02027207 */ /* 0x000fe40004000000 */
[----:B---3--:R-:W-:Y:S02]  /*3e90*/  LOP3.LUT P1, RZ, R4, 0x2, RZ, 0xc0, !PT ;  /* 0x0000000204ff7812 */ /* 0x008fe4000782c0ff */
[----:B------:R-:W-:Y:S02]  /*3ea0*/  SHF.L.U32 R206, R2, 0x1, RZ ;  /* 0x0000000102ce7819 */ /* 0x000fe400000006ff */
[----:B------:R-:W-:Y:S02]  /*3eb0*/  LOP3.LUT P0, RZ, R4, 0x4, RZ, 0xc0, !PT ;  /* 0x0000000404ff7812 */ /* 0x000fe4000780c0ff */
[----:B------:R-:W-:Y:S02]  /*3ec0*/  SEL R219, R219, 0xffffffe0, !P1 ;  /* 0xffffffe0dbdb7807 */ /* 0x000fe40004800000 */
[----:B------:R-:W-:-:S03]  /*3ed0*/  SEL R217, R217, 0xffffffc0, !P0 ;  /* 0xffffffc0d9d97807 */ /* 0x000fc60004000000 */
[--C-:B------:R-:W-:Y:S02]  /*3ee0*/  IMAD.IADD R208, R219, 0x1, R210.reuse ;  /* 0x00000001dbd07824 */ /* 0x100fe400078e02d2 */
[C---:B------:R-:W-:Y:S02]  /*3ef0*/  IMAD.IADD R210, R217.reuse, 0x1, R210 ;  /* 0x00000001d9d27824 */ /* 0x040fe400078e02d2 */
[----:B------:R-:W-:Y:S01]  /*3f00*/  IMAD.IADD R209, R217, 0x1, R208 ;  /* 0x00000001d9d17824 */ /* 0x000fe200078e02d0 */
[----:B-1----:R-:W-:Y:S01]  /*3f10*/  MOV R0, UR20 ;  /* 0x0000001400007c02 */ /* 0x002fe20008000f00 */
[----:B----4-:R-:W-:-:S04]  /*3f20*/  @UP1 UMOV UR4, UR9 ;  /* 0x0000000900041c82 */ /* 0x010fc80008000000 */
[----:B--2---:R-:W-:-:S05]  /*3f30*/  IMAD R0, R0, 0x80, R5 ;  /* 0x0000008000007824 */ /* 0x004fca00078e0205 */
[----:B------:R-:W-:-:S04]  /*3f40*/  IADD3 R0, R14, -UR28, -R0 ;  /* 0x8000001c0e007c10 */ /* 0x000fc8000fffe800 */
[----:B------:R-:W-:Y:S02]  /*3f50*/  IADD3 R2, R0, UR5, RZ ;  /* 0x0000000500027c10 */ /* 0x000fe4000fffe0ff */
[----:B------:R-:W-:-:S03]  /*3f60*/  SHF.L.U64.HI R0, R14, 0x2, R13 ;  /* 0x000000020e007819 */ /* 0x000fc6000001020d */
[----:B------:R1:W-:Y:S04]  /*3f70*/  STL [R1+0x20], R2 ;  /* 0x0000200201007387 */ /* 0x0003e80000100800 */
[----:B------:R2:W-:Y:S04]  /*3f80*/  STL [R1+0x1c], R0 ;  /* 0x00001c0001007387 */ /* 0x0005e80000100800 */
[----:B------:R3:W-:Y:S01]  /*3f90*/  STL [R1+0x18], R3 ;  /* 0x0000180301007387 */ /* 0x0007e20000100800 */
[----:B-1----:R-:W-:-:S04]  /*3fa0*/  IMAD.MOV.U32 R2, RZ, RZ, c[0x0][0x22c] ;  /* 0x00008b00ff027624 */ /* 0x002fc800078e00ff */
[----:B------:R-:W-:Y:S01]  /*3fb0*/  IMAD R2, R2, c[0x0][0x1c0], RZ ;  /* 0x0000700002027a24 */ /* 0x000fe200078e02ff */
[----:B--2---:R-:W-:-:S03]  /*3fc0*/  IADD3 R0, R14, -0x40, RZ ;  /* 0xffffffc00e007810 */ /* 0x004fc60007ffe0ff */
[C---:B------:R-:W-:Y:S01]  /*3fd0*/  IMAD.SHL.U32 R229, R2.reuse, 0x8, RZ ;  /* 0x0000000802e57824 */ /* 0x040fe200078e00ff */
[----:B------:R-:W-:Y:S02]  /*3fe0*/  SHF.L.U32 R4, R2, 0x4, RZ ;  /* 0x0000000402047819 */ /* 0x000fe400000006ff */
[----:B------:R-:W-:Y:S02]  /*3ff0*/  SHF.L.U32 R0, R0, 0x2, RZ ;  /* 0x0000000200007819 */ /* 0x000fe400000006ff */
[----:B---3--:R-:W-:-:S03]  /*4000*/  IADD3 R3, R4, 0x20, RZ ;  /* 0x0000002004037810 */ /* 0x008fc60007ffe0ff */
[----:B------:R1:W-:Y:S02]  /*4010*/  STL [R1+0x14], R0 ;  /* 0x0000140001007387 */ /* 0x0003e40000100800 */
[----:B------:R-:W-:-:S04]  /*4020*/  IMAD.IADD R3, R229, 0x1, R3 ;  /* 0x00000001e5037824 */ /* 0x000fc800078e0203 */
[----:B------:R-:W-:-:S04]  /*4030*/  IMAD.IADD R3, R229, 0x1, R3 ;  /* 0x00000001e5037824 */ /* 0x000fc800078e0203 */
[----:B------:R-:W-:-:S04]  /*4040*/  IMAD.IADD R3, R229, 0x1, R3 ;  /* 0x00000001e5037824 */ /* 0x000fc800078e0203 */
[----:B------:R-:W-:-:S05]  /*4050*/  IMAD.IADD R3, R229, 0x1, R3 ;  /* 0x00000001e5037824 */ /* 0x000fca00078e0203 */
[----:B------:R2:W-:Y:S01]  /*4060*/  STL [R1+0x4], R3 ;  /* 0x0000040301007387 */ /* 0x0005e20000100800 */
[C---:B-1----:R-:W-:Y:S02]  /*4070*/  IADD3 R0, R4.reuse, 0x40, RZ ;  /* 0x0000004004007810 */ /* 0x042fe40007ffe0ff */
[----:B------:R-:W-:Y:S02]  /*4080*/  IADD3 R4, R4, 0x60, RZ ;  /* 0x0000006004047810 */ /* 0x000fe40007ffe0ff */
[----:B------:R-:W-:-:S03]  /*4090*/  IADD3 R0, R229, R0, RZ ;  /* 0x00000000e5007210 */ /* 0x000fc60007ffe0ff */
[C---:B------:R-:W-:Y:S01]  /*40a0*/  IMAD.IADD R4, R229.reuse, 0x1, R4 ;  /* 0x00000001e5047824 */ /* 0x040fe200078e0204 */
[----:B------:R-:W-:-:S03]  /*40b0*/  IADD3 R0, R229, R0, RZ ;  /* 0x00000000e5007210 */ /* 0x000fc60007ffe0ff */
[C---:B------:R-:W-:Y:S01]  /*40c0*/  IMAD.IADD R4, R229.reuse, 0x1, R4 ;  /* 0x00000001e5047824 */ /* 0x040fe200078e0204 */
[----:B------:R-:W-:-:S03]  /*40d0*/  IADD3 R0, R229, R0, RZ ;  /* 0x00000000e5007210 */ /* 0x000fc60007ffe0ff */
[C---:B------:R-:W-:Y:S01]  /*40e0*/  IMAD.IADD R252, R229.reuse, 0x1, R4 ;  /* 0x00000001e5fc7824 */ /* 0x040fe200078e0204 */
[C---:B------:R-:W-:Y:S02]  /*40f0*/  IADD3 R0, R229.reuse, R0, RZ ;  /* 0x00000000e5007210 */ /* 0x040fe40007ffe0ff */
[C---:B--2---:R-:W-:Y:S01]  /*4100*/  IADD3 R3, R229.reuse, R3, RZ ;  /* 0x00000003e5037210 */ /* 0x044fe20007ffe0ff */
[C---:B------:R-:W-:Y:S02]  /*4110*/  IMAD.IADD R251, R229.reuse, 0x1, R252 ;  /* 0x00000001e5fb7824 */ /* 0x040fe400078e02fc */
[----:B------:R1:W-:Y:S01]  /*4120*/  STL [R1], R0 ;  /* 0x0000000001007387 */ /* 0x0003e20000100800 */
[----:B------:R-:W-:-:S03]  /*4130*/  IMAD.IADD R2, R229, 0x1, R0 ;  /* 0x00000001e5027824 */ /* 0x000fc600078e0200 */
[----:B------:R2:W-:Y:S04]  /*4140*/  STL [R1+0xc], R3 ;  /* 0x00000c0301007387 */ /* 0x0005e80000100800 */
[----:B------:R2:W-:Y:S01]  /*4150*/  STL [R1+0x8], R2 ;  /* 0x0000080201007387 */ /* 0x0005e20000100800 */
[----:B-1----:R-:W-:-:S03]  /*4160*/  IADD3 R0, R229, R251, RZ ;  /* 0x000000fbe5007210 */ /* 0x002fc60007ffe0ff */
.L_x_505:
[----:B------:R-:W0:Y:S01]  /*4170*/  LDGDEPBAR ;  /* 0x00000000000079af */ /* 0x000e220000000000 */
[C---:B------:R-:W-:Y:S01]  /*4180*/  IMAD.IADD R0, R207.reuse, 0x1, R219 ;  /* 0x00000001cf007824 */ /* 0x040fe200078e02db */
[----:B------:R-:W-:Y:S01]  /*4190*/  USHF.L.U32 UR9, UR20, 0x7, URZ ;  /* 0x0000000714097899 */ /* 0x000fe2000800063f */
[--C-:B--2---:R-:W-:Y:S01]  /*41a0*/  IMAD.IADD R2, R207, 0x1, R217.reuse ;  /* 0x00000001cf027824 */ /* 0x104fe200078e02d9 */
[----:B------:R-:W-:Y:S01]  /*41b0*/  UISETP.GE.AND UP4, UPT, UR8, 0x1, UPT ;  /* 0x000000010800788c */ /* 0x000fe2000bf86270 */
[----:B------:R-:W-:Y:S01]  /*41c0*/  IMAD.IADD R3, R0, 0x1, R217 ;  /* 0x0000000100037824 */ /* 0x000fe200078e02d9 */
[----:B------:R-:W-:Y:S02]  /*41d0*/  UIADD3 UR9, UR9, 0x80, URZ ;  /* 0x0000008009097890 */ /* 0x000fe4000fffe03f */
[----:B------:R-:W4:Y:S02]  /*41e0*/  LDL R236, [R1+0x20] ;  /* 0x0000200001ec7983 */ /* 0x000f240000100800 */
[----:B------:R-:W-:Y:S06]  /*41f0*/  UISETP.GE.AND UP0, UPT, UR9, UR5, UPT ;  /* 0x000000050900728c */ /* 0x000fec000bf06270 */
[----:B------:R-:W-:Y:S02]  /*4200*/  PLOP3.LUT P3, PT, PT, PT, UP0, 0x80, 0x0 ;  /* 0x000000000000781c */ /* 0x000fe40003f6f008 */
        /* <DEDUP_REMOVED lines=14> */
[----:B-----5:R-:W-:Y:S01]  /*42f0*/  LDSM.16.M88.4 R184, [R2] ;  /* 0x0000000002b8783b */ /* 0x020fe20000000200 */
[C---:B------:R-:W-:Y:S07]  /*4300*/  HMMA.16816.F32.BF16 R16, R32.reuse, R18, RZ ;  /* 0x000000122010723c */ /* 0x040fee00000418ff */
[----:B------:R-:W1:Y:S01]  /*4310*/  LDSM.16.M88.4 R188, [R214+0xc000] ;  /* 0x00c00000d6bc783b */ /* 0x000e620000000200 */
[-C--:B----4-:R-:W-:Y:S07]  /*4320*/  HMMA.16816.F32.BF16 R20, R32, R164.reuse, RZ ;  /* 0x000000a42014723c */ /* 0x090fee00000418ff */
[----:B------:R-:W4:Y:S01]  /*4330*/  LDSM.16.M88.4 R192, [R2+0x1000] ;  /* 0x0010000002c0783b */ /* 0x000f220000000200 */
[C---:B------:R-:W-:Y:S07]  /*4340*/  HMMA.16816.F32.BF16 R24, R28.reuse, R164, RZ ;  /* 0x000000a41c18723c */ /* 0x040fee00000418ff */
[----:B------:R-:W-:Y:S01]  /*4350*/  LDSM.16.M88.4 R196, [R3+0x1000] ;  /* 0x0010000003c4783b */ /* 0x000fe20000000200 */
[-C--:B------:R-:W-:Y:S07]  /*4360*/  HMMA.16816.F32.BF16 R28, R28, R166.reuse, RZ ;  /* 0x000000a61c1c723c */ /* 0x080fee00000418ff */
[----:B------:R-:W-:Y:S01]  /*4370*/  LDSM.16.M88.4 R200, [R213+0xc800] ;  /* 0x00c80000d5c8783b */ /* 0x000fe20000000200 */
[----:B------:R-:W-:Y:S07]  /*4380*/  HMMA.16816.F32.BF16 R32, R32, R166, RZ ;  /* 0x000000a62020723c */ /* 0x000fee00000418ff */
[----:B------:R-:W4:Y:S01]  /*4390*/  LDSM.16.M88.4 R164, [R214+0xc800] ;  /* 0x00c80000d6a4783b */ /* 0x000f220000000200 */
        /* <DEDUP_REMOVED lines=10> */
[----:B------:R-:W-:Y:S07]  /*4440*/  LDSM.16.M88.4 R168, [R207+0x2000] ;  /* 0x00200000cfa8783b */ /* 0x000fee0000000200 */
[-C--:B------:R-:W-:Y:S01]  /*4450*/  HMMA.16816.F32.BF16 R4, R184, R188.reuse, R4 ;  /* 0x000000bcb804723c */ /* 0x080fe20000041804 */
[----:B------:R-:W3:Y:S07]  /*4460*/  LDSM.16.M88.4 R180, [R211+0x10000] ;  /* 0x01000000d3b4783b */ /* 0x000eee0000000200 */
[C---:B----4-:R-:W-:Y:S08]  /*4470*/  HMMA.16816.F32.BF16 R8, R192.reuse, R188, R8 ;  /* 0x000000bcc008723c */ /* 0x050ff00000041808 */
[-C--:B------:R-:W-:Y:S08]  /*4480*/  HMMA.16816.F32.BF16 R12, R192, R190.reuse, R12 ;  /* 0x000000bec00c723c */ /* 0x080ff0000004180c */
[C---:B------:R-:W-:Y:S01]  /*4490*/  HMMA.16816.F32.BF16 R16, R184.reuse, R190, R16 ;  /* 0x000000beb810723c */ /* 0x040fe20000041810 */
[----:B------:R-:W4:Y:S07]  /*44a0*/  LDSM.16.M88.4 R188, [R207+0x3000] ;  /* 0x00300000cfbc783b */ /* 0x000f2e0000000200 */
[-C--:B------:R-:W-:Y:S08]  /*44b0*/  HMMA.16816.F32.BF16 R20, R184, R164.reuse, R20 ;  /* 0x000000a4b814723c */ /* 0x080ff00000041814 */
[C---:B------:R-:W-:Y:S08]  /*44c0*/  HMMA.16816.F32.BF16 R24, R192.reuse, R164, R24 ;  /* 0x000000a4c018723c */ /* 0x040ff00000041818 */
[-C--:B------:R-:W-:Y:S01]  /*44d0*/  HMMA.16816.F32.BF16 R28, R192, R166.reuse, R28 ;  /* 0x000000a6c01c723c */ /* 0x080fe2000004181c */
[----:B------:R-:W4:Y:S07]  /*44e0*/  LDSM.16.M88.4 R192, [R211+0x10800] ;  /* 0x01080000d3c0783b */ /* 0x000f2e0000000200 */
[----:B------:R-:W-:Y:S01]  /*44f0*/  HMMA.16816.F32.BF16 R32, R184, R166, R32 ;  /* 0x000000a6b820723c */ /* 0x000fe20000041820 */
[----:B------:R-:W-:Y:S07]  /*4500*/  LDSM.16.M88.4 R164, [R0+0x2000] ;  /* 0x0020000000a4783b */ /* 0x000fee0000000200 */
[-C--:B-1----:R-:W-:Y:S01]  /*4510*/  HMMA.16816.F32.BF16 R4, R172, R176.reuse, R4 ;  /* 0x000000b0ac04723c */ /* 0x082fe20000041804 */
[----:B------:R1:W-:Y:S07]  /*4520*/  LDSM.16.M88.4 R184, [R0+0x3000] ;  /* 0x0030000000b8783b */ /* 0x0003ee0000000200 */
[C---:B------:R-:W-:Y:S08]  /*4530*/  HMMA.16816.F32.BF16 R8, R196.reuse, R176, R8 ;  /* 0x000000b0c408723c */ /* 0x040ff00000041808 */
[-C--:B------:R-:W-:Y:S08]  /*4540*/  HMMA.16816.F32.BF16 R12, R196, R178.reuse, R12 ;  /* 0x000000b2c40c723c */ /* 0x080ff0000004180c */
[C---:B------:R-:W-:Y:S01]  /*4550*/  HMMA.16816.F32.BF16 R16, R172.reuse, R178, R16 ;  /* 0x000000b2ac10723c */ /* 0x040fe20000041810 */
[----:B------:R-:W4:Y:S03]  /*4560*/  LDSM.16.M88.4 R176, [R212+0x10000] ;  /* 0x01000000d4b0783b */ /* 0x000f260000000200 */
[----:B-1----:R-:W-:Y:S04]  /*4570*/  IMAD.U32 R0, RZ, RZ, UR8 ;  /* 0x00000008ff007e24 */ /* 0x002fe8000f8e00ff */
[-C--:B------:R-:W-:Y:S08]  /*4580*/  HMMA.16816.F32.BF16 R20, R172, R200.reuse, R20 ;  /* 0x000000c8ac14723c */ /* 0x080ff00000041814 */
[C---:B------:R-:W-:Y:S08]  /*4590*/  HMMA.16816.F32.BF16 R24, R196.reuse, R200, R24 ;  /* 0x000000c8c418723c */ /* 0x040ff00000041818 */
[-C--:B------:R-:W-:Y:S01]  /*45a0*/  HMMA.16816.F32.BF16 R28, R196, R202.reuse, R28 ;  /* 0x000000cac41c723c */ /* 0x080fe2000004181c */
[----:B------:R-:W2:Y:S07]  /*45b0*/  LDL R199, [R1+0x24] ;  /* 0x0000240001c77983 */ /* 0x000eae0000100800 */
[----:B------:R-:W-:Y:S08]  /*45c0*/  HMMA.16816.F32.BF16 R32, R172, R202, R32 ;  /* 0x000000caac20723c */ /* 0x000ff00000041820 */
[-C--:B---3--:R-:W-:Y:S08]  /*45d0*/  HMMA.16816.F32.BF16 R4, R168, R180.reuse, R4 ;  /* 0x000000b4a804723c */ /* 0x088ff00000041804 */
[C---:B----4-:R-:W-:Y:S08]  /*45e0*/  HMMA.16816.F32.BF16 R8, R188.reuse, R180, R8 ;  /* 0x000000b4bc08723c */ /* 0x050ff00000041808 */
[-C--:B------:R-:W-:Y:S08]  /*45f0*/  HMMA.16816.F32.BF16 R12, R188, R182.reuse, R12 ;  /* 0x000000b6bc0c723c */ /* 0x080ff0000004180c */
[C---:B------:R-:W-:Y:S08]  /*4600*/  HMMA.16816.F32.BF16 R16, R168.reuse, R182, R16 ;  /* 0x000000b6a810723c */ /* 0x040ff00000041810 */
[-C--:B------:R-:W-:Y:S08]  /*4610*/  HMMA.16816.F32.BF16 R20, R168, R192.reuse, R20 ;  /* 0x000000c0a814723c */ /* 0x080ff00000041814 */
[C---:B------:R-:W-:Y:S08]  /*4620*/  HMMA.16816.F32.BF16 R24, R188.reuse, R192, R24 ;  /* 0x000000c0bc18723c */ /* 0x040ff00000041818 */
[-C--:B------:R-:W-:Y:S07]  /*4630*/  HMMA.16816.F32.BF16 R28, R188, R194.reuse, R28 ;  /* 0x000000c2bc1c723c */ /* 0x080fee000004181c */
[----:B------:R-:W-:Y:S01]  /*4640*/  IMAD R188, R0, 0x40, R236 ;  /* 0x0000004000bc7824 */ /* 0x000fe200078e02ec */
[----:B------:R-:W-:Y:S01]  /*4650*/  HMMA.16816.F32.BF16 R32, R168, R194, R32 ;  /* 0x000000c2a820723c */ /* 0x000fe20000041820 */
[----:B------:R-:W1:Y:S03]  /*4660*/  LDSM.16.M88.4 R168, [R212+0x10800] ;  /* 0x01080000d4a8783b */ /* 0x000e660000000200 */
[----:B------:R-:W-:Y:S02]  /*4670*/  IABS R0, R188 ;  /* 0x000000bc00007213 */ /* 0x000fe40000000000 */
[----:B------:R-:W-:Y:S02]  /*4680*/  IADD3 R172, R188, -0x1, RZ ;  /* 0xffffffffbcac7810 */ /* 0x000fe40007ffe0ff */
[-C--:B------:R-:W-:Y:S05]  /*4690*/  HMMA.16816.F32.BF16 R4, R164, R176.reuse, R4 ;  /* 0x000000b0a404723c */ /* 0x080fea0000041804 */
[----:B------:R-:W-:Y:S01]  /*46a0*/  IMAD.MOV.U32 R173, RZ, RZ, R0 ;  /* 0x000000ffffad7224 */ /* 0x000fe200078e0000 */
[----:B------:R-:W-:Y:S02]  /*46b0*/  ISETP.GE.AND P1, PT, R172, RZ, PT ;  /* 0x000000ffac00720c */ /* 0x000fe40003f26270 */
[C---:B------:R-:W-:Y:S01]  /*46c0*/  HMMA.16816.F32.BF16 R8, R184.reuse, R176, R8 ;  /* 0x000000b0b808723c */ /* 0x040fe20000041808 */
[----:B------:R-:W3:Y:S03]  /*46d0*/  I2F R194, R173 ;  /* 0x000000ad00c27306 */ /* 0x000ee60000201400 */
[C---:B------:R-:W-:Y:S02]  /*46e0*/  IADD3 R0, R188.reuse, 0x8, RZ ;  /* 0x00000008bc007810 */ /* 0x040fe40007ffe0ff */
[----:B------:R-:W-:Y:S02]  /*46f0*/  IADD3 R180, R188, 0x7, RZ ;  /* 0x00000007bcb47810 */ /* 0x000fe40007ffe0ff */
[-C--:B------:R-:W-:Y:S03]  /*4700*/  HMMA.16816.F32.BF16 R12, R184, R178.reuse, R12 ;  /* 0x000000b2b80c723c */ /* 0x080fe6000004180c */
[----:B------:R-:W-:Y:S02]  /*4710*/  ISETP.GE.AND P2, PT, R0, RZ, PT ;  /* 0x000000ff0000720c */ /* 0x000fe40003f46270 */
[----:B------:R-:W-:Y:S02]  /*4720*/  @!P1 IADD3 R172, -R188, 0x1, RZ ;  /* 0x00000001bcac9810 */ /* 0x000fe40007ffe1ff */
[----:B------:R-:W-:Y:S01]  /*4730*/  ISETP.GE.AND P1, PT, R180, RZ, PT ;  /* 0x000000ffb400720c */ /* 0x000fe20003f26270 */
[C---:B------:R-:W-:Y:S01]  /*4740*/  HMMA.16816.F32.BF16 R16, R164.reuse, R178, R16 ;  /* 0x000000b2a410723c */ /* 0x040fe20000041810 */
[----:B------:R4:W3:Y:S01]  /*4750*/  I2F R193, R172 ;  /* 0x000000ac00c17306 */ /* 0x0008e20000201400 */
[----:B------:R-:W-:Y:S02]  /*4760*/  LDSM.16.M88.4 R176, [R214+0x10000] ;  /* 0x01000000d6b0783b */ /* 0x000fe40000000200 */
[C---:B------:R-:W-:Y:S02]  /*4770*/  IADD3 R190, R188.reuse, 0x20, RZ ;  /* 0x00000020bcbe7810 */ /* 0x040fe40007ffe0ff */
[C---:B------:R-:W-:Y:S02]  /*4780*/  IADD3 R189, R188.reuse, 0x1f, RZ ;  /* 0x0000001fbcbd7810 */ /* 0x040fe40007ffe0ff */
[C---:B------:R-:W-:Y:S01]  /*4790*/  @!P2 IADD3 R0, -R188.reuse, -0x8, RZ ;  /* 0xfffffff8bc00a810 */ /* 0x040fe20007ffe1ff */
[-C--:B-1----:R-:W-:Y:S03]  /*47a0*/  HMMA.16816.F32.BF16 R20, R164, R168.reuse, R20 ;  /* 0x000000a8a414723c */ /* 0x082fe60000041814 */
[----:B------:R1:W1:Y:S01]  /*47b0*/  I2F R196, R0 ;  /* 0x0000000000c47306 */ /* 0x0002620000201400 */
[----:B------:R-:W-:Y:S02]  /*47c0*/  @!P1 IADD3 R180, -R188, -0x7, RZ ;  /* 0xfffffff9bcb49810 */ /* 0x000fe40007ffe1ff */
[----:B------:R-:W-:Y:S02]  /*47d0*/  ISETP.GE.AND P2, PT, R190, RZ, PT ;  /* 0x000000ffbe00720c */ /* 0x000fe40003f46270 */
[C---:B------:R-:W-:Y:S04]  /*47e0*/  HMMA.16816.F32.BF16 R24, R184.reuse, R168, R24 ;  /* 0x000000a8b818723c */ /* 0x040fe80000041818 */
[----:B------:R-:W-:Y:S01]  /*47f0*/  ISETP.GE.AND P1, PT, R189, RZ, PT ;  /* 0x000000ffbd00720c */ /* 0x000fe20003f26270 */
[----:B------:R3:W3:Y:S02]  /*4800*/  I2F R195, R180 ;  /* 0x000000b400c37306 */ /* 0x0006e40000201400 */
[C---:B------:R-:W-:Y:S01]  /*4810*/  IADD3 R168, R188.reuse, 0x18, RZ ;  /* 0x00000018bca87810 */ /* 0x040fe20007ffe0ff */
[-C--:B------:R-:W-:Y:S01]  /*4820*/  HMMA.16816.F32.BF16 R28, R184, R170.reuse, R28 ;  /* 0x000000aab81c723c */ /* 0x080fe2000004181c */
[----:B----4-:R-:W4:Y:S03]  /*4830*/  LDSM.16.M88.4 R172, [R2+0x2000] ;  /* 0x0020000002ac783b */ /* 0x010f260000000200 */
[C---:B------:R-:W-:Y:S03]  /*4840*/  @!P2 IADD3 R190, -R188.reuse, -0x20, RZ ;  /* 0xffffffe0bcbea810 */ /* 0x040fe60007ffe1ff */
[C---:B------:R-:W-:Y:S01]  /*4850*/  IADD3 R184, R188.reuse, -0x9, RZ ;  /* 0xfffffff7bcb87810 */ /* 0x040fe20007ffe0ff */
[----:B------:R-:W-:Y:S01]  /*4860*/  HMMA.16816.F32.BF16 R32, R164, R170, R32 ;  /* 0x000000aaa420723c */ /* 0x000fe20000041820 */
[----:B------:R-:W-:Y:S01]  /*4870*/  LDSM.16.M88.4 R164, [R214+0x10800] ;  /* 0x01080000d6a4783b */ /* 0x000fe20000000200 */
[----:B------:R-:W2:Y:S02]  /*4880*/  I2F R192, R190 ;  /* 0x000000be00c07306 */ /* 0x000ea40000201400 */
[C---:B-1----:R-:W-:Y:S02]  /*4890*/  IADD3 R0, R188.reuse, 0x28, RZ ;  /* 0x00000028bc007810 */ /* 0x042fe40007ffe0ff */
[----:B------:R-:W-:Y:S02]  /*48a0*/  @!P1 IADD3 R189, -R188, -0x1f, RZ ;  /* 0xffffffe1bcbd9810 */ /* 0x000fe40007ffe1ff */
[----:B------:R-:W-:Y:S04]  /*48b0*/  ISETP.GE.AND P2, PT, R0, RZ, PT ;  /* 0x000000ff0000720c */ /* 0x000fe80003f46270 */
[----:B------:R-:W-:Y:S01]  /*48c0*/  I2F R189, R189 ;  /* 0x000000bd00bd7306 */ /* 0x000fe20000201400 */
[----:B---3--:R1:W3:Y:S08]  /*48d0*/  LDSM.16.M88.4 R180, [R2+0x3000] ;  /* 0x0030000002b4783b */ /* 0x0082f00000000200 */
[----:B------:R-:W-:Y:S02]  /*48e0*/  @!P2 IADD3 R0, -R188, -0x28, RZ ;  /* 0xffffffd8bc00a810 */ /* 0x000fe40007ffe1ff */
[----:B------:R-:W-:Y:S02]  /*48f0*/  ISETP.GE.AND P2, PT, R168, RZ, PT ;  /* 0x000000ffa800720c */ /* 0x000fe40003f46270 */
[----:B------:R3:W2:Y:S01]  /*4900*/  I2F R198, R0 ;  /* 0x0000000000c67306 */ /* 0x0006a20000201400 */
[-C--:B----4-:R-:W-:Y:S05]  /*4910*/  HMMA.16816.F32.BF16 R4, R172, R176.reuse, R4 ;  /* 0x000000b0ac04723c */ /* 0x090fea0000041804 */
[C---:B-1----:R-:W-:Y:S07]  /*4920*/  IADD3 R2, R188.reuse, 0x27, RZ ;  /* 0x00000027bc027810 */ /* 0x042fee0007ffe0ff */
[----:B------:R-:W-:Y:S02]  /*4930*/  @!P2 IADD3 R168, -R188, -0x18, RZ ;  /* 0xffffffe8bca8a810 */ /* 0x000fe40007ffe1ff */
[----:B------:R-:W-:Y:S02]  /*4940*/  ISETP.GE.AND P1, PT, R2, RZ, PT ;  /* 0x000000ff0200720c */ /* 0x000fe40003f26270 */
[----:B------:R1:W-:Y:S01]  /*4950*/  I2F R191, R168 ;  /* 0x000000a800bf7306 */ /* 0x0003e20000201400 */
[C---:B---3--:R-:W-:Y:S01]  /*4960*/  IADD3 R0, R188.reuse, 0x17, RZ ;  /* 0x00000017bc007810 */ /* 0x048fe20007ffe0ff */
[C---:B------:R-:W-:Y:S09]  /*4970*/  HMMA.16816.F32.BF16 R8, R180.reuse, R176, R8 ;  /* 0x000000b0b408723c */ /* 0x040ff20000041808 */
[----:B------:R-:W-:Y:S02]  /*4980*/  @!P1 IADD3 R2, -R188, -0x27, RZ ;  /* 0xffffffd9bc029810 */ /* 0x000fe40007ffe1ff */
[----:B------:R-:W-:Y:S01]  /*4990*/  ISETP.GE.AND P1, PT, R0, RZ, PT ;  /* 0x000000ff0000720c */ /* 0x000fe20003f26270 */
[-C--:B------:R-:W-:Y:S01]  /*49a0*/  HMMA.16816.F32.BF16 R12, R180, R178.reuse, R12 ;  /* 0x000000b2b40c723c */ /* 0x080fe2000004180c */
[----:B------:R3:W4:Y:S01]  /*49b0*/  I2F R197, R2 ;  /* 0x0000000200c57306 */ /* 0x0007220000201400 */
[----:B-1----:R-:W-:Y:S06]  /*49c0*/  LDSM.16.M88.4 R168, [R3+0x2000] ;  /* 0x0020000003a8783b */ /* 0x002fec0000000200 */
[C---:B------:R-:W-:Y:S04]  /*49d0*/  HMMA.16816.F32.BF16 R16, R172.reuse, R178, R16 ;  /* 0x000000b2ac10723c */ /* 0x040fe80000041810 */
[----:B------:R-:W-:Y:S02]  /*49e0*/  @!P1 IADD3 R0, -R188, -0x17, RZ ;  /* 0xffffffe9bc009810 */ /* 0x000fe40007ffe1ff */
[----:B------:R-:W-:Y:S01]  /*49f0*/  ISETP.GE.AND P1, PT, R184, RZ, PT ;  /* 0x000000ffb800720c */ /* 0x000fe20003f26270 */
[----:B------:R-:W1:Y:S01]  /*4a00*/  LDSM.16.M88.4 R176, [R213+0x10000] ;  /* 0x01000000d5b0783b */ /* 0x000e620000000200 */
[-C--:B------:R-:W-:Y:S01]  /*4a10*/  HMMA.16816.F32.BF16 R20, R172, R164.reuse, R20 ;  /* 0x000000a4ac14723c */ /* 0x080fe20000041814 */
[----:B------:R4:W1:Y:S07]  /*4a20*/  I2F R190, R0 ;  /* 0x0000000000be7306 */ /* 0x00086e0000201400 */
[C---:B------:R-:W-:Y:S04]  /*4a30*/  HMMA.16816.F32.BF16 R24, R180.reuse, R164, R24 ;  /* 0x000000a4b418723c */ /* 0x040fe80000041818 */
[C---:B---3--:R-:W-:Y:S02]  /*4a40*/  IADD3 R2, R188.reuse, -0x8, RZ ;  /* 0xfffffff8bc027810 */ /* 0x048fe40007ffe0ff */
[----:B------:R-:W-:Y:S02]  /*4a50*/  @!P1 IADD3 R184, -R188, 0x9, RZ ;  /* 0x00000009bcb89810 */ /* 0x000fe40007ffe1ff */
[-C--:B------:R-:W-:Y:S02]  /*4a60*/  HMMA.16816.F32.BF16 R28, R180, R166.reuse, R28 ;  /* 0x000000a6b41c723c */ /* 0x080fe4000004181c */
[----:B------:R3:W-:Y:S01]  /*4a70*/  I2F R185, R184 ;  /* 0x000000b800b97306 */ /* 0x0007e20000201400 */
[----:B------:R-:W-:Y:S05]  /*4a80*/  ISETP.GE.AND P2, PT, R2, RZ, PT ;  /* 0x000000ff0200720c */ /* 0x000fea0003f46270 */
[----:B------:R-:W-:Y:S01]  /*4a90*/  HMMA.16816.F32.BF16 R32, R172, R166, R32 ;  /* 0x000000a6ac20723c */ /* 0x000fe20000041820 */
[----:B------:R3:W3:Y:S03]  /*4aa0*/  LDSM.16.M88.4 R164, [R3+0x3000] ;  /* 0x0030000003a4783b */ /* 0x0006e60000000200 */
[C---:B----4-:R-:W-:Y:S03]  /*4ab0*/  IADD3 R0, R188.reuse, -0x10, RZ ;  /* 0xfffffff0bc007810 */ /* 0x050fe60007ffe0ff */
[----:B------:R-:W-:Y:S01]  /*4ac0*/  IMAD.U32 R172, RZ, RZ, UR20 ;  /* 0x00000014ffac7e24 */ /* 0x000fe2000f8e00ff */
[----:B------:R-:W-:Y:S01]  /*4ad0*/  @!P2 IADD3 R2, -R188, 0x8, RZ ;  /* 0x00000008bc02a810 */ /* 0x000fe20007ffe1ff */
[----:B-----5:R-:W-:Y:S01]  /*4ae0*/  FMUL.FTZ R173, R249, 1.4426950216293334961 ;  /* 0x3fb8aa3bf9ad7820 */ /* 0x020fe20000410000 */
[----:B------:R-:W-:Y:S02]  /*4af0*/  ISETP.GE.AND P2, PT, R0, RZ, PT ;  /* 0x000000ff0000720c */ /* 0x000fe40003f46270 */
[----:B------:R4:W2:Y:S01]  /*4b00*/  I2F R186, R2 ;  /* 0x0000000200ba7306 */ /* 0x0008a20000201400 */
[-C--:B-1----:R-:W-:Y:S05]  /*4b10*/  HMMA.16816.F32.BF16 R4, R168, R176.reuse, R4 ;  /* 0x000000b0a804723c */ /* 0x082fea0000041804 */
[C---:B---3--:R-:W-:Y:S07]  /*4b20*/  IADD3 R184, R188.reuse, 0x10, RZ ;  /* 0x00000010bcb87810 */ /* 0x048fee0007ffe0ff */
[----:B------:R-:W-:Y:S02]  /*4b30*/  @!P2 IADD3 R0, -R188, 0x10, RZ ;  /* 0x00000010bc00a810 */ /* 0x000fe40007ffe1ff */
[----:B------:R-:W-:Y:S02]  /*4b40*/  ISETP.GE.AND P2, PT, R184, RZ, PT ;  /* 0x000000ffb800720c */ /* 0x000fe40003f46270 */
[----:B------:R1:W-:Y:S01]  /*4b50*/  I2F R187, R0 ;  /* 0x0000000000bb7306 */ /* 0x0003e20000201400 */
[C---:B------:R-:W-:Y:S04]  /*4b60*/  IADD3 R3, R188.reuse, -0x18, RZ ;  /* 0xffffffe8bc037810 */ /* 0x040fe80007ffe0ff */
[----:B------:R-:W-:Y:S02]  /*4b70*/  ISETP.GE.AND P6, PT, R3, RZ, PT ;  /* 0x000000ff0300720c */ /* 0x000fe40003fc6270 */
[C---:B----4-:R-:W-:Y:S04]  /*4b80*/  IADD3 R2, R188.reuse, -0x11, RZ ;  /* 0xffffffefbc027810 */ /* 0x050fe80007ffe0ff */
[----:B------:R-:W-:Y:S01]  /*4b90*/  @!P2 IADD3 R184, -R188, -0x10, RZ ;  /* 0xfffffff0bcb8a810 */ /* 0x000fe20007ffe1ff */
[----:B------:R-:W-:Y:S01]  /*4ba0*/  FFMA.FTZ R4, R194, -UR4, R4 ;  /* 0x80000004c2047c23 */ /* 0x000fe20008010004 */
[----:B------:R-:W-:Y:S01]  /*4bb0*/  ISETP.GE.AND P1, PT, R2, RZ, PT ;  /* 0x000000ff0200720c */ /* 0x000fe20003f26270 */
[C---:B------:R-:W-:Y:S01]  /*4bc0*/  HMMA.16816.F32.BF16 R8, R164.reuse, R176, R8 ;  /* 0x000000b0a408723c */ /* 0x040fe20000041808 */
[----:B------:R-:W-:Y:S01]  /*4bd0*/  PLOP3.LUT P2, PT, PT, PT, UP0, 0x80, 0x0 ;  /* 0x000000000000781c */ /* 0x000fe20003f4f008 */
[----:B------:R-:W3:Y:S01]  /*4be0*/  LDL R176, [R1+0x1c] ;  /* 0x00001c0001b07983 */ /* 0x000ee20000100800 */
[----:B------:R-:W-:Y:S01]  /*4bf0*/  I2F R184, R184 ;  /* 0x000000b800b87306 */ /* 0x000fe20000201400 */
[----:B------:R-:W-:Y:S01]  /*4c00*/  @!P6 IADD3 R3, -R188, 0x18, RZ ;  /* 0x00000018bc03e810 */ /* 0x000fe20007ffe1ff */
[----:B------:R-:W-:Y:S01]  /*4c10*/  FFMA.FTZ R5, R193, -UR4, R5 ;  /* 0x80000004c1057c23 */ /* 0x000fe20008010005 */
[----:B------:R-:W-:Y:S01]  /*4c20*/  PLOP3.LUT P6, PT, PT, PT, UP0, 0x80, 0x0 ;  /* 0x000000000000781c */ /* 0x000fe20003fcf008 */
[----:B------:R-:W-:Y:S01]  /*4c30*/  FFMA.FTZ R6, R196, -UR4, R6 ;  /* 0x80000004c4067c23 */ /* 0x000fe20008010006 */
[-C--:B------:R-:W-:Y:S04]  /*4c40*/  HMMA.16816.F32.BF16 R12, R164, R178.reuse, R12 ;  /* 0x000000b2a40c723c */ /* 0x080fe8000004180c */
[C---:B-1----:R-:W-:Y:S01]  /*4c50*/  IADD3 R0, R188.reuse, 0xf, RZ ;  /* 0x0000000fbc007810 */ /* 0x042fe20007ffe0ff */
[----:B------:R-:W-:Y:S01]  /*4c60*/  I2F R181, R3 ;  /* 0x0000000300b57306 */ /* 0x000fe20000201400 */
[----:B------:R-:W-:Y:S01]  /*4c70*/  @!P1 IADD3 R2, -R188, 0x11, RZ ;  /* 0x00000011bc029810 */ /* 0x000fe20007ffe1ff */
[----:B------:R-:W-:Y:S01]  /*4c80*/  FFMA.FTZ R7, R195, -UR4, R7 ;  /* 0x80000004c3077c23 */ /* 0x000fe20008010007 */
[C---:B------:R-:W-:Y:S01]  /*4c90*/  HMMA.16816.F32.BF16 R16, R168.reuse, R178, R16 ;  /* 0x000000b2a810723c */ /* 0x040fe20000041810 */
[----:B------:R-:W4:Y:S03]  /*4ca0*/  LDL R179, [R1+0x18] ;  /* 0x0000180001b37983 */ /* 0x000f260000100800 */
[----:B------:R-:W-:Y:S03]  /*4cb0*/  ISETP.GE.AND P1, PT, R0, RZ, PT ;  /* 0x000000ff0000720c */ /* 0x000fe60003f26270 */
[----:B------:R1:W1:Y:S01]  /*4cc0*/  I2F R180, R2 ;  /* 0x0000000200b47306 */ /* 0x0002620000201400 */
[----:B--2---:R-:W-:Y:S04]  /*4cd0*/  FFMA.FTZ R8, R192, -UR4, R8 ;  /* 0x80000004c0087c23 */ /* 0x004fe80008010008 */
[----:B------:R-:W-:Y:S02]  /*4ce0*/  FFMA.FTZ R10, R198, -UR4, R10 ;  /* 0x80000004c60a7c23 */ /* 0x000fe4000801000a */
[----:B------:R-:W-:Y:S02]  /*4cf0*/  FFMA.FTZ R9, R189, -UR4, R9 ;  /* 0x80000004bd097c23 */ /* 0x000fe40008010009 */
[----:B------:R-:W-:Y:S01]  /*4d00*/  FFMA.FTZ R11, R197, -UR4, R11 ;  /* 0x80000004c50b7c23 */ /* 0x000fe2000801000b */
[----:B------:R-:W-:Y:S01]  /*4d10*/  @!P1 IADD3 R0, -R188, -0xf, RZ ;  /* 0xfffffff1bc009810 */ /* 0x000fe20007ffe1ff */
[----:B------:R-:W-:Y:S01]  /*4d20*/  FFMA.FTZ R12, R191, -UR4, R12 ;  /* 0x80000004bf0c7c23 */ /* 0x000fe2000801000c */
[----:B------:R-:W-:Y:S01]  /*4d30*/  PLOP3.LUT P1, PT, PT, PT, UP0, 0x80, 0x0 ;  /* 0x000000000000781c */ /* 0x000fe20003f2f008 */
[----:B------:R-:W-:Y:S01]  /*4d40*/  FFMA.FTZ R13, R190, -UR4, R13 ;  /* 0x80000004be0d7c23 */ /* 0x000fe2000801000d */
[----:B------:R2:W-:Y:S01]  /*4d50*/  I2F R174, R0 ;  /* 0x0000000000ae7306 */ /* 0x0005e20000201400 */
[----:B------:R-:W-:Y:S02]  /*4d60*/  FFMA.FTZ R14, R192, -UR4, R14 ;  /* 0x80000004c00e7c23 */ /* 0x000fe4000801000e */
[----:B------:R-:W-:Y:S02]  /*4d70*/  FFMA.FTZ R15, R189, -UR4, R15 ;  /* 0x80000004bd0f7c23 */ /* 0x000fe4000801000f */
[----:B------:R-:W-:Y:S02]  /*4d80*/  FFMA.FTZ R16, R186, -UR4, R16 ;  /* 0x80000004ba107c23 */ /* 0x000fe40008010010 */
[----:B------:R-:W-:Y:S02]  /*4d90*/  FFMA.FTZ R18, R194, -UR4, R18 ;  /* 0x80000004c2127c23 */ /* 0x000fe40008010012 */
[----:B------:R-:W-:Y:S01]  /*4da0*/  FFMA.FTZ R17, R185, -UR4, R17 ;  /* 0x80000004b9117c23 */ /* 0x000fe20008010011 */
[----:B-1----:R-:W-:Y:S01]  /*4db0*/  IADD3 R2, R188, -0x19, RZ ;  /* 0xffffffe7bc027810 */ /* 0x002fe20007ffe0ff */
[----:B------:R-:W-:Y:S03]  /*4dc0*/  FFMA.FTZ R19, R193, -UR4, R19 ;  /* 0x80000004c1137c23 */ /* 0x000fe60008010013 */
[----:B------:R-:W-:Y:S01]  /*4dd0*/  ISETP.GE.AND P4, PT, R2, RZ, PT ;  /* 0x000000ff0200720c */ /* 0x000fe20003f86270 */
[----:B--2---:R-:W-:Y:S02]  /*4de0*/  IMAD R0, R172, 0x80, R199 ;  /* 0x00000080ac007824 */ /* 0x004fe400078e02c7 */
[----:B------:R-:W-:Y:S10]  /*4df0*/  FMUL.FTZ R172, R250, 1.4426950216293334961 ;  /* 0x3fb8aa3bfaac7820 */ /* 0x000ff40000410000 */
[----:B------:R-:W-:Y:S02]  /*4e00*/  @!P4 IADD3 R2, -R188, 0x19, RZ ;  /* 0x00000019bc02c810 */ /* 0x000fe40007ffe1ff */
[C---:B------:R-:W-:Y:S02]  /*4e10*/  @P3 ISETP.GE.AND P3, PT, R0.reuse, UR5, PT ;  /* 0x0000000500003c0c */ /* 0x040fe4000bf66270 */
[----:B------:R-:W-:Y:S01]  /*4e20*/  @P2 IADD3 R3, R0, 0x1, RZ ;  /* 0x0000000100032810 */ /* 0x000fe20007ffe0ff */
[----:B------:R1:W-:Y:S01]  /*4e30*/  I2F R175, R2 ;  /* 0x0000000200af7306 */ /* 0x0003e20000201400 */
[----:B------:R-:W-:Y:S02]  /*4e40*/  FSETP.NEU.FTZ.AND P2, PT, R249, -INF , PT ;  /* 0xff800000f900780b */ /* 0x000fe40003f5d000 */
[----:B------:R-:W-:Y:S01]  /*4e50*/  @P5 ISETP.GE.AND P5, PT, R3, UR5, PT ;  /* 0x0000000503005c0c */ /* 0x000fe2000bfa6270 */
[----:B------:R-:W-:Y:S01]  /*4e60*/  FMUL.FTZ R3, R247, 1.4426950216293334961 ;  /* 0x3fb8aa3bf7037820 */ /* 0x000fe20000410000 */
[----:B------:R-:W-:Y:S02]  /*4e70*/  PLOP3.LUT P4, PT, PT, PT, UP0, 0x80, 0x0 ;  /* 0x000000000000781c */ /* 0x000fe40003f8f008 */
[----:B------:R-:W-:Y:S02]  /*4e80*/  FSEL R173, R173, RZ, P2 ;  /* 0x000000ffadad7208 */ /* 0x000fe40001000000 */
[----:B------:R-:W-:Y:S02]  /*4e90*/  PLOP3.LUT P2, PT, PT, PT, UP0, 0x80, 0x0 ;  /* 0x000000000000781c */ /* 0x000fe40003f4f008 */
[----:B------:R-:W-:Y:S02]  /*4ea0*/  @P1 FSEL R4, R4, -INF , !P3 ;  /* 0xff80000004041808 */ /* 0x000fe40005800000 */
[----:B------:R-:W-:Y:S03]  /*4eb0*/  PLOP3.LUT P1, PT, PT, PT, UP0, 0x80, 0x0 ;  /* 0x000000000000781c */ /* 0x000fe60003f2f008 */
[--C-:B------:R-:W-:Y:S02]  /*4ec0*/  FFMA.FTZ R4, R4, c[0x0][0x23c], -R173.reuse ;  /* 0x00008f0004047a23 */ /* 0x100fe400000108ad */
[----:B------:R-:W-:Y:S02]  /*4ed0*/  @P4 FSEL R5, R5, -INF , !P5 ;  /* 0xff80000005054808 */ /* 0x000fe40006800000 */
[----:B------:R-:W-:Y:S01]  /*4ee0*/  FSETP.NEU.FTZ.AND P4, PT, R250, -INF , PT ;  /* 0xff800000fa00780b */ /* 0x000fe20003f9d000 */
[----:B------:R2:W-:Y:S01]  /*4ef0*/  MUFU.EX2 R236, R4 ;  /* 0x0000000400ec7308 */ /* 0x0005e20000000800 */
[----:B------:R-:W-:Y:S01]  /*4f00*/  @P2 FSEL R7, R7, -INF , !P5 ;  /* 0xff80000007072808 */ /* 0x000fe20006800000 */
[----:B------:R-:W-:Y:S01]  /*4f10*/  FFMA.FTZ R5, R5, c[0x0][0x23c], -R173 ;  /* 0x00008f0005057a23 */ /* 0x000fe200000108ad */
[----:B------:R-:W-:Y:S01]  /*4f20*/  FSETP.NEU.FTZ.AND P2, PT, R247, -INF , PT ;  /* 0xff800000f700780b */ /* 0x000fe20003f5d000 */
[----:B-1----:R-:W-:Y:S01]  /*4f30*/  FMUL.FTZ R2, R248, 1.4426950216293334961 ;  /* 0x3fb8aa3bf8027820 */ /* 0x002fe20000410000 */
[----:B------:R-:W-:Y:S02]  /*4f40*/  @P1 FSEL R6, R6, -INF , !P3 ;  /* 0xff80000006061808 */ /* 0x000fe40005800000 */
[----:B------:R-:W-:Y:S02]  /*4f50*/  PLOP3.LUT P1, PT, PT, PT, UP0, 0x80, 0x0 ;  /* 0x000000000000781c */ /* 0x000fe40003f2f008 */
[----:B------:R-:W-:Y:S01]  /*4f60*/  FSEL R172, R172, RZ, P4 ;  /* 0x000000ffacac7208 */ /* 0x000fe20002000000 */
[----:B------:R-:W-:Y:S01]  /*4f70*/  MUFU.EX2 R177, R5 ;  /* 0x0000000500b17308 */ /* 0x000fe20000000800 */
[----:B------:R-:W-:Y:S02]  /*4f80*/  FSEL R3, R3, RZ, P2 ;  /* 0x000000ff03037208 */ /* 0x000fe40001000000 */
[----:B------:R-:W-:Y:S01]  /*4f90*/  PLOP3.LUT P4, PT, PT, PT, UP0, 0x80, 0x0 ;  /* 0x000000000000781c */ /* 0x000fe20003f8f008 */
[--C-:B------:R-:W-:Y:S01]  /*4fa0*/  FFMA.FTZ R6, R6, c[0x0][0x23c], -R172.reuse ;  /* 0x00008f0006067a23 */ /* 0x100fe200000108ac */
[----:B------:R-:W-:Y:S01]  /*4fb0*/  PLOP3.LUT P2, PT, PT, PT, UP0, 0x80, 0x0 ;  /* 0x000000000000781c */ /* 0x000fe20003f4f008 */
[----:B------:R-:W-:Y:S04]  /*4fc0*/  FFMA.FTZ R7, R7, c[0x0][0x23c], -R172 ;  /* 0x00008f0007077a23 */ /* 0x000fe800000108ac */
[----:B------:R-:W-:Y:S01]  /*4fd0*/  MUFU.EX2 R203, R6 ;  /* 0x0000000600cb7308 */ /* 0x000fe20000000800 */
[----:B------:R-:W-:Y:S02]  /*4fe0*/  @P1 FSEL R8, R8, -INF , !P3 ;  /* 0xff80000008081808 */ /* 0x000fe40005800000 */
[----:B------:R-:W-:Y:S03]  /*4ff0*/  PLOP3.LUT P1, PT, PT, PT, UP0, 0x80, 0x0 ;  /* 0x000000000000781c */ /* 0x000fe60003f2f008 */
[----:B------:R-:W-:Y:S01]  /*5000*/  @P4 FSEL R9, R9, -INF , !P5 ;  /* 0xff80000009094808 */ /* 0x000fe20006800000 */
[--C-:B------:R-:W-:Y:S01]  /*5010*/  FFMA.FTZ R8, R8, c[0x0][0x23c], -R3.reuse ;  /* 0x00008f0008087a23 */ /* 0x100fe20000010803 */
[----:B------:R-:W-:Y:S02]  /*5020*/  FSETP.NEU.FTZ.AND P4, PT, R248, -INF , PT ;  /* 0xff800000f800780b */ /* 0x000fe40003f9d000 */
[----:B------:R1:W1:Y:S01]  /*5030*/  MUFU.EX2 R242, R7 ;  /* 0x0000000700f27308 */ /* 0x0002620000000800 */
[----:B------:R-:W-:Y:S01]  /*5040*/  @P2 FSEL R10, R10, -INF , !P3 ;  /* 0xff8000000a0a2808 */ /* 0x000fe20005800000 */
[--C-:B------:R-:W-:Y:S01]  /*5050*/  FFMA.FTZ R9, R9, c[0x0][0x23c], -R3.reuse ;  /* 0x00008f0009097a23 */ /* 0x100fe20000010803 */
[----:B------:R-:W-:Y:S02]  /*5060*/  PLOP3.LUT P3, PT, PT, PT, UP0, 0x80, 0x0 ;  /* 0x000000000000781c */ /* 0x000fe40003f6f008 */
[----:B------:R-:W-:Y:S02]  /*5070*/  FSEL R2, R2, RZ, P4 ;  /* 0x000000ff02027208 */ /* 0x000fe40002000000 */
[----:B------:R-:W-:Y:S02]  /*5080*/  PLOP3.LUT P4, PT, PT, PT, UP0, 0x80, 0x0 ;  /* 0x000000000000781c */ /* 0x000fe40003f8f008 */
[----:B--2---:R-:W-:Y:S01]  /*5090*/  @P1 IADD3 R4, R0, 0x8, RZ ;  /* 0x0000000800041810 */ /* 0x004fe20007ffe0ff */
[----:B------:R2:W-:Y:S01]  /*50a0*/  MUFU.EX2 R244, R8 ;  /* 0x0000000800f47308 */ /* 0x0005e20000000800 */
[----:B------:R-:W-:Y:S01]  /*50b0*/  PLOP3.LUT P2, PT, PT, PT, UP0, 0x80, 0x0 ;  /* 0x000000000000781c */ /* 0x000fe20003f4f008 */
[--C-:B------:R-:W-:Y:S01]  /*50c0*/  FFMA.FTZ R10, R10, c[0x0][0x23c], -R2.reuse ;  /* 0x00008f000a0a7a23 */ /* 0x100fe20000010802 */
[----:B------:R-:W-:Y:S02]  /*50d0*/  @P6 ISETP.GE.AND P6, PT, R4, UR5, PT ;  /* 0x0000000504006c0c */ /* 0x000fe4000bfc6270 */
[----:B------:R-:W-:Y:S02]  /*50e0*/  PLOP3.LUT P1, PT, PT, PT, UP0, 0x80, 0x0 ;  /* 0x000000000000781c */ /* 0x000fe40003f2f008 */
[----:B------:R-:W-:Y:S02]  /*50f0*/  @P3 IADD3 R4, R0, 0x9, RZ ;  /* 0x0000000900043810 */ /* 0x000fe40007ffe0ff */
[----:B------:R-:W-:Y:S01]  /*5100*/  PLOP3.LUT P3, PT, PT, PT, UP0, 0x80, 0x0 ;  /* 0x000000000000781c */ /* 0x000fe20003f6f008 */
[----:B------:R-:W2:Y:S01]  /*5110*/  MUFU.EX2 R243, R9 ;  /* 0x0000000900f37308 */ /* 0x000ea20000000800 */
[----:B------:R-:W-:Y:S02]  /*5120*/  @P4 ISETP.GE.AND P4, PT, R4, UR5, PT ;  /* 0x0000000504004c0c */ /* 0x000fe4000bf86270 */
[----:B-1----:R-:W1:Y:S01]  /*5130*/  LDSM.16.M88.4 R4, [R213+0x10800] ;  /* 0x01080000d504783b */ /* 0x002e620000000200 */
[----:B------:R-:W-:Y:S02]  /*5140*/  @P2 FSEL R11, R11, -INF , !P5 ;  /* 0xff8000000b0b2808 */ /* 0x000fe40006800000 */
[----:B------:R-:W-:Y:S02]  /*5150*/  PLOP3.LUT P2, PT, PT, PT, UP0, 0x80, 0x0 ;  /* 0x000000000000781c */ /* 0x000fe40003f4f008 */
[----:B------:R-:W-:Y:S01]  /*5160*/  @P1 FSEL R12, R12, -INF , !P6 ;  /* 0xff8000000c0c1808 */ /* 0x000fe20007000000 */
[----:B------:R-:W-:Y:S01]  /*5170*/  FFMA.FTZ R11, R11, c[0x0][0x23c], -R2 ;  /* 0x00008f000b0b7a23 */ /* 0x000fe20000010802 */
[----:B------:R-:W-:Y:S01]  /*5180*/  PLOP3.LUT P1, PT, PT, PT, UP0, 0x80, 0x0 ;  /* 0x000000000000781c */ /* 0x000fe20003f2f008 */
[----:B------:R-:W-:Y:S01]  /*5190*/  MUFU.EX2 R246, R10 ;  /* 0x0000000a00f67308 */ /* 0x000fe20000000800 */
[----:B------:R-:W-:Y:S01]  /*51a0*/  @P3 FSEL R18, R18, -INF , !P6 ;  /* 0xff80000012123808 */ /* 0x000fe20007000000 */
[--C-:B------:R-:W-:Y:S01]  /*51b0*/  FFMA.FTZ R12, R12, c[0x0][0x23c], -R3.reuse ;  /* 0x00008f000c0c7a23 */ /* 0x100fe20000010803 */
[----:B------:R-:W-:Y:S02]  /*51c0*/  PLOP3.LUT P5, PT, PT, PT, UP0, 0x80, 0x0 ;  /* 0x000000000000781c */ /* 0x000fe40003faf008 */
[----:B------:R-:W-:Y:S01]  /*51d0*/  PLOP3.LUT P3, PT, PT, PT, UP0, 0x80, 0x0 ;  /* 0x000000000000781c */ /* 0x000fe20003f6f008 */
[----:B------:R-:W-:Y:S02]  /*51e0*/  FFMA.FTZ R18, R18, c[0x0][0x23c], -R172 ;  /* 0x00008f0012127a23 */ /* 0x000fe400000108ac */
[----:B------:R-:W-:Y:S02]  /*51f0*/  @P2 FSEL R13, R13, -INF , !P4 ;  /* 0xff8000000d0d2808 */ /* 0x000fe40006000000 */
        /* <DEDUP_REMOVED lines=12> */
[----:B------:R-:W-:Y:S01]  /*52c0*/  MUFU.EX2 R239, R12 ;  /* 0x0000000c00ef7308 */ /* 0x000fe20000000800 */
[-C--:B-1----:R-:W-:Y:S01]  /*52d0*/  HMMA.16816.F32.BF16 R20, R168, R4.reuse, R20 ;  /* 0x00000004a814723c */ /* 0x082fe20000041814 */
[----:B------:R-:W-:Y:S02]  /*52e0*/  PLOP3.LUT P6, PT, PT, PT, UP0, 0x80, 0x0 ;  /* 0x000000000000781c */ /* 0x000fe40003fcf008 */
[--C-:B------:R-:W-:Y:S03]  /*52f0*/  FFMA.FTZ R16, R16, c[0x0][0x23c], -R173.reuse ;  /* 0x00008f0010107a23 */ /* 0x100fe600000108ad */
[----:B------:R-:W-:Y:S02]  /*5300*/  @P2 FSEL R17, R17, -INF , !P4 ;  /* 0xff80000011112808 */ /* 0x000fe40006000000 */
[C---:B------:R-:W-:Y:S01]  /*5310*/  HMMA.16816.F32.BF16 R24, R164.reuse, R4, R24 ;  /* 0x00000004a418723c */ /* 0x040fe20000041818 */
[----:B------:R-:W-:Y:S01]  /*5320*/  PLOP3.LUT P2, PT, PT, PT, UP0, 0x80, 0x0 ;  /* 0x000000000000781c */ /* 0x000fe20003f4f008 */
[----:B------:R-:W-:Y:S02]  /*5330*/  MUFU.EX2 R198, R16 ;  /* 0x0000001000c67308 */ /* 0x000fe40000000800 */
[----:B--2---:R-:W-:Y:S01]  /*5340*/  @P1 IADD3 R8, R0, 0x10, RZ ;  /* 0x0000001000081810 */ /* 0x004fe20007ffe0ff */
        /* <DEDUP_REMOVED lines=10> */
[----:B------:R-:W-:Y:S01]  /*53f0*/  FFMA.FTZ R21, R180, -UR4, R21 ;  /* 0x80000004b4157c23 */ /* 0x000fe20008010015 */
[----:B------:R-:W-:Y:S01]  /*5400*/  @P6 ISETP.GE.AND P6, PT, R8, UR5, PT ;  /* 0x0000000508006c0c */ /* 0x000fe2000bfc6270 */
[----:B------:R-:W-:Y:S01]  /*5410*/  FFMA.FTZ R20, R187, -UR4, R20 ;  /* 0x80000004bb147c23 */ /* 0x000fe20008010014 */
[----:B------:R-:W-:Y:S01]  /*5420*/  PLOP3.LUT P3, PT, PT, PT, UP0, 0x80, 0x0 ;  /* 0x000000000000781c */ /* 0x000fe20003f6f008 */
[----:B------:R-:W-:Y:S01]  /*5430*/  FFMA.FTZ R23, R185, -UR4, R23 ;  /* 0x80000004b9177c23 */ /* 0x000fe20008010017 */
[----:B------:R-:W-:Y:S01]  /*5440*/  F2FP.BF16.PACK_AB R5, R242, R203 ;  /* 0x000000cbf205723e */ /* 0x000fe200000010ff */
[----:B------:R-:W1:Y:S02]  /*5450*/  MUFU.EX2 R238, R13 ;  /* 0x0000000d00ee7308 */ /* 0x000e640000000800 */
[----:B------:R-:W-:Y:S01]  /*5460*/  @P1 FSEL R20, R20, -INF , !P5 ;  /* 0xff80000014141808 */ /* 0x000fe20006800000 */
[----:B------:R-:W-:Y:S01]  /*5470*/  FFMA.FTZ R22, R186, -UR4, R22 ;  /* 0x80000004ba167c23 */ /* 0x000fe20008010016 */
[----:B------:R-:W-:Y:S01]  /*5480*/  PLOP3.LUT P1, PT, PT, PT, UP0, 0x80, 0x0 ;  /* 0x000000000000781c */ /* 0x000fe20003f2f008 */
[----:B------:R-:W-:Y:S01]  /*5490*/  FFMA.FTZ R26, R191, -UR4, R26 ;  /* 0x80000004bf1a7c23 */ /* 0x000fe2000801001a */
[----:B------:R-:W-:Y:S01]  /*54a0*/  @P4 IADD3 R4, R0, 0x18, RZ ;  /* 0x0000001800044810 */ /* 0x000fe20007ffe0ff */
[----:B------:R-:W-:Y:S01]  /*54b0*/  FFMA.FTZ R25, R174, -UR4, R25 ;  /* 0x80000004ae197c23 */ /* 0x000fe20008010019 */
[----:B------:R-:W-:Y:S01]  /*54c0*/  @P2 FSEL R21, R21, -INF , !P6 ;  /* 0xff80000015152808 */ /* 0x000fe20007000000 */
[----:B------:R-:W-:Y:S01]  /*54d0*/  FFMA.FTZ R24, R184, -UR4, R24 ;  /* 0x80000004b8187c23 */ /* 0x000fe20008010018 */
[----:B------:R-:W-:Y:S01]  /*54e0*/  PLOP3.LUT P2, PT, PT, PT, UP0, 0x80, 0x0 ;  /* 0x000000000000781c */ /* 0x000fe20003f4f008 */
[----:B------:R-:W-:Y:S01]  /*54f0*/  FFMA.FTZ R27, R190, -UR4, R27 ;  /* 0x80000004be1b7c23 */ /* 0x000fe2000801001b */
[----:B------:R-:W-:Y:S01]  /*5500*/  PLOP3.LUT P4, PT, PT, PT, UP0, 0x80, 0x0 ;  /* 0x000000000000781c */ /* 0x000fe20003f8f008 */
[----:B------:R-:W-:Y:S01]  /*5510*/  FFMA.FTZ R29, R195, -UR4, R29 ;  /* 0x80000004c31d7c23 */ /* 0x000fe2000801001d */
[----:B------:R-:W-:Y:S01]  /*5520*/  @P3 FSEL R24, R24, -INF , !P5 ;  /* 0xff80000018183808 */ /* 0x000fe20006800000 */
[----:B------:R-:W-:Y:S01]  /*5530*/  FFMA.FTZ R32, R181, -UR4, R32 ;  /* 0x80000004b5207c23 */ /* 0x000fe20008010020 */
[----:B------:R-:W-:Y:S01]  /*5540*/  PLOP3.LUT P3, PT, PT, PT, UP0, 0x80, 0x0 ;  /* 0x000000000000781c */ /* 0x000fe20003f6f008 */
[----:B------:R-:W-:Y:S01]  /*5550*/  FFMA.FTZ R34, R187, -UR4, R34 ;  /* 0x80000004bb227c23 */ /* 0x000fe20008010022 */
[----:B------:R-:W-:Y:S01]  /*5560*/  @P1 FSEL R22, R22, -INF , !P5 ;  /* 0xff80000016161808 */ /* 0x000fe20006800000 */
[----:B------:R-:W-:Y:S01]  /*5570*/  FFMA.FTZ R31, R174, -UR4, R31 ;  /* 0x80000004ae1f7c23 */ /* 0x000fe2000801001f */
[----:B------:R-:W-:Y:S01]  /*5580*/  PLOP3.LUT P1, PT, PT, PT, UP0, 0x80, 0x0 ;  /* 0x000000000000781c */ /* 0x000fe20003f2f008 */
[----:B------:R-:W-:Y:S01]  /*5590*/  FFMA.FTZ R30, R184, -UR4, R30 ;  /* 0x80000004b81e7c23 */ /* 0x000fe2000801001e */
[----:B------:R1:W-:Y:S01]  /*55a0*/  STS [R222+0x20400], R5 ;  /* 0x02040005de007388 */ /* 0x0003e20000000800 */
[----:B------:R-:W-:Y:S01]  /*55b0*/  @P2 FSEL R23, R23, -INF , !P6 ;  /* 0xff80000017172808 */ /* 0x000fe20007000000 */
[----:B------:R-:W-:Y:S01]  /*55c0*/  FFMA.FTZ R28, R196, -UR4, R28 ;  /* 0x80000004c41c7c23 */ /* 0x000fe2000801001c */
[----:B------:R-:W-:Y:S01]  /*55d0*/  PLOP3.LUT P2, PT, PT, PT, UP0, 0x80, 0x0 ;  /* 0x000000000000781c */ /* 0x000fe20003f4f008 */
[--C-:B------:R-:W-:Y:S01]  /*55e0*/  FFMA.FTZ R19, R19, c[0x0][0x23c], -R172.reuse ;  /* 0x00008f0013137a23 */ /* 0x100fe200000108ac */
[----:B------:R-:W-:Y:S01]  /*55f0*/  MUFU.EX2 R241, R14 ;  /* 0x0000000e00f17308 */ /* 0x000fe20000000800 */
[----:B------:R-:W-:Y:S02]  /*5600*/  FFMA.FTZ R24, R24, c[0x0][0x23c], -R3 ;  /* 0x00008f0018187a23 */ /* 0x000fe40000010803 */
[----:B------:R-:W-:Y:S02]  /*5610*/  FFMA.FTZ R33, R175, -UR4, R33 ;  /* 0x80000004af217c23 */ /* 0x000fe40008010021 */
[--C-:B------:R-:W-:Y:S01]  /*5620*/  FFMA.FTZ R20, R20, c[0x0][0x23c], -R173.reuse ;  /* 0x00008f0014147a23 */ /* 0x100fe200000108ad */
[----:B------:R-:W-:Y:S01]  /*5630*/  @P1 FSEL R25, R25, -INF , !P6 ;  /* 0xff80000019191808 */ /* 0x000fe20007000000 */
[----:B------:R-:W-:Y:S01]  /*5640*/  FFMA.FTZ R21, R21, c[0x0][0x23c], -R173 ;  /* 0x00008f0015157a23 */ /* 0x000fe200000108ad */
[----:B------:R-:W-:Y:S01]  /*5650*/  PLOP3.LUT P1, PT, PT, PT, UP0, 0x80, 0x0 ;  /* 0x000000000000781c */ /* 0x000fe20003f2f008 */
[--C-:B------:R-:W-:Y:S01]  /*5660*/  FFMA.FTZ R22, R22, c[0x0][0x23c], -R172.reuse ;  /* 0x00008f0016167a23 */ /* 0x100fe200000108ac */
[----:B------:R-:W2:Y:S01]  /*5670*/  MUFU.EX2 R201, R19 ;  /* 0x0000001300c97308 */ /* 0x000ea20000000800 */
[----:B------:R-:W-:Y:S01]  /*5680*/  @P2 FSEL R26, R26, -INF , !P5 ;  /* 0xff8000001a1a2808 */ /* 0x000fe20006800000 */
[----:B------:R-:W-:Y:S01]  /*5690*/  FFMA.FTZ R25, R25, c[0x0][0x23c], -R3 ;  /* 0x00008f0019197a23 */ /* 0x000fe20000010803 */
[----:B------:R-:W-:Y:S01]  /*56a0*/  PLOP3.LUT P2, PT, PT, PT, UP0, 0x80, 0x0 ;  /* 0x000000000000781c */ /* 0x000fe20003f4f008 */
[----:B------:R-:W-:Y:S01]  /*56b0*/  FFMA.FTZ R23, R23, c[0x0][0x23c], -R172 ;  /* 0x00008f0017177a23 */ /* 0x000fe200000108ac */
[----:B------:R-:W-:Y:S01]  /*56c0*/  @P3 ISETP.GE.AND P5, PT, R4, UR5, PT ;  /* 0x0000000504003c0c */ /* 0x000fe2000bfa6270 */
[--C-:B------:R-:W-:Y:S01]  /*56d0*/  FFMA.FTZ R26, R26, c[0x0][0x23c], -R2.reuse ;  /* 0x00008f001a1a7a23 */ /* 0x100fe20000010802 */
[----:B------:R-:W-:Y:S01]  /*56e0*/  PLOP3.LUT P3, PT, PT, PT, UP0, 0x80, 0x0 ;  /* 0x000000000000781c */ /* 0x000fe20003f6f008 */
[----:B------:R-:W-:Y:S01]  /*56f0*/  FFMA.FTZ R35, R180, -UR4, R35 ;  /* 0x80000004b4237c23 */ /* 0x000fe20008010023 */
[----:B------:R-:W-:Y:S01]  /*5700*/  F2FP.BF16.PACK_AB R4, R243, R244 ;  /* 0x000000f4f304723e */ /* 0x000fe200000010ff */
[----:B------:R-:W-:Y:S01]  /*5710*/  MUFU.EX2 R240, R15 ;  /* 0x0000000f00f07308 */ /* 0x000fe20000000800 */
[----:B------:R-:W-:Y:S02]  /*5720*/  @P1 FSEL R27, R27, -INF , !P6 ;  /* 0xff8000001b1b1808 */ /* 0x000fe40007000000 */
[----:B------:R-:W-:Y:S02]  /*5730*/  PLOP3.LUT P1, PT, PT, PT, UP0, 0x80, 0x0 ;  /* 0x000000000000781c */ /* 0x000fe40003f2f008 */
[----:B-1----:R-:W-:Y:S01]  /*5740*/  F2FP.BF16.PACK_AB R5, R238, R239 ;  /* 0x000000efee05723e */ /* 0x002fe200000010ff */
[--C-:B------:R-:W-:Y:S01]  /*5750*/  FFMA.FTZ R27, R27, c[0x0][0x23c], -R2.reuse ;  /* 0x00008f001b1b7a23 */ /* 0x100fe20000010802 */
[----:B------:R-:W-:Y:S02]  /*5760*/  @P2 IADD3 R0, R0, 0x19, RZ ;  /* 0x0000001900002810 */ /* 0x000fe40007ffe0ff */
[----:B------:R-:W-:Y:S01]  /*5770*/  PLOP3.LUT P2, PT, PT, PT, UP0, 0x80, 0x0 ;  /* 0x000000000000781c */ /* 0x000fe20003f4f008 */
[----:B------:R-:W-:Y:S01]  /*5780*/  MUFU.EX2 R192, R20 ;  /* 0x0000001400c07308 */ /* 0x000fe20000000800 */
[----:B------:R-:W-:Y:S02]  /*5790*/  @P4 ISETP.GE.AND P4, PT, R0, UR5, PT ;  /* 0x0000000500004c0c */ /* 0x000fe4000bf86270 */
[----:B------:R-:W-:Y:S02]  /*57a0*/  F2FP.BF16.PACK_AB R0, R177, R236 ;  /* 0x000000ecb100723e */ /* 0x000fe400000010ff */
[----:B------:R-:W-:Y:S03]  /*57b0*/  @P3 FSEL R28, R28, -INF , !P5 ;  /* 0xff8000001c1c3808 */ /* 0x000fe60006800000 */
[----:B------:R2:W-:Y:S02]  /*57c0*/  STS [R222+0x20000], R0 ;  /* 0x02000000de007388 */ /* 0x0005e40000000800 */
[--C-:B------:R-:W-:Y:S01]  /*57d0*/  FFMA.FTZ R28, R28, c[0x0][0x23c], -R3.reuse ;  /* 0x00008f001c1c7a23 */ /* 0x100fe20000010803 */
[----:B------:R-:W-:Y:S01]  /*57e0*/  MUFU.EX2 R189, R21 ;  /* 0x0000001500bd7308 */ /* 0x000fe20000000800 */
[----:B------:R-:W-:Y:S02]  /*57f0*/  @P2 FSEL R30, R30, -INF , !P5 ;  /* 0xff8000001e1e2808 */ /* 0x000fe40006800000 */
[----:B------:R-:W-:Y:S02]  /*5800*/  @P1 FSEL R29, R29, -INF , !P4 ;  /* 0xff8000001d1d1808 */ /* 0x000fe40006000000 */
[----:B------:R-:W-:Y:S01]  /*5810*/  PLOP3.LUT P1, PT, PT, PT, UP0, 0x80, 0x0 ;  /* 0x000000000000781c */ /* 0x000fe20003f2f008 */
[----:B------:R-:W-:Y:S01]  /*5820*/  FFMA.FTZ R30, R30, c[0x0][0x23c], -R2 ;  /* 0x00008f001e1e7a23 */ /* 0x000fe20000010802 */
[----:B------:R-:W-:Y:S01]  /*5830*/  PLOP3.LUT P2, PT, PT, PT, UP0, 0x80, 0x0 ;  /* 0x000000000000781c */ /* 0x000fe20003f4f008 */
[----:B------:R-:W-:Y:S02]  /*5840*/  FFMA.FTZ R3, R29, c[0x0][0x23c], -R3 ;  /* 0x00008f001d037a23 */ /* 0x000fe40000010803 */
[----:B------:R-:W-:Y:S08]  /*5850*/  MUFU.EX2 R197, R22 ;  /* 0x0000001600c57308 */ /* 0x000ff00000000800 */
[----:B------:R-:W-:Y:S02]  /*5860*/  @P1 FSEL R32, R32, -INF , !P5 ;  /* 0xff80000020201808 */ /* 0x000fe40006800000 */
[----:B------:R-:W-:Y:S01]  /*5870*/  PLOP3.LUT P1, PT, PT, PT, UP0, 0x80, 0x0 ;  /* 0x000000000000781c */ /* 0x000fe20003f2f008 */
[----:B------:R1:W-:Y:S01]  /*5880*/  MUFU.EX2 R185, R3 ;  /* 0x0000000300b97308 */ /* 0x0003e20000000800 */
[----:B--2---:R-:W-:Y:S01]  /*5890*/  F2FP.BF16.PACK_AB R0, R201, R202 ;  /* 0x000000cac900723e */ /* 0x004fe200000010ff */
[--C-:B------:R-:W-:Y:S01]  /*58a0*/  FFMA.FTZ R32, R32, c[0x0][0x23c], -R173.reuse ;  /* 0x00008f0020207a23 */ /* 0x100fe200000108ad */
[----:B------:R-:W-:Y:S02]  /*58b0*/  @P2 FSEL R33, R33, -INF , !P4 ;  /* 0xff80000021212808 */ /* 0x000fe40006000000 */
[----:B------:R-:W-:Y:S01]  /*58c0*/  PLOP3.LUT P2, PT, PT, PT, UP0, 0x80, 0x0 ;  /* 0x000000000000781c */ /* 0x000fe20003f4f008 */
[----:B------:R2:W-:Y:S02]  /*58d0*/  STS [R225+0x20400], R0 ;  /* 0x02040000e1007388 */ /* 0x0005e40000000800 */
[----:B------:R-:W-:Y:S02]  /*58e0*/  FFMA.FTZ R173, R33, c[0x0][0x23c], -R173 ;  /* 0x00008f0021ad7a23 */ /* 0x000fe400000108ad */
[----:B------:R-:W-:Y:S02]  /*58f0*/  MUFU.EX2 R193, R23 ;  /* 0x0000001700c17308 */ /* 0x000fe40000000800 */
[----:B------:R-:W-:Y:S02]  /*5900*/  @P1 FSEL R34, R34, -INF , !P5 ;  /* 0xff80000022221808 */ /* 0x000fe40006800000 */
[----:B------:R-:W-:Y:S03]  /*5910*/  PLOP3.LUT P1, PT, PT, PT, UP0, 0x80, 0x0 ;  /* 0x000000000000781c */ /* 0x000fe60003f2f008 */
[--C-:B------:R-:W-:Y:S01]  /*5920*/  FFMA.FTZ R34, R34, c[0x0][0x23c], -R172.reuse ;  /* 0x00008f0022227a23 */ /* 0x100fe200000108ac */
[----:B------:R-:W-:Y:S02]  /*5930*/  @P2 FSEL R35, R35, -INF , !P4 ;  /* 0xff80000023232808 */ /* 0x000fe40006000000 */
[----:B------:R-:W-:Y:S01]  /*5940*/  MUFU.EX2 R182, R32 ;  /* 0x0000002000b67308 */ /* 0x000fe20000000800 */
[----:B------:R-:W-:Y:S02]  /*5950*/  PLOP3.LUT P2, PT, PT, PT, UP4, 0x80, 0x0 ;  /* 0x000000000000781c */ /* 0x000fe40003f4f048 */
[----:B------:R-:W-:Y:S01]  /*5960*/  FFMA.FTZ R172, R35, c[0x0][0x23c], -R172 ;  /* 0x00008f0023ac7a23 */ /* 0x000fe200000108ac */
[----:B-1----:R-:W-:Y:S03]  /*5970*/  F2FP.BF16.PACK_AB R3, R245, R246 ;  /* 0x000000f6f503723e */ /* 0x002fe600000010ff */
[----:B------:R-:W-:Y:S02]  /*5980*/  @P1 FSEL R31, R31, -INF , !P4 ;  /* 0xff8000001f1f1808 */ /* 0x000fe40006000000 */
[----:B----4-:R-:W-:Y:S01]  /*5990*/  IADD3 R178, P1, R179, UR13, RZ ;  /* 0x0000000db3b27c10 */ /* 0x010fe2000ff3e0ff */
[----:B------:R-:W2:Y:S02]  /*59a0*/  MUFU.EX2 R181, R173 ;  /* 0x000000ad00b57308 */ /* 0x000ea40000000800 */
[----:B------:R-:W-:Y:S01]  /*59b0*/  FFMA.FTZ R2, R31, c[0x0][0x23c], -R2 ;  /* 0x00008f001f027a23 */ /* 0x000fe20000010802 */
[----:B---3--:R-:W-:Y:S05]  /*59c0*/  IADD3.X R179, R176, UR12, RZ, P1, !PT ;  /* 0x0000000cb0b37c10 */ /* 0x008fea0008ffe4ff */
[----:B------:R-:W3:Y:S02]  /*59d0*/  LDG.E R176, [R178.64] ;  /* 0x00000006b2b07981 */ /* 0x000ee4000c1e1900 */
[----:B------:R1:W-:Y:S10]  /*59e0*/  MUFU.EX2 R184, R2 ;  /* 0x0000000200b87308 */ /* 0x0003f40000000800 */
[----:B------:R-:W-:Y:S01]  /*59f0*/  MUFU.EX2 R183, R34 ;  /* 0x0000002200b77308 */ /* 0x000fe20000000800 */
[----:B--2---:R-:W-:Y:S09]  /*5a00*/  F2FP.BF16.PACK_AB R0, R181, R182 ;  /* 0x000000b6b500723e */ /* 0x004ff200000010ff */
[----:B------:R-:W-:Y:S01]  /*5a10*/  MUFU.EX2 R180, R172 ;  /* 0x000000ac00b47308 */ /* 0x000fe20000000800 */
[----:B-1----:R-:W-:Y:S05]  /*5a20*/  F2FP.BF16.PACK_AB R2, R200, R198 ;  /* 0x000000c6c802723e */ /* 0x002fea00000010ff */
[----:B------:R1:W-:Y:S04]  /*5a30*/  STS [R225+0x20000], R2 ;  /* 0x02000002e1007388 */ /* 0x0003e80000000800 */
[----:B------:R-:W-:Y:S01]  /*5a40*/  MUFU.EX2 R194, R24 ;  /* 0x0000001800c27308 */ /* 0x000fe20000000800 */
[----:B------:R2:W-:Y:S04]  /*5a50*/  STS [R222+0x21000], R4 ;  /* 0x02100004de007388 */ /* 0x0005e80000000800 */
[----:B------:R4:W-:Y:S05]  /*5a60*/  STS [R222+0x21400], R3 ;  /* 0x02140003de007388 */ /* 0x0009ea0000000800 */
[----:B------:R-:W4:Y:S01]  /*5a70*/  MUFU.EX2 R191, R25 ;  /* 0x0000001900bf7308 */ /* 0x000f220000000800 */
[----:B------:R4:W-:Y:S09]  /*5a80*/  STS [R225+0x21000], R5 ;  /* 0x02100005e1007388 */ /* 0x0009f20000000800 */
[----:B------:R-:W-:Y:S01]  /*5a90*/  MUFU.EX2 R199, R26 ;  /* 0x0000001a00c77308 */ /* 0x000fe20000000800 */
[----:B-1----:R-:W-:Y:S02]  /*5aa0*/  F2FP.BF16.PACK_AB R2, R193, R197 ;  /* 0x000000c5c102723e */ /* 0x002fe400000010ff */
[----:B--2---:R-:W-:Y:S07]  /*5ab0*/  F2FP.BF16.PACK_AB R4, R240, R241 ;  /* 0x000000f1f004723e */ /* 0x004fee00000010ff */
[----:B------:R-:W1:Y:S01]  /*5ac0*/  MUFU.EX2 R190, R27 ;  /* 0x0000001b00be7308 */ /* 0x000e620000000800 */
[----:B----4-:R-:W-:Y:S01]  /*5ad0*/  F2FP.BF16.PACK_AB R3, R189, R192 ;  /* 0x000000c0bd03723e */ /* 0x010fe200000010ff */
[----:B------:R1:W-:Y:S01]  /*5ae0*/  STS [R225+0x21400], R4 ;  /* 0x02140004e1007388 */ /* 0x0003e20000000800 */
[----:B------:R-:W-:Y:S03]  /*5af0*/  F2FP.BF16.PACK_AB R5, R191, R194 ;  /* 0x000000c2bf05723e */ /* 0x000fe600000010ff */
[----:B------:R2:W-:Y:S04]  /*5b00*/  STS [R223+0x20000], R3 ;  /* 0x02000003df007388 */ /* 0x0005e80000000800 */
[----:B------:R-:W4:Y:S01]  /*5b10*/  MUFU.EX2 R186, R28 ;  /* 0x0000001c00ba7308 */ /* 0x000f220000000800 */
[----:B------:R4:W-:Y:S04]  /*5b20*/  STS [R223+0x20400], R2 ;  /* 0x02040002df007388 */ /* 0x0009e80000000800 */
[----:B------:R4:W-:Y:S05]  /*5b30*/  STS [R224+0x20000], R0 ;  /* 0x02000000e0007388 */ /* 0x0009ea0000000800 */
[----:B------:R-:W4:Y:S01]  /*5b40*/  MUFU.EX2 R188, R30 ;  /* 0x0000001e00bc7308 */ /* 0x000f220000000800 */
[----:B-1----:R-:W-:Y:S02]  /*5b50*/  F2FP.BF16.PACK_AB R4, R190, R199 ;  /* 0x000000c7be04723e */ /* 0x002fe400000010ff */
[----:B--2---:R-:W-:Y:S02]  /*5b60*/  F2FP.BF16.PACK_AB R3, R180, R183 ;  /* 0x000000b7b403723e */ /* 0x004fe400000010ff */
[----:B----4-:R-:W-:Y:S03]  /*5b70*/  F2FP.BF16.PACK_AB R2, R185, R186 ;  /* 0x000000bab902723e */ /* 0x010fe600000010ff */
[----:B------:R1:W-:Y:S04]  /*5b80*/  STS [R224+0x20400], R3 ;  /* 0x02040003e0007388 */ /* 0x0003e80000000800 */
[----:B------:R-:W-:Y:S01]  /*5b90*/  STS [R223+0x21000], R5 ;  /* 0x02100005df007388 */ /* 0x000fe20000000800 */
[----:B------:R-:W-:Y:S03]  /*5ba0*/  F2FP.BF16.PACK_AB R0, R184, R188 ;  /* 0x000000bcb800723e */ /* 0x000fe600000010ff */
[----:B------:R-:W-:Y:S04]  /*5bb0*/  STS [R223+0x21400], R4 ;  /* 0x02140004df007388 */ /* 0x000fe80000000800 */
[----:B------:R2:W-:Y:S04]  /*5bc0*/  STS [R224+0x21000], R2 ;  /* 0x02100002e0007388 */ /* 0x0005e80000000800 */
[----:B------:R-:W-:Y:S04]  /*5bd0*/  STS [R224+0x21400], R0 ;  /* 0x02140000e0007388 */ /* 0x000fe80000000800 */
[----:B------:R-:W-:Y:S08]  /*5be0*/  LDSM.16.M88.4 R32, [R216+0x8000] ;  /* 0x00800000d820783b */ /* 0x000ff00000000200 */
[----:B------:R-:W4:Y:S08]  /*5bf0*/  LDSM.16.M88.4 R16, [R211+0x14000] ;  /* 0x01400000d310783b */ /* 0x000f300000000200 */
[----:B------:R-:W4:Y:S08]  /*5c00*/  LDSM.16.M88.4 R28, [R216+0x9000] ;  /* 0x00900000d81c783b */ /* 0x000f300000000200 */
[----:B------:R-:W4:Y:S08]  /*5c10*/  LDSM.16.M88.4 R164, [R211+0x14800] ;  /* 0x01480000d3a4783b */ /* 0x000f300000000200 */
[----:B-1----:R-:W3:Y:S04]  /*5c20*/  LDG.E R3, [R178.64+0x20] ;  /* 0x00002006b2037981 */ /* 0x002ee8000c1e1900 */
[----:B------:R-:W-:Y:S08]  /*5c30*/  LDSM.16.M88.4 R168, [R208+0x8000] ;  /* 0x00800000d0a8783b */ /* 0x000ff00000000200 */
[----:B--2---:R-:W2:Y:S01]  /*5c40*/  LDG.E R2, [R178.64+0x80] ;  /* 0x00008006b2027981 */ /* 0x004ea2000c1e1900 */
[-C--:B----4-:R-:W-:Y:S03]  /*5c50*/  HMMA.16816.F32.BF16 R4, R32, R16.reuse, RZ ;  /* 0x000000102004723c */ /* 0x090fe600000418ff */
[----:B------:R-:W1:Y:S05]  /*5c60*/  LDSM.16.M88.4 R172, [R212+0x14000] ;  /* 0x01400000d4ac783b */ /* 0x000e6a0000000200 */
[C---:B------:R-:W-:Y:S03]  /*5c70*/  HMMA.16816.F32.BF16 R8, R28.reuse, R16, RZ ;  /* 0x000000101c08723c */ /* 0x040fe600000418ff */
[----:B------:R-:W4:Y:S05]  /*5c80*/  LDG.E R0, [R178.64+0xa0] ;  /* 0x0000a006b2007981 */ /* 0x000f2a000c1e1900 */
[-C--:B------:R-:W-:Y:S08]  /*5c90*/  HMMA.16816.F32.BF16 R12, R28, R18.reuse, RZ ;  /* 0x000000121c0c723c */ /* 0x080ff000000418ff */
[C---:B------:R-:W-:Y:S08]  /*5ca0*/  HMMA.16816.F32.BF16 R16, R32.reuse, R18, RZ ;  /* 0x000000122010723c */ /* 0x040ff000000418ff */
[-C--:B------:R-:W-:Y:S08]  /*5cb0*/  HMMA.16816.F32.BF16 R20, R32, R164.reuse, RZ ;  /* 0x000000a42014723c */ /* 0x080ff000000418ff */
[C---:B------:R-:W-:Y:S08]  /*5cc0*/  HMMA.16816.F32.BF16 R24, R28.reuse, R164, RZ ;  /* 0x000000a41c18723c */ /* 0x040ff000000418ff */
[-C--:B------:R-:W-:Y:S08]  /*5cd0*/  HMMA.16816.F32.BF16 R28, R28, R166.reuse, RZ ;  /* 0x000000a61c1c723c */ /* 0x080ff000000418ff */
[----:B------:R-:W-:Y:S01]  /*5ce0*/  HMMA.16816.F32.BF16 R32, R32, R166, RZ ;  /* 0x000000a62020723c */ /* 0x000fe200000418ff */
[----:B------:R-:W1:Y:S07]  /*5cf0*/  LDSM.16.M88.4 R164, [R208+0x9000] ;  /* 0x00900000d0a4783b */ /* 0x000e6e0000000200 */
        /* <DEDUP_REMOVED lines=75> */
[C---:B---3--:R-:W-:Y:S01]  /*61b0*/  FADD.FTZ R4, -R176.reuse, R4 ;  /* 0x00000004b0047221 */ /* 0x048fe20000010100 */
[C---:B------:R-:W-:Y:S01]  /*61c0*/  HMMA.16816.F32.BF16 R16, R164.reuse, R170, R16 ;  /* 0x000000aaa410723c */ /* 0x040fe20000041810 */
[----:B------:R-:W1:Y:S03]  /*61d0*/  LDSM.16.M88.4 R168, [R213+0x18800] ;  /* 0x01880000d5a8783b */ /* 0x000e660000000200 */
[----:B------:R-:W-:Y:S02]  /*61e0*/  FADD.FTZ R5, -R176, R5 ;  /* 0x00000005b0057221 */ /* 0x000fe40000010100 */
[C---:B------:R-:W-:Y:S02]  /*61f0*/  FADD.FTZ R6, -R3.reuse, R6 ;  /* 0x0000000603067221 */ /* 0x040fe40000010100 */
[C---:B------:R-:W-:Y:S04]  /*6200*/  FADD.FTZ R8, -R2.reuse, R8 ;  /* 0x0000000802087221 */ /* 0x040fe80000010100 */
[C---:B------:R-:W-:Y:S02]  /*6210*/  FADD.FTZ R7, -R3.reuse, R7 ;  /* 0x0000000703077221 */ /* 0x040fe40000010100 */
[C---:B------:R-:W-:Y:S02]  /*6220*/  FADD.FTZ R9, -R2.reuse, R9 ;  /* 0x0000000902097221 */ /* 0x040fe40000010100 */
[C---:B------:R-:W-:Y:S02]  /*6230*/  FADD.FTZ R12, -R2.reuse, R12 ;  /* 0x0000000c020c7221 */ /* 0x040fe40000010100 */
[----:B------:R-:W-:Y:S02]  /*6240*/  FADD.FTZ R13, -R2, R13 ;  /* 0x0000000d020d7221 */ /* 0x000fe40000010100 */
[----:B----4-:R-:W-:Y:S02]  /*6250*/  FADD.FTZ R10, -R0, R10 ;  /* 0x0000000a000a7221 */ /* 0x010fe40000010100 */
[----:B------:R-:W-:Y:S02]  /*6260*/  FMUL.FTZ R178, R236, R4 ;  /* 0x00000004ecb27220 */ /* 0x000fe40000410000 */
[C---:B------:R-:W-:Y:S02]  /*6270*/  FADD.FTZ R17, -R176.reuse, R17 ;  /* 0x00000011b0117221 */ /* 0x040fe40000010100 */
[C---:B------:R-:W-:Y:S02]  /*6280*/  FADD.FTZ R18, -R3.reuse, R18 ;  /* 0x0000001203127221 */ /* 0x040fe40000010100 */
[----:B------:R-:W-:Y:S02]  /*6290*/  FADD.FTZ R19, -R3, R19 ;  /* 0x0000001303137221 */ /* 0x000fe40000010100 */
[----:B------:R-:W-:Y:S02]  /*62a0*/  FADD.FTZ R16, -R176, R16 ;  /* 0x00000010b0107221 */ /* 0x000fe40000010100 */
[----:B------:R-:W-:Y:S02]  /*62b0*/  FMUL.FTZ R177, R177, R5 ;  /* 0x00000005b1b17220 */ /* 0x000fe40000410000 */
[----:B------:R-:W-:Y:S02]  /*62c0*/  FMUL.FTZ R179, R203, R6 ;  /* 0x00000006cbb37220 */ /* 0x000fe40000410000 */
        /* <DEDUP_REMOVED lines=9> */
[C---:B------:R-:W-:Y:S02]  /*6360*/  FADD.FTZ R22, -R3.reuse, R22 ;  /* 0x0000001603167221 */ /* 0x040fe40000010100 */
[----:B------:R-:W-:Y:S04]  /*6370*/  FADD.FTZ R23, -R3, R23 ;  /* 0x0000001703177221 */ /* 0x000fe80000010100 */
[----:B------:R-:W-:Y:S02]  /*6380*/  FMUL.FTZ R167, R200, R17 ;  /* 0x00000011c8a77220 */ /* 0x000fe40000410000 */
[----:B------:R-:W-:Y:S02]  /*6390*/  FMUL.FTZ R172, R192, R20 ;  /* 0x00000014c0ac7220 */ /* 0x000fe40000410000 */
        /* <DEDUP_REMOVED lines=97> */
.L_x_503:
        /* <DEDUP_REMOVED lines=32> */
[----:B------:R-:W-:Y:S01]  /*6bb0*/  STS [R224+0x1d400], R12 ;  /* 0x01d4000ce0007388 */ /* 0x000fe20000000800 */
[----:B-1----:R-:W-:Y:S04]  /*6bc0*/  IMAD.SHL.U32 R0, R218, 0x2, RZ ;  /* 0x00000002da007824 */ /* 0x002fe800078e00ff */
[----:B------:R-:W-:Y:S01]  /*6bd0*/  BAR.SYNC.DEFER_BLOCKING 0x0 ;  /* 0x0000000000007b1d */ /* 0x000fe20000010000 */
[C---:B------:R-:W-:Y:S02]  /*6be0*/  IADD3 R3, R0.reuse, 0x8000, RZ ;  /* 0x0000800000037810 */ /* 0x040fe40007ffe0ff */
[----:B------:R-:W-:Y:S02]  /*6bf0*/  IADD3 R2, R0, 0x8040, RZ ;  /* 0x0000804000027810 */ /* 0x000fe40007ffe0ff */
        /* <DEDUP_REMOVED lines=93> */
[----:B------:R-:W-:Y:S01]  /*71d0*/  ISETP.GE.AND P4, PT, R234, c[0x0][0x220], PT ;  /* 0x00008800ea007a0c */ /* 0x000fe20003f86270 */
[----:B-----5:R-:W-:Y:S02]  /*71e0*/  IMAD.SHL.U32 R8, R186, 0x2, RZ ;  /* 0x00000002ba087824 */ /* 0x020fe400078e00ff */
[----:B------:R-:W-:Y:S05]  /*71f0*/  IMAD.U32 R3, R9, -0x40, RZ ;  /* 0xffffffc009037824 */ /* 0x000fea00078e00ff */
[----:B------:R-:W-:Y:S02]  /*7200*/  LEA R2, P1, R3, R230, 0x1 ;  /* 0x000000e603027211 */ /* 0x000fe400078208ff */
[----:B------:R-:W-:Y:S01]  /*7210*/  SHF.R.S32.HI R4, RZ, 0x1f, R3 ;  /* 0x0000001fff047819 */ /* 0x000fe20000011403 */
[----:B------:R-:W-:Y:S01]  /*7220*/  @!P3 IMAD.MOV.U32 R5, RZ, RZ, c[0x0][0x374] ;  /* 0x0000dd00ff05b624 */ /* 0x000fe200078e00ff */
[----:B------:R-:W-:Y:S01]  /*7230*/  @!P3 LEA R0, P5, R9, R3, 0x5 ;  /* 0x000000030900b211 */ /* 0x000fe200078a28ff */
[----:B------:R1:W-:Y:S01]  /*7240*/  @P4 STS.128 [R8+0x8000], RZ ;  /* 0x008000ff08004388 */ /* 0x0003e20000000c00 */
[----:B------:R-:W-:Y:S01]  /*7250*/  LEA.HI.X.SX32 R3, R3, R231, 0x1, P1 ;  /* 0x000000e703037211 */ /* 0x000fe200008f0eff */
[----:B------:R-:W-:Y:S01]  /*7260*/  @!P4 IMAD.MOV.U32 R7, RZ, RZ, c[0x0][0x374] ;  /* 0x0000dd00ff07c624 */ /* 0x000fe200078e00ff */
[C---:B------:R-:W-:Y:S02]  /*7270*/  @!P3 LEA.HI.X R5, R9.reuse, R4, R5, 0x5, P5 ;  /* 0x000000040905b211 */ /* 0x040fe400028f2c05 */
[C---:B------:R-:W-:Y:S01]  /*7280*/  @!P4 LEA R6, P5, R9.reuse, R2, 0x6 ;  /* 0x000000020906c211 */ /* 0x040fe200078a30ff */
[----:B------:R-:W-:Y:S01]  /*7290*/  @!PT LDS RZ, [RZ] ;  /* 0x00000000fffff984 */ /* 0x000fe20000000800 */
[----:B------:R-:W-:Y:S01]  /*72a0*/  @!PT LDS RZ, [RZ] ;  /* 0x00000000fffff984 */ /* 0x000fe20000000800 */
[----:B------:R-:W-:Y:S01]  /*72b0*/  @!PT LDS RZ, [RZ] ;  /* 0x00000000fffff984 */ /* 0x000fe20000000800 */
[----:B------:R1:W-:Y:S01]  /*72c0*/  @!P4 LDGSTS.E.BYPASS.LTC128B.128 [R8+0x8000], [R2.64] ;  /* 0x080000000208cfae */ /* 0x0003e2000b901d46 */
[C---:B------:R-:W-:Y:S01]  /*72d0*/  @!P3 LEA R4, P1, R0.reuse, R230, 0x1 ;  /* 0x000000e60004b211 */ /* 0x040fe200078208ff */
        /* <DEDUP_REMOVED lines=20> */
.L_x_504:
        /* <DEDUP_REMOVED lines=15> */
[----:B-1----:R-:W4:Y:S01]  /*7510*/  LDL R3, [R1+0x14] ;  /* 0x0000140001037983 */ /* 0x002f220000100800 */
[----:B------:R-:W-:Y:S02]  /*7520*/  IMAD R188, R188, c[0x0][0x1c0], RZ ;  /* 0x00007000bcbc7a24 */ /* 0x000fe400078e02ff */
[----:B------:R-:W-:Y:S02]  /*7530*/  IMAD R189, R189, c[0x0][0x1c0], RZ ;  /* 0x00007000bdbd7a24 */ /* 0x000fe400078e02ff */
[----:B------:R-:W-:Y:S01]  /*7540*/  LDSM.16.M88.4 R168, [R208+0x1c000] ;  /* 0x01c00000d0a8783b */ /* 0x000fe20000000200 */
[----:B------:R-:W-:Y:S02]  /*7550*/  IMAD R188, R188, 0x28, RZ ;  /* 0x00000028bcbc7824 */ /* 0x000fe400078e02ff */
[----:B------:R-:W-:Y:S02]  /*7560*/  IMAD R189, R189, 0x38, RZ ;  /* 0x00000038bdbd7824 */ /* 0x000fe400078e02ff */
[----:B------:R-:W4:Y:S01]  /*7570*/  LDL R2, [R1+0x30] ;  /* 0x0000300001027983 */ /* 0x000f220000100800 */
[----:B------:R-:W-:Y:S04]  /*7580*/  IMAD.MOV.U32 R0, RZ, RZ, c[0x0][0x22c] ;  /* 0x00008b00ff007624 */ /* 0x000fe800078e00ff */
[----:B------:R-:W1:Y:S01]  /*7590*/  LDSM.16.MT88.4 R172, [R204+0x800] ;  /* 0x00080000ccac783b */ /* 0x000e620000004200 */
[----:B------:R-:W-:Y:S04]  /*75a0*/  IMAD R0, R0, c[0x0][0x1c0], RZ ;  /* 0x0000700000007a24 */ /* 0x000fe800078e02ff */
[----:B------:R-:W1:Y:S01]  /*75b0*/  LDSM.16.M88.4 R176, [R208+0x1d000] ;  /* 0x01d00000d0b0783b */ /* 0x000e620000000200 */
[----:B------:R-:W-:Y:S01]  /*75c0*/  IMAD.U32 R0, R0, -0x40, RZ ;  /* 0xffffffc000007824 */ /* 0x000fe200078e00ff */
[-C--:B--2---:R-:W-:Y:S03]  /*75d0*/  HMMA.16816.F32.BF16 R4, R32, R16.reuse, RZ ;  /* 0x000000102004723c */ /* 0x084fe600000418ff */
[----:B------:R-:W2:Y:S01]  /*75e0*/  LDSM.16.MT88.4 R180, [R204+0x4800] ;  /* 0x00480000ccb4783b */ /* 0x000ea20000004200 */
[C---:B------:R-:W-:Y:S04]  /*75f0*/  LEA R227, P1, R0.reuse, R184, 0x2 ;  /* 0x000000b800e37211 */ /* 0x040fe800078210ff */
[----:B------:R-:W-:Y:S01]  /*7600*/  LEA.HI.X.SX32 R226, R0, R185, 0x2, P1 ;  /* 0x000000b900e27211 */ /* 0x000fe200008f16ff */
[C---:B---3--:R-:W-:Y:S03]  /*7610*/  HMMA.16816.F32.BF16 R8, R28.reuse, R16, RZ ;  /* 0x000000101c08723c */ /* 0x048fe600000418ff */
[----:B------:R-:W-:Y:S04]  /*7620*/  IMAD.MOV.U32 R0, RZ, RZ, c[0x0][0x22c] ;  /* 0x00008b00ff007624 */ /* 0x000fe800078e00ff */
[----:B------:R-:W-:Y:S01]  /*7630*/  IMAD R0, R0, c[0x0][0x1c0], RZ ;  /* 0x0000700000007a24 */ /* 0x000fe200078e02ff */
[-C--:B------:R-:W-:Y:S04]  /*7640*/  HMMA.16816.F32.BF16 R12, R28, R18.reuse, RZ ;  /* 0x000000121c0c723c */ /* 0x080fe800000418ff */
[----:B------:R-:W-:Y:S04]  /*7650*/  IMAD.SHL.U32 R0, R0, 0x10, RZ ;  /* 0x0000001000007824 */ /* 0x000fe800078e00ff */
        /* <DEDUP_REMOVED lines=76> */
[----:B------:R-:W3:Y:S06]  /*7b20*/  LDSM.16.MT88.4 R164, [R204+0x7800] ;  /* 0x00780000cca4783b */ /* 0x000eec0000004200 */
[----:B----4-:R-:W-:Y:S01]  /*7b30*/  @P2 IADD3 R168, P3, R3, UR11, RZ ;  /* 0x0000000b03a82c10 */ /* 0x010fe2000ff7e0ff */
[----:B------:R-:W-:Y:S01]  /*7b40*/  IMAD.MOV.U32 R3, RZ, RZ, R226 ;  /* 0x000000ffff037224 */ /* 0x000fe200078e00e2 */
[-C--:B-1----:R-:W-:Y:S01]  /*7b50*/  HMMA.16816.F32.BF16 R4, R172, R176.reuse, R4 ;  /* 0x000000b0ac04723c */ /* 0x082fe20000041804 */
[----:B------:R-:W-:Y:S04]  /*7b60*/  @UP4 UIADD3 UR11, UP1, UR11, -0x100, URZ ;  /* 0xffffff000b0b4890 */ /* 0x000fe8000ff3e03f */
[----:B------:R-:W-:Y:S01]  /*7b70*/  @P2 IADD3.X R169, R2, UR10, RZ, P3, !PT ;  /* 0x0000000a02a92c10 */ /* 0x000fe20009ffe4ff */
[----:B------:R-:W-:Y:S01]  /*7b80*/  IMAD.MOV.U32 R2, RZ, RZ, R227 ;  /* 0x000000ffff027224 */ /* 0x000fe200078e00e3 */
[----:B------:R-:W-:Y:S03]  /*7b90*/  @UP4 UIADD3.X UR10, UR10, -0x1, URZ, UP1, !UPT ;  /* 0xffffffff0a0a4890 */ /* 0x000fe60008ffe43f */
[----:B------:R1:W5:Y:S05]  /*7ba0*/  @P2 LDG.E R249, [R168.64] ;  /* 0x00000006a8f92981 */ /* 0x00036a000c1e1900 */
[----:B------:R1:W5:Y:S05]  /*7bb0*/  @P2 LDG.E R250, [R168.64+0x20] ;  /* 0x00002006a8fa2981 */ /* 0x00036a000c1e1900 */
[----:B------:R1:W5:Y:S01]  /*7bc0*/  @P2 LDG.E R247, [R168.64+0x80] ;  /* 0x00008006a8f72981 */ /* 0x000362000c1e1900 */
[C---:B--2---:R-:W-:Y:S04]  /*7bd0*/  HMMA.16816.F32.BF16 R8, R180.reuse, R176, R8 ;  /* 0x000000b0b408723c */ /* 0x044fe80000041808 */
[----:B------:R1:W5:Y:S01]  /*7be0*/  @P2 LDG.E R248, [R168.64+0xa0] ;  /* 0x0000a006a8f82981 */ /* 0x000362000c1e1900 */
[CC--:B------:R-:W-:Y:S04]  /*7bf0*/  LEA R170, P2, R187.reuse, R2.reuse, 0x2 ;  /* 0x00000002bbaa7211 */ /* 0x0c0fe800078410ff */
[----:B------:R2:W-:Y:S03]  /*7c00*/  RED.E.ADD.F32.FTZ.RN.STRONG.GPU [R2.64], R4 ;  /* 0x000000040200798e */ /* 0x0005e6000c10e786 */
[CC--:B------:R-:W-:Y:S01]  /*7c10*/  LEA R176, P1, R0.reuse, R2.reuse, 0x2 ;  /* 0x0000000200b07211 */ /* 0x0c0fe200078210ff */
[-C--:B------:R-:W-:Y:S03]  /*7c20*/  HMMA.16816.F32.BF16 R12, R180, R178.reuse, R12 ;  /* 0x000000b2b40c723c */ /* 0x080fe6000004180c */
[-C--:B------:R-:W-:Y:S02]  /*7c30*/  LEA.HI.X.SX32 R177, R0, R3.reuse, 0x2, P1 ;  /* 0x0000000300b17211 */ /* 0x080fe400008f16ff */
[-C--:B------:R-:W-:Y:S01]  /*7c40*/  LEA.HI.X.SX32 R171, R187, R3.reuse, 0x2, P2 ;  /* 0x00000003bbab7211 */ /* 0x080fe200010f16ff */
[----:B------:R-:W-:Y:S02]  /*7c50*/  IMAD.MOV.U32 R187, RZ, RZ, c[0x0][0x22c] ;  /* 0x00008b00ffbb7624 */ /* 0x000fe400078e00ff */
[C---:B------:R-:W-:Y:S01]  /*7c60*/  HMMA.16816.F32.BF16 R16, R172.reuse, R178, R16 ;  /* 0x000000b2ac10723c */ /* 0x040fe20000041810 */
[----:B------:R-:W4:Y:S03]  /*7c70*/  LDL R179, [R1+0x4] ;  /* 0x0000040001b37983 */ /* 0x000f260000100800 */
[----:B------:R-:W-:Y:S02]  /*7c80*/  IMAD R187, R187, c[0x0][0x1c0], RZ ;  /* 0x00007000bbbb7a24 */ /* 0x000fe400078e02ff */
[----:B------:R-:W4:Y:S02]  /*7c90*/  LDL R178, [R1+0xc] ;  /* 0x00000c0001b27983 */ /* 0x000f240000100800 */
[-C--:B---3--:R-:W-:Y:S04]  /*7ca0*/  HMMA.16816.F32.BF16 R20, R172, R164.reuse, R20 ;  /* 0x000000a4ac14723c */ /* 0x088fe80000041814 */
[CC--:B-1----:R-:W-:Y:S01]  /*7cb0*/  LEA R168, P1, R190.reuse, R2.reuse, 0x2 ;  /* 0x00000002bea87211 */ /* 0x0c2fe200078210ff */
[----:B------:R-:W-:Y:S03]  /*7cc0*/  IMAD R187, R187, 0x30, RZ ;  /* 0x00000030bbbb7824 */ /* 0x000fe600078e02ff */
[C---:B------:R-:W-:Y:S04]  /*7cd0*/  HMMA.16816.F32.BF16 R24, R180.reuse, R164, R24 ;  /* 0x000000a4b418723c */ /* 0x040fe80000041818 */
[-C--:B------:R-:W-:Y:S02]  /*7ce0*/  LEA.HI.X.SX32 R169, R190, R3.reuse, 0x2, P1 ;  /* 0x00000003bea97211 */ /* 0x080fe400008f16ff */
[-C--:B--2---:R-:W-:Y:S02]  /*7cf0*/  LEA R4, P2, R187, R2.reuse, 0x2 ;  /* 0x00000002bb047211 */ /* 0x084fe400078410ff */
        /* <DEDUP_REMOVED lines=19> */
[-C--:B---3--:R-:W-:Y:S01]  /*7e30*/  LEA.HI.X.SX32 R7, R189, R3.reuse, 0x2, P1 ;  /* 0x00000003bd077211 */ /* 0x088fe200008f16ff */
[----:B------:R-:W-:Y:S01]  /*7e40*/  IMAD.SHL.U32 R187, R187, 0x10, RZ ;  /* 0x00000010bbbb7824 */ /* 0x000fe200078e00ff */
[----:B------:R-:W-:Y:S01]  /*7e50*/  IADD3 R189, R188, 0x20, RZ ;  /* 0x00000020bcbd7810 */ /* 0x000fe20007ffe0ff */
[----:B------:R-:W2:Y:S03]  /*7e60*/  LDL R168, [R1] ;  /* 0x0000000001a87983 */ /* 0x000ea60000100800 */
[----:B------:R-:W-:Y:S01]  /*7e70*/  IADD3 R187, R187, 0x20, RZ ;  /* 0x00000020bbbb7810 */ /* 0x000fe20007ffe0ff */
[----:B------:R-:W-:Y:S01]  /*7e80*/  IMAD.IADD R189, R229, 0x1, R189 ;  /* 0x00000001e5bd7824 */ /* 0x000fe200078e02bd */
[----:B------:R-:W3:Y:S01]  /*7e90*/  LDL R167, [R1+0x8] ;  /* 0x0000080001a77983 */ /* 0x000ee20000100800 */
[----:B------:R-:W-:Y:S04]  /*7ea0*/  IADD3 R166, R0, 0x60, RZ ;  /* 0x0000006000a67810 */ /* 0x000fe80007ffe0ff */
        /* <DEDUP_REMOVED lines=15> */
[-C--:B------:R-:W-:Y:S02]  /*7fa0*/  LEA.HI.X.SX32 R7, R189, R3.reuse, 0x2, P2 ;  /* 0x00000003bd077211 */ /* 0x080fe400010f16ff */
[-C--:B------:R-:W-:Y:S01]  /*7fb0*/  LEA.HI.X.SX32 R11, R188, R3.reuse, 0x2, P1 ;  /* 0x00000003bc0b7211 */ /* 0x080fe200008f16ff */
[----:B------:R-:W-:Y:S01]  /*7fc0*/  IMAD.MOV.U32 R188, RZ, RZ, c[0x0][0x22c] ;  /* 0x00008b00ffbc7624 */ /* 0x000fe200078e00ff */
[CC--:B------:R-:W-:Y:S01]  /*7fd0*/  LEA R8, P3, R187.reuse, R2.reuse, 0x2 ;  /* 0x00000002bb087211 */ /* 0x0c0fe200078610ff */
[----:B------:R4:W-:Y:S01]  /*7fe0*/  RED.E.ADD.F32.FTZ.RN.STRONG.GPU [R6.64], R19 ;  /* 0x000000130600798e */ /* 0x0009e2000c10e786 */
[----:B-1----:R-:W-:Y:S01]  /*7ff0*/  IADD3 R17, R0, 0x60, RZ ;  /* 0x0000006000117810 */ /* 0x002fe20007ffe0ff */
[----:B------:R-:W-:Y:S01]  /*8000*/  IMAD R188, R188, c[0x0][0x1c0], RZ ;  /* 0x00007000bcbc7a24 */ /* 0x000fe200078e02ff */
[-C--:B------:R-:W-:Y:S01]  /*8010*/  LEA.HI.X.SX32 R9, R187, R3.reuse, 0x2, P3 ;  /* 0x00000003bb097211 */ /* 0x080fe200018f16ff */
[----:B------:R-:W-:Y:S01]  /*8020*/  IMAD.MOV.U32 R187, RZ, RZ, c[0x0][0x22c] ;  /* 0x00008b00ffbb7624 */ /* 0x000fe200078e00ff */
[----:B------:R1:W-:Y:S01]  /*8030*/  RED.E.ADD.F32.FTZ.RN.STRONG.GPU [R10.64], R12 ;  /* 0x0000000c0a00798e */ /* 0x0003e2000c10e786 */
[----:B------:R-:W-:Y:S01]  /*8040*/  IMAD.SHL.U32 R188, R188, 0x10, RZ ;  /* 0x00000010bcbc7824 */ /* 0x000fe200078e00ff */
[----:B------:R-:W-:Y:S01]  /*8050*/  IADD3 R16, R0, 0x60, RZ ;  /* 0x0000006000107810 */ /* 0x000fe20007ffe0ff */
[----:B------:R-:W-:Y:S02]  /*8060*/  IMAD R187, R187, c[0x0][0x1c0], RZ ;  /* 0x00007000bbbb7a24 */ /* 0x000fe400078e02ff */
[----:B------:R1:W-:Y:S01]  /*8070*/  RED.E.ADD.F32.FTZ.RN.STRONG.GPU [R8.64], R13 ;  /* 0x0000000d0800798e */ /* 0x0003e2000c10e786 */
[----:B------:R-:W-:Y:S01]  /*8080*/  IADD3 R169, R188, 0x40, RZ ;  /* 0x00000040bca97810 */ /* 0x000fe20007ffe0ff */
[----:B------:R-:W-:Y:S02]  /*8090*/  IMAD.SHL.U32 R187, R187, 0x10, RZ ;  /* 0x00000010bbbb7824 */ /* 0x000fe400078e00ff */
[C---:B------:R-:W-:Y:S02]  /*80a0*/  IMAD.IADD R17, R229.reuse, 0x1, R17 ;  /* 0x00000001e5117824 */ /* 0x040fe400078e0211 */
[----:B------:R-:W-:Y:S01]  /*80b0*/  IMAD.IADD R16, R229, 0x1, R16 ;  /* 0x00000001e5107824 */ /* 0x000fe200078e0210 */
[----:B------:R-:W-:Y:S01]  /*80c0*/  IADD3 R171, R187, 0x40, RZ ;  /* 0x00000040bbab7810 */ /* 0x000fe20007ffe0ff */
[----:B------:R-:W-:Y:S01]  /*80d0*/  IMAD.IADD R0, R229, 0x1, R251 ;  /* 0x00000001e5007824 */ /* 0x000fe200078e02fb */
[----:B------:R-:W-:Y:S01]  /*80e0*/  IADD3 R170, R187, 0x40, RZ ;  /* 0x00000040bbaa7810 */ /* 0x000fe20007ffe0ff */
[C---:B------:R-:W-:Y:S02]  /*80f0*/  IMAD.IADD R16, R229.reuse, 0x1, R16 ;  /* 0x00000001e5107824 */ /* 0x040fe400078e0210 */
[C---:B------:R-:W-:Y:S02]  /*8100*/  IMAD.IADD R171, R229.reuse, 0x1, R171 ;  /* 0x00000001e5ab7824 */ /* 0x040fe400078e02ab */
[C---:B------:R-:W-:Y:S04]  /*8110*/  IMAD.IADD R170, R229.reuse, 0x1, R170 ;  /* 0x00000001e5aa7824 */ /* 0x040fe800078e02aa */
[----:B------:R-:W-:Y:S01]  /*8120*/  IMAD.IADD R170, R229, 0x1, R170 ;  /* 0x00000001e5aa7824 */ /* 0x000fe200078e02aa */
[CC--:B----4-:R-:W-:Y:S04]  /*8130*/  LEA R4, P2, R179.reuse, R2.reuse, 0x2 ;  /* 0x00000002b3047211 */ /* 0x0d0fe800078410ff */
        /* <DEDUP_REMOVED lines=15> */
[-C--:B----4-:R-:W-:Y:S01]  /*8230*/  LEA.HI.X.SX32 R15, R166, R3.reuse, 0x2, P6 ;  /* 0x00000003a60f7211 */ /* 0x090fe200030f16ff */
        /* <DEDUP_REMOVED lines=13> */
[-C--:B----4-:R-:W-:Y:S02]  /*8310*/  LEA R10, P4, R16, R2.reuse, 0x2 ;  /* 0x00000002100a7211 */ /* 0x090fe400078810ff */
[-C--:B------:R-:W-:Y:S02]  /*8320*/  LEA.HI.X.SX32 R7, R168, R3.reuse, 0x2, P2 ;  /* 0x00000003a8077211 */ /* 0x080fe400010f16ff */
[CC--:B---3--:R-:W-:Y:S01]  /*8330*/  LEA R4, P1, R167.reuse, R2.reuse, 0x2 ;  /* 0x00000002a7047211 */ /* 0x0c8fe200078210ff */
        /* <DEDUP_REMOVED lines=334> */
.L_x_506:
        /* <DEDUP_REMOVED lines=18> */
.L_x_507:
        /* <DEDUP_REMOVED lines=57> */
.L_x_509:
[----:B---34-:R-:W-:Y:S05]  /*9cd0*/  BSYNC B0 ;  /* 0x0000000000007941 */ /* 0x018fea0003800000 */
.L_x_508:
        /* <DEDUP_REMOVED lines=18> */
.L_x_511:
[----:B------:R-:W-:Y:S05]  /*9e00*/  BSYNC B0 ;  /* 0x0000000000007941 */ /* 0x000fea0003800000 */
.L_x_510:
        /* <DEDUP_REMOVED lines=18> */
.L_x_513:
[----:B------:R-:W-:Y:S05]  /*9f30*/  BSYNC B0 ;  /* 0x0000000000007941 */ /* 0x000fea0003800000 */
.L_x_512:
        /* <DEDUP_REMOVED lines=18> */
.L_x_515:
[----:B------:R-:W-:Y:S05]  /*a060*/  BSYNC B0 ;  /* 0x0000000000007941 */ /* 0x000fea0003800000 */
.L_x_514:
        /* <DEDUP_REMOVED lines=27> */
.L_x_517:
[----:B------:R-:W-:Y:S05]  /*a220*/  BSYNC B0 ;  /* 0x0000000000007941 */ /* 0x000fea0003800000 */
.L_x_516:
        /* <DEDUP_REMOVED lines=16> */
.L_x_519:
[----:B------:R-:W-:Y:S05]  /*a330*/  BSYNC B0 ;  /* 0x0000000000007941 */ /* 0x000fea0003800000 */
.L_x_518:
        /* <DEDUP_REMOVED lines=16> */
.L_x_521:
[----:B------:R-:W-:Y:S05]  /*a440*/  BSYNC B0 ;  /* 0x0000000000007941 */ /* 0x000fea0003800000 */
.L_x_520:
        /* <DEDUP_REMOVED lines=16> */
.L_x_476:
        /* <DEDUP_REMOVED lines=20> */
.L_x_523:
        /* <DEDUP_REMOVED lines=18> */
.L_x_524:
        /* <DEDUP_REMOVED lines=37> */
.L_x_526:
[----:B------:R-:W-:Y:S05]  /*aa00*/  BSYNC B0 ;  /* 0x0000000000007941 */ /* 0x000fea0003800000 */
.L_x_525:
        /* <DEDUP_REMOVED lines=18> */
.L_x_528:
[----:B------:R-:W-:Y:S05]  /*ab30*/  BSYNC B0 ;  /* 0x0000000000007941 */ /* 0x000fea0003800000 */
.L_x_527:
        /* <DEDUP_REMOVED lines=18> */
.L_x_530:
[----:B------:R-:W-:Y:S05]  /*ac60*/  BSYNC B0 ;  /* 0x0000000000007941 */ /* 0x000fea0003800000 */
.L_x_529:
        /* <DEDUP_REMOVED lines=18> */
.L_x_532:
[----:B------:R-:W-:Y:S05]  /*ad90*/  BSYNC B0 ;  /* 0x0000000000007941 */ /* 0x000fea0003800000 */
.L_x_531:
        /* <DEDUP_REMOVED lines=27> */
.L_x_534:
[----:B------:R-:W-:Y:S05]  /*af50*/  BSYNC B0 ;  /* 0x0000000000007941 */ /* 0x000fea0003800000 */
.L_x_533:
        /* <DEDUP_REMOVED lines=16> */
.L_x_536:
[----:B------:R-:W-:Y:S05]  /*b060*/  BSYNC B0 ;  /* 0x0000000000007941 */ /* 0x000fea0003800000 */
.L_x_535:
        /* <DEDUP_REMOVED lines=16> */
.L_x_538:
[----:B------:R-:W-:Y:S05]  /*b170*/  BSYNC B0 ;  /* 0x0000000000007941 */ /* 0x000fea0003800000 */
.L_x_537:
        /* <DEDUP_REMOVED lines=14> */
.L_x_522:
[----:B------:R-:W-:Y:S05]  /*b260*/  BSYNC B1 ;  /* 0x0000000000017941 */ /* 0x000fea0003800000 */
.L_x_471:
        /* <DEDUP_REMOVED lines=11> */
.L_x_539:
[----:B------:R-:W-:Y:S05]  /*b320*/  EXIT ;  /* 0x000000000000794d */ /* 0x000fea0003800000 */
.L_x_541:
        /* <DEDUP_REMOVED lines=13> */
.L_x_2057:


//--------------------- .text._ZN5flash44flash_bwd_dq_dk_dv_loop_seqk_parallel_kernelI23Flash_bwd_kernel_traitsILi128ELi64ELi128ELi8ELi2ELi4ELi2ELb0ELb0EN7cutlass10bfloat16_tE19Flash_kernel_traitsILi128ELi64ELi128ELi8ES3_EELb0ELb0ELb1ELb0ELb0ELb1ELb0EEEvNS_16Flash_bwd_paramsE --------------------------
	.section	.text._ZN5flash44flash_bwd_dq_dk_dv_loop_seqk_parallel_kernelI23Flash_bwd_kernel_traitsILi128ELi64ELi128ELi8ELi2ELi4ELi2ELb0ELb0EN7cutlass10bfloat16_tE19Flash_kernel_traitsILi128ELi64ELi128ELi8ES3_EELb0ELb0ELb1ELb0ELb0ELb1ELb0EEEvNS_16Flash_bwd_paramsE,"ax",@progbits
	.sectioninfo	@"SHI_REGISTERS=255"
	.align	128
        .global         _ZN5flash44flash_bwd_dq_dk_dv_loop_seqk_parallel_kernelI23Flash_bwd_kernel_traitsILi128ELi64ELi128ELi8ELi2ELi4ELi2ELb0ELb0EN7cutlass10bfloat16_tE19Flash_kernel_traitsILi128ELi64ELi128ELi8ES3_EELb0ELb0ELb1ELb0ELb0ELb1ELb0EEEvNS_16Flash_bwd_paramsE
        .type           _ZN5flash44flash_bwd_dq_dk_dv_loop_seqk_parallel_kernelI23Flash_bwd_kernel_traitsILi128ELi64ELi128ELi8ELi2ELi4ELi2ELb0ELb0EN7cutlass10bfloat16_tE19Flash_kernel_traitsILi128ELi64ELi128ELi8ES3_EELb0ELb0ELb1ELb0ELb0ELb1ELb0EEEvNS_16Flash_bwd_paramsE,@function
        .size           _ZN5flash44flash_bwd_dq_dk_dv_loop_seqk_parallel_kernelI23Flash_bwd_kernel_traitsILi128ELi64ELi128ELi8ELi2ELi4ELi2ELb0ELb0EN7cutlass10bfloat16_tE19Flash_kernel_traitsILi128ELi64ELi128ELi8ES3_EELb0ELb0ELb1ELb0ELb0ELb1ELb0EEEvNS_16Flash_bwd_paramsE,(.L_x_2058 - _ZN5flash44flash_bwd_dq_dk_dv_loop_seqk_parallel_kernelI23Flash_bwd_kernel_traitsILi128ELi64ELi128ELi8ELi2ELi4ELi2ELb0ELb0EN7cutlass10bfloat16_tE19Flash_kernel_traitsILi128ELi64ELi128ELi8ES3_EELb0ELb0ELb1ELb0ELb0ELb1ELb0EEEvNS_16Flash_bwd_paramsE)
        .other          _ZN5flash44flash_bwd_dq_dk_dv_loop_seqk_parallel_kernelI23Flash_bwd_kernel_traitsILi128ELi64ELi128ELi8ELi2ELi4ELi2ELb0ELb0EN7cutlass10bfloat16_tE19Flash_kernel_traitsILi128ELi64ELi128ELi8ES3_EELb0ELb0ELb1ELb0ELb0ELb1ELb0EEEvNS_16Flash_bwd_paramsE,@"STO_CUDA_ENTRY STV_DEFAULT"
_ZN5flash44flash_bwd_dq_dk_dv_loop_seqk_parallel_kernelI23Flash_bwd_kernel_traitsILi128ELi64ELi128ELi8ELi2ELi4ELi2ELb0ELb0EN7cutlass10bfloat16_tE19Flash_kernel_traitsILi128ELi64ELi128ELi8ES3_EELb0ELb0ELb1ELb0ELb0ELb1ELb0EEEvNS_16Flash_bwd_paramsE:
.text._ZN5flash44flash_bwd_dq_dk_dv_loop_seqk_parallel_kernelI23Flash_bwd_kernel_traitsILi128ELi64ELi128ELi8ELi2ELi4ELi2ELb0ELb0EN7cutlass10bfloat16_tE19Flash_kernel_traitsILi128ELi64ELi128ELi8ES3_EELb0ELb0ELb1ELb0ELb0ELb1ELb0EEEvNS_16Flash_bwd_paramsE:
        /* <DEDUP_REMOVED lines=19> */
[----:B------:R-:W-:-:S02]  /*0130*/  UMOV UR8, 0x80 ;  /* 0x0000008000087882 */ /* 0x000fc40000000000 */
[----:B------:R-:W-:Y:S02]  /*0140*/  ULDC UR6, c[0x0][0x210] ;  /* 0x0000840000067ab9 */ /* 0x000fe40000000800 */
[----:B------:R-:W-:Y:S02]  /*0150*/  ULDC UR59, c[0x0][0x234] ;  /* 0x00008d00003b7ab9 */ /* 0x000fe40000000800 */
[----:B------:R-:W-:Y:S02]  /*0160*/  UIMAD UR59, UR8, UR6, UR59 ;  /* 0x00000006083b72a4 */ /* 0x000fe4000f8e023b */
        /* <DEDUP_REMOVED lines=11> */
[----:B---3--:R-:W-:Y:S01]  /*0220*/  USHF.R.S32.HI UR8, URZ, 0x1f, UR40 ;  /* 0x0000001f3f087899 */ /* 0x008fe20008011428 */
[----:B------:R-:W-:Y:S01]  /*0230*/  SHF.R.S32.HI R0, RZ, 0x1f, R4 ;  /* 0x0000001fff007819 */ /* 0x000fe20000011404 */
[----:B------:R-:W-:Y:S01]  /*0240*/  UIMAD UR51, UR40, UR50, URZ ;  /* 0x00000032283372a4 */ /* 0x000fe2000f8e023f */
[-C--:B------:R-:W-:Y:S01]  /*0250*/  LEA.HI R2, R4, R5.reuse, RZ, 0x1 ;  /* 0x0000000504027211 */ /* 0x080fe200078f08ff */
[----:B------:R-:W-:Y:S01]  /*0260*/  UIMAD UR50, UR50, UR12, URZ ;  /* 0x0000000c323272a4 */ /* 0x000fe2000f8e023f */
[----:B------:R-:W-:Y:S01]  /*0270*/  LEA.HI R0, R0, R5, RZ, 0x2 ;  /* 0x0000000500007211 */ /* 0x000fe200078f10ff */
[----:B------:R-:W-:Y:S01]  /*0280*/  ULDC UR13, c[0x0][0x1c0] ;  /* 0x00007000000d7ab9 */ /* 0x000fe20000000800 */
[----:B------:R-:W-:Y:S01]  /*0290*/  SHF.R.S32.HI R6, RZ, 0x4, R8 ;  /* 0x00000004ff067819 */ /* 0x000fe20000011408 */
[----:B------:R-:W-:Y:S01]  /*02a0*/  ULDC UR11, c[0x0][0x1c0] ;  /* 0x00007000000b7ab9 */ /* 0x000fe20000000800 */
[----:B------:R-:W-:Y:S01]  /*02b0*/  LOP3.LUT R0, R0, 0xfffffffc, RZ, 0xc0, !PT ;  /* 0xfffffffc00007812 */ /* 0x000fe200078ec0ff */
[----:B------:R-:W-:Y:S01]  /*02c0*/  UIMAD UR56, UR7, UR34, URZ ;  /* 0x00000022073872a4 */ /* 0x000fe2000f8e023f */
[----:B------:R-:W-:Y:S01]  /*02d0*/  LOP3.LUT R2, R2, 0xfffffffe, RZ, 0xc0, !PT ;  /* 0xfffffffe02027812 */ /* 0x000fe200078ec0ff */
[----:B------:R-:W-:Y:S01]  /*02e0*/  UIMAD UR6, UR34, UR11, UR40 ;  /* 0x0000000b220672a4 */ /* 0x000fe2000f8e0228 */
[----:B------:R-:W-:Y:S01]  /*02f0*/  LEA.HI R3, R8, R6, RZ, 0x1 ;  /* 0x0000000608037211 */ /* 0x000fe200078f08ff */
[C---:B------:R-:W-:Y:S01]  /*0300*/  IMAD.IADD R11, R5.reuse, 0x1, -R0 ;  /* 0x00000001050b7824 */ /* 0x040fe200078e0a00 */
[----:B------:R-:W-:Y:S01]  /*0310*/  LEA.HI R17, R14, R15, RZ, 0x2 ;  /* 0x0000000f0e117211 */ /* 0x000fe200078f10ff */
[----:B------:R-:W-:Y:S01]  /*0320*/  IMAD.IADD R13, R5, 0x1, -R2 ;  /* 0x00000001050d7824 */ /* 0x000fe200078e0a02 */
[----:B------:R-:W-:Y:S01]  /*0330*/  LOP3.LUT R0, R3, 0xfffffffe, RZ, 0xc0, !PT ;  /* 0xfffffffe03007812 */ /* 0x000fe200078ec0ff */
[----:B------:R-:W-:Y:S01]  /*0340*/  @!UP5 UIMAD UR7, UR34, UR13, UR40 ;  /* 0x0000000d2207d2a4 */ /* 0x000fe2000f8e0228 */
[--C-:B------:R-:W-:Y:S01]  /*0350*/  SHF.R.S32.HI R5, RZ, 0x2, R17.reuse ;  /* 0x00000002ff057819 */ /* 0x100fe20000011411 */
[----:B------:R-:W-:Y:S01]  /*0360*/  USHF.L.U32 UR45, UR50, 0x6, URZ ;  /* 0x00000006322d7899 */ /* 0x000fe2000800063f */
[----:B------:R-:W-:Y:S01]  /*0370*/  SHF.R.S32.HI R2, RZ, 0x1f, R17 ;  /* 0x0000001fff027819 */ /* 0x000fe20000011411 */
[----:B------:R-:W-:Y:S01]  /*0380*/  IMAD.IADD R9, R6, 0x1, -R0 ;  /* 0x0000000106097824 */ /* 0x000fe200078e0a00 */
[----:B------:R-:W-:Y:S01]  /*0390*/  LOP3.LUT R3, R4, 0xffffffe0, RZ, 0xc0, !PT ;  /* 0xffffffe004037812 */ /* 0x000fe200078ec0ff */
[----:B------:R-:W-:Y:S01]  /*03a0*/  ULDC UR53, c[0x0][0x214] ;  /* 0x0000850000357ab9 */ /* 0x000fe20000000800 */
[----:B------:R-:W-:Y:S01]  /*03b0*/  LEA.HI R0, R2, R5, RZ, 0x3 ;  /* 0x0000000502007211 */ /* 0x000fe200078f18ff */
[----:B------:R-:W-:Y:S01]  /*03c0*/  ULDC UR60, c[0x0][0x1c8] ;  /* 0x00007200003c7ab9 */ /* 0x000fe20000000800 */
[----:B------:R-:W-:Y:S01]  /*03d0*/  LEA.HI R6, R14, R15, RZ, 0x3 ;  /* 0x0000000f0e067211 */ /* 0x000fe200078f18ff */
[----:B------:R-:W-:Y:S01]  /*03e0*/  ULDC.U8 UR10, c[0x0][0x3d0] ;  /* 0x0000f400000a7ab9 */ /* 0x000fe20000000000 */
[----:B------:R-:W-:Y:S01]  /*03f0*/  LOP3.LUT R2, R0, 0xfffffff8, RZ, 0xc0, !PT ;  /* 0xfffffff800027812 */ /* 0x000fe200078ec0ff */
[----:B------:R-:W-:Y:S01]  /*0400*/  IMAD.IADD R0, R15, 0x1, -R3 ;  /* 0x000000010f007824 */ /* 0x000fe200078e0a03 */
[----:B------:R-:W-:-:S02]  /*0410*/  ULDC UR54, c[0x0][0x224] ;  /* 0x0000890000367ab9 */ /* 0x000fc40000000800 */
[----:B------:R-:W-:Y:S01]  /*0420*/  @UP5 UIMAD UR58, UR34, UR53, URZ ;  /* 0x00000035223a52a4 */ /* 0x000fe2000f8e023f */
[----:B------:R-:W-:Y:S01]  /*0430*/  IMAD.IADD R7, R5, 0x1, -R2 ;  /* 0x0000000105077824 */ /* 0x000fe200078e0a02 */
[----:B------:R-:W-:Y:S01]  /*0440*/  SHF.R.S32.HI R2, RZ, 0x1f, R0 ;  /* 0x0000001fff027819 */ /* 0x000fe20000011400 */
[----:B------:R-:W-:Y:S02]  /*0450*/  ULDC.64 UR4, c[0x0][0x118] ;  /* 0x0000460000047ab9 */ /* 0x000fe40000000a00 */
[----:B------:R-:W-:Y:S01]  /*0460*/  ULDC UR44, c[0x0][0x2e8] ;  /* 0x0000ba00002c7ab9 */ /* 0x000fe20000000800 */
[----:B------:R-:W-:Y:S01]  /*0470*/  LEA.HI R18, R2, R0, RZ, 0x2 ;  /* 0x0000000002127211 */ /* 0x000fe200078f10ff */
[----:B------:R-:W-:Y:S01]  /*0480*/  ULOP3.LUT UR60, UR40, UR60, URZ, 0x3c, !UPT ;  /* 0x0000003c283c7292 */ /* 0x000fe2000f8e3c3f */
[----:B------:R-:W-:Y:S01]  /*0490*/  SHF.R.S32.HI R0, RZ, 0x3, R6 ;  /* 0x00000003ff007819 */ /* 0x000fe20000011406 */
[----:B------:R-:W-:Y:S01]  /*04a0*/  USHF.R.S32.HI UR61, URZ, 0x1f, UR40 ;  /* 0x0000001f3f3d7899 */ /* 0x000fe20008011428 */
[----:B------:R-:W-:Y:S01]  /*04b0*/  LOP3.LUT R2, R6, 0xfffffff8, RZ, 0xc0, !PT ;  /* 0xfffffff806027812 */ /* 0x000fe200078ec0ff */
[----:B------:R-:W-:-:S02]  /*04c0*/  UISETP.NE.AND UP6, UPT, UR10, URZ, UPT ;  /* 0x0000003f0a00728c */ /* 0x000fc4000bfc5270 */
[----:B------:R-:W-:Y:S01]  /*04d0*/  IMAD.SHL.U32 R3, R0, 0x40, RZ ;  /* 0x0000004000037824 */ /* 0x000fe200078e00ff */
[----:B------:R-:W-:Y:S01]  /*04e0*/  UIMAD.WIDE.U32 UR46, UR38, UR48, URZ ;  /* 0x00000030262e72a5 */ /* 0x000fe2000f8e003f */
[----:B------:R-:W-:Y:S01]  /*04f0*/  IMAD.IADD R0, R15, 0x1, -R2 ;  /* 0x000000010f007824 */ /* 0x000fe200078e0a02 */
[----:B------:R-:W-:Y:S01]  /*0500*/  LOP3.LUT R2, R8, 0xfffffff0, RZ, 0xc0, !PT ;  /* 0xfffffff008027812 */ /* 0x000fe200078ec0ff */
[----:B------:R-:W-:Y:S01]  /*0510*/  UIMAD UR55, UR39, UR48, URZ ;  /* 0x00000030273772a4 */ /* 0x000fe2000f8e023f */
[----:B------:R-:W-:Y:S01]  /*0520*/  LOP3.LUT R3, R3, 0x1c0, RZ, 0xc0, !PT ;  /* 0x000001c003037812 */ /* 0x000fe200078ec0ff */
[C---:B------:R-:W-:Y:S01]  /*0530*/  IMAD.SHL.U32 R20, R0.reuse, 0x8, RZ ;  /* 0x0000000800147824 */ /* 0x040fe200078e00ff */
[C---:B------:R-:W-:Y:S01]  /*0540*/  LOP3.LUT P4, RZ, R0.reuse, 0x2, RZ, 0xc0, !PT ;  /* 0x0000000200ff7812 */ /* 0x040fe2000788c0ff */
[----:B------:R-:W-:Y:S01]  /*0550*/  IMAD.IADD R2, R15, 0x1, -R2 ;  /* 0x000000010f027824 */ /* 0x000fe200078e0a02 */
[----:B------:R-:W-:Y:S01]  /*0560*/  SHF.R.U32.HI R4, RZ, 0x3, R3 ;  /* 0x00000003ff047819 */ /* 0x000fe20000011603 */
[----:B------:R-:W-:Y:S01]  /*0570*/  USHF.R.S32.HI UR57, URZ, 0x1f, UR51 ;  /* 0x0000001f3f397899 */ /* 0x000fe20008011433 */
[----:B------:R-:W-:Y:S01]  /*0580*/  LOP3.LUT R3, R3, 0x38, R20, 0xf8, !PT ;  /* 0x0000003803037812 */ /* 0x000fe200078ef814 */
[----:B------:R-:W-:Y:S01]  /*0590*/  STL [R1+0x18], R20 ;  /* 0x0000181401007387 */ /* 0x000fe20000100800 */
[----:B------:R-:W-:Y:S01]  /*05a0*/  SHF.R.S32.HI R5, RZ, 0x1f, R2 ;  /* 0x0000001fff057819 */ /* 0x000fe20000011402 */
[----:B------:R-:W-:Y:S01]  /*05b0*/  UIMAD UR54, UR6, UR54, URZ ;  /* 0x00000036063672a4 */ /* 0x000fe2000f8e023f */
[----:B------:R-:W-:Y:S01]  /*05c0*/  LOP3.LUT R12, R3, R4, RZ, 0x3c, !PT ;  /* 0x00000004030c7212 */ /* 0x000fe200078e3cff */
[----:B------:R-:W-:Y:S01]  /*05d0*/  @!UP5 UIMAD UR53, UR7, UR53, URZ ;  /* 0x000000350735d2a4 */ /* 0x000fe2000f8e023f */
[----:B------:R-:W-:Y:S01]  /*05e0*/  LEA.HI R10, R5, R2, RZ, 0x3 ;  /* 0x00000002050a7211 */ /* 0x000fe200078f18ff */
[----:B------:R-:W-:Y:S01]  /*05f0*/  IMAD.SHL.U32 R5, R9, 0x200, RZ ;  /* 0x0000020009057824 */ /* 0x000fe200078e00ff */
[C---:B------:R-:W-:Y:S01]  /*0600*/  LOP3.LUT P3, RZ, R0.reuse, 0x4, RZ, 0xc0, !PT ;  /* 0x0000000400ff7812 */ /* 0x040fe2000786c0ff */
[----:B------:R-:W-:Y:S01]  /*0610*/  IMAD.SHL.U32 R0, R0, 0x40, RZ ;  /* 0x0000004000007824 */ /* 0x000fe200078e00ff */
[----:B------:R-:W-:Y:S01]  /*0620*/  LOP3.LUT R3, R10, 0xfffffff8, RZ, 0xc0, !PT ;  /* 0xfffffff80a037812 */ /* 0x000fe200078ec0ff */
[----:B------:R-:W-:Y:S01]  /*0630*/  USHF.R.S32.HI UR52, URZ, 0x1f, UR45 ;  /* 0x0000001f3f347899 */ /* 0x000fe2000801142d */
[----:B------:R-:W-:Y:S01]  /*0640*/  LEA.HI R4, R14, R15, RZ, 0x6 ;  /* 0x0000000f0e047211 */ /* 0x000fe200078f30ff */
[----:B------:R-:W-:Y:S01]  /*0650*/  UMOV UR43, 0xffffc000 ;  /* 0xffffc000002b7882 */ /* 0x000fe20000000000 */
[----:B------:R-:W-:Y:S01]  /*0660*/  LOP3.LUT R0, R0, 0x1c0, RZ, 0xc0, !PT ;  /* 0x000001c000007812 */ /* 0x000fe200078ec0ff */
[----:B------:R-:W-:Y:S01]  /*0670*/  IMAD.IADD R16, R2, 0x1, -R3 ;  /* 0x0000000102107824 */ /* 0x000fe200078e0a03 */
[----:B------:R-:W-:Y:S01]  /*0680*/  LOP3.LUT R3, R7, 0x1, RZ, 0xc0, !PT ;  /* 0x0000000107037812 */ /* 0x000fe200078ec0ff */
[----:B------:R-:W-:Y:S01]  /*0690*/  IMAD.SHL.U32 R2, R11, 0x10, RZ ;  /* 0x000000100b027824 */ /* 0x000fe200078e00ff */
        /* <DEDUP_REMOVED lines=18> */
[----:B------:R-:W-:Y:S01]  /*07c0*/  IMAD.U32 R6, RZ, RZ, UR14 ;  /* 0x0000000eff067e24 */ /* 0x000fe2000f8e00ff */
[----:B------:R-:W-:Y:S01]  /*07d0*/  LEA.HI R0, R14, R15, RZ, 0x7 ;  /* 0x0000000f0e007211 */ /* 0x000fe200078f38ff */
[C---:B------:R-:W-:Y:S01]  /*07e0*/  IMAD.IADD R2, R15.reuse, 0x1, -R2 ;  /* 0x000000010f027824 */ /* 0x040fe200078e0a02 */
[----:B------:R-:W-:Y:S01]  /*07f0*/  STL [R1], R7 ;  /* 0x0000000701007387 */ /* 0x000fe20000100800 */
[----:B------:R-:W-:Y:S01]  /*0800*/  IMAD.SHL.U32 R15, R15, 0x2, RZ ;  /* 0x000000020f0f7824 */ /* 0x000fe200078e00ff */
[----:B------:R-:W-:Y:S01]  /*0810*/  SHF.R.S32.HI R0, RZ, 0x7, R0 ;  /* 0x00000007ff007819 */ /* 0x000fe20000011400 */
[----:B------:R-:W-:Y:S01]  /*0820*/  IMAD.SHL.U32 R2, R2, 0x2, RZ ;  /* 0x0000000202027824 */ /* 0x000fe200078e00ff */
[----:B------:R-:W-:Y:S01]  /*0830*/  SEL R211, R211, 0x10, !P0 ;  /* 0x00000010d3d37807 */ /* 0x000fe20004000000 */
[----:B------:R-:W-:-:S02]  /*0840*/  IMAD.SHL.U32 R193, R193, 0x2, RZ ;  /* 0x00000002c1c17824 */ /* 0x000fc400078e00ff */
[--C-:B------:R-:W-:Y:S02]  /*0850*/  IMAD R8, R11, 0x400, R2.reuse ;  /* 0x000004000b087824 */ /* 0x100fe400078e0202 */
[C---:B------:R-:W-:Y:S02]  /*0860*/  IMAD R6, R0.reuse, 0x1000, R2 ;  /* 0x0000100000067824 */ /* 0x040fe400078e0202 */
[----:B------:R-:W-:Y:S01]  /*0870*/  IMAD.SHL.U32 R3, R0, 0x8, RZ ;  /* 0x0000000800037824 */ /* 0x000fe200078e00ff */
[----:B------:R-:W-:Y:S01]  /*0880*/  LOP3.LUT R0, R5, 0x1c0, RZ, 0xc0, !PT ;  /* 0x000001c005007812 */ /* 0x000fe200078ec0ff */
[----:B------:R-:W-:Y:S02]  /*0890*/  IMAD.SHL.U32 R2, R4, 0x20, RZ ;  /* 0x0000002004027824 */ /* 0x000fe400078e00ff */
[----:B------:R-:W-:Y:S01]  /*08a0*/  IMAD R6, R13, 0x400, R6 ;  /* 0x000004000d067824 */ /* 0x000fe200078e0206 */
[----:B------:R-:W-:Y:S01]  /*08b0*/  LOP3.LUT R3, R3, 0x8, RZ, 0xc0, !PT ;  /* 0x0000000803037812 */ /* 0x000fe200078ec0ff */
[----:B------:R-:W-:Y:S01]  /*08c0*/  IMAD.SHL.U32 R190, R190, 0x2, RZ ;  /* 0x00000002bebe7824 */ /* 0x000fe200078e00ff */
[----:B------:R-:W-:-:S02]  /*08d0*/  LOP3.LUT R4, R2, 0x6, R15, 0xf8, !PT ;  /* 0x0000000602047812 */ /* 0x000fc400078ef80f */
[----:B------:R-:W-:Y:S02]  /*08e0*/  LOP3.LUT R5, R0, 0x20, R2, 0xf8, !PT ;  /* 0x0000002000057812 */ /* 0x000fe400078ef802 */
[----:B------:R-:W-:Y:S01]  /*08f0*/  SHF.R.U32.HI R2, RZ, 0x3, R0 ;  /* 0x00000003ff027819 */ /* 0x000fe20000011600 */
[----:B------:R1:W-:Y:S03]  /*0900*/  STL [R1+0xc], R4 ;  /* 0x00000c0401007387 */ /* 0x0003e60000100800 */
[----:B------:R-:W-:Y:S02]  /*0910*/  LOP3.LUT R5, R5, R2, RZ, 0x3c, !PT ;  /* 0x0000000205057212 */ /* 0x000fe400078e3cff */
[----:B------:R-:W-:Y:S01]  /*0920*/  LOP3.LUT R0, R2, R0, R3, 0x1e, !PT ;  /* 0x0000000002007212 */ /* 0x000fe200078e1e03 */
[----:B------:R-:W-:Y:S01]  /*0930*/  IMAD.U32 R2, RZ, RZ, UR8 ;  /* 0x00000008ff027e24 */ /* 0x000fe2000f8e00ff */
[----:B------:R-:W-:Y:S01]  /*0940*/  SHF.R.S32.HI R2, RZ, 0x2, R18 ;  /* 0x00000002ff027819 */ /* 0x000fe20000011412 */
[----:B------:R-:W-:-:S02]  /*0950*/  IMAD.IADD R209, R5, 0x1, R6 ;  /* 0x0000000105d17824 */ /* 0x000fc400078e0206 */
[----:B------:R-:W-:Y:S02]  /*0960*/  IMAD.SHL.U32 R5, R16, 0x40, RZ ;  /* 0x0000004010057824 */ /* 0x000fe400078e00ff */
[----:B------:R-:W-:Y:S02]  /*0970*/  IMAD.IADD R8, R8, 0x1, R0 ;  /* 0x0000000108087824 */ /* 0x000fe400078e0200 */
[----:B------:R-:W-:Y:S01]  /*0980*/  IMAD.U32 R0, RZ, RZ, UR9 ;  /* 0x00000009ff007e24 */ /* 0x000fe2000f8e00ff */
[----:B------:R-:W-:Y:S01]  /*0990*/  LOP3.LUT R5, R5, 0x1c0, RZ, 0xc0, !PT ;  /* 0x000001c005057812 */ /* 0x000fe200078ec0ff */
[----:B------:R-:W-:Y:S02]  /*09a0*/  IMAD.SHL.U32 R0, R10, 0x40, RZ ;  /* 0x000000400a007824 */ /* 0x000fe400078e00ff */
[----:B------:R-:W-:Y:S01]  /*09b0*/  IMAD R252, R13, 0x10, R2 ;  /* 0x000000100dfc7824 */ /* 0x000fe200078e0202 */
[----:B------:R-:W-:Y:S01]  /*09c0*/  SHF.R.U32.HI R6, RZ, 0x3, R5 ;  /* 0x00000003ff067819 */ /* 0x000fe20000011605 */
[----:B------:R-:W-:Y:S01]  /*09d0*/  IMAD.SHL.U32 R209, R209, 0x2, RZ ;  /* 0x00000002d1d17824 */ /* 0x000fe200078e00ff */
[----:B------:R-:W-:-:S02]  /*09e0*/  LOP3.LUT R0, R0, 0xfffffe00, RZ, 0xc0, !PT ;  /* 0xfffffe0000007812 */ /* 0x000fc400078ec0ff */
[----:B------:R-:W-:Y:S01]  /*09f0*/  LOP3.LUT R189, R6, R189, R5, 0x1e, !PT ;  /* 0x000000bd06bd7212 */ /* 0x000fe200078e1e05 */
[----:B------:R-:W-:Y:S02]  /*0a00*/  IMAD.IADD R212, R209, 0x1, R211 ;  /* 0x00000001d1d47824 */ /* 0x000fe400078e02d3 */
[----:B-1----:R-:W-:Y:S01]  /*0a10*/  IMAD.SHL.U32 R4, R9, 0x10, RZ ;  /* 0x0000001009047824 */ /* 0x002fe200078e00ff */
[----:B------:R-:W-:-:S04]  /*0a20*/  LOP3.LUT R189, R189, R0, RZ, 0xfc, !PT ;  /* 0x00000000bdbd7212 */ /* 0x000fc800078efcff */
[----:B------:R-:W-:Y:S01]  /*0a30*/  LOP3.LUT R7, R3, 0x10, R4, 0xf8, !PT ;  /* 0x0000001003077812 */ /* 0x000fe200078ef804 */
[----:B------:R-:W-:Y:S01]  /*0a40*/  IMAD.SHL.U32 R3, R9, 0x8, RZ ;  /* 0x0000000809037824 */ /* 0x000fe200078e00ff */
[----:B------:R-:W-:Y:S01]  /*0a50*/  LEA R189, R189, 0xc000, 0x1 ;  /* 0x0000c000bdbd7811 */ /* 0x000fe200078e08ff */
[----:B------:R-:W-:Y:S01]  /*0a60*/  IMAD R4, R13, 0x400, R0 ;  /* 0x000004000d047824 */ /* 0x000fe200078e0200 */
[----:B------:R-:W-:Y:S02]  /*0a70*/  LOP3.LUT R2, R6, R7, R5, 0x1e, !PT ;  /* 0x0000000706027212 */ /* 0x000fe400078e1e05 */
[----:B------:R-:W-:Y:S02]  /*0a80*/  LOP3.LUT R3, R5, 0x8, R3, 0xf8, !PT ;  /* 0x0000000805037812 */ /* 0x000fe400078ef803 */
[----:B------:R-:W-:Y:S01]  /*0a90*/  LOP3.LUT R199, R2, R0, RZ, 0xfc, !PT ;  /* 0x0000000002c77212 */ /* 0x000fe200078efcff */
[----:B------:R-:W-:Y:S01]  /*0aa0*/  IMAD.MOV.U32 R2, RZ, RZ, 0x40 ;  /* 0x00000040ff027424 */ /* 0x000fe200078e00ff */
[----:B------:R-:W-:-:S02]  /*0ab0*/  LOP3.LUT R3, R3, R6, RZ, 0x3c, !PT ;  /* 0x0000000603037212 */ /* 0x000fc400078e3cff */
[----:B------:R-:W-:Y:S02]  /*0ac0*/  IADD3 R0, R252, -0x40, RZ ;  /* 0xffffffc0fc007810 */ /* 0x000fe40007ffe0ff */
[----:B------:R-:W-:Y:S01]  /*0ad0*/  SEL R195, R2, 0xffffffc0, !P3 ;  /* 0xffffffc002c37807 */ /* 0x000fe20005800000 */
[----:B------:R-:W-:Y:S01]  /*0ae0*/  IMAD.IADD R200, R4, 0x1, R3 ;  /* 0x0000000104c87824 */ /* 0x000fe200078e0203 */
[----:B------:R-:W-:Y:S01]  /*0af0*/  SHF.R.S32.HI R3, RZ, 0x1f, R0 ;  /* 0x0000001fff037819 */ /* 0x000fe20000011400 */
[----:B------:R-:W-:Y:S01]  /*0b00*/  IMAD.MOV.U32 R4, RZ, RZ, 0x20 ;  /* 0x00000020ff047424 */ /* 0x000fe200078e00ff */
[----:B------:R-:W-:Y:S01]  /*0b10*/  LEA R6, R8, 0xc000, 0x1 ;  /* 0x0000c00008067811 */ /* 0x000fe200078e08ff */
[----:B------:R-:W-:Y:S01]  /*0b20*/  IMAD.IADD R196, R193, 0x1, R195 ;  /* 0x00000001c1c47824 */ /* 0x000fe200078e02c3 */
[----:B------:R-:W-:Y:S02]  /*0b30*/  SEL R2, R2, 0xffffffc0, !P2 ;  /* 0xffffffc002027807 */ /* 0x000fe40005000000 */
[C---:B------:R-:W-:Y:S01]  /*0b40*/  SEL R194, R4.reuse, 0xffffffe0, !P4 ;  /* 0xffffffe004c27807 */ /* 0x040fe20006000000 */
[----:B------:R-:W-:Y:S01]  /*0b50*/  STL [R1+0x4], R6 ;  /* 0x0000040601007387 */ /* 0x000fe20000100800 */
[----:B------:R-:W-:-:S02]  /*0b60*/  SEL R4, R4, 0xffffffe0, !P1 ;  /* 0xffffffe004047807 */ /* 0x000fc40004800000 */
[C---:B------:R-:W-:Y:S01]  /*0b70*/  SHF.L.U64.HI R3, R0.reuse, 0x2, R3 ;  /* 0x0000000200037819 */ /* 0x040fe20000010203 */
[----:B------:R-:W-:Y:S01]  /*0b80*/  IMAD.SHL.U32 R0, R0, 0x4, RZ ;  /* 0x0000000400007824 */ /* 0x000fe200078e00ff */
[----:B------:R-:W-:Y:S01]  /*0b90*/  IADD3 R3, R6, 0x420, RZ ;  /* 0x0000042006037810 */ /* 0x000fe20007ffe0ff */
[----:B------:R-:W-:Y:S01]  /*0ba0*/  IMAD.IADD R5, R4, 0x1, R6 ;  /* 0x0000000104057824 */ /* 0x000fe200078e0206 */
[C---:B------:R-:W-:Y:S01]  /*0bb0*/  @P1 IADD3 R3, R6.reuse, 0x3e0, RZ ;  /* 0x000003e006031810 */ /* 0x040fe20007ffe0ff */
[----:B------:R-:W-:Y:S02]  /*0bc0*/  IMAD.IADD R0, R6, 0x1, R2 ;  /* 0x0000000106007824 */ /* 0x000fe400078e0202 */
[----:B------:R-:W-:Y:S01]  /*0bd0*/  IMAD.IADD R210, R209, 0x1, R4 ;  /* 0x00000001d1d27824 */ /* 0x000fe200078e0204 */
[----:B------:R-:W-:Y:S01]  /*0be0*/  STL [R1+0x10], R5 ;  /* 0x0000100501007387 */ /* 0x000fe20000100800 */
[----:B------:R-:W-:Y:S02]  /*0bf0*/  IMAD.IADD R4, R5, 0x1, R2 ;  /* 0x0000000105047824 */ /* 0x000fe400078e0202 */
[----:B------:R-:W-:Y:S01]  /*0c00*/  IMAD.IADD R194, R193, 0x1, R194 ;  /* 0x00000001c1c27824 */ /* 0x000fe200078e02c2 */
[----:B------:R1:W-:Y:S01]  /*0c10*/  STL [R1+0x8], R0 ;  /* 0x0000080001007387 */ /* 0x0003e20000100800 */
[----:B------:R-:W-:-:S02]  /*0c20*/  IMAD.IADD R211, R211, 0x1, R210 ;  /* 0x00000001d3d37824 */ /* 0x000fc400078e02d2 */
[----:B------:R-:W-:Y:S01]  /*0c30*/  IMAD.IADD R195, R195, 0x1, R194 ;  /* 0x00000001c3c37824 */ /* 0x000fe200078e02c2 */
[----:B------:R2:W-:Y:S04]  /*0c40*/  STL [R1+0x24], R3 ;  /* 0x0000240301007387 */ /* 0x0005e80000100800 */
[----:B------:R2:W-:Y:S01]  /*0c50*/  STL [R1+0x14], R4 ;  /* 0x0000140401007387 */ /* 0x0005e20000100800 */
[----:B-1----:R-:W-:-:S05]  /*0c60*/  IMAD.IADD R0, R2, 0x1, R3 ;  /* 0x0000000102007824 */ /* 0x002fca00078e0203 */
[----:B------:R2:W-:Y:S02]  /*0c70*/  STL [R1+0x20], R0 ;  /* 0x0000200001007387 */ /* 0x0005e40000100800 */
.L_x_588:
        /* <DEDUP_REMOVED lines=53> */
.L_x_542:
        /* <DEDUP_REMOVED lines=24> */
[----:B------:R-:W-:Y:S02]  /*1150*/  UIMAD.WIDE.U32 UR14, UR16, UR8, URZ ;  /* 0x00000008100e72a5 */ /* 0x000fe4000f8e003f */
[----:B------:R-:W-:Y:S02]  /*1160*/  UIADD3 UR8, UR11, 0x3f, URZ ;  /* 0x0000003f0b087890 */ /* 0x000fe4000fffe03f */
[----:B------:R-:W-:-:S02]  /*1170*/  UIADD3 UR7, UR7, UR10, -UR6 ;  /* 0x0000000a07077290 */ /* 0x000fc4000fffe806 */
[----:B------:R-:W-:Y:S02]  /*1180*/  UIMAD UR19, UR16, UR9, URZ ;  /* 0x00000009101372a4 */ /* 0x000fe4000f8e023f */
[----:B------:R-:W-:Y:S02]  /*1190*/  USHF.R.S32.HI UR9, URZ, 0x1f, UR8 ;  /* 0x0000001f3f097899 */ /* 0x000fe40008011408 */
[----:B------:R-:W-:Y:S02]  /*11a0*/  UIADD3 UR7, UR7, 0x3f, URZ ;  /* 0x0000003f07077890 */ /* 0x000fe4000fffe03f */
[----:B------:R-:W-:Y:S02]  /*11b0*/  ULDC.64 UR12, c[0x0][0x178] ;  /* 0x00005e00000c7ab9 */ /* 0x000fe40000000a00 */
[----:B------:R-:W-:Y:S02]  /*11c0*/  ULEA.HI UR18, UR9, UR8, URZ, 0x6 ;  /* 0x0000000809127291 */ /* 0x000fe4000f8f303f */
[----:B------:R-:W-:-:S02]  /*11d0*/  USHF.R.S32.HI UR8, URZ, 0x1f, UR7 ;  /* 0x0000001f3f087899 */ /* 0x000fc40008011407 */
[----:B------:R-:W-:Y:S02]  /*11e0*/  UIMAD UR10, UR42, UR12, URZ ;  /* 0x0000000c2a0a72a4 */ /* 0x000fe4000f8e023f */
[----:B------:R-:W-:Y:S02]  /*11f0*/  ULEA.HI UR17, UR8, UR7, URZ, 0x6 ;  /* 0x0000000708117291 */ /* 0x000fe4000f8f303f */
[----:B-1----:R-:W-:Y:S02]  /*1200*/  UISETP.NE.AND UP0, UPT, UR24, -0x1, UPT ;  /* 0xffffffff1800788c */ /* 0x002fe4000bf05270 */
[----:B------:R-:W-:Y:S02]  /*1210*/  UISETP.NE.AND UP3, UPT, UR16, -0x1, UPT ;  /* 0xffffffff1000788c */ /* 0x000fe4000bf65270 */
[----:B------:R-:W-:Y:S02]  /*1220*/  UIMAD.WIDE.U32 UR8, UR34, UR12, URZ ;  /* 0x0000000c220872a5 */ /* 0x000fe4000f8e003f */
[----:B------:R-:W-:Y:S01]  /*1230*/  UIMAD UR7, UR34, UR13, UR10 ;  /* 0x0000000d220772a4 */ /* 0x000fe2000f8e020a */
[----:B------:R-:W-:Y:S01]  /*1240*/  PLOP3.LUT P1, PT, PT, PT, UP0, 0x80, 0x0 ;  /* 0x000000000000781c */ /* 0x000fe20003f2f008 */
[----:B------:R-:W-:-:S02]  /*1250*/  USEL UR41, UR8, UR14, !UP3 ;  /* 0x0000000e08297287 */ /* 0x000fc4000d800000 */
[----:B------:R-:W-:Y:S02]  /*1260*/  UIADD3 UR36, UR9, UR7, URZ ;  /* 0x0000000709247290 */ /* 0x000fe4000fffe03f */
[----:B------:R-:W-:Y:S02]  /*1270*/  USHF.R.S32.HI UR8, URZ, 0x6, UR18 ;  /* 0x000000063f087899 */ /* 0x000fe40008011412 */
[----:B------:R-:W-:Y:S02]  /*1280*/  USHF.R.S32.HI UR7, URZ, 0x6, UR17 ;  /* 0x000000063f077899 */ /* 0x000fe40008011411 */
[----:B------:R-:W-:Y:S02]  /*1290*/  @UP0 UIADD3 UR10, UR22, UR24, URZ ;  /* 0x00000018160a0290 */ /* 0x000fe4000fffe03f */
[----:B------:R-:W-:Y:S02]  /*12a0*/  UISETP.LT.AND UP2, UPT, UR8, UR7, UPT ;  /* 0x000000070800728c */ /* 0x000fe4000bf41270 */
[----:B------:R-:W-:-:S02]  /*12b0*/  ULDC.64 UR12, c[0x0][0x198] ;  /* 0x00006600000c7ab9 */ /* 0x000fc40000000a00 */
[----:B------:R-:W-:Y:S02]  /*12c0*/  USEL UR31, UR8, UR7, UP2 ;  /* 0x00000007081f7287 */ /* 0x000fe40009000000 */
[----:B------:R-:W-:Y:S02]  /*12d0*/  @UP0 UIMAD.WIDE.U32 UR8, UR10, UR12, URZ ;  /* 0x0000000c0a0802a5 */ /* 0x000fe4000f8e003f */
[----:B------:R-:W-:Y:S02]  /*12e0*/  ULEA UR17, UR31, 0xffffffc0, 0x6 ;  /* 0xffffffc01f117891 */ /* 0x000fe4000f8e303f */
[----:B------:R-:W-:Y:S02]  /*12f0*/  @UP3 UIADD3 UR36, UR15, UR19, URZ ;  /* 0x000000130f243290 */ /* 0x000fe4000fffe03f */
[----:B------:R-:W-:Y:S02]  /*1300*/  @UP0 UIMAD UR37, UR10, UR13, UR9 ;  /* 0x0000000d0a2502a4 */ /* 0x000fe4000f8e0209 */
[----:B------:R-:W-:-:S02]  /*1310*/  USHF.R.S32.HI UR30, URZ, 0x1f, UR17 ;  /* 0x0000001f3f1e7899 */ /* 0x000fc40008011411 */
        /* <DEDUP_REMOVED lines=14> */
.L_x_544:
        /* <DEDUP_REMOVED lines=9> */
[----:B------:R-:W-:Y:S02]  /*1490*/  ULDC.64 UR12, c[0x0][0x188] ;  /* 0x00006200000c7ab9 */ /* 0x000fe40000000a00 */
[----:B------:R-:W-:Y:S02]  /*14a0*/  UIMAD UR10, UR22, UR9, UR7 ;  /* 0x00000009160a72a4 */ /* 0x000fe4000f8e0207 */
[----:B------:R-:W-:-:S02]  /*14b0*/  UIMAD.WIDE.U32 UR8, UR22, UR8, URZ ;  /* 0x00000008160872a5 */ /* 0x000fc4000f8e003f */
[----:B------:R-:W-:Y:S02]  /*14c0*/  UIMAD UR7, UR42, UR12, URZ ;  /* 0x0000000c2a0772a4 */ /* 0x000fe4000f8e023f */
[----:B------:R-:W-:Y:S02]  /*14d0*/  UIADD3 UR9, UR9, UR10, URZ ;  /* 0x0000000a09097290 */ /* 0x000fe4000fffe03f */
[----:B------:R-:W-:Y:S02]  /*14e0*/  UIMAD UR7, UR34, UR13, UR7 ;  /* 0x0000000d220772a4 */ /* 0x000fe4000f8e0207 */
[----:B------:R-:W-:-:S04]  /*14f0*/  UIMAD.WIDE.U32 UR8, UR34, UR12, UR8 ;  /* 0x0000000c220872a5 */ /* 0x000fc8000f8e0008 */
[----:B------:R-:W-:-:S03]  /*1500*/  UIADD3 UR33, UR9, UR7, URZ ;  /* 0x0000000709217290 */ /* 0x000fc6000fffe03f */
[----:B------:R-:W-:Y:S02]  /*1510*/  UMOV UR32, UR8 ;  /* 0x0000000800207c82 */ /* 0x000fe40008000000 */
.L_x_545:
        /* <DEDUP_REMOVED lines=8> */
[----:B------:R-:W-:Y:S02]  /*15a0*/  ULDC UR14, c[0x0][0x234] ;  /* 0x00008d00000e7ab9 */ /* 0x000fe40000000800 */
[----:B------:R-:W-:-:S02]  /*15b0*/  @UP3 UMOV UR28, UR8 ;  /* 0x00000008001c3c82 */ /* 0x000fc40008000000 */
[----:B------:R-:W-:Y:S02]  /*15c0*/  ULDC.64 UR8, c[0x0][0x368] ;  /* 0x0000da0000087ab9 */ /* 0x000fe40000000a00 */
[----:B------:R-:W-:Y:S02]  /*15d0*/  @!UP3 UIMAD UR7, UR42, UR8, URZ ;  /* 0x000000082a07b2a4 */ /* 0x000fe4000f8e023f */
[----:B------:R-:W-:Y:S02]  /*15e0*/  ULDC.64 UR12, c[0x0][0x3d8] ;  /* 0x0000f600000c7ab9 */ /* 0x000fe40000000a00 */
[----:B------:R-:W-:Y:S01]  /*15f0*/  @!UP3 UIMAD UR7, UR34, UR9, UR7 ;  /* 0x000000092207b2a4 */ /* 0x000fe2000f8e0207 */
[----:B-1----:R-:W1:Y:S01]  /*1600*/  MUFU.RCP R2, R2 ;  /* 0x0000000200027308 */ /* 0x002e620000001000 */
[----:B------:R-:W-:Y:S02]  /*1610*/  @!UP3 UIMAD.WIDE.U32 UR8, UR34, UR8, URZ ;  /* 0x000000082208b2a5 */ /* 0x000fe4000f8e003f */
[----:B------:R-:W-:-:S02]  /*1620*/  USHF.R.S32.HI UR26, URZ, 0x1f, UR20 ;  /* 0x0000001f3f1a7899 */ /* 0x000fc40008011414 */
        /* <DEDUP_REMOVED lines=23> */
[----:B------:R-:W-:Y:S01]  /*17a0*/  IMAD.HI.U32 R0, R3, R0, R2 ;  /* 0x0000000003007227 */ /* 0x000fe200078e0002 */
[----:B------:R-:W-:Y:S02]  /*17b0*/  USEL UR12, UR12, URZ, UP6 ;  /* 0x0000003f0c0c7287 */ /* 0x000fe4000b000000 */
[----:B------:R-:W-:Y:S01]  /*17c0*/  UIADD3 UR8, UP1, UR17, UR8, URZ ;  /* 0x0000000811087290 */ /* 0x000fe2000ff3e03f */
[----:B------:R-:W-:-:S03]  /*17d0*/  IMAD.MOV.U32 R2, RZ, RZ, R4 ;  /* 0x000000ffff027224 */ /* 0x000fc600078e0004 */
[----:B------:R-:W-:Y:S01]  /*17e0*/  UIADD3.X UR9, UR30, UR7, URZ, UP1, !UPT ;  /* 0x000000071e097290 */ /* 0x000fe20008ffe43f */
[----:B------:R-:W-:Y:S01]  /*17f0*/  IMAD.HI.U32 R0, R0, R2, RZ ;  /* 0x0000000200007227 */ /* 0x000fe200078e00ff */
[----:B------:R-:W-:-:S03]  /*1800*/  UIMAD UR7, UR39, UR8, URZ ;  /* 0x00000008270772a4 */ /* 0x000fc6000f8e023f */
[----:B------:R-:W-:Y:S01]  /*1810*/  IMAD.MOV R3, RZ, RZ, -R0 ;  /* 0x000000ffff037224 */ /* 0x000fe200078e0a00 */
[----:B------:R-:W-:Y:S02]  /*1820*/  UIMAD UR10, UR38, UR9, UR7 ;  /* 0x00000009260a72a4 */ /* 0x000fe4000f8e0207 */
[----:B------:R-:W-:Y:S01]  /*1830*/  @UP5 USEL UR7, UR58, UR16, !UP3 ;  /* 0x000000103a075287 */ /* 0x000fe2000d800000 */
[C---:B------:R-:W-:Y:S01]  /*1840*/  IMAD R2, R5.reuse, R3, R2 ;  /* 0x0000000305027224 */ /* 0x040fe200078e0202 */
[----:B------:R-:W-:Y:S02]  /*1850*/  UIMAD.WIDE.U32 UR8, UR38, UR8, URZ ;  /* 0x00000008260872a5 */ /* 0x000fe4000f8e003f */
[----:B------:R-:W-:Y:S02]  /*1860*/  @UP5 UIMAD UR14, UR40, UR14, UR7 ;  /* 0x0000000e280e52a4 */ /* 0x000fe4000f8e0207 */
[----:B------:R-:W-:Y:S01]  /*1870*/  ISETP.GT.U32.AND P0, PT, R5, R2, PT ;  /* 0x000000020500720c */ /* 0x000fe20003f04070 */
[----:B------:R-:W-:-:S04]  /*1880*/  UIADD3 UR10, UR9, UR10, URZ ;  /* 0x0000000a090a7290 */ /* 0x000fc8000fffe03f */
[----:B------:R-:W-:-:S08]  /*1890*/  @!UP5 UMOV UR14, UR53 ;  /* 0x00000035000edc82 */ /* 0x000fd00008000000 */
        /* <DEDUP_REMOVED lines=16> */
.L_x_546:
[----:B------:R-:W-:Y:S02]  /*19a0*/  UMOV UR13, UR54 ;  /* 0x00000036000d7c82 */ /* 0x000fe40008000000 */
.L_x_547:
[----:B------:R-:W2:Y:S04]  /*19b0*/  LDL.64 R2, [R1+0x18] ;  /* 0x0000180001027983 */ /* 0x000ea80000100a00 */
[----:B------:R1:W2:Y:S01]  /*19c0*/  LDL.64 R14, [R1+0x18] ;  /* 0x00001800010e7983 */ /* 0x0002a20000100a00 */
[----:B------:R-:W-:Y:S01]  /*19d0*/  UIADD3 UR8, UP4, UP3, UR8, UR45, UR51 ;  /* 0x0000002d08087290 */ /* 0x000fe2000fb9e033 */
[----:B------:R-:W-:Y:S01]  /*19e0*/  IMAD.U32 R11, RZ, RZ, UR5 ;  /* 0x00000005ff0b7e24 */ /* 0x000fe2000f8e00ff */
[----:B------:R-:W-:Y:S01]  /*19f0*/  BSSY B1, `(.L_x_543) ;  /* 0x0000827000017945 */ /* 0x000fe20003800000 */
[----:B------:R-:W3:Y:S01]  /*1a00*/  S2R R26, SR_TID.X ;  /* 0x00000000001a7919 */ /* 0x000ee20000002100 */
[----:B------:R-:W-:Y:S01]  /*1a10*/  UIADD3 UR27, UP2, UP1, UR18, UR8, UR19 ;  /* 0x00000008121b7290 */ /* 0x000fe2000f95e013 */
[----:B------:R-:W-:Y:S01]  /*1a20*/  IMAD.U32 R10, RZ, RZ, UR4 ;  /* 0x00000004ff0a7e24 */ /* 0x000fe2000f8e00ff */
[----:B------:R-:W-:Y:S01]  /*1a30*/  UIADD3.X UR7, UR10, UR52, UR57, UP4, UP3 ;  /* 0x000000340a077290 */ /* 0x000fe2000a7e6439 */
[----:B------:R-:W-:Y:S01]  /*1a40*/  IMAD.U32 R9, RZ, RZ, UR17 ;  /* 0x00000011ff097e24 */ /* 0x000fe2000f8e00ff */
[----:B------:R-:W-:-:S02]  /*1a50*/  ULDC.64 UR8, c[0x0][0x1a8] ;  /* 0x00006a0000087ab9 */ /* 0x000fc40000000a00 */
[----:B------:R-:W-:Y:S02]  /*1a60*/  UIADD3.X UR25, UR12, UR7, UR15, UP2, UP1 ;  /* 0x000000070c197290 */ /* 0x000fe400097e240f */
[----:B------:R-:W-:Y:S02]  /*1a70*/  UIMAD UR7, UR61, UR8, URZ ;  /* 0x000000083d0772a4 */ /* 0x000fe4000f8e023f */
[----:B------:R-:W-:Y:S02]  /*1a80*/  UMOV UR19, 0x4 ;  /* 0x0000000400137882 */ /* 0x000fe40000000000 */
[----:B------:R-:W-:Y:S02]  /*1a90*/  UIMAD UR23, UR40, UR9, UR7 ;  /* 0x00000009281772a4 */ /* 0x000fe4000f8e0207 */
[----:B------:R-:W-:Y:S02]  /*1aa0*/  ULDC.64 UR4, c[0x0][0x200] ;  /* 0x0000800000047ab9 */ /* 0x000fe40000000a00 */
[----:B------:R-:W-:-:S02]  /*1ab0*/  ULDC.64 UR8, c[0x0][0x378] ;  /* 0x0000de0000087ab9 */ /* 0x000fc40000000a00 */
[----:B------:R-:W-:-:S04]  /*1ac0*/  UIMAD UR7, UR61, UR8, URZ ;  /* 0x000000083d0772a4 */ /* 0x000fc8000f8e023f */
[----:B------:R-:W-:Y:S01]  /*1ad0*/  UIMAD UR12, UR40, UR9, UR7 ;  /* 0x00000009280c72a4 */ /* 0x000fe2000f8e0207 */
[----:B---3--:R-:W-:Y:S02]  /*1ae0*/  SHF.R.S32.HI R27, RZ, 0x1f, R26 ;  /* 0x0000001fff1b7819 */ /* 0x008fe4000001141a */
[----:B------:R-:W-:Y:S02]  /*1af0*/  ULDC.64 UR8, c[0x0][0x370] ;  /* 0x0000dc0000087ab9 */ /* 0x000fe40000000a00 */
[----:B------:R-:W-:Y:S01]  /*1b00*/  LEA.HI R0, R27, R26, RZ, 0x3 ;  /* 0x0000001a1b007211 */ /* 0x000fe200078f18ff */
[----:B------:R-:W-:Y:S02]  /*1b10*/  UIMAD UR7, UR30, UR8, URZ ;  /* 0x000000081e0772a4 */ /* 0x000fe4000f8e023f */
[----:B------:R-:W-:Y:S01]  /*1b20*/  UIADD3 UR8, UR17, UR14, URZ ;  /* 0x0000000e11087290 */ /* 0x000fe2000fffe03f */
[----:B------:R-:W-:Y:S01]  /*1b30*/  SHF.R.S32.HI R0, RZ, 0x3, R0 ;  /* 0x00000003ff007819 */ /* 0x000fe20000011400 */
[----:B------:R-:W-:-:S02]  /*1b40*/  UIMAD UR10, UR17, UR9, UR7 ;  /* 0x00000009110a72a4 */ /* 0x000fc4000f8e0207 */
[----:B------:R-:W-:Y:S01]  /*1b50*/  UIMAD.WIDE UR8, UR8, UR19, UR4 ;  /* 0x00000013080872a5 */ /* 0x000fe2000f8e0204 */
[----:B------:R-:W-:Y:S01]  /*1b60*/  SHF.R.S32.HI R23, RZ, 0x1f, R0 ;  /* 0x0000001fff177819 */ /* 0x000fe20000011400 */
[----:B------:R-:W-:Y:S01]  /*1b70*/  UIADD3 UR7, -UR6, UR11, UR20 ;  /* 0x0000000b06077290 */ /* 0x000fe2000fffe114 */
[----:B------:R-:W-:Y:S01]  /*1b80*/  IADD3 R4, P0, R0, UR17, RZ ;  /* 0x0000001100047c10 */ /* 0x000fe2000ff1e0ff */
[----:B------:R-:W-:-:S03]  /*1b90*/  ULDC.64 UR4, c[0x0][0x3c8] ;  /* 0x0000f20000047ab9 */ /* 0x000fc60000000a00 */
[----:B------:R-:W-:Y:S01]  /*1ba0*/  IADD3.X R5, R23, UR30, RZ, P0, !PT ;  /* 0x0000001e17057c10 */ /* 0x000fe200087fe4ff */
[----:B------:R-:W-:Y:S02]  /*1bb0*/  UMOV UR16, UR8 ;  /* 0x0000000800107c82 */ /* 0x000fe40008000000 */
[----:B------:R-:W-:Y:S02]  /*1bc0*/  UIADD3 UR8, UR17, UR13, URZ ;  /* 0x0000000d11087290 */ /* 0x000fe4000fffe03f */
[----:B------:R-:W-:Y:S01]  /*1bd0*/  IMAD R5, R5, c[0x0][0x190], RZ ;  /* 0x0000640005057a24 */ /* 0x000fe200078e02ff */
[----:B------:R-:W-:Y:S02]  /*1be0*/  UMOV UR15, UR9 ;  /* 0x00000009000f7c82 */ /* 0x000fe40008000000 */
[----:B------:R-:W-:Y:S01]  /*1bf0*/  UIMAD.WIDE UR8, UR8, UR19, UR4 ;  /* 0x00000013080872a5 */ /* 0x000fe2000f8e0204 */
[----:B------:R3:W4:Y:S02]  /*1c00*/  R2UR UR4, R10 ;  /* 0x000000000a0473c2 */ /* 0x00072400000e0000 */
[----:B------:R-:W-:-:S02]  /*1c10*/  ULDC UR19, c[0x0][0x2e8] ;  /* 0x0000ba0000137ab9 */ /* 0x000fc40000000800 */
[----:B------:R-:W-:Y:S02]  /*1c20*/  UIADD3 UR7, UR7, -UR19, URZ ;  /* 0x8000001307077290 */ /* 0x000fe4000fffe03f */
[----:B------:R-:W-:Y:S02]  /*1c30*/  UMOV UR18, UR8 ;  /* 0x0000000800127c82 */ /* 0x000fe40008000000 */
[----:B------:R-:W-:Y:S01]  /*1c40*/  USHF.R.S32.HI UR19, URZ, 0x1f, UR7 ;  /* 0x0000001f3f137899 */ /* 0x000fe20008011407 */
[----:B------:R1:W1:Y:S01]  /*1c50*/  R2UR UR5, R11 ;  /* 0x000000000b0573c2 */ /* 0x00026200000e0000 */
[----:B------:R-:W-:Y:S02]  /*1c60*/  UMOV UR17, UR9 ;  /* 0x0000000900117c82 */ /* 0x000fe40008000000 */
[----:B------:R-:W-:Y:S02]  /*1c70*/  ULEA.HI UR19, UR19, UR7, URZ, 0x6 ;  /* 0x0000000713137291 */ /* 0x000fe4000f8f303f */
[----:B------:R-:W-:-:S02]  /*1c80*/  UIADD3 UR7, UR31, -0x1, URZ ;  /* 0xffffffff1f077890 */ /* 0x000fc4000fffe03f */
[----:B------:R-:W-:-:S04]  /*1c90*/  USHF.R.S32.HI UR19, URZ, 0x6, UR19 ;  /* 0x000000063f137899 */ /* 0x000fc80008011413 */
[----:B------:R-:W-:-:S04]  /*1ca0*/  UISETP.LT.AND UP1, UPT, URZ, UR19, UPT ;  /* 0x000000133f00728c */ /* 0x000fc8000bf21270 */
[----:B------:R-:W-:-:S04]  /*1cb0*/  USEL UR19, URZ, UR19, !UP1 ;  /* 0x000000133f137287 */ /* 0x000fc8000c800000 */
[----:B------:R-:W-:Y:S01]  /*1cc0*/  UISETP.GT.AND UP1, UPT, UR31, UR19, UPT ;  /* 0x000000131f00728c */ /* 0x000fe2000bf24270 */
[----:B--2---:R-:W-:-:S05]  /*1cd0*/  IMAD.MOV.U32 R14, RZ, RZ, R2 ;  /* 0x000000ffff0e7224 */ /* 0x004fca00078e0002 */
[----:B------:R-:W-:-:S05]  /*1ce0*/  SHF.R.S32.HI R15, RZ, 0x1f, R14 ;  /* 0x0000001fff0f7819 */ /* 0x000fca000001140e */
[C---:B------:R-:W-:Y:S01]  /*1cf0*/  IMAD.WIDE.U32 R2, R4.reuse, c[0x0][0x190], R14 ;  /* 0x0000640004027a25 */ /* 0x040fe200078e000e */
[----:B------:R2:W-:Y:S03]  /*1d00*/  STL [R1+0x1c], R15 ;  /* 0x00001c0f01007387 */ /* 0x0005e60000100800 */
[----:B------:R-:W-:Y:S01]  /*1d10*/  IMAD R4, R4, c[0x0][0x194], R5 ;  /* 0x0000650004047a24 */ /* 0x000fe200078e0205 */
[----:B------:R-:W-:Y:S02]  /*1d20*/  IADD3 R6, P0, R2, UR41, RZ ;  /* 0x0000002902067c10 */ /* 0x000fe4000ff1e0ff */
[----:B------:R-:W-:Y:S02]  /*1d30*/  LEA.HI R5, R27, R26, RZ, 0x5 ;  /* 0x0000001a1b057211 */ /* 0x000fe400078f28ff */
[----:B------:R-:W-:Y:S02]  /*1d40*/  IADD3.X R7, R3, UR36, R4, P0, !PT ;  /* 0x0000002403077c10 */ /* 0x000fe400087fe404 */
[----:B------:R-:W-:-:S02]  /*1d50*/  LOP3.LUT R4, R5, 0xffffffe0, RZ, 0xc0, !PT ;  /* 0xffffffe005047812 */ /* 0x000fc400078ec0ff */
[----:B------:R-:W-:Y:S02]  /*1d60*/  IADD3 R2, P0, R14, UR28, RZ ;  /* 0x0000001c0e027c10 */ /* 0x000fe4000ff1e0ff */
[----:B------:R-:W-:Y:S01]  /*1d70*/  SHF.R.S32.HI R5, RZ, 0x5, R5 ;  /* 0x00000005ff057819 */ /* 0x000fe20000011405 */
[----:B------:R-:W-:Y:S01]  /*1d80*/  IMAD.IADD R4, R26, 0x1, -R4 ;  /* 0x000000011a047824 */ /* 0x000fe200078e0a04 */
[----:B------:R-:W-:-:S03]  /*1d90*/  IADD3.X R3, R15, UR29, RZ, P0, !PT ;  /* 0x0000001d0f037c10 */ /* 0x000fc600087fe4ff */
[----:B------:R-:W-:Y:S02]  /*1da0*/  IMAD R4, R5, UR50, R4 ;  /* 0x0000003205047c24 */ /* 0x000fe4000f8e0204 */
[----:B------:R-:W-:-:S03]  /*1db0*/  IMAD.WIDE.U32 R2, R9, c[0x0][0x370], R2 ;  /* 0x0000dc0009027a25 */ /* 0x000fc600078e0002 */
[C---:B---3--:R-:W-:Y:S02]  /*1dc0*/  IADD3 R10, P0, R4.reuse, UR27, RZ ;  /* 0x0000001b040a7c10 */ /* 0x048fe4000ff1e0ff */
[----:B------:R-:W-:Y:S02]  /*1dd0*/  IADD3 R3, R3, UR10, RZ ;  /* 0x0000000a03037c10 */ /* 0x000fe4000fffe0ff */
[----:B------:R-:W-:Y:S01]  /*1de0*/  LEA.HI.X.SX32 R188, R4, UR25, 0x1, P0 ;  /* 0x0000001904bc7c11 */ /* 0x000fe200080f0eff */
[----:B------:R-:W-:Y:S01]  /*1df0*/  IMAD.U32 R4, RZ, RZ, UR40 ;  /* 0x00000028ff047e24 */ /* 0x000fe2000f8e00ff */
[----:B------:R-:W-:Y:S02]  /*1e00*/  PLOP3.LUT P0, PT, PT, PT, UP1, 0x80, 0x0 ;  /* 0x000000000000781c */ /* 0x000fe40003f0f018 */
[----:B------:R-:W-:Y:S01]  /*1e10*/  LEA R203, P2, R10, c[0x0][0x350], 0x2 ;  /* 0x0000d4000acb7a11 */ /* 0x000fe200078410ff */
[----:B------:R-:W-:-:S03]  /*1e20*/  IMAD.WIDE.U32 R2, R4, c[0x0][0x378], R2 ;  /* 0x0000de0004027a25 */ /* 0x000fc600078e0002 */
[----:B------:R-:W-:Y:S01]  /*1e30*/  LEA.HI.X R188, R10, c[0x0][0x354], R188, 0x2, P2 ;  /* 0x0000d5000abc7a11 */ /* 0x000fe200010f14bc */
[----:B------:R-:W-:Y:S01]  /*1e40*/  IMAD.WIDE.U32 R4, R4, c[0x0][0x1a8], R6 ;  /* 0x00006a0004047a25 */ /* 0x000fe200078e0006 */
[----:B------:R-:W-:-:S04]  /*1e50*/  IADD3 R3, R3, UR12, RZ ;  /* 0x0000000c03037c10 */ /* 0x000fc8000fffe0ff */
[----:B------:R-:W-:Y:S01]  /*1e60*/  IADD3 R6, R5, UR23, RZ ;  /* 0x0000001705067c10 */ /* 0x000fe2000fffe0ff */
[----:B------:R-:W-:Y:S01]  /*1e70*/  IMAD R5, R23, c[0x0][0x370], RZ ;  /* 0x0000dc0017057a24 */ /* 0x000fe200078e02ff */
[----:B------:R-:W-:Y:S01]  /*1e80*/  LEA R206, P4, R4, c[0x0][0x160], 0x1 ;  /* 0x0000580004ce7a11 */ /* 0x000fe200078808ff */
[----:B------:R-:W-:-:S03]  /*1e90*/  IMAD.WIDE.U32 R2, R0, c[0x0][0x370], R2 ;  /* 0x0000dc0000027a25 */ /* 0x000fc600078e0002 */
[----:B------:R-:W-:Y:S01]  /*1ea0*/  LEA.HI.X R207, R4, c[0x0][0x164], R6, 0x1, P4 ;  /* 0x0000590004cf7a11 */ /* 0x000fe200020f0c06 */
[----:B------:R-:W-:Y:S01]  /*1eb0*/  IMAD R5, R0, c[0x0][0x374], R5 ;  /* 0x0000dd0000057a24 */ /* 0x000fe200078e0205 */
[----:B------:R-:W-:-:S03]  /*1ec0*/  LEA R204, P3, R2, c[0x0][0x330], 0x1 ;  /* 0x0000cc0002cc7a11 */ /* 0x000fc600078608ff */
[----:B------:R-:W-:-:S05]  /*1ed0*/  IMAD.IADD R3, R3, 0x1, R5 ;  /* 0x0000000103037824 */ /* 0x000fca00078e0205 */
[----:B------:R-:W-:Y:S01]  /*1ee0*/  LEA.HI.X R205, R2, c[0x0][0x334], R3, 0x1, P3 ;  /* 0x0000cd0002cd7a11 */ /* 0x000fe200018f0c03 */
[----:B-1--4-:R-:W-:Y:S05]  /*1ef0*/  @P0 BRA `(.L_x_548) ;  /* 0x00000b9000000947 */ /* 0x012fea0003800000 */
[----:B--2---:R-:W-:Y:S02]  /*1f00*/  @UP0 UIADD3 UR7, UR22, UR24, URZ ;  /* 0x0000001816070290 */ /* 0x004fe4000fffe03f */
        /* <DEDUP_REMOVED lines=17> */
.L_x_549:
        /* <DEDUP_REMOVED lines=18> */
.L_x_550:
[----:B------:R-:W-:Y:S01]  /*2140*/  ULDC.64 UR8, c[0x0][0x3a0] ;  /* 0x0000e80000087ab9 */ /* 0x000fe20000000a00 */
[----:B------:R-:W-:Y:S01]  /*2150*/  IMAD.U32 R10, RZ, RZ, UR20 ;  /* 0x00000014ff0a7e24 */ /* 0x000fe2000f8e00ff */
[----:B------:R-:W-:Y:S01]  /*2160*/  UIMAD UR7, UR26, UR8, URZ ;  /* 0x000000081a0772a4 */ /* 0x000fe2000f8e023f */
[----:B------:R-:W-:Y:S01]  /*2170*/  BSSY B0, `(.L_x_551) ;  /* 0x0000019000007945 */ /* 0x000fe20003800000 */
[----:B------:R-:W-:Y:S01]  /*2180*/  UIMAD UR6, UR21, -0x80, UR6 ;  /* 0xffffff80150678a4 */ /* 0x000fe2000f8e0206 */
[----:B------:R-:W-:Y:S01]  /*2190*/  IMAD.WIDE.U32 R2, R10, c[0x0][0x3a0], R14 ;  /* 0x0000e8000a027a25 */ /* 0x000fe200078e000e */
[----:B------:R-:W-:-:S03]  /*21a0*/  UIMAD UR7, UR20, UR9, UR7 ;  /* 0x00000009140772a4 */ /* 0x000fc6000f8e0207 */
[----:B------:R-:W-:Y:S01]  /*21b0*/  ULDC.64 UR8, c[0x0][0x3b8] ;  /* 0x0000ee0000087ab9 */ /* 0x000fe20000000a00 */
        /* <DEDUP_REMOVED lines=20> */
.L_x_552:
[----:B------:R-:W-:Y:S05]  /*2300*/  BSYNC B0 ;  /* 0x0000000000007941 */ /* 0x000fea0003800000 */
.L_x_551:
[----:B------:R-:W-:Y:S01]  /*2310*/  IADD3 R4, R0, 0x20, RZ ;  /* 0x0000002000047810 */ /* 0x000fe20007ffe0ff */
[----:B------:R-:W-:Y:S03]  /*2320*/  BSSY B0, `(.L_x_553) ;  /* 0x000000f000007945 */ /* 0x000fe60003800000 */
[----:B------:R-:W-:-:S13]  /*2330*/  ISETP.GE.AND P2, PT, R4, UR6, PT ;  /* 0x0000000604007c0c */ /* 0x000fda000bf46270 */
[----:B------:R-:W-:Y:S05]  /*2340*/  @P2 BRA `(.L_x_554) ;  /* 0x000000c000002947 */ /* 0x000fea0003800000 */
[----:B-1----:R-:W-:Y:S02]  /*2350*/  IADD3 R6, P0, R0, 0x20, RZ ;  /* 0x0000002000067810 */ /* 0x002fe40007f1e0ff */
[----:B------:R-:W-:-:S03]  /*2360*/  MOV R5, R8 ;  /* 0x0000000800057202 */ /* 0x000fc60000000f00 */
[----:B------:R-:W-:-:S04]  /*2370*/  IMAD.X R4, RZ, RZ, R23, P0 ;  /* 0x000000ffff047224 */ /* 0x000fc800000e0617 */
[----:B------:R-:W-:Y:S02]  /*2380*/  IMAD R7, R4, c[0x0][0x3a0], RZ ;  /* 0x0000e80004077a24 */ /* 0x000fe400078e02ff */
[----:B------:R-:W-:Y:S02]  /*2390*/  IMAD.MOV.U32 R4, RZ, RZ, R2 ;  /* 0x000000ffff047224 */ /* 0x000fe400078e0002 */
[C---:B------:R-:W-:Y:S02]  /*23a0*/  IMAD R7, R6.reuse, c[0x0][0x3a4], R7 ;  /* 0x0000e90006077a24 */ /* 0x040fe400078e0207 */
[----:B------:R-:W-:-:S05]  /*23b0*/  IMAD.WIDE.U32 R4, R6, c[0x0][0x3a0], R4 ;  /* 0x0000e80006047a25 */ /* 0x000fca00078e0004 */
[----:B------:R-:W-:Y:S02]  /*23c0*/  LEA R6, P0, R4, c[0x0][0x340], 0x1 ;  /* 0x0000d00004067a11 */ /* 0x000fe400078008ff */
[----:B------:R-:W-:-:S04]  /*23d0*/  IADD3 R7, R5, R7, RZ ;  /* 0x0000000705077210 */ /* 0x000fc80007ffe0ff */
[----:B------:R-:W-:-:S05]  /*23e0*/  LEA.HI.X R7, R4, c[0x0][0x344], R7, 0x1, P0 ;  /* 0x0000d10004077a11 */ /* 0x000fca00000f0c07 */
[----:B------:R1:W-:Y:S04]  /*23f0*/  STG.E.128 [R6.64], RZ ;  /* 0x000000ff06007986 */ /* 0x0003e8000c101d04 */
[----:B------:R1:W-:Y:S02]  /*2400*/  STG.E.128 [R6.64+0x80], RZ ;  /* 0x000080ff06007986 */ /* 0x0003e4000c101d04 */
.L_x_554:
[----:B------:R-:W-:Y:S05]  /*2410*/  BSYNC B0 ;  /* 0x0000000000007941 */ /* 0x000fea0003800000 */
.L_x_553:
        /* <DEDUP_REMOVED lines=16> */
.L_x_556:
[----:B------:R-:W-:Y:S05]  /*2520*/  BSYNC B0 ;  /* 0x0000000000007941 */ /* 0x000fea0003800000 */
.L_x_555:
[----:B------:R-:W-:Y:S01]  /*2530*/  IADD3 R4, R0, 0x60, RZ ;  /* 0x0000006000047810 */ /* 0x000fe20007ffe0ff */
[----:B------:R-:W-:Y:S03]  /*2540*/  BSSY B0, `(.L_x_557) ;  /* 0x000000f000007945 */ /* 0x000fe60003800000 */
[----:B------:R-:W-:-:S13]  /*2550*/  ISETP.GE.AND P0, PT, R4, UR6, PT ;  /* 0x0000000604007c0c */ /* 0x000fda000bf06270 */
        /* <DEDUP_REMOVED lines=13> */
.L_x_558:
[----:B------:R-:W-:Y:S05]  /*2630*/  BSYNC B0 ;  /* 0x0000000000007941 */ /* 0x000fea0003800000 */
.L_x_557:
[----:B------:R-:W-:Y:S01]  /*2640*/  ULDC.64 UR6, c[0x0][0x3a8] ;  /* 0x0000ea0000067ab9 */ /* 0x000fe20000000a00 */
[----:B--2---:R-:W-:Y:S01]  /*2650*/  IMAD.WIDE.U32 R2, R10, c[0x0][0x3a8], R14 ;  /* 0x0000ea000a027a25 */ /* 0x004fe200078e000e */
        /* <DEDUP_REMOVED lines=14> */
[----:B-1----:R-:W-:Y:S01]  /*2740*/  IMAD R6, R23, c[0x0][0x3a8], RZ ;  /* 0x0000ea0017067a24 */ /* 0x002fe200078e02ff */
        /* <DEDUP_REMOVED lines=8> */
.L_x_560:
[----:B------:R-:W-:Y:S05]  /*27d0*/  BSYNC B0 ;  /* 0x0000000000007941 */ /* 0x000fea0003800000 */
.L_x_559:
[----:B------:R-:W-:Y:S01]  /*27e0*/  BSSY B0, `(.L_x_561) ;  /* 0x000000e000007945 */ /* 0x000fe20003800000 */
        /* <DEDUP_REMOVED lines=13> */
.L_x_562:
[----:B------:R-:W-:Y:S05]  /*28c0*/  BSYNC B0 ;  /* 0x0000000000007941 */ /* 0x000fea0003800000 */
.L_x_561:
        /* <DEDUP_REMOVED lines=14> */
.L_x_564:
[----:B------:R-:W-:Y:S05]  /*29b0*/  BSYNC B0 ;  /* 0x0000000000007941 */ /* 0x000fea0003800000 */
.L_x_563:
        /* <DEDUP_REMOVED lines=11> */
[----:B------:R1:W-:Y:S01]  /*2a70*/  STG.E.128 [R2.64+0x80], RZ ;  /* 0x000080ff02007986 */ /* 0x0003e2000c101d04 */
[----:B------:R-:W-:Y:S05]  /*2a80*/  BRA `(.L_x_565) ;  /* 0x000071d000007947 */ /* 0x000fea0003800000 */
.L_x_548:
[----:B--2---:R-:W2:Y:S01]  /*2a90*/  LDL R16, [R1] ;  /* 0x0000000001107983 */ /* 0x004ea20000100800 */
[----:B------:R-:W-:Y:S01]  /*2aa0*/  ULDC.64 UR8, c[0x0][0x198] ;  /* 0x0000660000087ab9 */ /* 0x000fe20000000a00 */
[C---:B------:R-:W-:Y:S01]  /*2ab0*/  IADD3 R7, R0.reuse, 0x40, RZ ;  /* 0x0000004000077810 */ /* 0x040fe20007ffe0ff */
[----:B------:R-:W-:Y:S01]  /*2ac0*/  UIMAD UR8, UR26, UR8, URZ ;  /* 0x000000081a0872a4 */ /* 0x000fe2000f8e023f */
[C---:B------:R-:W-:Y:S01]  /*2ad0*/  IADD3 R6, R0.reuse, 0x60, RZ ;  /* 0x0000006000067810 */ /* 0x040fe20007ffe0ff */
[----:B------:R-:W-:Y:S01]  /*2ae0*/  IMAD.U32 R12, RZ, RZ, UR20 ;  /* 0x00000014ff0c7e24 */ /* 0x000fe2000f8e00ff */
[----:B------:R-:W-:Y:S01]  /*2af0*/  IADD3 R5, R0, 0x20, RZ ;  /* 0x0000002000057810 */ /* 0x000fe20007ffe0ff */
[----:B------:R-:W-:Y:S01]  /*2b00*/  UIMAD UR9, UR20, UR9, UR8 ;  /* 0x00000009140972a4 */ /* 0x000fe2000f8e0208 */
[----:B------:R-:W-:Y:S01]  /*2b10*/  IMAD.MOV.U32 R197, RZ, RZ, 0x40 ;  /* 0x00000040ffc57424 */ /* 0x000fe200078e00ff */
[----:B------:R-:W-:Y:S01]  /*2b20*/  ULEA.HI UR8, UR7, UR7, URZ, 0x1 ;  /* 0x0000000707087291 */ /* 0x000fe2000f8f083f */
[----:B------:R-:W-:Y:S01]  /*2b30*/  IMAD.WIDE.U32 R2, R12, c[0x0][0x198], R14 ;  /* 0x000066000c027a25 */ /* 0x000fe200078e000e */
[----:B------:R-:W-:-:S02]  /*2b40*/  MOV R242, 0x7f800000 ;  /* 0x7f80000000f27802 */ /* 0x000fc40000000f00 */
[----:B------:R-:W-:Y:S01]  /*2b50*/  ULOP3.LUT UR8, UR8, 0xfffffffe, URZ, 0xc0, !UPT ;  /* 0xfffffffe08087892 */ /* 0x000fe2000f8ec03f */
[----:B------:R-:W-:Y:S01]  /*2b60*/  IMAD.U32 R4, RZ, RZ, UR9 ;  /* 0x00000009ff047e24 */ /* 0x000fe2000f8e00ff */
[----:B------:R-:W-:Y:S01]  /*2b70*/  IADD3 R2, P0, R2, UR35, RZ ;  /* 0x0000002302027c10 */ /* 0x000fe2000ff1e0ff */
[----:B------:R-:W-:Y:S01]  /*2b80*/  IMAD R9, R197, c[0x0][0x374], RZ ;  /* 0x0000dd00c5097a24 */ /* 0x000fe200078e02ff */
[----:B------:R-:W-:Y:S01]  /*2b90*/  UIADD3 UR8, UR7, -UR8, URZ ;  /* 0x8000000807087290 */ /* 0x000fe2000fffe03f */
[----:B------:R-:W-:Y:S01]  /*2ba0*/  IMAD.MOV.U32 R241, RZ, RZ, 0x7f800000 ;  /* 0x7f800000fff17424 */ /* 0x000fe200078e00ff */
[----:B------:R-:W-:Y:S01]  /*2bb0*/  IADD3.X R3, R3, UR37, R4, P0, !PT ;  /* 0x0000002503037c10 */ /* 0x000fe200087fe404 */
[----:B------:R-:W-:Y:S01]  /*2bc0*/  IMAD.MOV.U32 R239, RZ, RZ, 0x7f800000 ;  /* 0x7f800000ffef7424 */ /* 0x000fe200078e00ff */
[----:B------:R-:W-:Y:S01]  /*2bd0*/  UISETP.NE.AND UP0, UPT, UR8, 0x1, UPT ;  /* 0x000000010800788c */ /* 0x000fe2000bf05270 */
[----:B------:R-:W-:Y:S01]  /*2be0*/  IMAD.MOV.U32 R240, RZ, RZ, 0x7f800000 ;  /* 0x7f800000fff07424 */ /* 0x000fe200078e00ff */
[----:B------:R-:W-:Y:S01]  /*2bf0*/  UIMAD UR8, UR21, -0x80, UR6 ;  /* 0xffffff80150878a4 */ /* 0x000fe2000f8e0206 */
[----:B------:R-:W-:-:S05]  /*2c00*/  IMAD.WIDE.U32 R2, R8, c[0x0][0x1b0], R2 ;  /* 0x00006c0008027a25 */ /* 0x000fca00078e0002 */
[----:B------:R-:W-:Y:S02]  /*2c10*/  ISETP.GE.AND P3, PT, R7, UR8, PT ;  /* 0x0000000807007c0c */ /* 0x000fe4000bf66270 */
[----:B------:R-:W-:Y:S01]  /*2c20*/  ISETP.GE.AND P1, PT, R6, UR8, PT ;  /* 0x0000000806007c0c */ /* 0x000fe2000bf26270 */
[----:B------:R-:W-:Y:S01]  /*2c30*/  IMAD.WIDE.U32 R6, R197, c[0x0][0x190], RZ ;  /* 0x00006400c5067a25 */ /* 0x000fe200078e00ff */
[----:B------:R-:W-:Y:S02]  /*2c40*/  ISETP.GE.AND P4, PT, R5, UR8, PT ;  /* 0x0000000805007c0c */ /* 0x000fe4000bf86270 */
[----:B------:R-:W-:Y:S01]  /*2c50*/  ISETP.GE.AND P5, PT, R0, UR8, PT ;  /* 0x0000000800007c0c */ /* 0x000fe2000bfa6270 */
[----:B------:R-:W-:Y:S02]  /*2c60*/  ULDC.64 UR8, c[0x0][0x1a0] ;  /* 0x0000680000087ab9 */ /* 0x000fe40000000a00 */
[----:B------:R-:W-:Y:S02]  /*2c70*/  UIMAD UR10, UR26, UR8, URZ ;  /* 0x000000081a0a72a4 */ /* 0x000fe4000f8e023f */
[----:B------:R-:W-:-:S02]  /*2c80*/  UIMAD UR8, UR7, -0x40, UR11 ;  /* 0xffffffc0070878a4 */ /* 0x000fc4000f8e020b */
[----:B------:R-:W-:-:S04]  /*2c90*/  UIMAD UR9, UR20, UR9, UR10 ;  /* 0x00000009140972a4 */ /* 0x000fc8000f8e020a */
[----:B------:R-:W-:Y:S01]  /*2ca0*/  ISETP.GE.AND P6, PT, R5, UR8, PT ;  /* 0x0000000805007c0c */ /* 0x000fe2000bfc6270 */
[----:B------:R-:W-:-:S12]  /*2cb0*/  IMAD.WIDE.U32 R4, R197, c[0x0][0x370], RZ ;  /* 0x0000dc00c5047a25 */ /* 0x000fd800078e00ff */
[----:B------:R-:W-:-:S04]  /*2cc0*/  @!P6 IADD3 R4, P0, R204, R4, RZ ;  /* 0x00000004cc04e210 */ /* 0x000fc80007f1e0ff */
[----:B------:R-:W-:Y:S01]  /*2cd0*/  @!P6 IADD3.X R5, R205, R5, R9, P0, !PT ;  /* 0x00000005cd05e210 */ /* 0x000fe200007fe409 */
[----:B------:R-:W-:Y:S01]  /*2ce0*/  IMAD R9, R197, c[0x0][0x194], RZ ;  /* 0x00006500c5097a24 */ /* 0x000fe200078e02ff */
[----:B------:R-:W-:Y:S02]  /*2cf0*/  @!P6 IADD3 R20, P0, R206, R6, RZ ;  /* 0x00000006ce14e210 */ /* 0x000fe40007f1e0ff */
[----:B------:R-:W-:Y:S02]  /*2d00*/  @!P4 IADD3 R6, P2, R0, 0x20, RZ ;  /* 0x000000200006c810 */ /* 0x000fe40007f5e0ff */
[----:B------:R-:W-:Y:S01]  /*2d10*/  @!P6 IADD3.X R21, R207, R7, R9, P0, !PT ;  /* 0x00000007cf15e210 */ /* 0x000fe200007fe409 */
[----:B------:R-:W-:Y:S01]  /*2d20*/  IMAD R7, R13, c[0x0][0x1b0], RZ ;  /* 0x00006c000d077a24 */ /* 0x000fe200078e02ff */
[----:B------:R-:W-:-:S03]  /*2d30*/  PLOP3.LUT P0, PT, PT, PT, UP6, 0x80, 0x0 ;  /* 0x000000000000781c */ /* 0x000fc60003f0f068 */
[----:B------:R-:W-:Y:S01]  /*2d40*/  IMAD R10, R8, c[0x0][0x1b4], R7 ;  /* 0x00006d00080a7a24 */ /* 0x000fe200078e0207 */
[----:B------:R-:W-:Y:S02]  /*2d50*/  @!P4 IADD3.X R7, RZ, R23, RZ, P2, !PT ;  /* 0x00000017ff07c210 */ /* 0x000fe400017fe4ff */
[----:B------:R-:W-:Y:S01]  /*2d60*/  PLOP3.LUT P2, PT, PT, PT, UP0, 0x80, 0x0 ;  /* 0x000000000000781c */ /* 0x000fe20003f4f008 */
[----:B------:R-:W-:Y:S02]  /*2d70*/  IMAD.IADD R3, R3, 0x1, R10 ;  /* 0x0000000103037824 */ /* 0x000fe400078e020a */
[----:B------:R-:W-:Y:S02]  /*2d80*/  @!P4 IMAD R11, R7, c[0x0][0x198], RZ ;  /* 0x00006600070bca24 */ /* 0x000fe400078e02ff */
[----:B------:R-:W-:Y:S02]  /*2d90*/  @!P5 IMAD R7, R23, c[0x0][0x198], RZ ;  /* 0x000066001707da24 */ /* 0x000fe400078e02ff */
[----:B------:R-:W-:Y:S01]  /*2da0*/  @P0 BAR.SYNC.DEFER_BLOCKING 0x0 ;  /* 0x0000000000000b1d */ /* 0x000fe20000010000 */
[----:B------:R-:W-:Y:S01]  /*2db0*/  ISETP.GE.AND P0, PT, R0, UR8, PT ;  /* 0x0000000800007c0c */ /* 0x000fe2000bf06270 */
[----:B------:R-:W-:-:S02]  /*2dc0*/  @!P4 IMAD R11, R6, c[0x0][0x19c], R11 ;  /* 0x00006700060bca24 */ /* 0x000fc400078e020b */
[----:B------:R-:W-:Y:S01]  /*2dd0*/  IMAD.MOV.U32 R198, RZ, RZ, 0x20 ;  /* 0x00000020ffc67424 */ /* 0x000fe200078e00ff */
        /* <DEDUP_REMOVED lines=8> */
[----:B------:R1:W-:Y:S01]  /*2e60*/  @P0 STS.128 [R22+0x8000], RZ ;  /* 0x008000ff16000388 */ /* 0x0003e20000000c00 */
[----:B------:R-:W-:-:S03]  /*2e70*/  SEL R9, R9, R16, !P2 ;  /* 0x0000001009097207 */ /* 0x000fc60005000000 */
[----:B------:R1:W-:Y:S02]  /*2e80*/  @P0 STS.128 [R22+0xa000], RZ ;  /* 0x00a000ff16000388 */ /* 0x0003e40000000c00 */
[----:B------:R-:W-:Y:S02]  /*2e90*/  IMAD.SHL.U32 R208, R9, 0x2, RZ ;  /* 0x0000000209d07824 */ /* 0x000fe400078e00ff */
[----:B------:R-:W-:Y:S01]  /*2ea0*/  @!PT LDS RZ, [RZ] ;  /* 0x00000000fffff984 */ /* 0x000fe20000000800 */
[----:B------:R-:W-:Y:S01]  /*2eb0*/  @!PT LDS RZ, [RZ] ;  /* 0x00000000fffff984 */ /* 0x000fe20000000800 */
[----:B------:R-:W-:Y:S01]  /*2ec0*/  @!PT LDS RZ, [RZ] ;  /* 0x00000000fffff984 */ /* 0x000fe20000000800 */
[----:B------:R1:W-:Y:S01]  /*2ed0*/  @!P0 LDGSTS.E.BYPASS.LTC128B.128 [R22+0x8000], [R204.64] ;  /* 0x08000000cc168fae */ /* 0x0003e2000b901d44 */
[----:B------:R-:W-:Y:S02]  /*2ee0*/  @!P5 IMAD R9, R0, c[0x0][0x19c], R7 ;  /* 0x000067000009da24 */ /* 0x000fe400078e0207 */
[--C-:B------:R-:W-:Y:S01]  /*2ef0*/  @!P5 IMAD.MOV.U32 R7, RZ, RZ, R3.reuse ;  /* 0x000000ffff07d224 */ /* 0x100fe200078e0003 */
        /* <DEDUP_REMOVED lines=14> */
[----:B--2---:R-:W-:-:S03]  /*2fe0*/  @!P4 IMAD.WIDE.U32 R4, R6, c[0x0][0x198], R2 ;  /* 0x000066000604ca25 */ /* 0x004fc600078e0002 */
[----:B------:R1:W-:Y:S01]  /*2ff0*/  @P0 STS [R208+0x2008], RZ ;  /* 0x002008ffd0000388 */ /* 0x0003e20000000800 */
[----:B------:R-:W-:-:S03]  /*3000*/  @!P5 IMAD.MOV.U32 R6, RZ, RZ, R2 ;  /* 0x000000ffff06d224 */ /* 0x000fc600078e0002 */
[----:B------:R1:W-:Y:S01]  /*3010*/  @P0 STS [R208+0x200c], RZ ;  /* 0x00200cffd0000388 */ /* 0x0003e20000000800 */
[----:B------:R-:W-:Y:S02]  /*3020*/  @!P4 IMAD.IADD R5, R5, 0x1, R11 ;  /* 0x000000010505c824 */ /* 0x000fe400078e020b */
[----:B------:R-:W-:Y:S01]  /*3030*/  @!P5 IMAD.WIDE.U32 R6, R0, c[0x0][0x198], R6 ;  /* 0x000066000006da25 */ /* 0x000fe200078e0006 */
[----:B------:R-:W-:Y:S01]  /*3040*/  @!PT LDS RZ, [RZ] ;  /* 0x00000000fffff984 */ /* 0x000fe20000000800 */
[----:B------:R-:W-:Y:S01]  /*3050*/  @!PT LDS RZ, [RZ] ;  /* 0x00000000fffff984 */ /* 0x000fe20000000800 */
[----:B------:R-:W-:Y:S01]  /*3060*/  @!PT LDS RZ, [RZ] ;  /* 0x00000000fffff984 */ /* 0x000fe20000000800 */
[----:B------:R1:W-:Y:S03]  /*3070*/  @!P0 LDGSTS.E.BYPASS.LTC128B.128 [R208], [R206.64] ;  /* 0x00000000ced08fae */ /* 0x0003e6000b901d44 */
[----:B------:R-:W-:Y:S01]  /*3080*/  IMAD R11, R13, c[0x0][0x1b8], RZ ;  /* 0x00006e000d0b7a24 */ /* 0x000fe200078e02ff */
[----:B------:R1:W-:Y:S01]  /*3090*/  @!P0 LDGSTS.E.BYPASS.LTC128B.128 [R208+0x2000], [R206.64+0x80] ;  /* 0x02000080ced08fae */ /* 0x0003e2000b901d44 */
[----:B------:R-:W-:Y:S01]  /*30a0*/  @!P5 IADD3 R9, R7, R9, RZ ;  /* 0x000000090709d210 */ /* 0x000fe20007ffe0ff */
[----:B------:R-:W-:Y:S01]  /*30b0*/  IMAD.U32 R7, RZ, RZ, UR9 ;  /* 0x00000009ff077e24 */ /* 0x000fe2000f8e00ff */
[C---:B------:R-:W-:Y:S01]  /*30c0*/  @!P5 LEA R18, P0, R6.reuse, c[0x0][0x168], 0x1 ;  /* 0x00005a000612da11 */ /* 0x040fe200078008ff */
[----:B------:R1:W-:Y:S03]  /*30d0*/  @P6 STS [R208+0x1000], RZ ;  /* 0x001000ffd0006388 */ /* 0x0003e60000000800 */
[----:B------:R-:W-:Y:S01]  /*30e0*/  @!P5 LEA.HI.X R19, R6, c[0x0][0x16c], R9, 0x1, P0 ;  /* 0x00005b000613da11 */ /* 0x000fe200000f0c09 */
[----:B------:R1:W-:Y:S01]  /*30f0*/  @P6 STS [R208+0x1004], RZ ;  /* 0x001004ffd0006388 */ /* 0x0003e20000000800 */
[----:B------:R-:W-:-:S03]  /*3100*/  @!P4 LEA R16, P0, R4, c[0x0][0x168], 0x1 ;  /* 0x00005a000410ca11 */ /* 0x000fc600078008ff */
[----:B------:R1:W-:Y:S01]  /*3110*/  @P6 STS [R208+0x1008], RZ ;  /* 0x001008ffd0006388 */ /* 0x0003e20000000800 */
[----:B------:R-:W-:Y:S01]  /*3120*/  @!P4 LEA.HI.X R17, R4, c[0x0][0x16c], R5, 0x1, P0 ;  /* 0x00005b000411ca11 */ /* 0x000fe200000f0c05 */
[----:B------:R-:W-:Y:S01]  /*3130*/  IMAD.WIDE.U32 R4, R12, c[0x0][0x1a0], R14 ;  /* 0x000068000c047a25 */ /* 0x000fe200078e000e */
[----:B------:R-:W-:Y:S01]  /*3140*/  @!P3 IADD3 R9, P0, R0, 0x40, RZ ;  /* 0x000000400009b810 */ /* 0x000fe20007f1e0ff */
[----:B------:R1:W-:Y:S02]  /*3150*/  @P6 STS [R208+0x100c], RZ ;  /* 0x00100cffd0006388 */ /* 0x0003e40000000800 */
[----:B------:R-:W-:Y:S02]  /*3160*/  IMAD R12, R8, c[0x0][0x1bc], R11 ;  /* 0x00006f00080c7a24 */ /* 0x000fe400078e020b */
[----:B------:R-:W-:Y:S01]  /*3170*/  @!P3 IMAD.X R6, RZ, RZ, R23, P0 ;  /* 0x000000ffff06b224 */ /* 0x000fe200000e0617 */
[----:B------:R-:W-:Y:S01]  /*3180*/  @!P1 IADD3 R10, P0, R0, 0x60, RZ ;  /* 0x00000060000a9810 */ /* 0x000fe20007f1e0ff */
[----:B------:R-:W-:Y:S01]  /*3190*/  @!P5 IMAD R11, R23, c[0x0][0x1a0], RZ ;  /* 0x00006800170bda24 */ /* 0x000fe200078e02ff */
[----:B------:R1:W-:Y:S01]  /*31a0*/  @P6 STS [R208+0x3000], RZ ;  /* 0x003000ffd0006388 */ /* 0x0003e20000000800 */
[----:B------:R-:W-:-:S02]  /*31b0*/  @!P3 IMAD R6, R6, c[0x0][0x198], RZ ;  /* 0x000066000606ba24 */ /* 0x000fc400078e02ff */
[----:B------:R-:W-:Y:S01]  /*31c0*/  @!P1 IMAD.X R14, RZ, RZ, R23, P0 ;  /* 0x000000ffff0e9224 */ /* 0x000fe200000e0617 */
[----:B------:R-:W-:Y:S01]  /*31d0*/  IADD3 R4, P0, R4, UR32, RZ ;  /* 0x0000002004047c10 */ /* 0x000fe2000ff1e0ff */
[----:B------:R-:W-:Y:S01]  /*31e0*/  @!P3 IMAD R13, R9, c[0x0][0x19c], R6 ;  /* 0x00006700090dba24 */ /* 0x000fe200078e0206 */
[----:B------:R-:W-:Y:S01]  /*31f0*/  @!P3 MOV R6, R2 ;  /* 0x000000020006b202 */ /* 0x000fe20000000f00 */
[----:B------:R1:W-:Y:S01]  /*3200*/  @P6 STS [R208+0x3004], RZ ;  /* 0x003004ffd0006388 */ /* 0x0003e20000000800 */
[----:B------:R-:W-:Y:S01]  /*3210*/  IADD3.X R5, R5, UR33, R7, P0, !PT ;  /* 0x0000002105057c10 */ /* 0x000fe200087fe407 */
[----:B------:R-:W-:Y:S02]  /*3220*/  @!P3 IMAD.MOV.U32 R7, RZ, RZ, R3 ;  /* 0x000000ffff07b224 */ /* 0x000fe400078e0003 */
[----:B------:R1:W-:Y:S02]  /*3230*/  @P6 STS [R208+0x3008], RZ ;  /* 0x003008ffd0006388 */ /* 0x0003e40000000800 */
[----:B------:R-:W-:-:S02]  /*3240*/  IMAD.WIDE.U32 R4, R8, c[0x0][0x1b8], R4 ;  /* 0x00006e0008047a25 */ /* 0x000fc400078e0004 */
[----:B------:R1:W-:Y:S02]  /*3250*/  @P6 STS [R208+0x300c], RZ ;  /* 0x00300cffd0006388 */ /* 0x0003e40000000800 */
[----:B------:R-:W-:Y:S02]  /*3260*/  @!P3 IMAD.WIDE.U32 R6, R9, c[0x0][0x198], R6 ;  /* 0x000066000906ba25 */ /* 0x000fe400078e0006 */
[----:B------:R-:W-:Y:S01]  /*3270*/  @!PT LDS RZ, [RZ] ;  /* 0x00000000fffff984 */ /* 0x000fe20000000800 */
[----:B------:R-:W-:Y:S01]  /*3280*/  @!PT LDS RZ, [RZ] ;  /* 0x00000000fffff984 */ /* 0x000fe20000000800 */
[----:B------:R-:W-:Y:S01]  /*3290*/  @!PT LDS RZ, [RZ] ;  /* 0x00000000fffff984 */ /* 0x000fe20000000800 */
[----:B------:R1:W-:Y:S02]  /*32a0*/  @!P6 LDGSTS.E.BYPASS.LTC128B.128 [R208+0x1000], [R20.64] ;  /* 0x0100000014d0efae */ /* 0x0003e4000b901d44 */
[----:B------:R-:W-:Y:S02]  /*32b0*/  @!P1 IMAD.MOV.U32 R8, RZ, RZ, R2 ;  /* 0x000000ffff089224 */ /* 0x000fe400078e0002 */
[----:B------:R-:W-:Y:S01]  /*32c0*/  @!P1 IMAD R2, R14, c[0x0][0x198], RZ ;  /* 0x000066000e029a24 */ /* 0x000fe200078e02ff */
[----:B------:R-:W-:Y:S01]  /*32d0*/  @!P3 LEA R14, P0, R6, c[0x0][0x168], 0x1 ;  /* 0x00005a00060eba11 */ /* 0x000fe200078008ff */
[----:B------:R-:W-:Y:S01]  /*32e0*/  @!P1 IMAD.MOV.U32 R9, RZ, RZ, R3 ;  /* 0x000000ffff099224 */ /* 0x000fe200078e0003 */
[----:B------:R-:W-:Y:S01]  /*32f0*/  IADD3 R3, R5, R12, RZ ;  /* 0x0000000c05037210 */ /* 0x000fe20007ffe0ff */
[----:B------:R-:W-:Y:S01]  /*3300*/  @!P3 IMAD.IADD R7, R7, 0x1, R13 ;  /* 0x000000010707b824 */ /* 0x000fe200078e020d */
[----:B------:R1:W-:Y:S01]  /*3310*/  @!P6 LDGSTS.E.BYPASS.LTC128B.128 [R208+0x3000], [R20.64+0x80] ;  /* 0x0300008014d0efae */ /* 0x0003e2000b901d44 */
[----:B------:R-:W-:-:S02]  /*3320*/  @!P1 IMAD R12, R10, c[0x0][0x19c], R2 ;  /* 0x000067000a0c9a24 */ /* 0x000fc400078e0202 */
[----:B------:R-:W-:Y:S01]  /*3330*/  @!P5 IMAD.MOV.U32 R2, RZ, RZ, R4 ;  /* 0x000000ffff02d224 */ /* 0x000fe200078e0004 */
[----:B------:R-:W-:Y:S01]  /*3340*/  @!P3 LEA.HI.X R15, R6, c[0x0][0x16c], R7, 0x1, P0 ;  /* 0x00005b00060fba11 */ /* 0x000fe200000f0c07 */
[----:B------:R-:W-:Y:S01]  /*3350*/  @!P1 IMAD.WIDE.U32 R8, R10, c[0x0][0x198], R8 ;  /* 0x000066000a089a25 */ /* 0x000fe200078e0008 */
[----:B------:R1:W-:Y:S03]  /*3360*/  @P5 STS.128 [R22+0xc000], RZ ;  /* 0x00c000ff16005388 */ /* 0x0003e60000000c00 */
[----:B------:R-:W-:Y:S01]  /*3370*/  @!P5 IMAD.WIDE.U32 R6, R0, c[0x0][0x1a0], R2 ;  /* 0x000068000006da25 */ /* 0x000fe200078e0002 */
[----:B------:R1:W-:Y:S03]  /*3380*/  @P5 STS.128 [R22+0x10000], RZ ;  /* 0x010000ff16005388 */ /* 0x0003e60000000c00 */
[----:B------:R-:W-:Y:S01]  /*3390*/  @!P1 IMAD.IADD R2, R9, 0x1, R12 ;  /* 0x0000000109029824 */ /* 0x000fe200078e020c */
[----:B------:R-:W-:Y:S01]  /*33a0*/  @!P1 LEA R12, P0, R8, c[0x0][0x168], 0x1 ;  /* 0x00005a00080c9a11 */ /* 0x000fe200078008ff */
[----:B------:R-:W-:Y:S01]  /*33b0*/  @!P5 IMAD R5, R0, c[0x0][0x1a4], R11 ;  /* 0x000069000005da24 */ /* 0x000fe200078e020b */
[----:B------:R-:W-:Y:S01]  /*33c0*/  @!PT LDS RZ, [RZ] ;  /* 0x00000000fffff984 */ /* 0x000fe20000000800 */
[----:B------:R-:W-:Y:S01]  /*33d0*/  @!PT LDS RZ, [RZ] ;  /* 0x00000000fffff984 */ /* 0x000fe20000000800 */
[----:B------:R-:W-:Y:S01]  /*33e0*/  @!PT LDS RZ, [RZ] ;  /* 0x00000000fffff984 */ /* 0x000fe20000000800 */
[----:B------:R1:W-:Y:S02]  /*33f0*/  @!P5 LDGSTS.E.BYPASS.LTC128B.128 [R22+0xc000], [R18.64] ;  /* 0x0c0000001216dfae */ /* 0x0003e4000b901d44 */
[----:B------:R-:W-:Y:S01]  /*3400*/  @!P1 LEA.HI.X R13, R8, c[0x0][0x16c], R2, 0x1, P0 ;  /* 0x00005b00080d9a11 */ /* 0x000fe200000f0c02 */
[----:B------:R-:W-:Y:S01]  /*3410*/  @!P5 IMAD.IADD R5, R7, 0x1, R5 ;  /* 0x000000010705d824 */ /* 0x000fe200078e0205 */
[----:B------:R-:W-:Y:S01]  /*3420*/  @!P5 LEA R8, P0, R6, c[0x0][0x170], 0x1 ;  /* 0x00005c000608da11 */ /* 0x000fe200078008ff */
[----:B------:R1:W-:Y:S01]  /*3430*/  @!P5 LDGSTS.E.BYPASS.LTC128B.128 [R22+0x10000], [R18.64+0x80] ;  /* 0x100000801216dfae */ /* 0x0003e2000b901d44 */
[----:B------:R-:W-:-:S02]  /*3440*/  @!P4 MOV R7, R3 ;  /* 0x000000030007c202 */ /* 0x000fc40000000f00 */
[----:B------:R-:W-:Y:S01]  /*3450*/  @!P5 LEA.HI.X R9, R6, c[0x0][0x174], R5, 0x1, P0 ;  /* 0x00005d000609da11 */ /* 0x000fe200000f0c05 */
[----:B------:R1:W-:Y:S01]  /*3460*/  @P4 STS.128 [R22+0xd000], RZ ;  /* 0x00d000ff16004388 */ /* 0x0003e20000000c00 */
[----:B------:R-:W-:Y:S01]  /*3470*/  @!P4 IADD3 R2, P0, R0, 0x20, RZ ;  /* 0x000000200002c810 */ /* 0x000fe20007f1e0ff */
[----:B------:R-:W-:Y:S02]  /*3480*/  @!P4 IMAD.MOV.U32 R6, RZ, RZ, R4 ;  /* 0x000000ffff06c224 */ /* 0x000fe400078e0004 */
[----:B------:R1:W-:Y:S01]  /*3490*/  @P4 STS.128 [R22+0x11000], RZ ;  /* 0x011000ff16004388 */ /* 0x0003e20000000c00 */
[----:B------:R-:W-:Y:S01]  /*34a0*/  @!P4 IADD3.X R5, RZ, R23, RZ, P0, !PT ;  /* 0x00000017ff05c210 */ /* 0x000fe200007fe4ff */
[----:B------:R-:W-:Y:S01]  /*34b0*/  @!P4 IMAD.WIDE.U32 R6, R2, c[0x0][0x1a0], R6 ;  /* 0x000068000206ca25 */ /* 0x000fe200078e0006 */
[----:B------:R-:W-:Y:S01]  /*34c0*/  @!P3 IADD3 R11, P0, R0, 0x40, RZ ;  /* 0x00000040000bb810 */ /* 0x000fe20007f1e0ff */
[----:B------:R-:W-:Y:S01]  /*34d0*/  @!PT LDS RZ, [RZ] ;  /* 0x00000000fffff984 */ /* 0x000fe20000000800 */
[----:B------:R-:W-:Y:S01]  /*34e0*/  @!PT LDS RZ, [RZ] ;  /* 0x00000000fffff984 */ /* 0x000fe20000000800 */
[----:B------:R-:W-:Y:S01]  /*34f0*/  @!PT LDS RZ, [RZ] ;  /* 0x00000000fffff984 */ /* 0x000fe20000000800 */
[----:B------:R1:W-:Y:S02]  /*3500*/  @!P4 LDGSTS.E.BYPASS.LTC128B.128 [R22+0xd000], [R16.64] ;  /* 0x0d0000001016cfae */ /* 0x0003e4000b901d44 */
[----:B------:R-:W-:-:S02]  /*3510*/  @!P4 IMAD R5, R5, c[0x0][0x1a0], RZ ;  /* 0x000068000505ca24 */ /* 0x000fc400078e02ff */
[----:B------:R-:W-:Y:S01]  /*3520*/  @!P3 IMAD.X R10, RZ, RZ, R23, P0 ;  /* 0x000000ffff0ab224 */ /* 0x000fe200000e0617 */
[----:B------:R-:W-:Y:S01]  /*3530*/  @!P1 IADD3 R0, P0, R0, 0x60, RZ ;  /* 0x0000006000009810 */ /* 0x000fe20007f1e0ff */
[----:B------:R-:W-:Y:S01]  /*3540*/  @!P4 IMAD R25, R2, c[0x0][0x1a4], R5 ;  /* 0x000069000219ca24 */ /* 0x000fe200078e0205 */
[----:B------:R1:W-:Y:S01]  /*3550*/  @!P4 LDGSTS.E.BYPASS.LTC128B.128 [R22+0x11000], [R16.64+0x80] ;  /* 0x110000801016cfae */ /* 0x0003e2000b901d44 */
[----:B------:R-:W-:Y:S02]  /*3560*/  @!P3 IMAD R10, R10, c[0x0][0x1a0], RZ ;  /* 0x000068000a0aba24 */ /* 0x000fe400078e02ff */
[----:B------:R-:W-:Y:S01]  /*3570*/  @!P3 IMAD.MOV.U32 R5, RZ, RZ, R3 ;  /* 0x000000ffff05b224 */ /* 0x000fe200078e0003 */
[----:B------:R1:W-:Y:S01]  /*3580*/  @P3 STS.128 [R22+0xe000], RZ ;  /* 0x00e000ff16003388 */ /* 0x0003e20000000c00 */
[----:B------:R-:W-:Y:S02]  /*3590*/  @!P1 IMAD.X R23, RZ, RZ, R23, P0 ;  /* 0x000000ffff179224 */ /* 0x000fe400000e0617 */
[----:B------:R-:W-:Y:S01]  /*35a0*/  @!P1 IMAD.MOV.U32 R2, RZ, RZ, R4 ;  /* 0x000000ffff029224 */ /* 0x000fe200078e0004 */
[----:B------:R1:W-:Y:S01]  /*35b0*/  @P3 STS.128 [R22+0x12000], RZ ;  /* 0x012000ff16003388 */ /* 0x0003e20000000c00 */
[C---:B------:R-:W-:Y:S01]  /*35c0*/  @!P3 IMAD R24, R11.reuse, c[0x0][0x1a4], R10 ;  /* 0x000069000b18ba24 */ /* 0x040fe200078e020a */
[----:B------:R-:W-:Y:S01]  /*35d0*/  @!P4 LEA R10, P0, R6, c[0x0][0x170], 0x1 ;  /* 0x00005c00060aca11 */ /* 0x000fe200078008ff */
[----:B------:R-:W-:Y:S01]  /*35e0*/  @!P3 IMAD.WIDE.U32 R4, R11, c[0x0][0x1a0], R4 ;  /* 0x000068000b04ba25 */ /* 0x000fe200078e0004 */
[----:B------:R-:W-:Y:S01]  /*35f0*/  @!PT LDS RZ, [RZ] ;  /* 0x00000000fffff984 */ /* 0x000fe20000000800 */
[----:B------:R-:W-:Y:S01]  /*3600*/  @!PT LDS RZ, [RZ] ;  /* 0x00000000fffff984 */ /* 0x000fe20000000800 */
[----:B------:R-:W-:Y:S01]  /*3610*/  @!PT LDS RZ, [RZ] ;  /* 0x00000000fffff984 */ /* 0x000fe20000000800 */
[----:B------:R1:W-:Y:S03]  /*3620*/  @!P3 LDGSTS.E.BYPASS.LTC128B.128 [R22+0xe000], [R14.64] ;  /* 0x0e0000000e16bfae */ /* 0x0003e6000b901d44 */
[----:B------:R-:W-:Y:S01]  /*3630*/  @!P1 IMAD R23, R23, c[0x0][0x1a0], RZ ;  /* 0x0000680017179a24 */ /* 0x000fe200078e02ff */
[----:B------:R1:W-:Y:S01]  /*3640*/  @!P3 LDGSTS.E.BYPASS.LTC128B.128 [R22+0x12000], [R14.64+0x80] ;  /* 0x120000800e16bfae */ /* 0x0003e2000b901d44 */
[----:B------:R-:W-:Y:S01]  /*3650*/  @!P4 IMAD.IADD R7, R7, 0x1, R25 ;  /* 0x000000010707c824 */ /* 0x000fe200078e0219 */
[----:B------:R-:W-:Y:S01]  /*3660*/  @!P3 IADD3 R5, R5, R24, RZ ;  /* 0x000000180505b210 */ /* 0x000fe20007ffe0ff */
[C---:B------:R-:W-:Y:S01]  /*3670*/  @!P1 IMAD R23, R0.reuse, c[0x0][0x1a4], R23 ;  /* 0x0000690000179a24 */ /* 0x040fe200078e0217 */
[----:B------:R1:W-:Y:S01]  /*3680*/  @P1 STS.128 [R22+0xf000], RZ ;  /* 0x00f000ff16001388 */ /* 0x0003e20000000c00 */
[----:B------:R-:W-:Y:S01]  /*3690*/  @!P1 IMAD.WIDE.U32 R2, R0, c[0x0][0x1a0], R2 ;  /* 0x0000680000029a25 */ /* 0x000fe200078e0002 */
[----:B------:R-:W-:-:S02]  /*36a0*/  IADD3 R0, R252, 0x20, RZ ;  /* 0x00000020fc007810 */ /* 0x000fc40007ffe0ff */
[----:B------:R1:W-:Y:S01]  /*36b0*/  @P1 STS.128 [R22+0x13000], RZ ;  /* 0x013000ff16001388 */ /* 0x0003e20000000c00 */
[----:B------:R-:W-:Y:S01]  /*36c0*/  @!P4 LEA.HI.X R11, R6, c[0x0][0x174], R7, 0x1, P0 ;  /* 0x00005d00060bca11 */ /* 0x000fe200000f0c07 */
[----:B------:R-:W-:Y:S01]  /*36d0*/  @!P1 IMAD.IADD R3, R3, 0x1, R23 ;  /* 0x0000000103039824 */ /* 0x000fe200078e0217 */
[----:B------:R-:W-:Y:S01]  /*36e0*/  IADD3 R7, R252, 0x8, RZ ;  /* 0x00000008fc077810 */ /* 0x000fe20007ffe0ff */
[----:B------:R-:W-:Y:S01]  /*36f0*/  @!PT LDS RZ, [RZ] ;  /* 0x00000000fffff984 */ /* 0x000fe20000000800 */
[----:B------:R-:W-:Y:S01]  /*3700*/  @!PT LDS RZ, [RZ] ;  /* 0x00000000fffff984 */ /* 0x000fe20000000800 */
[----:B------:R-:W-:Y:S01]  /*3710*/  @!PT LDS RZ, [RZ] ;  /* 0x00000000fffff984 */ /* 0x000fe20000000800 */
[----:B------:R1:W-:Y:S01]  /*3720*/  @!P1 LDGSTS.E.BYPASS.LTC128B.128 [R22+0xf000], [R12.64] ;  /* 0x0f0000000c169fae */ /* 0x0003e2000b901d44 */
[C---:B------:R-:W-:Y:S02]  /*3730*/  @!P1 LEA R6, P0, R2.reuse, c[0x0][0x170], 0x1 ;  /* 0x00005c0002069a11 */ /* 0x040fe400078008ff */
[----:B------:R-:W-:Y:S01]  /*3740*/  ISETP.GE.AND P6, PT, R7, UR8, PT ;  /* 0x0000000807007c0c */ /* 0x000fe2000bfc6270 */
[----:B------:R1:W-:Y:S01]  /*3750*/  @!P1 LDGSTS.E.BYPASS.LTC128B.128 [R22+0x13000], [R12.64+0x80] ;  /* 0x130000800c169fae */ /* 0x0003e2000b901d44 */
[----:B------:R-:W-:Y:S01]  /*3760*/  @!P1 LEA.HI.X R7, R2, c[0x0][0x174], R3, 0x1, P0 ;  /* 0x00005d0002079a11 */ /* 0x000fe200000f0c03 */
[----:B------:R-:W-:-:S02]  /*3770*/  IMAD.SHL.U32 R2, R252, 0x4, RZ ;  /* 0x00000004fc027824 */ /* 0x000fc400078e00ff */
        /* <DEDUP_REMOVED lines=13> */
[----:B------:R1:W-:Y:S01]  /*3850*/  @!P4 LDGSTS.E.BYPASS.LTC128B.128 [R22+0x19000], [R10.64+0x80] ;  /* 0x190000800a16cfae */ /* 0x0003e2000b901d44 */
[----:B------:R-:W-:-:S03]  /*3860*/  ISETP.GE.AND P4, PT, R252, UR8, PT ;  /* 0x00000008fc007c0c */ /* 0x000fc6000bf86270 */
[----:B------:R1:W-:Y:S04]  /*3870*/  @P3 STS.128 [R22+0x16000], RZ ;  /* 0x016000ff16003388 */ /* 0x0003e80000000c00 */
[----:B------:R1:W-:Y:S01]  /*3880*/  @P3 STS.128 [R22+0x1a000], RZ ;  /* 0x01a000ff16003388 */ /* 0x0003e20000000c00 */
[----:B--2---:R-:W-:-:S04]  /*3890*/  @!P3 LEA R8, P5, R4, c[0x0][0x170], 0x1 ;  /* 0x00005c000408ba11 */ /* 0x004fc800078a08ff */
[----:B------:R-:W-:Y:S02]  /*38a0*/  @!P3 LEA.HI.X R9, R4, c[0x0][0x174], R5, 0x1, P5 ;  /* 0x00005d000409ba11 */ /* 0x000fe400028f0c05 */
[----:B------:R-:W-:Y:S02]  /*38b0*/  ISETP.GE.AND P5, PT, R0, UR8, PT ;  /* 0x0000000800007c0c */ /* 0x000fe4000bfa6270 */
[----:B------:R-:W-:Y:S01]  /*38c0*/  IADD3 R0, R252, 0x28, RZ ;  /* 0x00000028fc007810 */ /* 0x000fe20007ffe0ff */
[----:B------:R-:W-:Y:S01]  /*38d0*/  @!PT LDS RZ, [RZ] ;  /* 0x00000000fffff984 */ /* 0x000fe20000000800 */
[----:B------:R-:W-:Y:S01]  /*38e0*/  @!PT LDS RZ, [RZ] ;  /* 0x00000000fffff984 */ /* 0x000fe20000000800 */
[----:B------:R-:W-:Y:S01]  /*38f0*/  @!PT LDS RZ, [RZ] ;  /* 0x00000000fffff984 */ /* 0x000fe20000000800 */
[----:B------:R1:W-:Y:S03]  /*3900*/  @!P3 LDGSTS.E.BYPASS.LTC128B.128 [R22+0x16000], [R8.64] ;  /* 0x160000000816bfae */ /* 0x0003e6000b901d44 */
[----:B------:R-:W-:Y:S01]  /*3910*/  ISETP.GE.AND P0, PT, R0, UR8, PT ;  /* 0x0000000800007c0c */ /* 0x000fe2000bf06270 */
[----:B------:R1:W-:Y:S01]  /*3920*/  @!P3 LDGSTS.E.BYPASS.LTC128B.128 [R22+0x1a000], [R8.64+0x80] ;  /* 0x1a0000800816bfae */ /* 0x0003e2000b901d44 */
[----:B------:R-:W-:-:S02]  /*3930*/  SHF.R.S32.HI R3, RZ, 0x1f, R0 ;  /* 0x0000001fff037819 */ /* 0x000fc40000011400 */
[----:B------:R-:W-:Y:S01]  /*3940*/  IADD3 R2, P3, R2, UR16, RZ ;  /* 0x0000001002027c10 */ /* 0x000fe2000ff7e0ff */
[----:B------:R1:W-:Y:S04]  /*3950*/  @P1 STS.128 [R22+0x17000], RZ ;  /* 0x017000ff16001388 */ /* 0x0003e80000000c00 */
[----:B------:R1:W-:Y:S04]  /*3960*/  @P1 STS.128 [R22+0x1b000], RZ ;  /* 0x01b000ff16001388 */ /* 0x0003e80000000c00 */
[----:B------:R-:W-:Y:S01]  /*3970*/  @!PT LDS RZ, [RZ] ;  /* 0x00000000fffff984 */ /* 0x000fe20000000800 */
[----:B------:R-:W-:Y:S01]  /*3980*/  @!PT LDS RZ, [RZ] ;  /* 0x00000000fffff984 */ /* 0x000fe20000000800 */
[----:B------:R-:W-:Y:S01]  /*3990*/  @!PT LDS RZ, [RZ] ;  /* 0x00000000fffff984 */ /* 0x000fe20000000800 */
[----:B------:R2:W-:Y:S04]  /*39a0*/  @!P1 LDGSTS.E.BYPASS.LTC128B.128 [R22+0x17000], [R6.64] ;  /* 0x1700000006169fae */ /* 0x0005e8000b901d44 */
[----:B------:R2:W-:Y:S01]  /*39b0*/  @!P1 LDGSTS.E.BYPASS.LTC128B.128 [R22+0x1b000], [R6.64+0x80] ;  /* 0x1b00008006169fae */ /* 0x0005e2000b901d44 */
[----:B------:R-:W-:-:S03]  /*39c0*/  @!P0 LEA R4, P1, R0, UR16, 0x2 ;  /* 0x0000001000048c11 */ /* 0x000fc6000f8210ff */
[----:B------:R-:W0:Y:S01]  /*39d0*/  LDGDEPBAR ;  /* 0x00000000000079af */ /* 0x000e220000000000 */
[----:B------:R-:W-:Y:S02]  /*39e0*/  @!P0 LEA.HI.X R5, R0, UR15, R3, 0x2, P1 ;  /* 0x0000000f00058c11 */ /* 0x000fe400088f1403 */
[----:B------:R-:W-:-:S03]  /*39f0*/  LEA.HI R0, R27, R26, RZ, 0x4 ;  /* 0x0000001a1b007211 */ /* 0x000fc600078f20ff */
[----:B------:R3:W5:Y:S01]  /*3a00*/  @!P0 LDG.E R240, [R4.64] ;  /* 0x0000000404f08981 */ /* 0x000762000c1e1900 */
[----:B------:R-:W-:-:S05]  /*3a10*/  LOP3.LUT R0, R0, 0xfffffff0, RZ, 0xc0, !PT ;  /* 0xfffffff000007812 */ /* 0x000fca00078ec0ff */
[----:B------:R-:W-:Y:S01]  /*3a20*/  IMAD.IADD R0, R26, 0x1, -R0 ;  /* 0x000000011a007824 */ /* 0x000fe200078e0a00 */
[----:B--2---:R-:W-:-:S04]  /*3a30*/  SHF.R.S32.HI R7, RZ, 0x1f, R252 ;  /* 0x0000001fff077819 */ /* 0x004fc800000114fc */
[----:B------:R-:W-:-:S04]  /*3a40*/  SHF.L.U64.HI R6, R252, 0x2, R7 ;  /* 0x00000002fc067819 */ /* 0x000fc80000010207 */
[----:B------:R-:W-:-:S05]  /*3a50*/  IADD3.X R3, R6, UR15, RZ, P3, !PT ;  /* 0x0000000f06037c10 */ /* 0x000fca0009ffe4ff */
[----:B------:R2:W5:Y:S04]  /*3a60*/  @!P4 LDG.E R241, [R2.64] ;  /* 0x0000000402f1c981 */ /* 0x000568000c1e1900 */
[----:B------:R2:W5:Y:S04]  /*3a70*/  @!P6 LDG.E R242, [R2.64+0x20] ;  /* 0x0000200402f2e981 */ /* 0x000568000c1e1900 */
[----:B------:R2:W5:Y:S02]  /*3a80*/  @!P5 LDG.E R239, [R2.64+0x80] ;  /* 0x0000800402efd981 */ /* 0x000564000c1e1900 */
[----:B--2---:R-:W-:-:S04]  /*3a90*/  SHF.R.S32.HI R2, RZ, 0x1f, R0 ;  /* 0x0000001fff027819 */ /* 0x004fc80000011400 */
[----:B------:R-:W-:-:S04]  /*3aa0*/  LEA.HI R2, R2, R0, RZ, 0x3 ;  /* 0x0000000002027211 */ /* 0x000fc800078f18ff */
[----:B------:R-:W-:-:S04]  /*3ab0*/  LOP3.LUT R2, R2, 0xfffffff8, RZ, 0xc0, !PT ;  /* 0xfffffff802027812 */ /* 0x000fc800078ec0ff */
[----:B------:R-:W-:-:S04]  /*3ac0*/  IADD3 R0, R0, -R2, RZ ;  /* 0x8000000200007210 */ /* 0x000fc80007ffe0ff */
[C---:B------:R-:W-:Y:S02]  /*3ad0*/  LOP3.LUT P0, RZ, R0.reuse, 0x2, RZ, 0xc0, !PT ;  /* 0x0000000200ff7812 */ /* 0x040fe4000780c0ff */
[----:B------:R-:W-:Y:S02]  /*3ae0*/  LOP3.LUT P1, RZ, R0, 0x4, RZ, 0xc0, !PT ;  /* 0x0000000400ff7812 */ /* 0x000fe4000782c0ff */
[----:B------:R-:W-:-:S04]  /*3af0*/  IADD3 R0, R199, 0x2000, RZ ;  /* 0x00002000c7007810 */ /* 0x000fc80007ffe0ff */
[----:B------:R-:W-:Y:S02]  /*3b00*/  SEL R0, R0, R199, !P2 ;  /* 0x000000c700007207 */ /* 0x000fe40005000000 */
[----:B------:R-:W-:-:S03]  /*3b10*/  IADD3 R2, R200, 0x2000, RZ ;  /* 0x00002000c8027810 */ /* 0x000fc60007ffe0ff */
[----:B------:R-:W-:Y:S01]  /*3b20*/  IMAD.SHL.U32 R191, R0, 0x2, RZ ;  /* 0x0000000200bf7824 */ /* 0x000fe200078e00ff */
[----:B------:R-:W-:Y:S02]  /*3b30*/  MOV R0, c[0x0][0x22c] ;  /* 0x00008b0000007a02 */ /* 0x000fe40000000f00 */
[----:B------:R-:W-:-:S03]  /*3b40*/  SEL R2, R2, R200, !P2 ;  /* 0x000000c802027207 */ /* 0x000fc60005000000 */
[----:B------:R-:W-:Y:S02]  /*3b50*/  IMAD R0, R0, c[0x0][0x1c0], RZ ;  /* 0x0000700000007a24 */ /* 0x000fe400078e02ff */
[----:B------:R-:W-:Y:S02]  /*3b60*/  IMAD.SHL.U32 R192, R2, 0x2, RZ ;  /* 0x0000000202c07824 */ /* 0x000fe400078e00ff */
[----:B------:R-:W-:Y:S01]  /*3b70*/  IMAD.SHL.U32 R2, R0, 0x10, RZ ;  /* 0x0000001000027824 */ /* 0x000fe200078e00ff */
[C---:B---3--:R-:W-:Y:S01]  /*3b80*/  SHF.L.U64.HI R4, R252.reuse, 0x2, R7 ;  /* 0x00000002fc047819 */ /* 0x048fe20000010207 */
[----:B------:R-:W-:Y:S02]  /*3b90*/  IMAD.SHL.U32 R3, R252, 0x4, RZ ;  /* 0x00000004fc037824 */ /* 0x000fe400078e00ff */
[----:B------:R-:W-:Y:S01]  /*3ba0*/  IMAD.SHL.U32 R219, R0, 0x8, RZ ;  /* 0x0000000800db7824 */ /* 0x000fe200078e00ff */
[C---:B------:R-:W-:Y:S02]  /*3bb0*/  IADD3 R4, R2.reuse, 0x20, RZ ;  /* 0x0000002002047810 */ /* 0x040fe40007ffe0ff */
[----:B------:R-:W-:-:S02]  /*3bc0*/  IADD3 R3, R2, 0x40, RZ ;  /* 0x0000004002037810 */ /* 0x000fc40007ffe0ff */
[----:B------:R-:W-:Y:S02]  /*3bd0*/  IADD3 R2, R2, 0x60, RZ ;  /* 0x0000006002027810 */ /* 0x000fe40007ffe0ff */
[C---:B------:R-:W-:Y:S01]  /*3be0*/  IADD3 R4, R219.reuse, R4, RZ ;  /* 0x00000004db047210 */ /* 0x040fe20007ffe0ff */
[C---:B------:R-:W-:Y:S02]  /*3bf0*/  IMAD.IADD R3, R219.reuse, 0x1, R3 ;  /* 0x00000001db037824 */ /* 0x040fe400078e0203 */
[C---:B------:R-:W-:Y:S02]  /*3c00*/  IMAD.IADD R2, R219.reuse, 0x1, R2 ;  /* 0x00000001db027824 */ /* 0x040fe400078e0202 */
[C---:B------:R-:W-:Y:S01]  /*3c10*/  IMAD.IADD R4, R219.reuse, 0x1, R4 ;  /* 0x00000001db047824 */ /* 0x040fe200078e0204 */
[C---:B------:R-:W-:Y:S01]  /*3c20*/  IADD3 R3, R219.reuse, R3, RZ ;  /* 0x00000003db037210 */ /* 0x040fe20007ffe0ff */
[C---:B------:R-:W-:Y:S02]  /*3c30*/  IMAD.IADD R2, R219.reuse, 0x1, R2 ;  /* 0x00000001db027824 */ /* 0x040fe400078e0202 */
[----:B------:R-:W-:-:S02]  /*3c40*/  IMAD.IADD R248, R219, 0x1, R4 ;  /* 0x00000001dbf87824 */ /* 0x000fc400078e0204 */
[C---:B------:R-:W-:Y:S01]  /*3c50*/  IMAD.IADD R246, R219.reuse, 0x1, R3 ;  /* 0x00000001dbf67824 */ /* 0x040fe200078e0203 */
[C---:B------:R-:W-:Y:S01]  /*3c60*/  IADD3 R244, R219.reuse, R2, RZ ;  /* 0x00000002dbf47210 */ /* 0x040fe20007ffe0ff */
[----:B------:R-:W-:Y:S01]  /*3c70*/  UIADD3 UR8, UR20, UR11, URZ ;  /* 0x0000000b14087290 */ /* 0x000fe2000fffe03f */
[C---:B------:R-:W-:Y:S02]  /*3c80*/  IMAD.IADD R247, R219.reuse, 0x1, R248 ;  /* 0x00000001dbf77824 */ /* 0x040fe400078e02f8 */
[C---:B------:R-:W-:Y:S02]  /*3c90*/  IMAD.IADD R245, R219.reuse, 0x1, R246 ;  /* 0x00000001dbf57824 */ /* 0x040fe400078e02f6 */
[C---:B------:R-:W-:Y:S01]  /*3ca0*/  IMAD.IADD R243, R219.reuse, 0x1, R244 ;  /* 0x00000001dbf37824 */ /* 0x040fe200078e02f4 */
[----:B------:R-:W-:Y:S01]  /*3cb0*/  UIADD3 UR8, -UR6, 0x80, UR8 ;  /* 0x0000008006087890 */ /* 0x000fe2000fffe108 */
        /* <DEDUP_REMOVED lines=60> */
[----:B------:R-:W-:Y:S01]  /*4080*/  SEL R197, R197, 0xffffffc0, !P1 ;  /* 0xffffffc0c5c57807 */ /* 0x000fe20004800000 */
[C---:B------:R-:W-:Y:S01]  /*4090*/  IMAD.IADD R249, R219.reuse, 0x1, R243 ;  /* 0x00000001dbf97824 */ /* 0x040fe200078e02f3 */
[----:B------:R-:W-:Y:S01]  /*40a0*/  IADD3 R251, R219, R247, RZ ;  /* 0x000000f7dbfb7210 */ /* 0x000fe20007ffe0ff */
[----:B------:R-:W-:-:S02]  /*40b0*/  ULDC UR12, c[0x0][0x2e8] ;  /* 0x0000ba00000c7ab9 */ /* 0x000fc40000000800 */
[----:B------:R-:W-:Y:S02]  /*40c0*/  UIADD3 UR20, UR8, -UR12, URZ ;  /* 0x8000000c08147290 */ /* 0x000fe4000fffe03f */
[----:B-1----:R-:W-:Y:S02]  /*40d0*/  ULDC UR13, c[0x0][0x2e4] ;  /* 0x0000b900000d7ab9 */ /* 0x002fe40000000800 */
.L_x_570:
[----:B------:R-:W0:Y:S01]  /*40e0*/  LDGDEPBAR ;  /* 0x00000000000079af */ /* 0x000e220000000000 */
[C---:B------:R-:W-:Y:S01]  /*40f0*/  IMAD.IADD R0, R192.reuse, 0x1, R198 ;  /* 0x00000001c0007824 */ /* 0x040fe200078e02c6 */
[----:B------:R-:W-:Y:S01]  /*4100*/  SHF.R.S32.HI R186, RZ, 0x1f, R252 ;  /* 0x0000001fffba7819 */ /* 0x000fe200000114fc */
[--C-:B------:R-:W-:Y:S01]  /*4110*/  IMAD.IADD R3, R192, 0x1, R197.reuse ;  /* 0x00000001c0037824 */ /* 0x100fe200078e02c5 */
[----:B------:R-:W-:Y:S01]  /*4120*/  SHF.L.U32 R184, R252, 0x2, RZ ;  /* 0x00000002fcb87819 */ /* 0x000fe200000006ff */
[----:B------:R-:W-:Y:S01]  /*4130*/  IMAD.IADD R2, R0, 0x1, R197 ;  /* 0x0000000100027824 */ /* 0x000fe200078e02c5 */
[----:B------:R-:W-:Y:S01]  /*4140*/  SHF.L.U64.HI R186, R252, 0x2, R186 ;  /* 0x00000002fcba7819 */ /* 0x000fe200000102ba */
[----:B------:R-:W-:Y:S01]  /*4150*/  IMAD.MOV.U32 R214, RZ, RZ, R203 ;  /* 0x000000ffffd67224 */ /* 0x000fe200078e00cb */
[----:B------:R-:W-:Y:S01]  /*4160*/  IADD3 R184, P0, R184, UR18, RZ ;  /* 0x00000012b8b87c10 */ /* 0x000fe2000ff1e0ff */
[----:B------:R-:W-:Y:S01]  /*4170*/  USHF.L.U32 UR8, UR7, 0x6, URZ ;  /* 0x0000000607087899 */ /* 0x000fe2000800063f */
[----:B------:R-:W-:Y:S01]  /*4180*/  MOV R215, R188 ;  /* 0x000000bc00d77202 */ /* 0x000fe20000000f00 */
[----:B------:R-:W-:Y:S01]  /*4190*/  ULDC UR10, c[0x0][0x2e4] ;  /* 0x0000b900000a7ab9 */ /* 0x000fe20000000800 */
[----:B------:R-:W-:Y:S01]  /*41a0*/  IADD3.X R185, R186, UR17, RZ, P0, !PT ;  /* 0x00000011bab97c10 */ /* 0x000fe200087fe4ff */
[----:B------:R-:W-:Y:S06]  /*41b0*/  UISETP.GE.AND UP0, UPT, UR8, UR20, UPT ;  /* 0x000000140800728c */ /* 0x000fec000bf06270 */
[----:B------:R-:W-:Y:S01]  /*41c0*/  PLOP3.LUT P0, PT, PT, PT, UP0, 0x80, 0x0 ;  /* 0x000000000000781c */ /* 0x000fe20003f0f008 */
[----:B------:R-:W-:Y:S04]  /*41d0*/  DEPBAR.LE SB0, 0x0 ;  /* 0x000080000000791a */ /* 0x000fe80000000000 */
[----:B------:R-:W-:Y:S06]  /*41e0*/  BAR.SYNC.DEFER_BLOCKING 0x0 ;  /* 0x0000000000007b1d */ /* 0x000fec0000010000 */
        /* <DEDUP_REMOVED lines=9> */
[----:B-----5:R1:W5:Y:S03]  /*4280*/  LDG.E R201, [R184.64] ;  /* 0x00000004b8c97981 */ /* 0x020366000c1e1900 */
[C---:B--2---:R-:W-:Y:S03]  /*4290*/  HMMA.16816.F32.BF16 R8, R28.reuse, R16, RZ ;  /* 0x000000101c08723c */ /* 0x044fe600000418ff */
[----:B------:R1:W5:Y:S06]  /*42a0*/  LDG.E R202, [R184.64+0x20] ;  /* 0x00002004b8ca7981 */ /* 0x00036c000c1e1900 */
[----:B------:R1:W5:Y:S01]  /*42b0*/  LDG.E R187, [R184.64+0x80] ;  /* 0x00008004b8bb7981 */ /* 0x000362000c1e1900 */
[-C--:B------:R-:W-:Y:S05]  /*42c0*/  HMMA.16816.F32.BF16 R12, R28, R18.reuse, RZ ;  /* 0x000000121c0c723c */ /* 0x080fea00000418ff */
[----:B------:R1:W5:Y:S03]  /*42d0*/  LDG.E R186, [R184.64+0xa0] ;  /* 0x0000a004b8ba7981 */ /* 0x000366000c1e1900 */
        /* <DEDUP_REMOVED lines=10> */
[----:B------:R-:W2:Y:S07]  /*4380*/  LDSM.16.M88.4 R172, [R196+0xc000] ;  /* 0x00c00000c4ac783b */ /* 0x000eae0000000200 */
[-C--:B------:R-:W-:Y:S08]  /*4390*/  HMMA.16816.F32.BF16 R20, R168, R180.reuse, R20 ;  /* 0x000000b4a814723c */ /* 0x080ff00000041814 */
[C---:B------:R-:W-:Y:S08]  /*43a0*/  HMMA.16816.F32.BF16 R24, R176.reuse, R180, R24 ;  /* 0x000000b4b018723c */ /* 0x040ff00000041818 */
[-C--:B------:R-:W-:Y:S01]  /*43b0*/  HMMA.16816.F32.BF16 R28, R176, R182.reuse, R28 ;  /* 0x000000b6b01c723c */ /* 0x080fe2000004181c */
[----:B------:R-:W3:Y:S07]  /*43c0*/  LDSM.16.M88.4 R176, [R3+0x1000] ;  /* 0x0010000003b0783b */ /* 0x000eee0000000200 */
[----:B------:R-:W-:Y:S01]  /*43d0*/  HMMA.16816.F32.BF16 R32, R168, R182, R32 ;  /* 0x000000b6a820723c */ /* 0x000fe20000041820 */
[----:B------:R-:W4:Y:S06]  /*43e0*/  LDSM.16.M88.4 R168, [R196+0xc800] ;  /* 0x00c80000c4a8783b */ /* 0x000f2c0000000200 */
[----:B------:R-:W-:Y:S01]  /*43f0*/  LDSM.16.M88.4 R180, [R195+0xc000] ;  /* 0x00c00000c3b4783b */ /* 0x000fe20000000200 */
[-C--:B--2---:R-:W-:Y:S08]  /*4400*/  HMMA.16816.F32.BF16 R4, R164, R172.reuse, R4 ;  /* 0x000000aca404723c */ /* 0x084ff00000041804 */
[C---:B---3--:R-:W-:Y:S08]  /*4410*/  HMMA.16816.F32.BF16 R8, R176.reuse, R172, R8 ;  /* 0x000000acb008723c */ /* 0x048ff00000041808 */
[-C--:B------:R-:W-:Y:S08]  /*4420*/  HMMA.16816.F32.BF16 R12, R176, R174.reuse, R12 ;  /* 0x000000aeb00c723c */ /* 0x080ff0000004180c */
[C---:B------:R-:W-:Y:S01]  /*4430*/  HMMA.16816.F32.BF16 R16, R164.reuse, R174, R16 ;  /* 0x000000aea410723c */ /* 0x040fe20000041810 */
[----:B------:R-:W2:Y:S07]  /*4440*/  LDSM.16.M88.4 R172, [R2] ;  /* 0x0000000002ac783b */ /* 0x000eae0000000200 */
[-C--:B----4-:R-:W-:Y:S08]  /*4450*/  HMMA.16816.F32.BF16 R20, R164, R168.reuse, R20 ;  /* 0x000000a8a414723c */ /* 0x090ff00000041814 */
        /* <DEDUP_REMOVED lines=10> */
[----:B------:R-:W-:Y:S07]  /*4500*/  LDSM.16.M88.4 R180, [R2+0x3000] ;  /* 0x0030000002b4783b */ /* 0x000fee0000000200 */
[-C--:B----4-:R-:W-:Y:S08]  /*4510*/  HMMA.16816.F32.BF16 R20, R172, R164.reuse, R20 ;  /* 0x000000a4ac14723c */ /* 0x090ff00000041814 */
[C---:B------:R-:W-:Y:S08]  /*4520*/  HMMA.16816.F32.BF16 R24, R176.reuse, R164, R24 ;  /* 0x000000a4b018723c */ /* 0x040ff00000041818 */
[-C--:B------:R-:W-:Y:S01]  /*4530*/  HMMA.16816.F32.BF16 R28, R176, R166.reuse, R28 ;  /* 0x000000a6b01c723c */ /* 0x080fe2000004181c */
[----:B------:R-:W-:Y:S07]  /*4540*/  LDSM.16.M88.4 R176, [R193+0x10800] ;  /* 0x01080000c1b0783b */ /* 0x000fee0000000200 */
[----:B------:R-:W-:Y:S01]  /*4550*/  HMMA.16816.F32.BF16 R32, R172, R166, R32 ;  /* 0x000000a6ac20723c */ /* 0x000fe20000041820 */
[----:B------:R-:W2:Y:S06]  /*4560*/  LDSM.16.M88.4 R164, [R192+0x2000] ;  /* 0x00200000c0a4783b */ /* 0x000eac0000000200 */
[----:B------:R-:W3:Y:S01]  /*4570*/  LDSM.16.M88.4 R172, [R192+0x3000] ;  /* 0x00300000c0ac783b */ /* 0x000ee20000000200 */
[-C--:B--2---:R-:W-:Y:S08]  /*4580*/  HMMA.16816.F32.BF16 R4, R164, R168.reuse, R4 ;  /* 0x000000a8a404723c */ /* 0x084ff00000041804 */
        /* <DEDUP_REMOVED lines=9> */
[----:B------:R-:W2:Y:S06]  /*4620*/  LDSM.16.M88.4 R164, [R0+0x2000] ;  /* 0x0020000000a4783b */ /* 0x000eac0000000200 */
[----:B------:R-:W3:Y:S01]  /*4630*/  LDSM.16.M88.4 R176, [R194+0x10800] ;  /* 0x01080000c2b0783b */ /* 0x000ee20000000200 */
[-C--:B--2---:R-:W-:Y:S08]  /*4640*/  HMMA.16816.F32.BF16 R4, R164, R168.reuse, R4 ;  /* 0x000000a8a404723c */ /* 0x084ff00000041804 */
[C---:B------:R-:W-:Y:S08]  /*4650*/  HMMA.16816.F32.BF16 R8, R172.reuse, R168, R8 ;  /* 0x000000a8ac08723c */ /* 0x040ff00000041808 */
        /* <DEDUP_REMOVED lines=18> */
[----:B------:R-:W2:Y:S07]  /*4780*/  LDSM.16.M88.4 R172, [R195+0x10000] ;  /* 0x01000000c3ac783b */ /* 0x000eae0000000200 */
[----:B------:R-:W-:Y:S01]  /*4790*/  HMMA.16816.F32.BF16 R32, R164, R178, R32 ;  /* 0x000000b2a420723c */ /* 0x000fe20000041820 */
[----:B------:R-:W3:Y:S07]  /*47a0*/  LDSM.16.M88.4 R164, [R195+0x10800] ;  /* 0x01080000c3a4783b */ /* 0x000eee0000000200 */
[-C--:B--2---:R-:W-:Y:S08]  /*47b0*/  HMMA.16816.F32.BF16 R4, R168, R172.reuse, R4 ;  /* 0x000000aca804723c */ /* 0x084ff00000041804 */
[C---:B------:R-:W-:Y:S08]  /*47c0*/  HMMA.16816.F32.BF16 R8, R180.reuse, R172, R8 ;  /* 0x000000acb408723c */ /* 0x040ff00000041808 */
[-C--:B------:R-:W-:Y:S08]  /*47d0*/  HMMA.16816.F32.BF16 R12, R180, R174.reuse, R12 ;  /* 0x000000aeb40c723c */ /* 0x080ff0000004180c */
[C---:B------:R-:W-:Y:S08]  /*47e0*/  HMMA.16816.F32.BF16 R16, R168.reuse, R174, R16 ;  /* 0x000000aea810723c */ /* 0x040ff00000041810 */
[-C--:B---3--:R-:W-:Y:S08]  /*47f0*/  HMMA.16816.F32.BF16 R20, R168, R164.reuse, R20 ;  /* 0x000000a4a814723c */ /* 0x088ff00000041814 */
[C---:B------:R-:W-:Y:S08]  /*4800*/  HMMA.16816.F32.BF16 R24, R180.reuse, R164, R24 ;  /* 0x000000a4b418723c */ /* 0x040ff00000041818 */
[-C--:B------:R-:W-:Y:S08]  /*4810*/  HMMA.16816.F32.BF16 R28, R180, R166.reuse, R28 ;  /* 0x000000a6b41c723c */ /* 0x080ff0000004181c */
[----:B------:R-:W-:Y:S01]  /*4820*/  HMMA.16816.F32.BF16 R32, R168, R166, R32 ;  /* 0x000000a6a820723c */ /* 0x000fe20000041820 */
[----:B------:R-:W-:-:S07]  /*4830*/  @!P0 BRA `(.L_x_566) ;  /* 0x000000c000008947 */ /* 0x000fce0003800000 */
[----:B-1----:R-:W-:Y:S02]  /*4840*/  USHF.L.U32 UR9, UR21, 0x7, URZ ;  /* 0x0000000715097899 */ /* 0x002fe4000800063f */
[----:B------:R-:W-:Y:S02]  /*4850*/  UIADD3 UR14, UR8, 0x40, URZ ;  /* 0x00000040080e7890 */ /* 0x000fe4000fffe03f */
[----:B------:R-:W-:Y:S02]  /*4860*/  UIADD3 UR10, UR9, UR11, URZ ;  /* 0x0000000b090a7290 */ /* 0x000fe4000fffe03f */
[----:B------:R-:W-:Y:S02]  /*4870*/  UIADD3 UR12, UR9, 0x80, URZ ;  /* 0x00000080090c7890 */ /* 0x000fe4000fffe03f */
[----:B------:R-:W-:Y:S03]  /*4880*/  UIADD3 UR9, UR13, UR10, -UR6 ;  /* 0x0000000a0d097290 */ /* 0x000fe6000fffe806 */
[----:B------:R-:W-:Y:S01]  /*4890*/  UMOV UR10, UR13 ;  /* 0x0000000d000a7c82 */ /* 0x000fe20008000000 */
[----:B------:R-:W-:Y:S01]  /*48a0*/  IMAD.U32 R0, RZ, RZ, UR12 ;  /* 0x0000000cff007e24 */ /* 0x000fe2000f8e00ff */
[----:B------:R-:W-:Y:S04]  /*48b0*/  UISETP.GE.AND UP0, UPT, UR14, UR9, UPT ;  /* 0x000000090e00728c */ /* 0x000fe8000bf06270 */
[----:B------:R-:W-:Y:S02]  /*48c0*/  ISETP.LT.AND P0, PT, R0, UR6, PT ;  /* 0x0000000600007c0c */ /* 0x000fe4000bf01270 */
[----:B------:R-:W-:Y:S11]  /*48d0*/  PLOP3.LUT P2, PT, PT, PT, UP0, 0x80, 0x0 ;  /* 0x000000000000781c */ /* 0x000ff60003f4f008 */
[----:B------:R-:W-:Y:S02]  /*48e0*/  @!UPT UIADD3 URZ, URZ, URZ, URZ ;  /* 0x0000003f3f3ff290 */ /* 0x000fe4000fffe03f */
[----:B------:R-:W-:-:S05]  /*48f0*/  @!P2 BRA P0, `(.L_x_567) ;  /* 0x000008200000a947 */ /* 0x000fca0000000000 */
.L_x_566:
[----:B-1----:R-:W-:Y:S01]  /*4900*/  IADD3 R164, R252, UR8, RZ ;  /* 0x00000008fca47c10 */ /* 0x002fe2000fffe0ff */
[----:B------:R-:W2:Y:S01]  /*4910*/  LDL R2, [R1+0xc] ;  /* 0x00000c0001027983 */ /* 0x000ea20000100800 */
[----:B------:R-:W-:Y:S01]  /*4920*/  UIADD3 UR9, -UR10, UR6, -UR11 ;  /* 0x000000060a097290 */ /* 0x000fe2000fffe90b */
[----:B------:R-:W-:Y:S01]  /*4930*/  IMAD.U32 R0, RZ, RZ, UR21 ;  /* 0x00000015ff007e24 */ /* 0x000fe2000f8e00ff */
[C---:B------:R-:W-:Y:S01]  /*4940*/  IADD3 R172, R164.reuse, 0x8, RZ ;  /* 0x00000008a4ac7810 */ /* 0x040fe20007ffe0ff */
[----:B------:R-:W-:Y:S02]  /*4950*/  UIADD3 UR12, UR6, 0x1, -UR11 ;  /* 0x00000001060c7890 */ /* 0x000fe4000fffe80b */
[----:B------:R-:W-:Y:S01]  /*4960*/  UMOV UR13, UR10 ;  /* 0x0000000a000d7c82 */ /* 0x000fe20008000000 */
[----:B------:R-:W-:Y:S01]  /*4970*/  IADD3 R3, R164, UR9, RZ ;  /* 0x00000009a4037c10 */ /* 0x000fe2000fffe0ff */
[----:B------:R-:W-:Y:S03]  /*4980*/  UIADD3 UR8, UR12, UR44, URZ ;  /* 0x0000002c0c087290 */ /* 0x000fe6000fffe03f */
[----:B------:R-:W-:Y:S03]  /*4990*/  IMNMX R3, RZ, R3, !PT ;  /* 0x00000003ff037217 */ /* 0x000fe60007800200 */
[----:B------:R-:W-:Y:S01]  /*49a0*/  IADD3 R173, R172, UR8, RZ ;  /* 0x00000008acad7c10 */ /* 0x000fe2000fffe0ff */
[----:B--2---:R-:W-:Y:S01]  /*49b0*/  IMAD R0, R0, 0x80, R2 ;  /* 0x0000008000007824 */ /* 0x004fe200078e0202 */
[----:B------:R-:W-:Y:S04]  /*49c0*/  IADD3 R2, R164, UR8, RZ ;  /* 0x00000008a4027c10 */ /* 0x000fe8000fffe0ff */
[----:B------:R-:W-:Y:S02]  /*49d0*/  IADD3 R171, R0, 0x1, RZ ;  /* 0x0000000100ab7810 */ /* 0x000fe40007ffe0ff */
[----:B------:R-:W-:Y:S02]  /*49e0*/  IMNMX R2, R2, UR6, PT ;  /* 0x0000000602027c17 */ /* 0x000fe4000b800200 */
[CC--:B------:R-:W-:Y:S02]  /*49f0*/  ISETP.GE.AND P2, PT, R0.reuse, R3.reuse, PT ;  /* 0x000000030000720c */ /* 0x0c0fe40003f46270 */
[CC--:B------:R-:W-:Y:S02]  /*4a00*/  ISETP.GE.AND P0, PT, R171.reuse, R3.reuse, PT ;  /* 0x00000003ab00720c */ /* 0x0c0fe40003f06270 */
[C---:B------:R-:W-:Y:S02]  /*4a10*/  IADD3 R170, R0.reuse, 0x8, RZ ;  /* 0x0000000800aa7810 */ /* 0x040fe40007ffe0ff */
[C---:B------:R-:W-:Y:S02]  /*4a20*/  IADD3 R169, R0.reuse, 0x9, RZ ;  /* 0x0000000900a97810 */ /* 0x040fe40007ffe0ff */
[C---:B------:R-:W-:Y:S02]  /*4a30*/  IADD3 R168, R0.reuse, 0x10, RZ ;  /* 0x0000001000a87810 */ /* 0x040fe40007ffe0ff */
[C---:B------:R-:W-:Y:S02]  /*4a40*/  IADD3 R167, R0.reuse, 0x11, RZ ;  /* 0x0000001100a77810 */ /* 0x040fe40007ffe0ff */
[C---:B------:R-:W-:Y:S02]  /*4a50*/  IADD3 R166, R0.reuse, 0x18, RZ ;  /* 0x0000001800a67810 */ /* 0x040fe40007ffe0ff */
[C---:B------:R-:W-:Y:S02]  /*4a60*/  IADD3 R165, R0.reuse, 0x19, RZ ;  /* 0x0000001900a57810 */ /* 0x040fe40007ffe0ff */
[-C--:B------:R-:W-:Y:S02]  /*4a70*/  ISETP.GE.OR P2, PT, R0, R2.reuse, !P2 ;  /* 0x000000020000720c */ /* 0x080fe40005746670 */
[-C--:B------:R-:W-:Y:S02]  /*4a80*/  ISETP.GE.OR P0, PT, R171, R2.reuse, !P0 ;  /* 0x00000002ab00720c */ /* 0x080fe40004706670 */
[-C--:B------:R-:W-:Y:S02]  /*4a90*/  ISETP.GE.AND P6, PT, R170, R3.reuse, PT ;  /* 0x00000003aa00720c */ /* 0x080fe40003fc6270 */
[-C--:B------:R-:W-:Y:S02]  /*4aa0*/  ISETP.GE.AND P5, PT, R169, R3.reuse, PT ;  /* 0x00000003a900720c */ /* 0x080fe40003fa6270 */
[-C--:B------:R-:W-:Y:S02]  /*4ab0*/  ISETP.GE.AND P4, PT, R168, R3.reuse, PT ;  /* 0x00000003a800720c */ /* 0x080fe40003f86270 */
[-C--:B------:R-:W-:Y:S02]  /*4ac0*/  ISETP.GE.AND P3, PT, R167, R3.reuse, PT ;  /* 0x00000003a700720c */ /* 0x080fe40003f66270 */
[----:B------:R-:W-:Y:S02]  /*4ad0*/  FSEL R4, R4, -INF , !P2 ;  /* 0xff80000004047808 */ /* 0x000fe40005000000 */
[-C--:B------:R-:W-:Y:S02]  /*4ae0*/  ISETP.GE.AND P2, PT, R166, R3.reuse, PT ;  /* 0x00000003a600720c */ /* 0x080fe40003f46270 */
[----:B------:R-:W-:Y:S02]  /*4af0*/  FSEL R5, R5, -INF , !P0 ;  /* 0xff80000005057808 */ /* 0x000fe40004000000 */
[----:B------:R-:W-:Y:S02]  /*4b00*/  ISETP.GE.AND P0, PT, R165, R3, PT ;  /* 0x00000003a500720c */ /* 0x000fe40003f06270 */
[----:B------:R-:W-:Y:S02]  /*4b10*/  IADD3 R3, R172, UR9, RZ ;  /* 0x00000009ac037c10 */ /* 0x000fe4000fffe0ff */
[-C--:B------:R-:W-:Y:S02]  /*4b20*/  ISETP.GE.OR P6, PT, R170, R2.reuse, !P6 ;  /* 0x00000002aa00720c */ /* 0x080fe400077c6670 */
[-C--:B------:R-:W-:Y:S02]  /*4b30*/  ISETP.GE.OR P5, PT, R169, R2.reuse, !P5 ;  /* 0x00000002a900720c */ /* 0x080fe40006fa6670 */
[----:B------:R-:W-:Y:S02]  /*4b40*/  IMNMX R3, RZ, R3, !PT ;  /* 0x00000003ff037217 */ /* 0x000fe40007800200 */
[-C--:B------:R-:W-:Y:S02]  /*4b50*/  ISETP.GE.OR P4, PT, R168, R2.reuse, !P4 ;  /* 0x00000002a800720c */ /* 0x080fe40006786670 */
[-C--:B------:R-:W-:Y:S02]  /*4b60*/  ISETP.GE.OR P3, PT, R167, R2.reuse, !P3 ;  /* 0x00000002a700720c */ /* 0x080fe40005f66670 */
[-C--:B------:R-:W-:Y:S02]  /*4b70*/  ISETP.GE.OR P2, PT, R166, R2.reuse, !P2 ;  /* 0x00000002a600720c */ /* 0x080fe40005746670 */
[----:B------:R-:W-:Y:S02]  /*4b80*/  ISETP.GE.OR P0, PT, R165, R2, !P0 ;  /* 0x00000002a500720c */ /* 0x000fe40004706670 */
[----:B------:R-:W-:Y:S02]  /*4b90*/  IMNMX R2, R173, UR6, PT ;  /* 0x00000006ad027c17 */ /* 0x000fe4000b800200 */
[----:B------:R-:W-:Y:S02]  /*4ba0*/  FSEL R16, R16, -INF , !P6 ;  /* 0xff80000010107808 */ /* 0x000fe40007000000 */
[-C--:B------:R-:W-:Y:S02]  /*4bb0*/  ISETP.GE.AND P6, PT, R0, R3.reuse, PT ;  /* 0x000000030000720c */ /* 0x080fe40003fc6270 */
[----:B------:R-:W-:Y:S02]  /*4bc0*/  FSEL R17, R17, -INF , !P5 ;  /* 0xff80000011117808 */ /* 0x000fe40006800000 */
[CC--:B------:R-:W-:Y:S02]  /*4bd0*/  ISETP.GE.AND P5, PT, R171.reuse, R3.reuse, PT ;  /* 0x00000003ab00720c */ /* 0x0c0fe40003fa6270 */
[----:B------:R-:W-:Y:S02]  /*4be0*/  IADD3 R172, R164, 0x20, RZ ;  /* 0x00000020a4ac7810 */ /* 0x000fe40007ffe0ff */
[-C--:B------:R-:W-:Y:S02]  /*4bf0*/  ISETP.GE.OR P6, PT, R0, R2.reuse, !P6 ;  /* 0x000000020000720c */ /* 0x080fe400077c6670 */
        /* <DEDUP_REMOVED lines=14> */
[C---:B------:R-:W-:Y:S02]  /*4ce0*/  IADD3 R164, R172.reuse, UR9, RZ ;  /* 0x00000009aca47c10 */ /* 0x040fe4000fffe0ff */
[----:B------:R-:W-:Y:S02]  /*4cf0*/  IADD3 R173, R172, UR8, RZ ;  /* 0x00000008acad7c10 */ /* 0x000fe4000fffe0ff */
[-C--:B------:R-:W-:Y:S02]  /*4d00*/  ISETP.GE.OR P4, PT, R170, R2.reuse, !P4 ;  /* 0x00000002aa00720c */ /* 0x080fe40006786670 */
[-C--:B------:R-:W-:Y:S02]  /*4d10*/  ISETP.GE.OR P3, PT, R169, R2.reuse, !P3 ;  /* 0x00000002a900720c */ /* 0x080fe40005f66670 */
[-C--:B------:R-:W-:Y:S02]  /*4d20*/  ISETP.GE.OR P2, PT, R168, R2.reuse, !P2 ;  /* 0x00000002a800720c */ /* 0x080fe40005746670 */
[-C--:B------:R-:W-:Y:S02]  /*4d30*/  ISETP.GE.OR P0, PT, R167, R2.reuse, !P0 ;  /* 0x00000002a700720c */ /* 0x080fe40004706670 */
[-C--:B------:R-:W-:Y:S02]  /*4d40*/  ISETP.GE.OR P6, PT, R166, R2.reuse, !P6 ;  /* 0x00000002a600720c */ /* 0x080fe400077c6670 */
[----:B------:R-:W-:Y:S02]  /*4d50*/  ISETP.GE.OR P5, PT, R165, R2, !P5 ;  /* 0x00000002a500720c */ /* 0x000fe40006fa6670 */
[----:B------:R-:W-:Y:S02]  /*4d60*/  IMNMX R2, RZ, R164, !PT ;  /* 0x000000a4ff027217 */ /* 0x000fe40007800200 */
[----:B------:R-:W-:Y:S02]  /*4d70*/  IMNMX R164, R173, UR6, PT ;  /* 0x00000006ada47c17 */ /* 0x000fe4000b800200 */
[----:B------:R-:W-:Y:S02]  /*4d80*/  FSEL R18, R18, -INF , !P4 ;  /* 0xff80000012127808 */ /* 0x000fe40006000000 */
[-C--:B------:R-:W-:Y:S02]  /*4d90*/  ISETP.GE.AND P4, PT, R0, R2.reuse, PT ;  /* 0x000000020000720c */ /* 0x080fe40003f86270 */
[----:B------:R-:W-:Y:S02]  /*4da0*/  FSEL R19, R19, -INF , !P3 ;  /* 0xff80000013137808 */ /* 0x000fe40005800000 */
[-C--:B------:R-:W-:Y:S02]  /*4db0*/  ISETP.GE.AND P3, PT, R171, R2.reuse, PT ;  /* 0x00000002ab00720c */ /* 0x080fe40003f66270 */
[----:B------:R-:W-:Y:S02]  /*4dc0*/  IADD3 R172, R3, UR9, RZ ;  /* 0x0000000903ac7c10 */ /* 0x000fe4000fffe0ff */
[----:B------:R-:W-:Y:S02]  /*4dd0*/  FSEL R22, R22, -INF , !P2 ;  /* 0xff80000016167808 */ /* 0x000fe40005000000 */
[-C--:B------:R-:W-:Y:S02]  /*4de0*/  ISETP.GE.AND P2, PT, R170, R2.reuse, PT ;  /* 0x00000002aa00720c */ /* 0x080fe40003f46270 */
[----:B------:R-:W-:Y:S02]  /*4df0*/  FSEL R23, R23, -INF , !P0 ;  /* 0xff80000017177808 */ /* 0x000fe40004000000 */
[----:B------:R-:W-:Y:S02]  /*4e00*/  ISETP.GE.AND P0, PT, R169, R2, PT ;  /* 0x00000002a900720c */ /* 0x000fe40003f06270 */
        /* <DEDUP_REMOVED lines=10> */
[----:B------:R-:W-:Y:S02]  /*4eb0*/  IADD3 R2, R3, UR8, RZ ;  /* 0x0000000803027c10 */ /* 0x000fe4000fffe0ff */
[----:B------:R-:W-:Y:S02]  /*4ec0*/  ISETP.GE.OR P2, PT, R170, R164, !P2 ;  /* 0x000000a4aa00720c */ /* 0x000fe40005746670 */
[----:B------:R-:W-:Y:S02]  /*4ed0*/  IMNMX R3, RZ, R172, !PT ;  /* 0x000000acff037217 */ /* 0x000fe40007800200 */
[-C--:B------:R-:W-:Y:S02]  /*4ee0*/  ISETP.GE.OR P0, PT, R169, R164.reuse, !P0 ;  /* 0x000000a4a900720c */ /* 0x080fe40004706670 */
[----:B------:R-:W-:Y:S02]  /*4ef0*/  IMNMX R2, R2, UR6, PT ;  /* 0x0000000602027c17 */ /* 0x000fe4000b800200 */
[----:B------:R-:W-:Y:S02]  /*4f00*/  FSEL R12, R12, -INF , !P2 ;  /* 0xff8000000c0c7808 */ /* 0x000fe40005000000 */
[-C--:B------:R-:W-:Y:S02]  /*4f10*/  ISETP.GE.AND P2, PT, R0, R3.reuse, PT ;  /* 0x000000030000720c */ /* 0x080fe40003f46270 */
[----:B------:R-:W-:Y:S02]  /*4f20*/  FSEL R13, R13, -INF , !P0 ;  /* 0xff8000000d0d7808 */ /* 0x000fe40004000000 */
[-C--:B------:R-:W-:Y:S02]  /*4f30*/  ISETP.GE.AND P0, PT, R171, R3.reuse, PT ;  /* 0x00000003ab00720c */ /* 0x080fe40003f06270 */
[-C--:B------:R-:W-:Y:S02]  /*4f40*/  ISETP.GE.OR P6, PT, R168, R164.reuse, !P6 ;  /* 0x000000a4a800720c */ /* 0x080fe400077c6670 */
[-C--:B------:R-:W-:Y:S02]  /*4f50*/  ISETP.GE.OR P5, PT, R167, R164.reuse, !P5 ;  /* 0x000000a4a700720c */ /* 0x080fe40006fa6670 */
[-C--:B------:R-:W-:Y:S02]  /*4f60*/  ISETP.GE.OR P4, PT, R166, R164.reuse, !P4 ;  /* 0x000000a4a600720c */ /* 0x080fe40006786670 */
[----:B------:R-:W-:Y:S02]  /*4f70*/  ISETP.GE.OR P3, PT, R165, R164, !P3 ;  /* 0x000000a4a500720c */ /* 0x000fe40005f66670 */
        /* <DEDUP_REMOVED lines=26> */
.L_x_567:
[C---:B------:R-:W-:Y:S01]  /*5120*/  FMUL.FTZ R164, R241.reuse, 1.4426950216293334961 ;  /* 0x3fb8aa3bf1a47820 */ /* 0x040fe20000410000 */
[----:B------:R-:W-:Y:S01]  /*5130*/  FSETP.NEU.FTZ.AND P0, PT, R241, -INF , PT ;  /* 0xff800000f100780b */ /* 0x000fe20003f1d000 */
[----:B------:R-:W-:Y:S01]  /*5140*/  FMUL.FTZ R3, R242, 1.4426950216293334961 ;  /* 0x3fb8aa3bf2037820 */ /* 0x000fe20000410000 */
[----:B------:R-:W-:Y:S01]  /*5150*/  MOV R197, 0x40 ;  /* 0x0000004000c57802 */ /* 0x000fe20000000f00 */
[----:B------:R-:W-:Y:S01]  /*5160*/  FMUL.FTZ R2, R239, 1.4426950216293334961 ;  /* 0x3fb8aa3bef027820 */ /* 0x000fe20000410000 */
[----:B------:R-:W-:Y:S01]  /*5170*/  FSEL R164, R164, RZ, P0 ;  /* 0x000000ffa4a47208 */ /* 0x000fe20000000000 */
[----:B------:R-:W-:Y:S01]  /*5180*/  FMUL.FTZ R0, R240, 1.4426950216293334961 ;  /* 0x3fb8aa3bf0007820 */ /* 0x000fe20000410000 */
[----:B------:R-:W-:Y:S01]  /*5190*/  FSETP.NEU.FTZ.AND P0, PT, R242, -INF , PT ;  /* 0xff800000f200780b */ /* 0x000fe20003f1d000 */
[----:B------:R-:W-:Y:S01]  /*51a0*/  UISETP.GT.AND UP3, UPT, UR7, UR19, UPT ;  /* 0x000000130700728c */ /* 0x000fe2000bf64270 */
[----:B------:R-:W-:Y:S01]  /*51b0*/  SEL R197, R197, 0xffffffc0, !P1 ;  /* 0xffffffc0c5c57807 */ /* 0x000fe20004800000 */
[--C-:B------:R-:W-:Y:S01]  /*51c0*/  FFMA.FTZ R4, R4, c[0x0][0x23c], -R164.reuse ;  /* 0x00008f0004047a23 */ /* 0x100fe200000108a4 */
[----:B------:R-:W-:Y:S01]  /*51d0*/  FSEL R3, R3, RZ, P0 ;  /* 0x000000ff03037208 */ /* 0x000fe20000000000 */
[--C-:B------:R-:W-:Y:S01]  /*51e0*/  FFMA.FTZ R5, R5, c[0x0][0x23c], -R164.reuse ;  /* 0x00008f0005057a23 */ /* 0x100fe200000108a4 */
[----:B------:R-:W-:Y:S01]  /*51f0*/  FSETP.NEU.FTZ.AND P0, PT, R239, -INF , PT ;  /* 0xff800000ef00780b */ /* 0x000fe20003f1d000 */
[----:B------:R-:W-:Y:S01]  /*5200*/  MUFU.EX2 R203, R4 ;  /* 0x0000000400cb7308 */ /* 0x000fe20000000800 */
[----:B------:R-:W-:Y:S02]  /*5210*/  FFMA.FTZ R16, R16, c[0x0][0x23c], -R164 ;  /* 0x00008f0010107a23 */ /* 0x000fe400000108a4 */
[----:B------:R-:W-:Y:S01]  /*5220*/  FSEL R2, R2, RZ, P0 ;  /* 0x000000ff02027208 */ /* 0x000fe20000000000 */
[--C-:B------:R-:W-:Y:S01]  /*5230*/  FFMA.FTZ R18, R18, c[0x0][0x23c], -R3.reuse ;  /* 0x00008f0012127a23 */ /* 0x100fe20000010803 */
[----:B------:R-:W-:Y:S01]  /*5240*/  FSETP.NEU.FTZ.AND P0, PT, R240, -INF , PT ;  /* 0xff800000f000780b */ /* 0x000fe20003f1d000 */
[--C-:B------:R-:W-:Y:S02]  /*5250*/  FFMA.FTZ R19, R19, c[0x0][0x23c], -R3.reuse ;  /* 0x00008f0013137a23 */ /* 0x100fe40000010803 */
[--C-:B------:R-:W-:Y:S01]  /*5260*/  FFMA.FTZ R34, R34, c[0x0][0x23c], -R3.reuse ;  /* 0x00008f0022227a23 */ /* 0x100fe20000010803 */
[----:B------:R-:W-:Y:S01]  /*5270*/  FSEL R0, R0, RZ, P0 ;  /* 0x000000ff00007208 */ /* 0x000fe20000000000 */
[--C-:B------:R-:W-:Y:S01]  /*5280*/  FFMA.FTZ R28, R28, c[0x0][0x23c], -R2.reuse ;  /* 0x00008f001c1c7a23 */ /* 0x100fe20000010802 */
[----:B------:R-:W1:Y:S01]  /*5290*/  MUFU.EX2 R183, R5 ;  /* 0x0000000500b77308 */ /* 0x000e620000000800 */
[--C-:B------:R-:W-:Y:S01]  /*52a0*/  FFMA.FTZ R6, R6, c[0x0][0x23c], -R3.reuse ;  /* 0x00008f0006067a23 */ /* 0x100fe20000010803 */
[----:B------:R-:W-:Y:S01]  /*52b0*/  PLOP3.LUT P0, PT, PT, PT, UP3, 0x80, 0x0 ;  /* 0x000000000000781c */ /* 0x000fe20003f0f038 */
        /* <DEDUP_REMOVED lines=81> */
[----:B---3--:R-:W-:Y:S03]  /*57d0*/  SHF.L.U32 R3, R200, 0x1, RZ ;  /* 0x00000001c8037819 */ /* 0x008fe600000006ff */
[----:B------:R-:W-:Y:S01]  /*57e0*/  STS [R210+0x21400], R4 ;  /* 0x02140004d2007388 */ /* 0x000fe20000000800 */
[----:B----4-:R-:W-:Y:S02]  /*57f0*/  F2FP.BF16.PACK_AB R2, R223, R225 ;  /* 0x000000e1df02723e */ /* 0x010fe400000010ff */
[-C--:B------:R-:W-:Y:S02]  /*5800*/  IADD3 R184, R198, R3.reuse, RZ ;  /* 0x00000003c6b87210 */ /* 0x080fe40007ffe0ff */
[----:B------:R-:W-:Y:S01]  /*5810*/  F2FP.BF16.PACK_AB R0, R218, R220 ;  /* 0x000000dcda00723e */ /* 0x000fe200000010ff */
[----:B------:R-:W-:Y:S01]  /*5820*/  STS [R211+0x21000], R2 ;  /* 0x02100002d3007388 */ /* 0x000fe20000000800 */
[C---:B------:R-:W-:Y:S02]  /*5830*/  IADD3 R185, R197.reuse, R3, RZ ;  /* 0x00000003c5b97210 */ /* 0x040fe40007ffe0ff */
[----:B------:R-:W-:Y:S01]  /*5840*/  IADD3 R188, R197, R184, RZ ;  /* 0x000000b8c5bc7210 */ /* 0x000fe20007ffe0ff */
[----:B------:R-:W-:Y:S04]  /*5850*/  STS [R211+0x21400], R0 ;  /* 0x02140000d3007388 */ /* 0x000fe80000000800 */
[----:B------:R-:W-:Y:S08]  /*5860*/  LDSM.16.M88.4 R32, [R3+0x8000] ;  /* 0x008000000320783b */ /* 0x000ff00000000200 */
[----:B------:R-:W1:Y:S08]  /*5870*/  LDSM.16.M88.4 R16, [R193+0x14000] ;  /* 0x01400000c110783b */ /* 0x000e700000000200 */
[----:B------:R-:W2:Y:S08]  /*5880*/  LDSM.16.M88.4 R28, [R3+0x9000] ;  /* 0x00900000031c783b */ /* 0x000eb00000000200 */
[----:B------:R-:W3:Y:S08]  /*5890*/  LDSM.16.M88.4 R164, [R193+0x14800] ;  /* 0x01480000c1a4783b */ /* 0x000ef00000000200 */
[----:B------:R-:W-:Y:S08]  /*58a0*/  LDSM.16.M88.4 R168, [R184+0x8000] ;  /* 0x00800000b8a8783b */ /* 0x000ff00000000200 */
[----:B------:R-:W4:Y:S01]  /*58b0*/  LDSM.16.M88.4 R172, [R194+0x14000] ;  /* 0x01400000c2ac783b */ /* 0x000f220000000200 */
        /* <DEDUP_REMOVED lines=158> */
[C---:B------:R-:W-:Y:S01]  /*62a0*/  IMAD.U32 R0, R5.reuse, -0x40, RZ ;  /* 0xffffffc005007824 */ /* 0x040fe200078e00ff */
[----:B------:R-:W-:Y:S04]  /*62b0*/  UISETP.NE.U32.AND UP0, UPT, UR8, 0x1, UPT ;  /* 0x000000010800788c */ /* 0x000fe8000bf05070 */
[C---:B------:R-:W-:Y:S01]  /*62c0*/  LEA R2, P2, R0.reuse, R206, 0x1 ;  /* 0x000000ce00027211 */ /* 0x040fe200078408ff */
[----:B------:R-:W-:Y:S03]  /*62d0*/  USEL UR8, UR43, 0x4000, !UP0 ;  /* 0x000040002b087887 */ /* 0x000fe6000c000000 */
[----:B------:R-:W-:Y:S01]  /*62e0*/  LEA.HI.X.SX32 R0, R0, R207, 0x1, P2 ;  /* 0x000000cf00007211 */ /* 0x000fe200010f0eff */
[----:B------:R-:W-:Y:S02]  /*62f0*/  IMAD.MOV.U32 R206, RZ, RZ, R2 ;  /* 0x000000ffffce7224 */ /* 0x000fe400078e0002 */
[----:B------:R-:W-:Y:S02]  /*6300*/  IADD3 R208, R208, UR8, RZ ;  /* 0x00000008d0d07c10 */ /* 0x000fe4000fffe0ff */
[----:B------:R-:W-:Y:S01]  /*6310*/  IMAD.MOV.U32 R207, RZ, RZ, R0 ;  /* 0x000000ffffcf7224 */ /* 0x000fe200078e0000 */
[C---:B------:R-:W-:Y:S02]  /*6320*/  LEA R4, P2, R5.reuse, R206, 0x6 ;  /* 0x000000ce05047211 */ /* 0x040fe400078430ff */
        /* <DEDUP_REMOVED lines=10> */
.L_x_568:
[----:B------:R-:W-:Y:S01]  /*63d0*/  F2FP.BF16.PACK_AB R12, R183, R203 ;  /* 0x000000cbb70c723e */ /* 0x000fe200000010ff */
[----:B------:R2:W5:Y:S01]  /*63e0*/  LDL R201, [R1] ;  /* 0x0000000001c97983 */ /* 0x0005620000100800 */
        /* <DEDUP_REMOVED lines=144> */
.L_x_569:
[----:B------:R-:W-:Y:S01]  /*6cf0*/  LDSM.16.M88.4 R32, [R3+0x1c000] ;  /* 0x01c000000320783b */ /* 0x000fe20000000200 */
[C---:B------:R-:W-:Y:S01]  /*6d00*/  IADD3 R203, R252.reuse, -0x40, RZ ;  /* 0xffffffc0fccb7810 */ /* 0x040fe20007ffe0ff */
[----:B------:R-:W-:Y:S01]  /*6d10*/  IMAD.MOV.U32 R217, RZ, RZ, c[0x0][0x22c] ;  /* 0x00008b00ffd97624 */ /* 0x000fe200078e00ff */
[C---:B------:R-:W-:Y:S01]  /*6d20*/  IADD3 R2, R252.reuse, -0x40, RZ ;  /* 0xffffffc0fc027810 */ /* 0x040fe20007ffe0ff */
[----:B------:R-:W-:Y:S01]  /*6d30*/  IMAD.MOV.U32 R216, RZ, RZ, c[0x0][0x22c] ;  /* 0x00008b00ffd87624 */ /* 0x000fe200078e00ff */
[----:B------:R-:W2:Y:S01]  /*6d40*/  LDSM.16.MT88.4 R16, [R189] ;  /* 0x00000000bd10783b */ /* 0x000ea20000004200 */
[----:B------:R-:W-:Y:S01]  /*6d50*/  IMAD.SHL.U32 R203, R203, 0x4, RZ ;  /* 0x00000004cbcb7824 */ /* 0x000fe200078e00ff */
[----:B------:R-:W-:Y:S01]  /*6d60*/  IADD3 R202, R252, -0x40, RZ ;  /* 0xffffffc0fcca7810 */ /* 0x000fe20007ffe0ff */
[----:B------:R-:W-:Y:S01]  /*6d70*/  IMAD R217, R217, c[0x0][0x1c0], RZ ;  /* 0x00007000d9d97a24 */ /* 0x000fe200078e02ff */
[----:B------:R-:W-:Y:S01]  /*6d80*/  ULOP3.LUT UR8, UR7, 0x1, URZ, 0xc0, !UPT ;  /* 0x0000000107087892 */ /* 0x000fe2000f8ec03f */
[----:B------:R-:W3:Y:S01]  /*6d90*/  LDSM.16.M88.4 R28, [R3+0x1d000] ;  /* 0x01d00000031c783b */ /* 0x000ee20000000200 */
[----:B------:R-:W-:Y:S01]  /*6da0*/  SHF.R.S32.HI R202, RZ, 0x1f, R202 ;  /* 0x0000001fffca7819 */ /* 0x000fe200000114ca */
[----:B------:R-:W-:Y:S01]  /*6db0*/  IMAD.SHL.U32 R217, R217, 0x20, RZ ;  /* 0x00000020d9d97824 */ /* 0x000fe200078e00ff */
[----:B------:R-:W-:Y:S01]  /*6dc0*/  UISETP.NE.U32.AND UP0, UPT, UR8, 0x1, UPT ;  /* 0x000000010800788c */ /* 0x000fe2000bf05070 */
[----:B------:R-:W-:Y:S01]  /*6dd0*/  IMAD R216, R216, c[0x0][0x1c0], RZ ;  /* 0x00007000d8d87a24 */ /* 0x000fe200078e02ff */
[----:B------:R-:W4:Y:S01]  /*6de0*/  LDSM.16.MT88.4 R164, [R189+0x4000] ;  /* 0x00400000bda4783b */ /* 0x000f220000004200 */
[----:B------:R-:W-:Y:S01]  /*6df0*/  SHF.L.U64.HI R2, R2, 0x2, R202 ;  /* 0x0000000202027819 */ /* 0x000fe200000102ca */
[----:B------:R-:W-:Y:S01]  /*6e00*/  IMAD.MOV.U32 R202, RZ, RZ, c[0x0][0x22c] ;  /* 0x00008b00ffca7624 */ /* 0x000fe200078e00ff */
[----:B------:R-:W-:Y:S01]  /*6e10*/  UISETP.GT.AND UP2, UPT, UR7, UR19, UPT ;  /* 0x000000130700728c */ /* 0x000fe2000bf44270 */
[----:B------:R-:W-:Y:S01]  /*6e20*/  IMAD R216, R216, 0x28, RZ ;  /* 0x00000028d8d87824 */ /* 0x000fe200078e02ff */
[----:B------:R-:W-:Y:S01]  /*6e30*/  LDSM.16.M88.4 R168, [R184+0x1c000] ;  /* 0x01c00000b8a8783b */ /* 0x000fe20000000200 */
[----:B------:R-:W-:Y:S01]  /*6e40*/  IMAD R202, R202, c[0x0][0x1c0], RZ ;  /* 0x00007000caca7a24 */ /* 0x000fe200078e02ff */
[----:B------:R-:W-:Y:S01]  /*6e50*/  UIADD3 UR7, UR7, -0x1, URZ ;  /* 0xffffffff07077890 */ /* 0x000fe2000fffe03f */
[----:B------:R-:W-:Y:S02]  /*6e60*/  IMAD.MOV.U32 R213, RZ, RZ, c[0x0][0x22c] ;  /* 0x00008b00ffd57624 */ /* 0x000fe400078e00ff */
[----:B------:R-:W1:Y:S01]  /*6e70*/  LDSM.16.MT88.4 R172, [R189+0x800] ;  /* 0x00080000bdac783b */ /* 0x000e620000004200 */
[----:B------:R-:W-:Y:S02]  /*6e80*/  IMAD.SHL.U32 R202, R202, 0x10, RZ ;  /* 0x00000010caca7824 */ /* 0x000fe400078e00ff */
[----:B------:R-:W-:Y:S02]  /*6e90*/  IMAD R213, R213, c[0x0][0x1c0], RZ ;  /* 0x00007000d5d57a24 */ /* 0x000fe400078e02ff */
[----:B------:R-:W1:Y:S02]  /*6ea0*/  LDSM.16.M88.4 R176, [R184+0x1d000] ;  /* 0x01d00000b8b0783b */ /* 0x000e640000000200 */
[----:B-1----:R-:W-:Y:S02]  /*6eb0*/  IMAD.MOV.U32 R0, RZ, RZ, c[0x0][0x22c] ;  /* 0x00008b00ff007624 */ /* 0x002fe400078e00ff */
[----:B------:R-:W-:Y:S01]  /*6ec0*/  IMAD R213, R213, 0x38, RZ ;  /* 0x00000038d5d57824 */ /* 0x000fe200078e02ff */
[----:B------:R-:W1:Y:S01]  /*6ed0*/  LDSM.16.MT88.4 R180, [R189+0x4800] ;  /* 0x00480000bdb4783b */ /* 0x000e620000004200 */
[----:B------:R-:W-:Y:S04]  /*6ee0*/  IMAD R0, R0, c[0x0][0x1c0], RZ ;  /* 0x0000700000007a24 */ /* 0x000fe800078e02ff */
[----:B------:R-:W-:Y:S01]  /*6ef0*/  IMAD.U32 R0, R0, -0x40, RZ ;  /* 0xffffffc000007824 */ /* 0x000fe200078e00ff */
[-C--:B--2---:R-:W-:Y:S08]  /*6f00*/  HMMA.16816.F32.BF16 R4, R32, R16.reuse, RZ ;  /* 0x000000102004723c */ /* 0x084ff000000418ff */
[C---:B---3--:R-:W-:Y:S08]  /*6f10*/  HMMA.16816.F32.BF16 R8, R28.reuse, R16, RZ ;  /* 0x000000101c08723c */ /* 0x048ff000000418ff */
[-C--:B------:R-:W-:Y:S08]  /*6f20*/  HMMA.16816.F32.BF16 R12, R28, R18.reuse, RZ ;  /* 0x000000121c0c723c */ /* 0x080ff000000418ff */
[C---:B------:R-:W-:Y:S08]  /*6f30*/  HMMA.16816.F32.BF16 R16, R32.reuse, R18, RZ ;  /* 0x000000122010723c */ /* 0x040ff000000418ff */
[-C--:B----4-:R-:W-:Y:S08]  /*6f40*/  HMMA.16816.F32.BF16 R20, R32, R164.reuse, RZ ;  /* 0x000000a42014723c */ /* 0x090ff000000418ff */
[C---:B------:R-:W-:Y:S08]  /*6f50*/  HMMA.16816.F32.BF16 R24, R28.reuse, R164, RZ ;  /* 0x000000a41c18723c */ /* 0x040ff000000418ff */
[-C--:B------:R-:W-:Y:S08]  /*6f60*/  HMMA.16816.F32.BF16 R28, R28, R166.reuse, RZ ;  /* 0x000000a61c1c723c */ /* 0x080ff000000418ff */
[----:B------:R-:W-:Y:S01]  /*6f70*/  HMMA.16816.F32.BF16 R32, R32, R166, RZ ;  /* 0x000000a62020723c */ /* 0x000fe200000418ff */
[----:B------:R-:W-:Y:S07]  /*6f80*/  LDSM.16.M88.4 R164, [R185+0x1c000] ;  /* 0x01c00000b9a4783b */ /* 0x000fee0000000200 */
[-C--:B------:R-:W-:Y:S08]  /*6f90*/  HMMA.16816.F32.BF16 R4, R168, R172.reuse, R4 ;  /* 0x000000aca804723c */ /* 0x080ff00000041804 */
[C---:B------:R-:W-:Y:S08]  /*6fa0*/  HMMA.16816.F32.BF16 R8, R176.reuse, R172, R8 ;  /* 0x000000acb008723c */ /* 0x040ff00000041808 */
[-C--:B------:R-:W-:Y:S08]  /*6fb0*/  HMMA.16816.F32.BF16 R12, R176, R174.reuse, R12 ;  /* 0x000000aeb00c723c */ /* 0x080ff0000004180c */
[C---:B------:R-:W-:Y:S01]  /*6fc0*/  HMMA.16816.F32.BF16 R16, R168.reuse, R174, R16 ;  /* 0x000000aea810723c */ /* 0x040fe20000041810 */
[----:B------:R-:W2:Y:S07]  /*6fd0*/  LDSM.16.MT88.4 R172, [R189+0x1000] ;  /* 0x00100000bdac783b */ /* 0x000eae0000004200 */
[-C--:B-1----:R-:W-:Y:S08]  /*6fe0*/  HMMA.16816.F32.BF16 R20, R168, R180.reuse, R20 ;  /* 0x000000b4a814723c */ /* 0x082ff00000041814 */
[C---:B------:R-:W-:Y:S08]  /*6ff0*/  HMMA.16816.F32.BF16 R24, R176.reuse, R180, R24 ;  /* 0x000000b4b018723c */ /* 0x040ff00000041818 */
[-C--:B------:R-:W-:Y:S01]  /*7000*/  HMMA.16816.F32.BF16 R28, R176, R182.reuse, R28 ;  /* 0x000000b6b01c723c */ /* 0x080fe2000004181c */
[----:B------:R-:W1:Y:S07]  /*7010*/  LDSM.16.M88.4 R176, [R185+0x1d000] ;  /* 0x01d00000b9b0783b */ /* 0x000e6e0000000200 */
[----:B------:R-:W-:Y:S01]  /*7020*/  HMMA.16816.F32.BF16 R32, R168, R182, R32 ;  /* 0x000000b6a820723c */ /* 0x000fe20000041820 */
[----:B------:R-:W3:Y:S05]  /*7030*/  LDSM.16.MT88.4 R168, [R189+0x5000] ;  /* 0x00500000bda8783b */ /* 0x000eea0000004200 */
[----:B------:R-:W-:Y:S02]  /*7040*/  LDSM.16.M88.4 R180, [R188+0x1d000] ;  /* 0x01d00000bcb4783b */ /* 0x000fe40000000200 */
[-C--:B--2---:R-:W-:Y:S08]  /*7050*/  HMMA.16816.F32.BF16 R4, R164, R172.reuse, R4 ;  /* 0x000000aca404723c */ /* 0x084ff00000041804 */
[C---:B-1----:R-:W-:Y:S08]  /*7060*/  HMMA.16816.F32.BF16 R8, R176.reuse, R172, R8 ;  /* 0x000000acb008723c */ /* 0x042ff00000041808 */
        /* <DEDUP_REMOVED lines=41> */
[C---:B------:R-:W-:Y:S08]  /*7300*/  HMMA.16816.F32.BF16 R24, R180.reuse, R164, R24 ;  /* 0x000000a4b418723c */ /* 0x040ff00000041818 */
[-C--:B------:R-:W-:Y:S01]  /*7310*/  HMMA.16816.F32.BF16 R28, R180, R166.reuse, R28 ;  /* 0x000000a6b41c723c */ /* 0x080fe2000004181c */
[----:B------:R-:W2:Y:S07]  /*7320*/  LDSM.16.MT88.4 R180, [R189+0x7000] ;  /* 0x00700000bdb4783b */ /* 0x000eae0000004200 */
[----:B------:R-:W-:Y:S01]  /*7330*/  HMMA.16816.F32.BF16 R32, R172, R166, R32 ;  /* 0x000000a6ac20723c */ /* 0x000fe20000041820 */
[----:B------:R-:W-:Y:S05]  /*7340*/  LDSM.16.M88.4 R164, [R188+0x1e000] ;  /* 0x01e00000bca4783b */ /* 0x000fea0000000200 */
[----:B------:R-:W3:Y:S02]  /*7350*/  LDSM.16.MT88.4 R172, [R189+0x3800] ;  /* 0x00380000bdac783b */ /* 0x000ee40000004200 */
[-C--:B-1----:R-:W-:Y:S08]  /*7360*/  HMMA.16816.F32.BF16 R4, R168, R176.reuse, R4 ;  /* 0x000000b0a804723c */ /* 0x082ff00000041804 */
[C---:B------:R-:W-:Y:S08]  /*7370*/  HMMA.16816.F32.BF16 R8, R184.reuse, R176, R8 ;  /* 0x000000b0b808723c */ /* 0x040ff00000041808 */
[-C--:B------:R-:W-:Y:S08]  /*7380*/  HMMA.16816.F32.BF16 R12, R184, R178.reuse, R12 ;  /* 0x000000b2b80c723c */ /* 0x080ff0000004180c */
[C---:B------:R-:W-:Y:S01]  /*7390*/  HMMA.16816.F32.BF16 R16, R168.reuse, R178, R16 ;  /* 0x000000b2a810723c */ /* 0x040fe20000041810 */
[----:B------:R-:W1:Y:S07]  /*73a0*/  LDSM.16.M88.4 R176, [R188+0x1f000] ;  /* 0x01f00000bcb0783b */ /* 0x000e6e0000000200 */
[-C--:B--2---:R-:W-:Y:S08]  /*73b0*/  HMMA.16816.F32.BF16 R20, R168, R180.reuse, R20 ;  /* 0x000000b4a814723c */ /* 0x084ff00000041814 */
[C---:B------:R-:W-:Y:S08]  /*73c0*/  HMMA.16816.F32.BF16 R24, R184.reuse, R180, R24 ;  /* 0x000000b4b818723c */ /* 0x040ff00000041818 */
[-C--:B------:R-:W-:Y:S01]  /*73d0*/  HMMA.16816.F32.BF16 R28, R184, R182.reuse, R28 ;  /* 0x000000b6b81c723c */ /* 0x080fe2000004181c */
[----:B------:R-:W2:Y:S07]  /*73e0*/  LDSM.16.MT88.4 R184, [R189+0x7800] ;  /* 0x00780000bdb8783b */ /* 0x000eae0000004200 */
[----:B------:R-:W-:Y:S07]  /*73f0*/  HMMA.16816.F32.BF16 R32, R168, R182, R32 ;  /* 0x000000b6a820723c */ /* 0x000fee0000041820 */
[----:B------:R-:W-:Y:S01]  /*7400*/  @P0 IADD3 R170, P3, R203, UR16, RZ ;  /* 0x00000010cbaa0c10 */ /* 0x000fe2000ff7e0ff */
[-C--:B---3--:R-:W-:Y:S01]  /*7410*/  HMMA.16816.F32.BF16 R4, R164, R172.reuse, R4 ;  /* 0x000000aca404723c */ /* 0x088fe20000041804 */
[----:B------:R-:W-:Y:S04]  /*7420*/  @UP3 UIADD3 UR16, UP1, UR16, -0x100, URZ ;  /* 0xffffff0010103890 */ /* 0x000fe8000ff3e03f */
[----:B------:R-:W-:Y:S01]  /*7430*/  @P0 IADD3.X R171, R2, UR15, RZ, P3, !PT ;  /* 0x0000000f02ab0c10 */ /* 0x000fe20009ffe4ff */
[----:B------:R-:W-:Y:S01]  /*7440*/  @UP3 UIADD3.X UR15, UR15, -0x1, URZ, UP1, !UPT ;  /* 0xffffffff0f0f3890 */ /* 0x000fe20008ffe43f */
[C---:B------:R-:W-:Y:S01]  /*7450*/  LEA R203, P2, R0.reuse, R214, 0x2 ;  /* 0x000000d600cb7211 */ /* 0x040fe200078410ff */
[C---:B-1----:R-:W-:Y:S02]  /*7460*/  HMMA.16816.F32.BF16 R8, R176.reuse, R172, R8 ;  /* 0x000000acb008723c */ /* 0x042fe40000041808 */
[----:B------:R1:W5:Y:S02]  /*7470*/  @P0 LDG.E R241, [R170.64] ;  /* 0x00000004aaf10981 */ /* 0x000364000c1e1900 */
[----:B------:R-:W-:Y:S01]  /*7480*/  IMAD.MOV.U32 R2, RZ, RZ, R203 ;  /* 0x000000ffff027224 */ /* 0x000fe200078e00cb */
[----:B------:R-:W-:Y:S01]  /*7490*/  LEA.HI.X.SX32 R188, R0, R215, 0x2, P2 ;  /* 0x000000d700bc7211 */ /* 0x000fe200010f16ff */
[----:B------:R-:W-:Y:S01]  /*74a0*/  IMAD.MOV.U32 R0, RZ, RZ, c[0x0][0x22c] ;  /* 0x00008b00ff007624 */ /* 0x000fe200078e00ff */
[----:B------:R1:W5:Y:S01]  /*74b0*/  @P0 LDG.E R242, [R170.64+0x20] ;  /* 0x00002004aaf20981 */ /* 0x000362000c1e1900 */
[-C--:B------:R-:W-:Y:S04]  /*74c0*/  HMMA.16816.F32.BF16 R12, R176, R174.reuse, R12 ;  /* 0x000000aeb00c723c */ /* 0x080fe8000004180c */
[----:B------:R1:W5:Y:S01]  /*74d0*/  @P0 LDG.E R239, [R170.64+0x80] ;  /* 0x00008004aaef0981 */ /* 0x000362000c1e1900 */
[----:B------:R-:W-:Y:S01]  /*74e0*/  IMAD.MOV.U32 R3, RZ, RZ, R188 ;  /* 0x000000ffff037224 */ /* 0x000fe200078e00bc */
[CC--:B------:R-:W-:Y:S01]  /*74f0*/  LEA R168, P2, R219.reuse, R2.reuse, 0x2 ;  /* 0x00000002dba87211 */ /* 0x0c0fe200078410ff */
[----:B------:R-:W-:Y:S01]  /*7500*/  IMAD R0, R0, c[0x0][0x1c0], RZ ;  /* 0x0000700000007a24 */ /* 0x000fe200078e02ff */
[C---:B------:R-:W-:Y:S01]  /*7510*/  HMMA.16816.F32.BF16 R16, R164.reuse, R174, R16 ;  /* 0x000000aea410723c */ /* 0x040fe20000041810 */
[----:B------:R1:W5:Y:S03]  /*7520*/  @P0 LDG.E R240, [R170.64+0xa0] ;  /* 0x0000a004aaf00981 */ /* 0x000366000c1e1900 */
[-C--:B------:R-:W-:Y:S01]  /*7530*/  LEA.HI.X.SX32 R169, R219, R3.reuse, 0x2, P2 ;  /* 0x00000003dba97211 */ /* 0x080fe200010f16ff */
[----:B------:R-:W-:Y:S01]  /*7540*/  IMAD R0, R0, 0x18, RZ ;  /* 0x0000001800007824 */ /* 0x000fe200078e02ff */
[----:B------:R-:W-:Y:S01]  /*7550*/  RED.E.ADD.F32.FTZ.RN.STRONG.GPU [R2.64], R4 ;  /* 0x000000040200798e */ /* 0x000fe2000c10e784 */
[CC--:B------:R-:W-:Y:S01]  /*7560*/  LEA R172, P0, R202.reuse, R2.reuse, 0x2 ;  /* 0x00000002caac7211 */ /* 0x0c0fe200078010ff */
[-C--:B--2---:R-:W-:Y:S03]  /*7570*/  HMMA.16816.F32.BF16 R20, R164, R184.reuse, R20 ;  /* 0x000000b8a414723c */ /* 0x084fe60000041814 */
[----:B------:R-:W-:Y:S01]  /*7580*/  RED.E.ADD.F32.FTZ.RN.STRONG.GPU [R168.64], R5 ;  /* 0x00000005a800798e */ /* 0x000fe2000c10e784 */
[-C--:B------:R-:W-:Y:S04]  /*7590*/  LEA.HI.X.SX32 R173, R202, R3.reuse, 0x2, P0 ;  /* 0x00000003caad7211 */ /* 0x080fe800000f16ff */
[C---:B------:R-:W-:Y:S01]  /*75a0*/  HMMA.16816.F32.BF16 R24, R176.reuse, R184, R24 ;  /* 0x000000b8b018723c */ /* 0x040fe20000041818 */
[----:B------:R2:W-:Y:S07]  /*75b0*/  RED.E.ADD.F32.FTZ.RN.STRONG.GPU [R172.64], R6 ;  /* 0x00000006ac00798e */ /* 0x0005ee000c10e784 */
[-C--:B------:R-:W-:Y:S04]  /*75c0*/  HMMA.16816.F32.BF16 R28, R176, R186.reuse, R28 ;  /* 0x000000bab01c723c */ /* 0x080fe8000004181c */
[CC--:B-1----:R-:W-:Y:S04]  /*75d0*/  LEA R170, P2, R0.reuse, R2.reuse, 0x2 ;  /* 0x0000000200aa7211 */ /* 0x0c2fe800078410ff */
[----:B------:R-:W-:Y:S04]  /*75e0*/  HMMA.16816.F32.BF16 R32, R164, R186, R32 ;  /* 0x000000baa420723c */ /* 0x000fe80000041820 */
[-C--:B------:R-:W-:Y:S01]  /*75f0*/  LEA.HI.X.SX32 R171, R0, R3.reuse, 0x2, P2 ;  /* 0x0000000300ab7211 */ /* 0x080fe200010f16ff */
[----:B------:R-:W-:Y:S02]  /*7600*/  IMAD.MOV.U32 R0, RZ, RZ, c[0x0][0x22c] ;  /* 0x00008b00ff007624 */ /* 0x000fe400078e00ff */
[CC--:B------:R-:W-:Y:S02]  /*7610*/  LEA R166, P0, R217.reuse, R2.reuse, 0x2 ;  /* 0x00000002d9a67211 */ /* 0x0c0fe400078010ff */
[----:B------:R-:W-:Y:S01]  /*7620*/  IMAD R0, R0, c[0x0][0x1c0], RZ ;  /* 0x0000700000007a24 */ /* 0x000fe200078e02ff */
[----:B------:R1:W-:Y:S02]  /*7630*/  RED.E.ADD.F32.FTZ.RN.STRONG.GPU [R170.64], R7 ;  /* 0x00000007aa00798e */ /* 0x0003e4000c10e784 */
[-C--:B------:R-:W-:Y:S01]  /*7640*/  LEA.HI.X.SX32 R167, R217, R3.reuse, 0x2, P0 ;  /* 0x00000003d9a77211 */ /* 0x080fe200000f16ff */
[----:B------:R-:W-:Y:S01]  /*7650*/  IMAD R0, R0, 0x30, RZ ;  /* 0x0000003000007824 */ /* 0x000fe200078e02ff */
[CC--:B------:R-:W-:Y:S02]  /*7660*/  LEA R164, P3, R216.reuse, R2.reuse, 0x2 ;  /* 0x00000002d8a47211 */ /* 0x0c0fe400078610ff */
[CC--:B--2---:R-:W-:Y:S01]  /*7670*/  LEA R6, P0, R213.reuse, R2.reuse, 0x2 ;  /* 0x00000002d5067211 */ /* 0x0c4fe200078010ff */
[----:B------:R2:W-:Y:S01]  /*7680*/  RED.E.ADD.F32.FTZ.RN.STRONG.GPU [R166.64], R8 ;  /* 0x00000008a600798e */ /* 0x0005e2000c10e784 */
[-C--:B------:R-:W-:Y:S02]  /*7690*/  LEA.HI.X.SX32 R165, R216, R3.reuse, 0x2, P3 ;  /* 0x00000003d8a57211 */ /* 0x080fe400018f16ff */
[CC--:B------:R-:W-:Y:S03]  /*76a0*/  LEA R4, P2, R0.reuse, R2.reuse, 0x2 ;  /* 0x0000000200047211 */ /* 0x0c0fe600078410ff */
[----:B------:R3:W-:Y:S01]  /*76b0*/  RED.E.ADD.F32.FTZ.RN.STRONG.GPU [R164.64], R9 ;  /* 0x00000009a400798e */ /* 0x0007e2000c10e784 */
[-C--:B------:R-:W-:Y:S01]  /*76c0*/  LEA.HI.X.SX32 R5, R0, R3.reuse, 0x2, P2 ;  /* 0x0000000300057211 */ /* 0x080fe200010f16ff */
[----:B------:R-:W-:Y:S04]  /*76d0*/  IMAD.MOV.U32 R0, RZ, RZ, c[0x0][0x22c] ;  /* 0x00008b00ff007624 */ /* 0x000fe800078e00ff */
[----:B------:R4:W-:Y:S01]  /*76e0*/  RED.E.ADD.F32.FTZ.RN.STRONG.GPU [R4.64], R10 ;  /* 0x0000000a0400798e */ /* 0x0009e2000c10e784 */
[----:B------:R-:W-:Y:S04]  /*76f0*/  IMAD R0, R0, c[0x0][0x1c0], RZ ;  /* 0x0000700000007a24 */ /* 0x000fe800078e02ff */
[----:B------:R-:W-:Y:S01]  /*7700*/  IMAD.SHL.U32 R0, R0, 0x10, RZ ;  /* 0x0000001000007824 */ /* 0x000fe200078e00ff */
[-C--:B-1----:R-:W-:Y:S04]  /*7710*/  LEA.HI.X.SX32 R7, R213, R3.reuse, 0x2, P0 ;  /* 0x00000003d5077211 */ /* 0x082fe800000f16ff */
[C---:B------:R-:W-:Y:S02]  /*7720*/  IADD3 R175, R0.reuse, 0x20, RZ ;  /* 0x0000002000af7810 */ /* 0x040fe40007ffe0ff */
[C---:B------:R-:W-:Y:S01]  /*7730*/  IADD3 R174, R0.reuse, 0x20, RZ ;  /* 0x0000002000ae7810 */ /* 0x040fe20007ffe0ff */
[----:B------:R1:W-:Y:S01]  /*7740*/  RED.E.ADD.F32.FTZ.RN.STRONG.GPU [R6.64], R11 ;  /* 0x0000000b0600798e */ /* 0x0003e2000c10e784 */
[----:B------:R-:W-:Y:S02]  /*7750*/  IADD3 R0, R0, 0x20, RZ ;  /* 0x0000002000007810 */ /* 0x000fe40007ffe0ff */
[CC--:B--2---:R-:W-:Y:S01]  /*7760*/  LEA R8, P3, R248.reuse, R2.reuse, 0x2 ;  /* 0x00000002f8087211 */ /* 0x0c4fe200078610ff */
[C---:B------:R-:W-:Y:S01]  /*7770*/  IMAD.IADD R174, R219.reuse, 0x1, R174 ;  /* 0x00000001dbae7824 */ /* 0x040fe200078e02ae */
[----:B------:R2:W-:Y:S01]  /*7780*/  RED.E.ADD.F32.FTZ.RN.STRONG.GPU [R2.64+0x80], R16 ;  /* 0x000080100200798e */ /* 0x0005e2000c10e784 */
[C---:B------:R-:W-:Y:S01]  /*7790*/  IMAD.IADD R0, R219.reuse, 0x1, R0 ;  /* 0x00000001db007824 */ /* 0x040fe200078e0200 */
[-C--:B---3--:R-:W-:Y:S03]  /*77a0*/  LEA.HI.X.SX32 R9, R248, R3.reuse, 0x2, P3 ;  /* 0x00000003f8097211 */ /* 0x088fe600018f16ff */
[----:B------:R3:W-:Y:S01]  /*77b0*/  RED.E.ADD.F32.FTZ.RN.STRONG.GPU [R168.64+0x80], R17 ;  /* 0x00008011a800798e */ /* 0x0007e2000c10e784 */
[----:B------:R-:W-:Y:S01]  /*77c0*/  IMAD.IADD R0, R219, 0x1, R0 ;  /* 0x00000001db007824 */ /* 0x000fe200078e0200 */
[CC--:B----4-:R-:W-:Y:S04]  /*77d0*/  LEA R4, P0, R175.reuse, R2.reuse, 0x2 ;  /* 0x00000002af047211 */ /* 0x0d0fe800078010ff */
[-C--:B------:R-:W-:Y:S02]  /*77e0*/  LEA.HI.X.SX32 R5, R175, R3.reuse, 0x2, P0 ;  /* 0x00000003af057211 */ /* 0x080fe400000f16ff */
[-C--:B------:R-:W-:Y:S03]  /*77f0*/  LEA R10, P0, R0, R2.reuse, 0x2 ;  /* 0x00000002000a7211 */ /* 0x080fe600078010ff */
[----:B------:R4:W-:Y:S01]  /*7800*/  RED.E.ADD.F32.FTZ.RN.STRONG.GPU [R4.64], R18 ;  /* 0x000000120400798e */ /* 0x0009e2000c10e784 */
[-C--:B-1----:R-:W-:Y:S02]  /*7810*/  LEA R6, P2, R174, R2.reuse, 0x2 ;  /* 0x00000002ae067211 */ /* 0x082fe400078410ff */
[-C--:B------:R-:W-:Y:S01]  /*7820*/  LEA.HI.X.SX32 R11, R0, R3.reuse, 0x2, P0 ;  /* 0x00000003000b7211 */ /* 0x080fe200000f16ff */
[----:B------:R-:W-:Y:S01]  /*7830*/  IMAD.MOV.U32 R0, RZ, RZ, c[0x0][0x22c] ;  /* 0x00008b00ff007624 */ /* 0x000fe200078e00ff */
[-C--:B------:R-:W-:Y:S02]  /*7840*/  LEA.HI.X.SX32 R7, R174, R3.reuse, 0x2, P2 ;  /* 0x00000003ae077211 */ /* 0x080fe400010f16ff */
[----:B--2---:R-:W-:Y:S01]  /*7850*/  IADD3 R16, R202, 0x60, RZ ;  /* 0x00000060ca107810 */ /* 0x004fe20007ffe0ff */
[----:B------:R-:W-:Y:S02]  /*7860*/  IMAD R0, R0, c[0x0][0x1c0], RZ ;  /* 0x0000700000007a24 */ /* 0x000fe400078e02ff */
[----:B------:R1:W-:Y:S01]  /*7870*/  RED.E.ADD.F32.FTZ.RN.STRONG.GPU [R6.64], R19 ;  /* 0x000000130600798e */ /* 0x0003e2000c10e784 */
[----:B---3--:R-:W-:Y:S01]  /*7880*/  IADD3 R17, R202, 0x60, RZ ;  /* 0x00000060ca117810 */ /* 0x008fe20007ffe0ff */
[----:B------:R-:W-:Y:S02]  /*7890*/  IMAD.SHL.U32 R0, R0, 0x10, RZ ;  /* 0x0000001000007824 */ /* 0x000fe400078e00ff */
[----:B------:R-:W-:Y:S01]  /*78a0*/  IMAD.IADD R16, R219, 0x1, R16 ;  /* 0x00000001db107824 */ /* 0x000fe200078e0210 */
[----:B------:R2:W-:Y:S02]  /*78b0*/  RED.E.ADD.F32.FTZ.RN.STRONG.GPU [R10.64], R12 ;  /* 0x0000000c0a00798e */ /* 0x0005e4000c10e784 */
[C---:B------:R-:W-:Y:S02]  /*78c0*/  IADD3 R173, R0.reuse, 0x40, RZ ;  /* 0x0000004000ad7810 */ /* 0x040fe40007ffe0ff */
[C---:B------:R-:W-:Y:S01]  /*78d0*/  IADD3 R172, R0.reuse, 0x40, RZ ;  /* 0x0000004000ac7810 */ /* 0x040fe20007ffe0ff */
[----:B------:R3:W-:Y:S01]  /*78e0*/  RED.E.ADD.F32.FTZ.RN.STRONG.GPU [R8.64], R13 ;  /* 0x0000000d0800798e */ /* 0x0007e2000c10e784 */
[----:B------:R-:W-:Y:S02]  /*78f0*/  IADD3 R0, R0, 0x40, RZ ;  /* 0x0000004000007810 */ /* 0x000fe40007ffe0ff */
[-C--:B----4-:R-:W-:Y:S01]  /*7900*/  LEA R4, P2, R247, R2.reuse, 0x2 ;  /* 0x00000002f7047211 */ /* 0x090fe200078410ff */
[C---:B------:R-:W-:Y:S02]  /*7910*/  IMAD.IADD R172, R219.reuse, 0x1, R172 ;  /* 0x00000001dbac7824 */ /* 0x040fe400078e02ac */
[----:B------:R-:W-:Y:S01]  /*7920*/  IMAD.IADD R0, R219, 0x1, R0 ;  /* 0x00000001db007824 */ /* 0x000fe200078e0200 */
[-C--:B------:R-:W-:Y:S03]  /*7930*/  LEA.HI.X.SX32 R5, R247, R3.reuse, 0x2, P2 ;  /* 0x00000003f7057211 */ /* 0x080fe600010f16ff */
[----:B------:R-:W-:Y:S02]  /*7940*/  IMAD.IADD R0, R219, 0x1, R0 ;  /* 0x00000001db007824 */ /* 0x000fe400078e0200 */
[----:B------:R4:W-:Y:S01]  /*7950*/  RED.E.ADD.F32.FTZ.RN.STRONG.GPU [R4.64], R14 ;  /* 0x0000000e0400798e */ /* 0x0009e2000c10e784 */
[CC--:B-1----:R-:W-:Y:S04]  /*7960*/  LEA R6, P0, R251.reuse, R2.reuse, 0x2 ;  /* 0x00000002fb067211 */ /* 0x0c2fe800078010ff */
[-C--:B------:R-:W-:Y:S02]  /*7970*/  LEA.HI.X.SX32 R7, R251, R3.reuse, 0x2, P0 ;  /* 0x00000003fb077211 */ /* 0x080fe400000f16ff */
[CC--:B--2---:R-:W-:Y:S03]  /*7980*/  LEA R12, P2, R172.reuse, R2.reuse, 0x2 ;  /* 0x00000002ac0c7211 */ /* 0x0c4fe600078410ff */
[----:B------:R1:W-:Y:S01]  /*7990*/  RED.E.ADD.F32.FTZ.RN.STRONG.GPU [R6.64], R15 ;  /* 0x0000000f0600798e */ /* 0x0003e2000c10e784 */
[-C--:B---3--:R-:W-:Y:S02]  /*79a0*/  LEA.HI.X.SX32 R13, R172, R3.reuse, 0x2, P2 ;  /* 0x00000003ac0d7211 */ /* 0x088fe400010f16ff */
[CC--:B------:R-:W-:Y:S02]  /*79b0*/  LEA R8, P3, R246.reuse, R2.reuse, 0x2 ;  /* 0x00000002f6087211 */ /* 0x0c0fe400078610ff */
[----:B------:R-:W-:Y:S02]  /*79c0*/  RED.E.ADD.F32.FTZ.RN.STRONG.GPU [R2.64+0x100], R20 ;  /* 0x000100140200798e */ /* 0x000fe4000c10e784 */
[-C--:B------:R-:W-:Y:S03]  /*79d0*/  LEA.HI.X.SX32 R9, R246, R3.reuse, 0x2, P3 ;  /* 0x00000003f6097211 */ /* 0x080fe600018f16ff */
[----:B------:R-:W-:Y:S01]  /*79e0*/  RED.E.ADD.F32.FTZ.RN.STRONG.GPU [R168.64+0x100], R21 ;  /* 0x00010015a800798e */ /* 0x000fe2000c10e784 */
[-C--:B----4-:R-:W-:Y:S02]  /*79f0*/  LEA R4, P0, R173, R2.reuse, 0x2 ;  /* 0x00000002ad047211 */ /* 0x090fe400078010ff */
[-C--:B------:R-:W-:Y:S02]  /*7a00*/  LEA R14, P6, R17, R2.reuse, 0x2 ;  /* 0x00000002110e7211 */ /* 0x080fe400078c10ff */
[-C--:B------:R-:W-:Y:S02]  /*7a10*/  LEA.HI.X.SX32 R5, R173, R3.reuse, 0x2, P0 ;  /* 0x00000003ad057211 */ /* 0x080fe400000f16ff */
[CC--:B------:R-:W-:Y:S03]  /*7a20*/  LEA R10, P0, R0.reuse, R2.reuse, 0x2 ;  /* 0x00000002000a7211 */ /* 0x0c0fe600078010ff */
[----:B------:R2:W-:Y:S01]  /*7a30*/  RED.E.ADD.F32.FTZ.RN.STRONG.GPU [R4.64], R22 ;  /* 0x000000160400798e */ /* 0x0005e2000c10e784 */
[-C--:B------:R-:W-:Y:S02]  /*7a40*/  LEA.HI.X.SX32 R11, R0, R3.reuse, 0x2, P0 ;  /* 0x00000003000b7211 */ /* 0x080fe400000f16ff */
[----:B------:R-:W-:Y:S02]  /*7a50*/  IADD3 R0, R202, 0x60, RZ ;  /* 0x00000060ca007810 */ /* 0x000fe40007ffe0ff */
[----:B------:R3:W-:Y:S01]  /*7a60*/  RED.E.ADD.F32.FTZ.RN.STRONG.GPU [R12.64], R23 ;  /* 0x000000170c00798e */ /* 0x0007e2000c10e784 */
[-C--:B-1----:R-:W-:Y:S02]  /*7a70*/  LEA R6, P2, R245, R2.reuse, 0x2 ;  /* 0x00000002f5067211 */ /* 0x082fe400078410ff */
[----:B------:R-:W-:Y:S01]  /*7a80*/  IMAD.IADD R0, R219, 0x1, R0 ;  /* 0x00000001db007824 */ /* 0x000fe200078e0200 */
[-C--:B------:R-:W-:Y:S01]  /*7a90*/  LEA.HI.X.SX32 R15, R17, R3.reuse, 0x2, P6 ;  /* 0x00000003110f7211 */ /* 0x080fe200030f16ff */
[----:B------:R1:W-:Y:S01]  /*7aa0*/  RED.E.ADD.F32.FTZ.RN.STRONG.GPU [R10.64], R24 ;  /* 0x000000180a00798e */ /* 0x0003e2000c10e784 */
[-C--:B------:R-:W-:Y:S01]  /*7ab0*/  LEA.HI.X.SX32 R7, R245, R3.reuse, 0x2, P2 ;  /* 0x00000003f5077211 */ /* 0x080fe200010f16ff */
[----:B------:R-:W-:Y:S03]  /*7ac0*/  IMAD.IADD R0, R219, 0x1, R0 ;  /* 0x00000001db007824 */ /* 0x000fe600078e0200 */
[----:B------:R4:W-:Y:S05]  /*7ad0*/  RED.E.ADD.F32.FTZ.RN.STRONG.GPU [R8.64], R25 ;  /* 0x000000190800798e */ /* 0x0009ea000c10e784 */
[----:B------:R4:W-:Y:S05]  /*7ae0*/  RED.E.ADD.F32.FTZ.RN.STRONG.GPU [R6.64], R26 ;  /* 0x0000001a0600798e */ /* 0x0009ea000c10e784 */
[----:B------:R-:W-:Y:S01]  /*7af0*/  LDSM.16.MT88.4 R20, [R191+0x2000] ;  /* 0x00200000bf14783b */ /* 0x000fe20000004200 */
[CC--:B--2---:R-:W-:Y:S04]  /*7b00*/  LEA R4, P0, R250.reuse, R2.reuse, 0x2 ;  /* 0x00000002fa047211 */ /* 0x0c4fe800078010ff */
[-C--:B------:R-:W-:Y:S02]  /*7b10*/  LEA.HI.X.SX32 R5, R250, R3.reuse, 0x2, P0 ;  /* 0x00000003fa057211 */ /* 0x080fe400000f16ff */
[CC--:B---3--:R-:W-:Y:S03]  /*7b20*/  LEA R12, P5, R16.reuse, R2.reuse, 0x2 ;  /* 0x00000002100c7211 */ /* 0x0c8fe600078a10ff */
[----:B------:R2:W-:Y:S01]  /*7b30*/  RED.E.ADD.F32.FTZ.RN.STRONG.GPU [R4.64], R27 ;  /* 0x0000001b0400798e */ /* 0x0005e2000c10e784 */
[-C--:B------:R-:W-:Y:S02]  /*7b40*/  LEA.HI.X.SX32 R13, R16, R3.reuse, 0x2, P5 ;  /* 0x00000003100d7211 */ /* 0x080fe400028f16ff */
[-C--:B-1----:R-:W-:Y:S02]  /*7b50*/  LEA R10, P4, R0, R2.reuse, 0x2 ;  /* 0x00000002000a7211 */ /* 0x082fe400078810ff */
[----:B------:R-:W-:Y:S01]  /*7b60*/  RED.E.ADD.F32.FTZ.RN.STRONG.GPU [R2.64+0x180], R32 ;  /* 0x000180200200798e */ /* 0x000fe2000c10e784 */
[-C--:B----4-:R-:W-:Y:S02]  /*7b70*/  LEA R8, P3, R244, R2.reuse, 0x2 ;  /* 0x00000002f4087211 */ /* 0x090fe400078610ff */
[-C--:B------:R-:W-:Y:S01]  /*7b80*/  LEA.HI.X.SX32 R11, R0, R3.reuse, 0x2, P4 ;  /* 0x00000003000b7211 */ /* 0x080fe200020f16ff */
[----:B------:R-:W-:Y:S01]  /*7b90*/  IMAD.IADD R0, R197, 0x1, R191 ;  /* 0x00000001c5007824 */ /* 0x000fe200078e02bf */
[----:B------:R-:W-:Y:S01]  /*7ba0*/  RED.E.ADD.F32.FTZ.RN.STRONG.GPU [R168.64+0x180], R33 ;  /* 0x00018021a800798e */ /* 0x000fe2000c10e784 */
[-C--:B------:R-:W-:Y:S02]  /*7bb0*/  LEA.HI.X.SX32 R9, R244, R3.reuse, 0x2, P3 ;  /* 0x00000003f4097211 */ /* 0x080fe400018f16ff */
[CC--:B------:R-:W-:Y:S02]  /*7bc0*/  LEA R6, P2, R243.reuse, R2.reuse, 0x2 ;  /* 0x00000002f3067211 */ /* 0x0c0fe400078410ff */
[----:B------:R-:W-:Y:S02]  /*7bd0*/  RED.E.ADD.F32.FTZ.RN.STRONG.GPU [R14.64], R34 ;  /* 0x000000220e00798e */ /* 0x000fe4000c10e784 */
[-C--:B------:R-:W-:Y:S02]  /*7be0*/  LEA.HI.X.SX32 R7, R243, R3.reuse, 0x2, P2 ;  /* 0x00000003f3077211 */ /* 0x080fe400010f16ff */
[----:B------:R-:W-:Y:S01]  /*7bf0*/  PLOP3.LUT P2, PT, PT, PT, UP0, 0x80, 0x0 ;  /* 0x000000000000781c */ /* 0x000fe20003f4f008 */
[----:B------:R-:W-:Y:S01]  /*7c00*/  RED.E.ADD.F32.FTZ.RN.STRONG.GPU [R12.64], R35 ;  /* 0x000000230c00798e */ /* 0x000fe2000c10e784 */
[----:B------:R-:W-:Y:S04]  /*7c10*/  @UP3 UIADD3 UR18, UP0, UR18, -0x100, URZ ;  /* 0xffffff0012123890 */ /* 0x000fe8000ff1e03f */
[----:B------:R-:W-:Y:S01]  /*7c20*/  RED.E.ADD.F32.FTZ.RN.STRONG.GPU [R10.64], R28 ;  /* 0x0000001c0a00798e */ /* 0x000fe2000c10e784 */
[----:B------:R-:W-:Y:S01]  /*7c30*/  @UP3 UIADD3.X UR17, UR17, -0x1, URZ, UP0, !UPT ;  /* 0xffffffff11113890 */ /* 0x000fe200087fe43f */
[C---:B--2---:R-:W-:Y:S03]  /*7c40*/  LEA R4, P0, R249.reuse, R2, 0x2 ;  /* 0x00000002f9047211 */ /* 0x044fe600078010ff */
[----:B------:R-:W-:Y:S01]  /*7c50*/  RED.E.ADD.F32.FTZ.RN.STRONG.GPU [R8.64], R29 ;  /* 0x0000001d0800798e */ /* 0x000fe2000c10e784 */
[----:B------:R-:W-:Y:S02]  /*7c60*/  LEA.HI.X.SX32 R5, R249, R3, 0x2, P0 ;  /* 0x00000003f9057211 */ /* 0x000fe400000f16ff */
[----:B------:R-:W-:Y:S02]  /*7c70*/  PLOP3.LUT P0, PT, PT, PT, UP2, 0x80, 0x0 ;  /* 0x000000000000781c */ /* 0x000fe40003f0f028 */
[----:B------:R-:W-:Y:S05]  /*7c80*/  RED.E.ADD.F32.FTZ.RN.STRONG.GPU [R6.64], R30 ;  /* 0x0000001e0600798e */ /* 0x000fea000c10e784 */
        /* <DEDUP_REMOVED lines=10> */
[-C--:B-1----:R-:W-:Y:S04]  /*7d30*/  HMMA.16816.F32.BF16 R100, R4, R8.reuse, R100 ;  /* 0x000000080464723c */ /* 0x082fe80000041864 */
[----:B------:R-:W-:Y:S04]  /*7d40*/  LDSM.16.MT88.4 R172, [R0+0x2800] ;  /* 0x0028000000ac783b */ /* 0x000fe80000004200 */
        /* <DEDUP_REMOVED lines=300> */
.L_x_571:
        /* <DEDUP_REMOVED lines=19> */
.L_x_572:
[----:B-1----:R-:W2:Y:S01]  /*9140*/  LDL.64 R2, [R1+0x18] ;  /* 0x0000180001027983 */ /* 0x002ea20000100a00 */
[----:B-----5:R-:W-:Y:S01]  /*9150*/  IMAD.SHL.U32 R4, R201, 0x2, RZ ;  /* 0x00000002c9047824 */ /* 0x020fe200078e00ff */
[----:B------:R-:W-:Y:S01]  /*9160*/  USHF.L.U32 UR7, UR21, 0x7, URZ ;  /* 0x0000000715077899 */ /* 0x000fe2000800063f */
[----:B------:R-:W-:Y:S01]  /*9170*/  BSSY B0, `(.L_x_573) ;  /* 0x0000036000007945 */ /* 0x000fe20003800000 */
[----:B------:R-:W-:Y:S01]  /*9180*/  BAR.SYNC.DEFER_BLOCKING 0x0 ;  /* 0x0000000000007b1d */ /* 0x000fe20000010000 */
[----:B------:R-:W-:Y:S02]  /*9190*/  UIMAD UR6, UR21, -0x80, UR6 ;  /* 0xffffff80150678a4 */ /* 0x000fe4000f8e0206 */
[----:B------:R-:W-:Y:S01]  /*91a0*/  USHF.R.S32.HI UR10, URZ, 0x1f, UR7 ;  /* 0x0000001f3f0a7899 */ /* 0x000fe20008011407 */
[----:B------:R-:W-:Y:S01]  /*91b0*/  IMAD.U32 R11, RZ, RZ, UR7 ;  /* 0x00000007ff0b7e24 */ /* 0x000fe2000f8e00ff */
[----:B------:R-:W-:Y:S01]  /*91c0*/  USHF.R.S32.HI UR13, URZ, 0x1f, UR40 ;  /* 0x0000001f3f0d7899 */ /* 0x000fe20008011428 */
[----:B------:R-:W1:Y:S01]  /*91d0*/  S2R R6, SR_TID.X ;  /* 0x0000000000067919 */ /* 0x000e620000002100 */
[----:B------:R-:W-:-:S02]  /*91e0*/  ULDC.64 UR8, c[0x0][0x3a0] ;  /* 0x0000e80000087ab9 */ /* 0x000fc40000000a00 */
[----:B------:R-:W-:-:S04]  /*91f0*/  UIMAD UR8, UR10, UR8, URZ ;  /* 0x000000080a0872a4 */ /* 0x000fc8000f8e023f */
[----:B------:R-:W-:-:S06]  /*9200*/  UIMAD UR8, UR7, UR9, UR8 ;  /* 0x00000009070872a4 */ /* 0x000fcc000f8e0208 */
[----:B------:R-:W-:Y:S01]  /*9210*/  IMAD.U32 R5, RZ, RZ, UR8 ;  /* 0x00000008ff057e24 */ /* 0x000fe2000f8e00ff */
[----:B------:R-:W-:Y:S02]  /*9220*/  ULDC.64 UR8, c[0x0][0x3b8] ;  /* 0x0000ee0000087ab9 */ /* 0x000fe40000000a00 */
[----:B------:R-:W-:Y:S01]  /*9230*/  UIMAD UR8, UR13, UR8, URZ ;  /* 0x000000080d0872a4 */ /* 0x000fe2000f8e023f */
[----:B------:R3:W4:Y:S03]  /*9240*/  LDS.128 R24, [R4+0xd000] ;  /* 0x00d0000004187984 */ /* 0x0007260000000c00 */
[----:B------:R-:W-:Y:S01]  /*9250*/  UIMAD UR8, UR40, UR9, UR8 ;  /* 0x00000009280872a4 */ /* 0x000fe2000f8e0208 */
[----:B------:R3:W2:Y:S01]  /*9260*/  LDS.128 R32, [R4+0xe000] ;  /* 0x00e0000004207984 */ /* 0x0006a20000000c00 */
[----:B-1----:R-:W-:-:S03]  /*9270*/  SHF.R.S32.HI R0, RZ, 0x1f, R6 ;  /* 0x0000001fff007819 */ /* 0x002fc60000011406 */
[----:B------:R3:W1:Y:S01]  /*9280*/  LDS.128 R40, [R4+0xf000] ;  /* 0x00f0000004287984 */ /* 0x0006620000000c00 */
[----:B------:R-:W-:-:S03]  /*9290*/  LEA.HI R0, R0, R6, RZ, 0x3 ;  /* 0x0000000600007211 */ /* 0x000fc600078f18ff */
[----:B------:R3:W1:Y:S01]  /*92a0*/  LDS.128 R20, [R4+0x11000] ;  /* 0x0110000004147984 */ /* 0x0006620000000c00 */
[----:B------:R-:W-:-:S03]  /*92b0*/  SHF.R.S32.HI R0, RZ, 0x3, R0 ;  /* 0x00000003ff007819 */ /* 0x000fc60000011400 */
[----:B------:R3:W1:Y:S01]  /*92c0*/  LDS.128 R28, [R4+0x12000] ;  /* 0x01200000041c7984 */ /* 0x0006620000000c00 */
[----:B------:R-:W-:-:S03]  /*92d0*/  ISETP.GE.AND P4, PT, R0, UR6, PT ;  /* 0x0000000600007c0c */ /* 0x000fc6000bf86270 */
        /* <DEDUP_REMOVED lines=10> */
[--C-:B--2---:R-:W-:Y:S01]  /*9380*/  SHF.R.S32.HI R9, RZ, 0x1f, R2.reuse ;  /* 0x0000001fff097819 */ /* 0x104fe20000011402 */
[----:B------:R-:W-:-:S04]  /*9390*/  IMAD.MOV.U32 R8, RZ, RZ, R2 ;  /* 0x000000ffff087224 */ /* 0x000fc800078e0002 */
[----:B------:R-:W-:-:S05]  /*93a0*/  IMAD.WIDE.U32 R2, R11, c[0x0][0x3a0], R8 ;  /* 0x0000e8000b027a25 */ /* 0x000fca00078e0008 */
[----:B------:R-:W-:-:S04]  /*93b0*/  IADD3 R2, P0, R2, UR14, RZ ;  /* 0x0000000e02027c10 */ /* 0x000fc8000ff1e0ff */
[----:B------:R-:W-:Y:S01]  /*93c0*/  IADD3.X R3, R3, UR15, R5, P0, !PT ;  /* 0x0000000f03037c10 */ /* 0x000fe200087fe405 */
[----:B------:R-:W-:-:S04]  /*93d0*/  IMAD.U32 R5, RZ, RZ, UR40 ;  /* 0x00000028ff057e24 */ /* 0x000fc8000f8e00ff */
[----:B------:R-:W-:-:S05]  /*93e0*/  IMAD.WIDE.U32 R2, R5, c[0x0][0x3b8], R2 ;  /* 0x0000ee0005027a25 */ /* 0x000fca00078e0002 */
[----:B------:R-:W-:Y:S01]  /*93f0*/  IADD3 R10, R3, UR8, RZ ;  /* 0x00000008030a7c10 */ /* 0x000fe2000fffe0ff */
[----:B------:R-:W-:Y:S05]  /*9400*/  @P4 BRA `(.L_x_574) ;  /* 0x000000c000004947 */ /* 0x000fea0003800000 */
[----:B-1-34-:R-:W1:Y:S01]  /*9410*/  LDS.128 R16, [R4+0xc000] ;  /* 0x00c0000004107984 */ /* 0x01ae620000000c00 */
[----:B------:R-:W-:Y:S01]  /*9420*/  MOV R5, R10 ;  /* 0x0000000a00057202 */ /* 0x000fe20000000f00 */
[----:B------:R-:W-:Y:S02]  /*9430*/  IMAD R6, R76, c[0x0][0x3a0], RZ ;  /* 0x0000e8004c067a24 */ /* 0x000fe400078e02ff */
[----:B------:R2:W3:Y:S02]  /*9440*/  LDS.128 R12, [R4+0x10000] ;  /* 0x01000000040c7984 */ /* 0x0004e40000000c00 */
[----:B------:R-:W-:Y:S01]  /*9450*/  IMAD R6, R0, c[0x0][0x3a4], R6 ;  /* 0x0000e90000067a24 */ /* 0x000fe200078e0206 */
[----:B--2---:R-:W-:-:S05]  /*9460*/  MOV R4, R2 ;  /* 0x0000000200047202 */ /* 0x004fca0000000f00 */
[----:B------:R-:W-:-:S05]  /*9470*/  IMAD.WIDE.U32 R4, R0, c[0x0][0x3a0], R4 ;  /* 0x0000e80000047a25 */ /* 0x000fca00078e0004 */
[----:B------:R-:W-:Y:S02]  /*9480*/  IADD3 R5, R6, R5, RZ ;  /* 0x0000000506057210 */ /* 0x000fe40007ffe0ff */
[----:B------:R-:W-:-:S04]  /*9490*/  LEA R6, P0, R4, c[0x0][0x340], 0x1 ;  /* 0x0000d00004067a11 */ /* 0x000fc800078008ff */
[----:B------:R-:W-:-:S05]  /*94a0*/  LEA.HI.X R7, R4, c[0x0][0x344], R5, 0x1, P0 ;  /* 0x0000d10004077a11 */ /* 0x000fca00000f0c05 */
[----:B-1----:R1:W-:Y:S04]  /*94b0*/  STG.E.128 [R6.64], R16 ;  /* 0x0000001006007986 */ /* 0x0023e8000c101d04 */
[----:B---3--:R1:W-:Y:S02]  /*94c0*/  STG.E.128 [R6.64+0x80], R12 ;  /* 0x0000800c06007986 */ /* 0x0083e4000c101d04 */
.L_x_574:
[----:B-1-34-:R-:W-:Y:S05]  /*94d0*/  BSYNC B0 ;  /* 0x0000000000007941 */ /* 0x01afea0003800000 */
.L_x_573:
[----:B------:R-:W-:Y:S01]  /*94e0*/  IADD3 R4, R0, 0x20, RZ ;  /* 0x0000002000047810 */ /* 0x000fe20007ffe0ff */
[----:B------:R-:W-:Y:S03]  /*94f0*/  BSSY B0, `(.L_x_575) ;  /* 0x000000f000007945 */ /* 0x000fe60003800000 */
[----:B------:R-:W-:-:S13]  /*9500*/  ISETP.GE.AND P3, PT, R4, UR6, PT ;  /* 0x0000000604007c0c */ /* 0x000fda000bf66270 */
[----:B------:R-:W-:Y:S05]  /*9510*/  @P3 BRA `(.L_x_576) ;  /* 0x000000c000003947 */ /* 0x000fea0003800000 */
[----:B------:R-:W-:Y:S02]  /*9520*/  IADD3 R6, P0, R0, 0x20, RZ ;  /* 0x0000002000067810 */ /* 0x000fe40007f1e0ff */
        /* <DEDUP_REMOVED lines=9> */
[----:B------:R1:W-:Y:S04]  /*95c0*/  STG.E.128 [R6.64], R24 ;  /* 0x0000001806007986 */ /* 0x0003e8000c101d04 */
[----:B------:R1:W-:Y:S02]  /*95d0*/  STG.E.128 [R6.64+0x80], R20 ;  /* 0x0000801406007986 */ /* 0x0003e4000c101d04 */
.L_x_576:
[----:B------:R-:W-:Y:S05]  /*95e0*/  BSYNC B0 ;  /* 0x0000000000007941 */ /* 0x000fea0003800000 */
.L_x_575:
        /* <DEDUP_REMOVED lines=16> */
.L_x_578:
[----:B------:R-:W-:Y:S05]  /*96f0*/  BSYNC B0 ;  /* 0x0000000000007941 */ /* 0x000fea0003800000 */
.L_x_577:
        /* <DEDUP_REMOVED lines=16> */
.L_x_580:
[----:B------:R-:W-:Y:S05]  /*9800*/  BSYNC B0 ;  /* 0x0000000000007941 */ /* 0x000fea0003800000 */
.L_x_579:
[----:B------:R-:W-:Y:S01]  /*9810*/  ULDC.64 UR8, c[0x0][0x3a8] ;  /* 0x0000ea0000087ab9 */ /* 0x000fe20000000a00 */
[----:B-1----:R-:W-:Y:S01]  /*9820*/  IMAD.WIDE.U32 R2, R11, c[0x0][0x3a8], R8 ;  /* 0x0000ea000b027a25 */ /* 0x002fe200078e0008 */
[----:B------:R-:W-:Y:S01]  /*9830*/  UIMAD UR6, UR10, UR8, URZ ;  /* 0x000000080a0672a4 */ /* 0x000fe2000f8e023f */
[----:B------:R-:W-:Y:S01]  /*9840*/  BSSY B0, `(.L_x_581) ;  /* 0x0000017000007945 */ /* 0x000fe20003800000 */
[----:B------:R-:W-:Y:S02]  /*9850*/  USHF.R.S32.HI UR13, URZ, 0x1f, UR40 ;  /* 0x0000001f3f0d7899 */ /* 0x000fe40008011428 */
        /* <DEDUP_REMOVED lines=21> */
.L_x_582:
[----:B------:R-:W-:Y:S05]  /*99b0*/  BSYNC B0 ;  /* 0x0000000000007941 */ /* 0x000fea0003800000 */
.L_x_581:
        /* <DEDUP_REMOVED lines=14> */
.L_x_584:
[----:B------:R-:W-:Y:S05]  /*9aa0*/  BSYNC B0 ;  /* 0x0000000000007941 */ /* 0x000fea0003800000 */
.L_x_583:
        /* <DEDUP_REMOVED lines=14> */
.L_x_586:
[----:B------:R-:W-:Y:S05]  /*9b90*/  BSYNC B0 ;  /* 0x0000000000007941 */ /* 0x000fea0003800000 */
.L_x_585:
        /* <DEDUP_REMOVED lines=12> */
.L_x_565:
[----:B------:R-:W-:Y:S05]  /*9c60*/  BSYNC B1 ;  /* 0x0000000000017941 */ /* 0x000fea0003800000 */
.L_x_543:
        /* <DEDUP_REMOVED lines=11> */
.L_x_587:
[----:B------:R-:W-:Y:S05]  /*9d20*/  EXIT ;  /* 0x000000000000794d */ /* 0x000fea0003800000 */
.L_x_589:
        /* <DEDUP_REMOVED lines=13> */
.L_x_2058:


//--------------------- .text._ZN5flash44flash_bwd_dq_dk_dv_loop_seqk_parallel_kernelI23Flash_bwd_kernel_traitsILi128ELi64ELi128ELi8ELi2ELi4ELi2ELb0ELb0EN7cutlass10bfloat16_tE19Flash_kernel_traitsILi128ELi64ELi128ELi8ES3_EELb0ELb0ELb1ELb1ELb0ELb0ELb0EEEvNS_16Flash_bwd_paramsE --------------------------
	.section	.text._ZN5flash44flash_bwd_dq_dk_dv_loop_seqk_parallel_kernelI23Flash_bwd_kernel_traitsILi128ELi64ELi128ELi8ELi2ELi4ELi2ELb0ELb0EN7cutlass10bfloat16_tE19Flash_kernel_traitsILi128ELi64ELi128ELi8ES3_EELb0ELb0ELb1ELb1ELb0ELb0ELb0EEEvNS_16Flash_bwd_paramsE,"ax",@progbits
	.sectioninfo	@"SHI_REGISTERS=255"
	.align	128
        .global         _ZN5flash44flash_bwd_dq_dk_dv_loop_seqk_parallel_kernelI23Flash_bwd_kernel_traitsILi128ELi64ELi128ELi8ELi2ELi4ELi2ELb0ELb0EN7cutlass10bfloat16_tE19Flash_kernel_traitsILi128ELi64ELi128ELi8ES3_EELb0ELb0ELb1ELb1ELb0ELb0ELb0EEEvNS_16Flash_bwd_paramsE
        .type           _ZN5flash44flash_bwd_dq_dk_dv_loop_seqk_parallel_kernelI23Flash_bwd_kernel_traitsILi128ELi64ELi128ELi8ELi2ELi4ELi2ELb0ELb0EN7cutlass10bfloat16_tE19Flash_kernel_traitsILi128ELi64ELi128ELi8ES3_EELb0ELb0ELb1ELb1ELb0ELb0ELb0EEEvNS_16Flash_bwd_paramsE,@function
        .size           _ZN5flash44flash_bwd_dq_dk_dv_loop_seqk_parallel_kernelI23Flash_bwd_kernel_traitsILi128ELi64ELi128ELi8ELi2ELi4ELi2ELb0ELb0EN7cutlass10bfloat16_tE19Flash_kernel_traitsILi128ELi64ELi128ELi8ES3_EELb0ELb0ELb1ELb1ELb0ELb0ELb0EEEvNS_16Flash_bwd_paramsE,(.L_x_2059 - _ZN5flash44flash_bwd_dq_dk_dv_loop_seqk_parallel_kernelI23Flash_bwd_kernel_traitsILi128ELi64ELi128ELi8ELi2ELi4ELi2ELb0ELb0EN7cutlass10bfloat16_tE19Flash_kernel_traitsILi128ELi64ELi128ELi8ES3_EELb0ELb0ELb1ELb1ELb0ELb0ELb0EEEvNS_16Flash_bwd_paramsE)
        .other          _ZN5flash44flash_bwd_dq_dk_dv_loop_seqk_parallel_kernelI23Flash_bwd_kernel_traitsILi128ELi64ELi128ELi8ELi2ELi4ELi2ELb0ELb0EN7cutlass10bfloat16_tE19Flash_kernel_traitsILi128ELi64ELi128ELi8ES3_EELb0ELb0ELb1ELb1ELb0ELb0ELb0EEEvNS_16Flash_bwd_paramsE,@"STO_CUDA_ENTRY STV_DEFAULT"
_ZN5flash44flash_bwd_dq_dk_dv_loop_seqk_parallel_kernelI23Flash_bwd_kernel_traitsILi128ELi64ELi128ELi8ELi2ELi4ELi2ELb0ELb0EN7cutlass10bfloat16_tE19Flash_kernel_traitsILi128ELi64ELi128ELi8ES3_EELb0ELb0ELb1ELb1ELb0ELb0ELb0EEEvNS_16Flash_bwd_paramsE:
.text._ZN5flash44flash_bwd_dq_dk_dv_loop_seqk_parallel_kernelI23Flash_bwd_kernel_traitsILi128ELi64ELi128ELi8ELi2ELi4ELi2ELb0ELb0EN7cutlass10bfloat16_tE19Flash_kernel_traitsILi128ELi64ELi128ELi8ES3_EELb0ELb0ELb1ELb1ELb0ELb0ELb0EEEvNS_16Flash_bwd_paramsE:
        /* <DEDUP_REMOVED lines=27> */
[----:B--2---:R-:W-:Y:S01]  /*01b0*/  UIMAD.WIDE.U32 UR46, UR34, UR14, URZ ;  /* 0x0000000e222e72a5 */ /* 0x004fe2000f8e003f */
[----:B------:R-:W-:Y:S01]  /*01c0*/  IMAD.SHL.U32 R252, R13, 0x2, RZ ;  /* 0x000000020dfc7824 */ /* 0x000fe200078e00ff */
        /* <DEDUP_REMOVED lines=41> */
[----:B------:R-:W-:Y:S01]  /*0460*/  ULDC UR42, c[0x0][0x2e8] ;  /* 0x0000ba00002a7ab9 */ /* 0x000fe20000000800 */
[----:B------:R-:W-:Y:S01]  /*0470*/  IMAD.IADD R0, R13, 0x1, -R4 ;  /* 0x000000010d007824 */ /* 0x000fe200078e0a04 */
[----:B------:R-:W-:Y:S01]  /*0480*/  LOP3.LUT R4, R6, 0xfffffff0, RZ, 0xc0, !PT ;  /* 0xfffffff006047812 */ /* 0x000fe200078ec0ff */
[----:B------:R-:W-:Y:S01]  /*0490*/  IMAD.SHL.U32 R3, R3, 0x40, RZ ;  /* 0x0000004003037824 */ /* 0x000fe200078e00ff */
[----:B------:R-:W-:Y:S01]  /*04a0*/  SHF.R.S32.HI R5, RZ, 0x1f, R2 ;  /* 0x0000001fff057819 */ /* 0x000fe20000011402 */
[C---:B------:R-:W-:Y:S01]  /*04b0*/  IMAD.SHL.U32 R234, R0.reuse, 0x8, RZ ;  /* 0x0000000800ea7824 */ /* 0x040fe200078e00ff */
[C---:B------:R-:W-:Y:S01]  /*04c0*/  LOP3.LUT P4, RZ, R0.reuse, 0x2, RZ, 0xc0, !PT ;  /* 0x0000000200ff7812 */ /* 0x040fe2000788c0ff */
[----:B------:R-:W-:Y:S01]  /*04d0*/  ULOP3.LUT UR58, UR36, UR58, URZ, 0x3c, !UPT ;  /* 0x0000003a243a7292 */ /* 0x000fe2000f8e3c3f */
[----:B------:R-:W-:Y:S01]  /*04e0*/  LEA.HI R16, R5, R2, RZ, 0x2 ;  /* 0x0000000205107211 */ /* 0x000fe200078f10ff */
[----:B------:R-:W-:Y:S01]  /*04f0*/  IMAD.IADD R2, R13, 0x1, -R4 ;  /* 0x000000010d027824 */ /* 0x000fe200078e0a04 */
[----:B------:R-:W-:Y:S01]  /*0500*/  LOP3.LUT R3, R3, 0x1c0, RZ, 0xc0, !PT ;  /* 0x000001c003037812 */ /* 0x000fe200078ec0ff */
[----:B------:R-:W-:Y:S01]  /*0510*/  USHF.R.S32.HI UR59, URZ, 0x1f, UR36 ;  /* 0x0000001f3f3b7899 */ /* 0x000fe20008011424 */
[C---:B------:R-:W-:Y:S01]  /*0520*/  LOP3.LUT P3, RZ, R0.reuse, 0x4, RZ, 0xc0, !PT ;  /* 0x0000000400ff7812 */ /* 0x040fe2000786c0ff */
[----:B------:R-:W-:Y:S01]  /*0530*/  IMAD.SHL.U32 R0, R0, 0x40, RZ ;  /* 0x0000004000007824 */ /* 0x000fe200078e00ff */
[----:B------:R-:W-:Y:S01]  /*0540*/  SHF.R.S32.HI R5, RZ, 0x1f, R2 ;  /* 0x0000001fff057819 */ /* 0x000fe20000011402 */
[----:B------:R-:W-:Y:S01]  /*0550*/  UISETP.NE.AND UP6, UPT, UR8, URZ, UPT ;  /* 0x0000003f0800728c */ /* 0x000fe2000bfc5270 */
[----:B------:R-:W-:Y:S01]  /*0560*/  LOP3.LUT R4, R3, 0x38, R234, 0xf8, !PT ;  /* 0x0000003803047812 */ /* 0x000fe200078ef8ea */
[----:B------:R-:W-:Y:S01]  /*0570*/  USHF.R.S32.HI UR61, URZ, 0x1f, UR34 ;  /* 0x0000001f3f3d7899 */ /* 0x000fe20008011422 */
[----:B------:R-:W-:Y:S01]  /*0580*/  SHF.R.U32.HI R3, RZ, 0x3, R3 ;  /* 0x00000003ff037819 */ /* 0x000fe20000011603 */
[----:B------:R-:W-:Y:S01]  /*0590*/  USHF.R.S32.HI UR60, URZ, 0x1f, UR36 ;  /* 0x0000001f3f3c7899 */ /* 0x000fe20008011424 */
[----:B------:R-:W-:Y:S01]  /*05a0*/  LEA.HI R10, R5, R2, RZ, 0x3 ;  /* 0x00000002050a7211 */ /* 0x000fe200078f18ff */
[----:B------:R-:W-:Y:S01]  /*05b0*/  IMAD.SHL.U32 R5, R9, 0x200, RZ ;  /* 0x0000020009057824 */ /* 0x000fe200078e00ff */
[----:B------:R-:W-:Y:S01]  /*05c0*/  LOP3.LUT R247, R4, R3, RZ, 0x3c, !PT ;  /* 0x0000000304f77212 */ /* 0x000fe200078e3cff */
[----:B------:R-:W-:Y:S01]  /*05d0*/  UIMAD.WIDE.U32 UR44, UR38, UR46, URZ ;  /* 0x0000002e262c72a5 */ /* 0x000fe2000f8e003f */
[----:B------:R-:W-:Y:S01]  /*05e0*/  LOP3.LUT R3, R10, 0xfffffff8, RZ, 0xc0, !PT ;  /* 0xfffffff80a037812 */ /* 0x000fe200078ec0ff */
[----:B------:R-:W-:Y:S01]  /*05f0*/  UIMAD UR53, UR39, UR46, URZ ;  /* 0x0000002e273572a4 */ /* 0x000fe2000f8e023f */
[----:B------:R-:W-:Y:S01]  /*0600*/  LOP3.LUT R0, R0, 0x1c0, RZ, 0xc0, !PT ;  /* 0x000001c000007812 */ /* 0x000fe200078ec0ff */
[----:B------:R-:W-:Y:S01]  /*0610*/  USHF.R.S32.HI UR55, URZ, 0x1f, UR49 ;  /* 0x0000001f3f377899 */ /* 0x000fe20008011431 */
[----:B------:R-:W-:Y:S01]  /*0620*/  LOP3.LUT R4, R7, 0x1, RZ, 0xc0, !PT ;  /* 0x0000000107047812 */ /* 0x000fe200078ec0ff */
[----:B------:R-:W-:Y:S01]  /*0630*/  IMAD.IADD R14, R2, 0x1, -R3 ;  /* 0x00000001020e7824 */ /* 0x000fe200078e0a03 */
[-C--:B------:R-:W-:Y:S01]  /*0640*/  LEA.HI R2, R12, R13.reuse, RZ, 0x6 ;  /* 0x0000000d0c027211 */ /* 0x080fe200078f30ff */
[----:B------:R-:W-:Y:S01]  /*0650*/  IMAD.SHL.U32 R3, R8, 0x10, RZ ;  /* 0x0000001008037824 */ /* 0x000fe200078e00ff */
[C---:B------:R-:W-:Y:S01]  /*0660*/  LOP3.LUT R215, R0.reuse, 0x8, R15, 0xf8, !PT ;  /* 0x0000000800d77812 */ /* 0x040fe200078ef80f */
[----:B------:R-:W-:Y:S01]  /*0670*/  UIMAD UR52, UR4, UR52, URZ ;  /* 0x00000034043472a4 */ /* 0x000fe2000f8e023f */
[----:B------:R-:W-:Y:S01]  /*0680*/  SHF.R.S32.HI R2, RZ, 0x6, R2 ;  /* 0x00000006ff027819 */ /* 0x000fe20000011402 */
[----:B------:R-:W-:Y:S01]  /*0690*/  @!UP5 UIMAD UR51, UR5, UR51, URZ ;  /* 0x000000330533d2a4 */ /* 0x000fe2000f8e023f */
[----:B------:R-:W-:Y:S01]  /*06a0*/  LOP3.LUT R3, R0, 0x30, R3, 0xf8, !PT ;  /* 0x0000003000037812 */ /* 0x000fe200078ef803 */
[----:B------:R-:W-:Y:S01]  /*06b0*/  USHF.R.S32.HI UR50, URZ, 0x1f, UR43 ;  /* 0x0000001f3f327899 */ /* 0x000fe2000801142b */
[----:B------:R-:W-:Y:S01]  /*06c0*/  SHF.R.U32.HI R212, RZ, 0x3, R0 ;  /* 0x00000003ffd47819 */ /* 0x000fe20000011600 */
[----:B------:R-:W-:Y:S01]  /*06d0*/  IMAD R0, R2, 0x800, R5 ;  /* 0x0000080002007824 */ /* 0x000fe200078e0205 */
[----:B------:R-:W-:Y:S01]  /*06e0*/  ISETP.NE.U32.AND P0, PT, R4, 0x1, PT ;  /* 0x000000010400780c */ /* 0x000fe20003f05070 */
[C---:B------:R-:W-:Y:S01]  /*06f0*/  IMAD.SHL.U32 R6, R2.reuse, 0x8, RZ ;  /* 0x0000000802067824 */ /* 0x040fe200078e00ff */
[----:B------:R-:W-:Y:S01]  /*0700*/  LOP3.LUT R215, R215, R212, RZ, 0x3c, !PT ;  /* 0x000000d4d7d77212 */ /* 0x000fe200078e3cff */
[----:B------:R-:W-:Y:S01]  /*0710*/  IMAD R247, R2, 0x200, R247 ;  /* 0x0000020002f77824 */ /* 0x000fe200078e02f7 */
        /* <DEDUP_REMOVED lines=14> */
[----:B------:R-:W-:Y:S01]  /*0800*/  LOP3.LUT R252, R2, 0x6, R252, 0xf8, !PT ;  /* 0x0000000602fc7812 */ /* 0x000fe200078ef8fc */
[----:B------:R-:W-:Y:S01]  /*0810*/  IMAD.SHL.U32 R212, R212, 0x2, RZ ;  /* 0x00000002d4d47824 */ /* 0x000fe200078e00ff */
[----:B------:R-:W-:Y:S01]  /*0820*/  SHF.R.S32.HI R0, RZ, 0x7, R0 ;  /* 0x00000007ff007819 */ /* 0x000fe20000011400 */
[----:B------:R-:W-:Y:S01]  /*0830*/  IMAD.SHL.U32 R3, R3, 0x2, RZ ;  /* 0x0000000203037824 */ /* 0x000fe200078e00ff */
[----:B------:R-:W-:Y:S01]  /*0840*/  SEL R227, R227, 0x10, !P0 ;  /* 0x00000010e3e37807 */ /* 0x000fe20004000000 */
[----:B------:R-:W-:Y:S01]  /*0850*/  UMOV UR41, 0xffffc000 ;  /* 0xffffc00000297882 */ /* 0x000fe20000000000 */
[----:B------:R-:W-:Y:S01]  /*0860*/  IADD3 R241, R234, 0x40, RZ ;  /* 0x00000040eaf17810 */ /* 0x000fe20007ffe0ff */
[----:B------:R-:W-:-:S02]  /*0870*/  IMAD R8, R8, 0x400, R3 ;  /* 0x0000040008087824 */ /* 0x000fc400078e0203 */
[C---:B------:R-:W-:Y:S02]  /*0880*/  IMAD R6, R0.reuse, 0x1000, R3 ;  /* 0x0000100000067824 */ /* 0x040fe400078e0203 */
[----:B------:R-:W-:Y:S01]  /*0890*/  IMAD.SHL.U32 R3, R0, 0x8, RZ ;  /* 0x0000000800037824 */ /* 0x000fe200078e00ff */
[----:B------:R-:W-:Y:S01]  /*08a0*/  LOP3.LUT R0, R4, 0x1c0, RZ, 0xc0, !PT ;  /* 0x000001c004007812 */ /* 0x000fe200078ec0ff */
[----:B------:R-:W-:Y:S02]  /*08b0*/  IMAD R6, R11, 0x400, R6 ;  /* 0x000004000b067824 */ /* 0x000fe400078e0206 */
[----:B------:R-:W-:Y:S01]  /*08c0*/  IMAD.SHL.U32 R4, R9, 0x10, RZ ;  /* 0x0000001009047824 */ /* 0x000fe200078e00ff */
[----:B------:R-:W-:Y:S02]  /*08d0*/  LOP3.LUT R5, R0, 0x20, R2, 0xf8, !PT ;  /* 0x0000002000057812 */ /* 0x000fe400078ef802 */
[----:B------:R-:W-:Y:S02]  /*08e0*/  SHF.R.U32.HI R2, RZ, 0x3, R0 ;  /* 0x00000003ff027819 */ /* 0x000fe40000011600 */
[----:B------:R-:W-:-:S02]  /*08f0*/  LOP3.LUT R3, R3, 0x8, RZ, 0xc0, !PT ;  /* 0x0000000803037812 */ /* 0x000fc400078ec0ff */
[----:B------:R-:W-:Y:S02]  /*0900*/  LOP3.LUT R5, R5, R2, RZ, 0x3c, !PT ;  /* 0x0000000205057212 */ /* 0x000fe400078e3cff */
[----:B------:R-:W-:Y:S02]  /*0910*/  LOP3.LUT R0, R2, R0, R3, 0x1e, !PT ;  /* 0x0000000002007212 */ /* 0x000fe400078e1e03 */
[----:B------:R-:W-:Y:S01]  /*0920*/  LOP3.LUT R7, R3, 0x10, R4, 0xf8, !PT ;  /* 0x0000001003077812 */ /* 0x000fe200078ef804 */
[----:B------:R-:W-:Y:S01]  /*0930*/  IMAD.IADD R225, R5, 0x1, R6 ;  /* 0x0000000105e17824 */ /* 0x000fe200078e0206 */
[----:B------:R-:W-:Y:S01]  /*0940*/  SHF.R.S32.HI R2, RZ, 0x2, R16 ;  /* 0x00000002ff027819 */ /* 0x000fe20000011410 */
[----:B------:R-:W-:Y:S02]  /*0950*/  IMAD.SHL.U32 R5, R14, 0x40, RZ ;  /* 0x000000400e057824 */ /* 0x000fe400078e00ff */
[----:B------:R-:W-:Y:S02]  /*0960*/  IMAD.IADD R8, R8, 0x1, R0 ;  /* 0x0000000108087824 */ /* 0x000fe400078e0200 */
[----:B------:R-:W-:Y:S01]  /*0970*/  IMAD.SHL.U32 R0, R10, 0x40, RZ ;  /* 0x000000400a007824 */ /* 0x000fe200078e00ff */
[----:B------:R-:W-:Y:S01]  /*0980*/  LOP3.LUT R5, R5, 0x1c0, RZ, 0xc0, !PT ;  /* 0x000001c005057812 */ /* 0x000fe200078ec0ff */
[----:B------:R-:W-:-:S02]  /*0990*/  IMAD.SHL.U32 R3, R9, 0x8, RZ ;  /* 0x0000000809037824 */ /* 0x000fc400078e00ff */
[----:B------:R-:W-:Y:S01]  /*09a0*/  IMAD R246, R11, 0x10, R2 ;  /* 0x000000100bf67824 */ /* 0x000fe200078e0202 */
[----:B------:R-:W-:Y:S01]  /*09b0*/  LOP3.LUT R0, R0, 0xfffffe00, RZ, 0xc0, !PT ;  /* 0xfffffe0000007812 */ /* 0x000fe200078ec0ff */
[----:B------:R-:W-:Y:S01]  /*09c0*/  IMAD.SHL.U32 R225, R225, 0x2, RZ ;  /* 0x00000002e1e17824 */ /* 0x000fe200078e00ff */
[----:B------:R-:W-:Y:S02]  /*09d0*/  LOP3.LUT R3, R5, 0x8, R3, 0xf8, !PT ;  /* 0x0000000805037812 */ /* 0x000fe400078ef803 */
[----:B------:R-:W-:Y:S01]  /*09e0*/  SHF.R.U32.HI R6, RZ, 0x3, R5 ;  /* 0x00000003ff067819 */ /* 0x000fe20000011605 */
[----:B------:R-:W-:Y:S02]  /*09f0*/  IMAD R4, R11, 0x400, R0 ;  /* 0x000004000b047824 */ /* 0x000fe400078e0200 */
[----:B------:R-:W-:Y:S01]  /*0a00*/  IMAD.IADD R228, R225, 0x1, R227 ;  /* 0x00000001e1e47824 */ /* 0x000fe200078e02e3 */
[----:B------:R-:W-:Y:S02]  /*0a10*/  LOP3.LUT R3, R3, R6, RZ, 0x3c, !PT ;  /* 0x0000000603037212 */ /* 0x000fe400078e3cff */
[----:B------:R-:W-:-:S02]  /*0a20*/  LOP3.LUT R2, R6, R7, R5, 0x1e, !PT ;  /* 0x0000000706027212 */ /* 0x000fc400078e1e05 */
[----:B------:R-:W-:Y:S01]  /*0a30*/  LOP3.LUT R211, R6, R211, R5, 0x1e, !PT ;  /* 0x000000d306d37212 */ /* 0x000fe200078e1e05 */
[----:B------:R-:W-:Y:S01]  /*0a40*/  IMAD.IADD R221, R4, 0x1, R3 ;  /* 0x0000000104dd7824 */ /* 0x000fe200078e0203 */
[-C--:B------:R-:W-:Y:S01]  /*0a50*/  LOP3.LUT R220, R2, R0.reuse, RZ, 0xfc, !PT ;  /* 0x0000000002dc7212 */ /* 0x080fe200078efcff */
[----:B------:R-:W-:Y:S01]  /*0a60*/  IMAD.MOV.U32 R4, RZ, RZ, 0x20 ;  /* 0x00000020ff047424 */ /* 0x000fe200078e00ff */
[----:B------:R-:W-:Y:S01]  /*0a70*/  LOP3.LUT R211, R211, R0, RZ, 0xfc, !PT ;  /* 0x00000000d3d37212 */ /* 0x000fe200078efcff */
[----:B------:R-:W-:Y:S01]  /*0a80*/  IMAD.MOV.U32 R2, RZ, RZ, 0x40 ;  /* 0x00000040ff027424 */ /* 0x000fe200078e00ff */
[----:B------:R-:W-:Y:S02]  /*0a90*/  IADD3 R0, R246, -0x40, RZ ;  /* 0xffffffc0f6007810 */ /* 0x000fe40007ffe0ff */
[----:B------:R-:W-:Y:S02]  /*0aa0*/  SEL R216, R4, 0xffffffe0, !P4 ;  /* 0xffffffe004d87807 */ /* 0x000fe40006000000 */
[----:B------:R-:W-:-:S02]  /*0ab0*/  SEL R217, R2, 0xffffffc0, !P3 ;  /* 0xffffffc002d97807 */ /* 0x000fc40005800000 */
[----:B------:R-:W-:Y:S01]  /*0ac0*/  SEL R4, R4, 0xffffffe0, !P1 ;  /* 0xffffffe004047807 */ /* 0x000fe20004800000 */
[C---:B------:R-:W-:Y:S01]  /*0ad0*/  IMAD.IADD R216, R215.reuse, 0x1, R216 ;  /* 0x00000001d7d87824 */ /* 0x040fe200078e02d8 */
[----:B------:R-:W-:Y:S01]  /*0ae0*/  SHF.R.S32.HI R3, RZ, 0x1f, R0 ;  /* 0x0000001fff037819 */ /* 0x000fe20000011400 */
[----:B------:R-:W-:Y:S01]  /*0af0*/  IMAD.IADD R218, R215, 0x1, R217 ;  /* 0x00000001d7da7824 */ /* 0x000fe200078e02d9 */
[----:B------:R-:W-:Y:S01]  /*0b00*/  LEA R6, R8, 0xc000, 0x1 ;  /* 0x0000c00008067811 */ /* 0x000fe200078e08ff */
[----:B------:R-:W-:Y:S01]  /*0b10*/  IMAD.IADD R226, R225, 0x1, R4 ;  /* 0x00000001e1e27824 */ /* 0x000fe200078e0204 */
[----:B------:R-:W-:Y:S01]  /*0b20*/  SEL R2, R2, 0xffffffc0, !P2 ;  /* 0xffffffc002027807 */ /* 0x000fe20005000000 */
[----:B------:R-:W-:Y:S01]  /*0b30*/  IMAD.IADD R217, R217, 0x1, R216 ;  /* 0x00000001d9d97824 */ /* 0x000fe200078e02d8 */
[C---:B------:R-:W-:Y:S01]  /*0b40*/  SHF.L.U64.HI R3, R0.reuse, 0x2, R3 ;  /* 0x0000000200037819 */ /* 0x040fe20000010203 */
[----:B------:R-:W-:Y:S01]  /*0b50*/  IMAD.SHL.U32 R0, R0, 0x4, RZ ;  /* 0x0000000400007824 */ /* 0x000fe200078e00ff */
[----:B------:R-:W-:Y:S01]  /*0b60*/  IADD3 R3, R6, 0x420, RZ ;  /* 0x0000042006037810 */ /* 0x000fe20007ffe0ff */
[----:B------:R-:W-:Y:S01]  /*0b70*/  IMAD.IADD R5, R4, 0x1, R6 ;  /* 0x0000000104057824 */ /* 0x000fe200078e0206 */
[C---:B------:R-:W-:Y:S01]  /*0b80*/  @P1 IADD3 R3, R6.reuse, 0x3e0, RZ ;  /* 0x000003e006031810 */ /* 0x040fe20007ffe0ff */
[--C-:B------:R-:W-:Y:S01]  /*0b90*/  IMAD.IADD R0, R6, 0x1, R2.reuse ;  /* 0x0000000106007824 */ /* 0x100fe200078e0202 */
[----:B------:R-:W-:Y:S01]  /*0ba0*/  STL [R1], R6 ;  /* 0x0000000601007387 */ /* 0x000fe20000100800 */
[----:B------:R-:W-:Y:S01]  /*0bb0*/  IMAD.IADD R4, R5, 0x1, R2 ;  /* 0x0000000105047824 */ /* 0x000fe200078e0202 */
[----:B------:R-:W-:Y:S01]  /*0bc0*/  LEA R211, R211, 0xc000, 0x1 ;  /* 0x0000c000d3d37811 */ /* 0x000fe200078e08ff */
[----:B------:R-:W-:Y:S01]  /*0bd0*/  IMAD.IADD R227, R227, 0x1, R226 ;  /* 0x00000001e3e37824 */ /* 0x000fe200078e02e2 */
[----:B------:R-:W-:Y:S04]  /*0be0*/  STL [R1+0x8], R5 ;  /* 0x0000080501007387 */ /* 0x000fe80000100800 */
[----:B------:R1:W-:Y:S04]  /*0bf0*/  STL [R1+0x4], R0 ;  /* 0x0000040001007387 */ /* 0x0003e80000100800 */
[----:B------:R2:W-:Y:S04]  /*0c00*/  STL [R1+0x14], R3 ;  /* 0x0000140301007387 */ /* 0x0005e80000100800 */
[----:B------:R2:W-:Y:S01]  /*0c10*/  STL [R1+0xc], R4 ;  /* 0x00000c0401007387 */ /* 0x0005e20000100800 */
[----:B-1----:R-:W-:-:S05]  /*0c20*/  IMAD.IADD R0, R2, 0x1, R3 ;  /* 0x0000000102007824 */ /* 0x002fca00078e0203 */
[----:B------:R2:W-:Y:S02]  /*0c30*/  STL [R1+0x10], R0 ;  /* 0x0000100001007387 */ /* 0x0005e40000100800 */
.L_x_662:
        /* <DEDUP_REMOVED lines=12> */
[----:B-123--:R-:W-:Y:S01]  /*0d00*/  IMAD.U32 R2, RZ, RZ, UR4 ;  /* 0x00000004ff027e24 */ /* 0x00efe2000f8e00ff */
        /* <DEDUP_REMOVED lines=40> */
.L_x_590:
        /* <DEDUP_REMOVED lines=67> */
.L_x_592:
        /* <DEDUP_REMOVED lines=18> */
.L_x_593:
        /* <DEDUP_REMOVED lines=72> */
.L_x_594:
[----:B------:R-:W-:Y:S02]  /*1960*/  UMOV UR6, UR52 ;  /* 0x0000003400067c82 */ /* 0x000fe40008000000 */
.L_x_595:
        /* <DEDUP_REMOVED lines=99> */
.L_x_597:
        /* <DEDUP_REMOVED lines=16> */
[----:B------:R-:W-:-:S03]  /*20a0*/  UIADD3 UR13, UR5, UR6, URZ ;  /* 0x00000006050d7290 */ /* 0x000fc6000fffe03f */
[----:B------:R-:W-:Y:S02]  /*20b0*/  UMOV UR6, UR4 ;  /* 0x0000000400067c82 */ /* 0x000fe40008000000 */
.L_x_598:
[----:B------:R-:W-:Y:S01]  /*20c0*/  ULDC.64 UR4, c[0x0][0x3a0] ;  /* 0x0000e80000047ab9 */ /* 0x000fe20000000a00 */
[----:B------:R-:W-:Y:S01]  /*20d0*/  IMAD.U32 R11, RZ, RZ, UR20 ;  /* 0x00000014ff0b7e24 */ /* 0x000fe2000f8e00ff */
[----:B------:R-:W-:Y:S01]  /*20e0*/  UIMAD UR4, UR22, UR4, URZ ;  /* 0x00000004160472a4 */ /* 0x000fe2000f8e023f */
[----:B------:R-:W-:Y:S01]  /*20f0*/  BSSY B0, `(.L_x_599) ;  /* 0x000001b000007945 */ /* 0x000fe20003800000 */
[----:B------:R-:W-:Y:S01]  /*2100*/  UIMAD UR9, UR21, -0x80, UR9 ;  /* 0xffffff80150978a4 */ /* 0x000fe2000f8e0209 */
[----:B------:R-:W-:Y:S01]  /*2110*/  IMAD.WIDE.U32 R4, R11, c[0x0][0x3a0], R234 ;  /* 0x0000e8000b047a25 */ /* 0x000fe200078e00ea */
[----:B------:R-:W-:-:S04]  /*2120*/  UIMAD UR4, UR20, UR5, UR4 ;  /* 0x00000005140472a4 */ /* 0x000fc8000f8e0204 */
[----:B------:R-:W-:Y:S02]  /*2130*/  IADD3 R4, P0, R4, UR14, RZ ;  /* 0x0000000e04047c10 */ /* 0x000fe4000ff1e0ff */
[----:B------:R-:W-:Y:S01]  /*2140*/  MOV R0, UR4 ;  /* 0x0000000400007c02 */ /* 0x000fe20008000f00 */
[----:B------:R-:W-:Y:S01]  /*2150*/  ULDC.64 UR4, c[0x0][0x3b8] ;  /* 0x0000ee0000047ab9 */ /* 0x000fe20000000a00 */
[----:B------:R-:W-:Y:S01]  /*2160*/  ISETP.GE.AND P5, PT, R2, UR9, PT ;  /* 0x0000000902007c0c */ /* 0x000fe2000bfa6270 */
[----:B------:R-:W-:Y:S01]  /*2170*/  UIMAD UR4, UR59, UR4, URZ ;  /* 0x000000043b0472a4 */ /* 0x000fe2000f8e023f */
[----:B------:R-:W-:Y:S01]  /*2180*/  IADD3.X R5, R5, UR15, R0, P0, !PT ;  /* 0x0000000f05057c10 */ /* 0x000fe200087fe400 */
[----:B------:R-:W-:Y:S02]  /*2190*/  IMAD.U32 R0, RZ, RZ, UR36 ;  /* 0x00000024ff007e24 */ /* 0x000fe4000f8e00ff */
[----:B------:R-:W-:Y:S02]  /*21a0*/  UIMAD UR4, UR36, UR5, UR4 ;  /* 0x00000005240472a4 */ /* 0x000fe4000f8e0204 */
        /* <DEDUP_REMOVED lines=15> */
.L_x_600:
[----:B------:R-:W-:Y:S05]  /*22a0*/  BSYNC B0 ;  /* 0x0000000000007941 */ /* 0x000fea0003800000 */
.L_x_599:
        /* <DEDUP_REMOVED lines=18> */
.L_x_602:
[----:B------:R-:W-:Y:S05]  /*23d0*/  BSYNC B0 ;  /* 0x0000000000007941 */ /* 0x000fea0003800000 */
.L_x_601:
        /* <DEDUP_REMOVED lines=18> */
.L_x_604:
[----:B------:R-:W-:Y:S05]  /*2500*/  BSYNC B0 ;  /* 0x0000000000007941 */ /* 0x000fea0003800000 */
.L_x_603:
        /* <DEDUP_REMOVED lines=17> */
.L_x_606:
[----:B------:R-:W-:Y:S05]  /*2620*/  BSYNC B0 ;  /* 0x0000000000007941 */ /* 0x000fea0003800000 */
.L_x_605:
        /* <DEDUP_REMOVED lines=27> */
.L_x_608:
[----:B------:R-:W-:Y:S05]  /*27e0*/  BSYNC B0 ;  /* 0x0000000000007941 */ /* 0x000fea0003800000 */
.L_x_607:
        /* <DEDUP_REMOVED lines=16> */
.L_x_610:
[----:B------:R-:W-:Y:S05]  /*28f0*/  BSYNC B0 ;  /* 0x0000000000007941 */ /* 0x000fea0003800000 */
.L_x_609:
        /* <DEDUP_REMOVED lines=16> */
.L_x_612:
[----:B------:R-:W-:Y:S05]  /*2a00*/  BSYNC B0 ;  /* 0x0000000000007941 */ /* 0x000fea0003800000 */
.L_x_611:
        /* <DEDUP_REMOVED lines=16> */
.L_x_596:
        /* <DEDUP_REMOVED lines=26> */
.L_x_615:
[----:B------:R-:W-:Y:S05]  /*2cb0*/  BSYNC B0 ;  /* 0x0000000000007941 */ /* 0x000fea0003800000 */
.L_x_614:
        /* <DEDUP_REMOVED lines=29> */
.L_x_617:
[----:B------:R-:W-:Y:S05]  /*2e90*/  BSYNC B0 ;  /* 0x0000000000007941 */ /* 0x000fea0003800000 */
.L_x_616:
        /* <DEDUP_REMOVED lines=15> */
.L_x_619:
        /* <DEDUP_REMOVED lines=19> */
.L_x_620:
[----:B------:R-:W-:Y:S05]  /*30c0*/  BSYNC B0 ;  /* 0x0000000000007941 */ /* 0x000fea0003800000 */
.L_x_618:
        /* <DEDUP_REMOVED lines=14> */
.L_x_622:
        /* <DEDUP_REMOVED lines=27> */
.L_x_623:
[----:B------:R-:W-:Y:S05]  /*3360*/  BSYNC B0 ;  /* 0x0000000000007941 */ /* 0x000fea0003800000 */
.L_x_621:
[C---:B------:R-:W-:Y:S01]  /*3370*/  IADD3 R3, R246.reuse, 0x28, RZ ;  /* 0x00000028f6037810 */ /* 0x040fe20007ffe0ff */
[----:B------:R-:W-:Y:S01]  /*3380*/  IMAD.MOV.U32 R245, RZ, RZ, 0x7f800000 ;  /* 0x7f800000fff57424 */ /* 0x000fe200078e00ff */
[----:B-1----:R-:W-:Y:S01]  /*3390*/  IADD3 R4, R246, 0x8, RZ ;  /* 0x00000008f6047810 */ /* 0x002fe20007ffe0ff */
[----:B------:R-:W-:Y:S01]  /*33a0*/  IMAD.MOV.U32 R242, RZ, RZ, 0x7f800000 ;  /* 0x7f800000fff27424 */ /* 0x000fe200078e00ff */
[----:B------:R-:W-:Y:S01]  /*33b0*/  ISETP.GE.AND P3, PT, R3, UR4, PT ;  /* 0x0000000403007c0c */ /* 0x000fe2000bf66270 */
[----:B------:R-:W-:Y:S01]  /*33c0*/  IMAD.MOV.U32 R243, RZ, RZ, 0x7f800000 ;  /* 0x7f800000fff37424 */ /* 0x000fe200078e00ff */
[----:B------:R-:W-:Y:S01]  /*33d0*/  ISETP.GE.AND P5, PT, R4, UR4, PT ;  /* 0x0000000404007c0c */ /* 0x000fe2000bfa6270 */
[C---:B------:R-:W-:Y:S01]  /*33e0*/  IMAD.SHL.U32 R4, R246.reuse, 0x4, RZ ;  /* 0x00000004f6047824 */ /* 0x040fe200078e00ff */
[----:B------:R-:W-:Y:S01]  /*33f0*/  IADD3 R5, R246, 0x20, RZ ;  /* 0x00000020f6057810 */ /* 0x000fe20007ffe0ff */
[----:B------:R-:W-:Y:S01]  /*3400*/  IMAD.MOV.U32 R244, RZ, RZ, 0x7f800000 ;  /* 0x7f800000fff47424 */ /* 0x000fe200078e00ff */
[----:B------:R-:W-:Y:S01]  /*3410*/  SHF.R.S32.HI R15, RZ, 0x1f, R246 ;  /* 0x0000001fff0f7819 */ /* 0x000fe200000114f6 */
[----:B------:R-:W-:Y:S01]  /*3420*/  ULDC.64 UR6, c[0x0][0x198] ;  /* 0x0000660000067ab9 */ /* 0x000fe20000000a00 */
[----:B------:R-:W-:Y:S01]  /*3430*/  ISETP.GE.AND P4, PT, R5, UR4, PT ;  /* 0x0000000405007c0c */ /* 0x000fe2000bf86270 */
[----:B------:R-:W-:Y:S01]  /*3440*/  UIMAD UR5, UR22, UR6, URZ ;  /* 0x00000006160572a4 */ /* 0x000fe2000f8e023f */
[----:B------:R-:W-:Y:S01]  /*3450*/  IADD3 R4, P2, R4, UR16, RZ ;  /* 0x0000001004047c10 */ /* 0x000fe2000ff5e0ff */
[----:B------:R-:W-:Y:S01]  /*3460*/  IMAD.U32 R12, RZ, RZ, UR20 ;  /* 0x00000014ff0c7e24 */ /* 0x000fe2000f8e00ff */
[----:B------:R-:W-:Y:S01]  /*3470*/  SHF.L.U64.HI R5, R246, 0x2, R15 ;  /* 0x00000002f6057819 */ /* 0x000fe2000001020f */
[----:B------:R-:W-:Y:S01]  /*3480*/  UIMAD UR5, UR20, UR7, UR5 ;  /* 0x00000007140572a4 */ /* 0x000fe2000f8e0205 */
[----:B------:R-:W-:Y:S01]  /*3490*/  SHF.R.S32.HI R9, RZ, 0x1f, R3 ;  /* 0x0000001fff097819 */ /* 0x000fe20000011403 */
[----:B------:R-:W-:Y:S01]  /*34a0*/  IMAD.WIDE.U32 R6, R12, c[0x0][0x198], R234 ;  /* 0x000066000c067a25 */ /* 0x000fe200078e00ea */
[----:B------:R-:W-:-:S02]  /*34b0*/  IADD3.X R5, R5, UR15, RZ, P2, !PT ;  /* 0x0000000f05057c10 */ /* 0x000fc400097fe4ff */
[C---:B------:R-:W-:Y:S01]  /*34c0*/  @!P3 LEA R8, P2, R3.reuse, UR16, 0x2 ;  /* 0x000000100308bc11 */ /* 0x040fe2000f8410ff */
[----:B------:R-:W-:Y:S01]  /*34d0*/  IMAD.U32 R10, RZ, RZ, UR5 ;  /* 0x00000005ff0a7e24 */ /* 0x000fe2000f8e00ff */
[----:B------:R-:W-:Y:S01]  /*34e0*/  ISETP.GE.AND P6, PT, R246, UR4, PT ;  /* 0x00000004f6007c0c */ /* 0x000fe2000bfc6270 */
[----:B------:R1:W5:Y:S01]  /*34f0*/  @!P5 LDG.E R245, [R4.64+0x20] ;  /* 0x0000200a04f5d981 */ /* 0x000362000c1e1900 */
[----:B------:R-:W-:Y:S02]  /*3500*/  @!P3 LEA.HI.X R9, R3, UR15, R9, 0x2, P2 ;  /* 0x0000000f0309bc11 */ /* 0x000fe400090f1409 */
[----:B------:R-:W-:Y:S01]  /*3510*/  IADD3 R6, P0, R6, UR23, RZ ;  /* 0x0000001706067c10 */ /* 0x000fe2000ff1e0ff */
[----:B------:R1:W5:Y:S04]  /*3520*/  @!P4 LDG.E R242, [R4.64+0x80] ;  /* 0x0000800a04f2c981 */ /* 0x000368000c1e1900 */
[----:B------:R1:W5:Y:S01]  /*3530*/  @!P3 LDG.E R243, [R8.64] ;  /* 0x0000000a08f3b981 */ /* 0x000362000c1e1900 */
[----:B------:R-:W-:-:S03]  /*3540*/  UIMAD UR4, UR21, -0x80, UR9 ;  /* 0xffffff80150478a4 */ /* 0x000fc6000f8e0209 */
[----:B------:R1:W5:Y:S03]  /*3550*/  @!P6 LDG.E R244, [R4.64] ;  /* 0x0000000a04f4e981 */ /* 0x000366000c1e1900 */
[----:B------:R-:W-:Y:S01]  /*3560*/  ISETP.GE.AND P6, PT, R2, UR4, PT ;  /* 0x0000000402007c0c */ /* 0x000fe2000bfc6270 */
[----:B------:R-:W-:Y:S01]  /*3570*/  IMAD R3, R13, c[0x0][0x1b0], RZ ;  /* 0x00006c000d037a24 */ /* 0x000fe200078e02ff */
[----:B------:R-:W-:-:S11]  /*3580*/  IADD3.X R7, R7, UR25, R10, P0, !PT ;  /* 0x0000001907077c10 */ /* 0x000fd600087fe40a */
[----:B------:R1:W-:Y:S04]  /*3590*/  @P6 STS.128 [R0+0xc000], RZ ;  /* 0x00c000ff00006388 */ /* 0x0003e80000000c00 */
[----:B------:R1:W-:Y:S01]  /*35a0*/  @P6 STS.128 [R0+0x10000], RZ ;  /* 0x010000ff00006388 */ /* 0x0003e20000000c00 */
[C---:B------:R-:W-:Y:S01]  /*35b0*/  IMAD R3, R11.reuse, c[0x0][0x1b4], R3 ;  /* 0x00006d000b037a24 */ /* 0x040fe200078e0203 */
[----:B------:R-:W-:Y:S01]  /*35c0*/  BSSY B0, `(.L_x_624) ;  /* 0x000001b000007945 */ /* 0x000fe20003800000 */
[----:B------:R-:W-:-:S04]  /*35d0*/  IMAD.WIDE.U32 R6, R11, c[0x0][0x1b0], R6 ;  /* 0x00006c000b067a25 */ /* 0x000fc800078e0006 */
[----:B------:R-:W-:Y:S01]  /*35e0*/  IMAD.IADD R10, R7, 0x1, R3 ;  /* 0x00000001070a7824 */ /* 0x000fe200078e0203 */
[----:B------:R-:W-:Y:S05]  /*35f0*/  @P6 BRA `(.L_x_625) ;  /* 0x0000017000006947 */ /* 0x000fea0003800000 */
[----:B------:R-:W-:Y:S01]  /*3600*/  ISETP.GE.AND P2, PT, R234, c[0x0][0x220], PT ;  /* 0x00008800ea007a0c */ /* 0x000fe20003f46270 */
[----:B------:R-:W-:Y:S01]  /*3610*/  IMAD R3, R16, c[0x0][0x198], RZ ;  /* 0x0000660010037a24 */ /* 0x000fe200078e02ff */
[----:B-1----:R-:W-:Y:S01]  /*3620*/  MOV R5, R10 ;  /* 0x0000000a00057202 */ /* 0x002fe20000000f00 */
        /* <DEDUP_REMOVED lines=20> */
.L_x_625:
[----:B------:R-:W-:Y:S05]  /*3770*/  BSYNC B0 ;  /* 0x0000000000007941 */ /* 0x000fea0003800000 */
.L_x_624:
[----:B------:R-:W-:Y:S01]  /*3780*/  ISETP.GE.AND P5, PT, R14, UR4, PT ;  /* 0x000000040e007c0c */ /* 0x000fe2000bfa6270 */
[----:B------:R-:W-:-:S12]  /*3790*/  BSSY B0, `(.L_x_626) ;  /* 0x000001d000007945 */ /* 0x000fd80003800000 */
[----:B------:R1:W-:Y:S04]  /*37a0*/  @P5 STS.128 [R0+0xd000], RZ ;  /* 0x00d000ff00005388 */ /* 0x0003e80000000c00 */
[----:B------:R1:W-:Y:S01]  /*37b0*/  @P5 STS.128 [R0+0x11000], RZ ;  /* 0x011000ff00005388 */ /* 0x0003e20000000c00 */
[----:B------:R-:W-:Y:S05]  /*37c0*/  @P5 BRA `(.L_x_627) ;  /* 0x0000019000005947 */ /* 0x000fea0003800000 */
[----:B------:R-:W-:Y:S02]  /*37d0*/  IADD3 R3, P0, R2, 0x20, RZ ;  /* 0x0000002002037810 */ /* 0x000fe40007f1e0ff */
[----:B------:R-:W-:Y:S02]  /*37e0*/  ISETP.GE.AND P2, PT, R234, c[0x0][0x220], PT ;  /* 0x00008800ea007a0c */ /* 0x000fe40003f46270 */
[----:B-1----:R-:W-:Y:S01]  /*37f0*/  MOV R5, R10 ;  /* 0x0000000a00057202 */ /* 0x002fe20000000f00 */
        /* <DEDUP_REMOVED lines=22> */
.L_x_627:
[----:B------:R-:W-:Y:S05]  /*3960*/  BSYNC B0 ;  /* 0x0000000000007941 */ /* 0x000fea0003800000 */
.L_x_626:
        /* <DEDUP_REMOVED lines=31> */
.L_x_629:
[----:B------:R-:W-:Y:S05]  /*3b60*/  BSYNC B0 ;  /* 0x0000000000007941 */ /* 0x000fea0003800000 */
.L_x_628:
        /* <DEDUP_REMOVED lines=9> */
[----:B-1----:R-:W-:-:S04]  /*3c00*/  IMAD.X R4, RZ, RZ, R16, P0 ;  /* 0x000000ffff047224 */ /* 0x002fc800000e0610 */
        /* <DEDUP_REMOVED lines=20> */
.L_x_631:
[----:B------:R-:W-:Y:S05]  /*3d50*/  BSYNC B0 ;  /* 0x0000000000007941 */ /* 0x000fea0003800000 */
.L_x_630:
        /* <DEDUP_REMOVED lines=38> */
.L_x_633:
[----:B-1----:R-:W-:Y:S05]  /*3fc0*/  BSYNC B0 ;  /* 0x0000000000007941 */ /* 0x002fea0003800000 */
.L_x_632:
        /* <DEDUP_REMOVED lines=29> */
.L_x_635:
[----:B------:R-:W-:Y:S05]  /*41a0*/  BSYNC B0 ;  /* 0x0000000000007941 */ /* 0x000fea0003800000 */
.L_x_634:
        /* <DEDUP_REMOVED lines=29> */
.L_x_637:
[----:B------:R-:W-:Y:S05]  /*4380*/  BSYNC B0 ;  /* 0x0000000000007941 */ /* 0x000fea0003800000 */
.L_x_636:
        /* <DEDUP_REMOVED lines=28> */
.L_x_639:
[----:B------:R-:W-:Y:S05]  /*4550*/  BSYNC B0 ;  /* 0x0000000000007941 */ /* 0x000fea0003800000 */
.L_x_638:
[----:B------:R-:W-:Y:S02]  /*4560*/  ULDC.64 UR6, c[0x0][0x318] ;  /* 0x0000c60000067ab9 */ /* 0x000fe40000000a00 */
[----:B------:R-:W-:Y:S01]  /*4570*/  ULDC.64 UR22, c[0x0][0x320] ;  /* 0x0000c80000167ab9 */ /* 0x000fe20000000a00 */
[----:B-1234-:R-:W-:Y:S01]  /*4580*/  LEA.HI R0, R18, R17, RZ, 0x4 ;  /* 0x0000001112007211 */ /* 0x01efe200078f20ff */
[----:B------:R-:W-:Y:S01]  /*4590*/  UISETP.NE.U32.AND UP1, UPT, URZ, UR6, UPT ;  /* 0x000000063f00728c */ /* 0x000fe2000bf25070 */
[----:B------:R-:W0:Y:S03]  /*45a0*/  LDGDEPBAR ;  /* 0x00000000000079af */ /* 0x000e260000000000 */
[----:B------:R-:W-:-:S06]  /*45b0*/  UISETP.NE.AND.EX UP1, UPT, URZ, UR7, UPT, UP1 ;  /* 0x000000073f00728c */ /* 0x000fcc000bf25310 */
        /* <DEDUP_REMOVED lines=9> */
[----:B------:R-:W-:-:S05]  /*4650*/  IMAD.U32 R2, RZ, RZ, UR6 ;  /* 0x00000006ff027e24 */ /* 0x000fca000f8e00ff */
[----:B------:R-:W-:-:S06]  /*4660*/  IMAD.U32 R3, RZ, RZ, UR7 ;  /* 0x00000007ff037e24 */ /* 0x000fcc000f8e00ff */
[----:B------:R1:W2:Y:S01]  /*4670*/  @P2 LDG.E R3, [R2.64] ;  /* 0x0000000a02032981 */ /* 0x0002a2000c1e1900 */
[----:B------:R-:W-:Y:S01]  /*4680*/  LOP3.LUT R0, R0, 0xfffffff0, RZ, 0xc0, !PT ;  /* 0xfffffff000007812 */ /* 0x000fe200078ec0ff */
[----:B------:R-:W2:Y:S01]  /*4690*/  @P2 MUFU.RCP R4, c[0x0][0x238] ;  /* 0x00008e0000042b08 */ /* 0x000ea20000001000 */
[----:B------:R-:W-:Y:S01]  /*46a0*/  IADD3 R214, R221, 0x2000, RZ ;  /* 0x00002000ddd67810 */ /* 0x000fe20007ffe0ff */
[----:B------:R-:W-:Y:S01]  /*46b0*/  UIADD3 UR4, UR20, UR13, URZ ;  /* 0x0000000d14047290 */ /* 0x000fe2000fffe03f */
[----:B------:R-:W-:Y:S01]  /*46c0*/  IMAD.MOV.U32 R200, RZ, RZ, 0x40 ;  /* 0x00000040ffc87424 */ /* 0x000fe200078e00ff */
[----:B------:R-:W-:Y:S01]  /*46d0*/  CS2R R158, SRZ ;  /* 0x00000000009e7805 */ /* 0x000fe2000001ff00 */
[----:B------:R-:W-:Y:S01]  /*46e0*/  IMAD.IADD R0, R17, 0x1, -R0 ;  /* 0x0000000111007824 */ /* 0x000fe200078e0a00 */
[----:B------:R-:W-:Y:S01]  /*46f0*/  SEL R214, R214, R221, !P1 ;  /* 0x000000ddd6d67207 */ /* 0x000fe20004800000 */
[----:B------:R-:W-:Y:S01]  /*4700*/  IMAD.MOV.U32 R250, RZ, RZ, 0x40 ;  /* 0x00000040fffa7424 */ /* 0x000fe200078e00ff */
[----:B------:R-:W-:Y:S01]  /*4710*/  UIADD3 UR4, -UR9, 0x80, UR4 ;  /* 0x0000008009047890 */ /* 0x000fe2000fffe104 */
        /* <DEDUP_REMOVED lines=14> */
[----:B-1----:R-:W-:Y:S01]  /*4800*/  SHF.R.S32.HI R2, RZ, 0x1f, R0 ;  /* 0x0000001fff027819 */ /* 0x002fe20000011400 */
        /* <DEDUP_REMOVED lines=13> */
[----:B------:R-:W-:Y:S01]  /*48e0*/  CS2R R110, SRZ ;  /* 0x00000000006e7805 */ /* 0x000fe2000001ff00 */
[----:B------:R-:W-:Y:S01]  /*48f0*/  CS2R R108, SRZ ;  /* 0x00000000006c7805 */ /* 0x000fe2000001ff00 */
[----:B------:R-:W-:Y:S01]  /*4900*/  CS2R R114, SRZ ;  /* 0x0000000000727805 */ /* 0x000fe2000001ff00 */
[----:B------:R-:W-:Y:S01]  /*4910*/  CS2R R112, SRZ ;  /* 0x0000000000707805 */ /* 0x000fe2000001ff00 */
[C---:B------:R-:W-:Y:S01]  /*4920*/  LOP3.LUT P0, RZ, R0.reuse, 0x2, RZ, 0xc0, !PT ;  /* 0x0000000200ff7812 */ /* 0x040fe2000780c0ff */
[----:B------:R-:W-:Y:S01]  /*4930*/  CS2R R106, SRZ ;  /* 0x00000000006a7805 */ /* 0x000fe2000001ff00 */
[----:B------:R-:W-:Y:S01]  /*4940*/  LOP3.LUT P3, RZ, R0, 0x4, RZ, 0xc0, !PT ;  /* 0x0000000400ff7812 */ /* 0x000fe2000786c0ff */
[----:B------:R-:W-:Y:S01]  /*4950*/  IMAD.U32 R0, RZ, RZ, UR21 ;  /* 0x00000015ff007e24 */ /* 0x000fe2000f8e00ff */
[----:B------:R-:W-:Y:S01]  /*4960*/  CS2R R104, SRZ ;  /* 0x0000000000687805 */ /* 0x000fe2000001ff00 */
[----:B------:R-:W-:Y:S01]  /*4970*/  CS2R R102, SRZ ;  /* 0x0000000000667805 */ /* 0x000fe2000001ff00 */
[----:B------:R-:W-:Y:S01]  /*4980*/  CS2R R100, SRZ ;  /* 0x0000000000647805 */ /* 0x000fe2000001ff00 */
[----:B------:R-:W-:Y:S01]  /*4990*/  IMAD R0, R0, 0x80, R252 ;  /* 0x0000008000007824 */ /* 0x000fe200078e02fc */
[----:B------:R-:W-:Y:S01]  /*49a0*/  CS2R R94, SRZ ;  /* 0x00000000005e7805 */ /* 0x000fe2000001ff00 */
[----:B------:R-:W-:Y:S01]  /*49b0*/  CS2R R92, SRZ ;  /* 0x00000000005c7805 */ /* 0x000fe2000001ff00 */
[----:B------:R-:W-:Y:S01]  /*49c0*/  CS2R R98, SRZ ;  /* 0x0000000000627805 */ /* 0x000fe2000001ff00 */
[----:B------:R-:W-:Y:S01]  /*49d0*/  CS2R R96, SRZ ;  /* 0x0000000000607805 */ /* 0x000fe2000001ff00 */
[----:B------:R-:W-:Y:S01]  /*49e0*/  IADD3 R0, R246, -UR13, -R0 ;  /* 0x8000000df6007c10 */ /* 0x000fe2000fffe800 */
        /* <DEDUP_REMOVED lines=29> */
[----:B------:R-:W-:Y:S01]  /*4bc0*/  IADD3 R251, R0, UR9, RZ ;  /* 0x0000000900fb7c10 */ /* 0x000fe2000fffe0ff */
[----:B------:R-:W-:Y:S01]  /*4bd0*/  IMAD.SHL.U32 R248, R246, 0x4, RZ ;  /* 0x00000004f6f87824 */ /* 0x000fe200078e00ff */
[----:B------:R-:W-:Y:S01]  /*4be0*/  SEL R219, R219, 0xffffffe0, !P0 ;  /* 0xffffffe0dbdb7807 */ /* 0x000fe20004000000 */
[----:B------:R-:W-:Y:S01]  /*4bf0*/  ULDC UR25, c[0x0][0x2e8] ;  /* 0x0000ba0000197ab9 */ /* 0x000fe20000000800 */
[----:B------:R-:W-:Y:S01]  /*4c00*/  SEL R200, R200, 0xffffffc0, !P3 ;  /* 0xffffffc0c8c87807 */ /* 0x000fe20005800000 */
[----:B------:R-:W-:Y:S01]  /*4c10*/  UMOV UR7, URZ ;  /* 0x0000003f00077c82 */ /* 0x000fe20008000000 */
[----:B------:R-:W-:Y:S01]  /*4c20*/  SEL R250, R250, 0xffffffc0, !P3 ;  /* 0xffffffc0fafa7807 */ /* 0x000fe20005800000 */
[----:B------:R-:W-:Y:S01]  /*4c30*/  ULDC UR14, c[0x0][0x2e4] ;  /* 0x0000b900000e7ab9 */ /* 0x000fe20000000800 */
[----:B------:R-:W-:Y:S01]  /*4c40*/  SHF.L.U64.HI R249, R246, 0x2, R15 ;  /* 0x00000002f6f97819 */ /* 0x000fe2000001020f */
[----:B------:R-:W-:Y:S01]  /*4c50*/  UIADD3 UR20, UR4, -UR25, URZ ;  /* 0x8000001904147290 */ /* 0x000fe2000fffe03f */
[----:B--2---:R-:W-:-:S04]  /*4c60*/  @P2 FMUL.FTZ R2, R3, R4 ;  /* 0x0000000403022220 */ /* 0x004fc80000410000 */
[----:B------:R1:W2:Y:S02]  /*4c70*/  @P2 R2UR UR5, R2 ;  /* 0x00000000020523c2 */ /* 0x0002a400000e0000 */
[----:B-1----:R-:W-:Y:S01]  /*4c80*/  IADD3 R2, R220, 0x2000, RZ ;  /* 0x00002000dc027810 */ /* 0x002fe20007ffe0ff */
[----:B--2---:R-:W-:-:S03]  /*4c90*/  @UP1 UMOV UR7, UR5 ;  /* 0x0000000500071c82 */ /* 0x004fc60008000000 */
[----:B------:R-:W-:-:S05]  /*4ca0*/  SEL R2, R2, R220, !P1 ;  /* 0x000000dc02027207 */ /* 0x000fca0004800000 */
[----:B------:R-:W-:Y:S02]  /*4cb0*/  IMAD.SHL.U32 R213, R2, 0x2, RZ ;  /* 0x0000000202d57824 */ /* 0x000fe400078e00ff */
.L_x_644:
[----:B------:R-:W0:Y:S01]  /*4cc0*/  LDGDEPBAR ;  /* 0x00000000000079af */ /* 0x000e220000000000 */
[C---:B------:R-:W-:Y:S01]  /*4cd0*/  IMAD.IADD R0, R214.reuse, 0x1, R219 ;  /* 0x00000001d6007824 */ /* 0x040fe200078e02db */
[----:B------:R-:W-:Y:S01]  /*4ce0*/  USHF.L.U32 UR4, UR12, 0x6, URZ ;  /* 0x000000060c047899 */ /* 0x000fe2000800063f */
[--C-:B------:R-:W-:Y:S01]  /*4cf0*/  IMAD.IADD R3, R214, 0x1, R200.reuse ;  /* 0x00000001d6037824 */ /* 0x100fe200078e02c8 */
[----:B------:R-:W-:Y:S01]  /*4d00*/  ULDC UR6, c[0x0][0x2e4] ;  /* 0x0000b90000067ab9 */ /* 0x000fe20000000800 */
[----:B------:R-:W-:Y:S01]  /*4d10*/  IMAD.IADD R2, R0, 0x1, R200 ;  /* 0x0000000100027824 */ /* 0x000fe200078e02c8 */
[----:B------:R-:W-:Y:S01]  /*4d20*/  UISETP.GE.AND UP0, UPT, UR4, UR20, UPT ;  /* 0x000000140400728c */ /* 0x000fe2000bf06270 */
[----:B------:R-:W-:Y:S04]  /*4d30*/  DEPBAR.LE SB0, 0x0 ;  /* 0x000080000000791a */ /* 0x000fe80000000000 */
[----:B------:R-:W-:Y:S08]  /*4d40*/  BAR.SYNC.DEFER_BLOCKING 0x0 ;  /* 0x0000000000007b1d */ /* 0x000ff00000010000 */
        /* <DEDUP_REMOVED lines=11> */
[----:B------:R-:W-:Y:S01]  /*4e00*/  LDSM.16.M88.4 R184, [R3+0x1000] ;  /* 0x0010000003b8783b */ /* 0x000fe20000000200 */
[C---:B------:R-:W-:Y:S07]  /*4e10*/  HMMA.16816.F32.BF16 R16, R32.reuse, R18, RZ ;  /* 0x000000122010723c */ /* 0x040fee00000418ff */
[----:B------:R-:W-:Y:S01]  /*4e20*/  LDSM.16.M88.4 R188, [R218+0xc800] ;  /* 0x00c80000dabc783b */ /* 0x000fe20000000200 */
[-C--:B---3--:R-:W-:Y:S07]  /*4e30*/  HMMA.16816.F32.BF16 R20, R32, R164.reuse, RZ ;  /* 0x000000a42014723c */ /* 0x088fee00000418ff */
[----:B------:R-:W-:Y:S01]  /*4e40*/  LDSM.16.M88.4 R192, [R217+0xc000] ;  /* 0x00c00000d9c0783b */ /* 0x000fe20000000200 */
[C---:B------:R-:W-:Y:S07]  /*4e50*/  HMMA.16816.F32.BF16 R24, R28.reuse, R164, RZ ;  /* 0x000000a41c18723c */ /* 0x040fee00000418ff */
[----:B------:R-:W-:Y:S01]  /*4e60*/  LDSM.16.M88.4 R196, [R2+0x1000] ;  /* 0x0010000002c4783b */ /* 0x000fe20000000200 */
[-C--:B------:R-:W-:Y:S08]  /*4e70*/  HMMA.16816.F32.BF16 R28, R28, R166.reuse, RZ ;  /* 0x000000a61c1c723c */ /* 0x080ff000000418ff */
[----:B------:R-:W-:Y:S01]  /*4e80*/  HMMA.16816.F32.BF16 R32, R32, R166, RZ ;  /* 0x000000a62020723c */ /* 0x000fe200000418ff */
[----:B------:R-:W-:Y:S07]  /*4e90*/  LDSM.16.M88.4 R164, [R3] ;  /* 0x0000000003a4783b */ /* 0x000fee0000000200 */
[-C--:B----4-:R-:W-:Y:S08]  /*4ea0*/  HMMA.16816.F32.BF16 R4, R168, R172.reuse, R4 ;  /* 0x000000aca804723c */ /* 0x090ff00000041804 */
[C---:B-1----:R-:W-:Y:S08]  /*4eb0*/  HMMA.16816.F32.BF16 R8, R176.reuse, R172, R8 ;  /* 0x000000acb008723c */ /* 0x042ff00000041808 */
[-C--:B------:R-:W-:Y:S08]  /*4ec0*/  HMMA.16816.F32.BF16 R12, R176, R174.reuse, R12 ;  /* 0x000000aeb00c723c */ /* 0x080ff0000004180c */
[C---:B------:R-:W-:Y:S01]  /*4ed0*/  HMMA.16816.F32.BF16 R16, R168.reuse, R174, R16 ;  /* 0x000000aea810723c */ /* 0x040fe20000041810 */
[----:B------:R-:W1:Y:S07]  /*4ee0*/  LDSM.16.M88.4 R172, [R218+0xc000] ;  /* 0x00c00000daac783b */ /* 0x000e6e0000000200 */
[-C--:B--2---:R-:W-:Y:S08]  /*4ef0*/  HMMA.16816.F32.BF16 R20, R168, R180.reuse, R20 ;  /* 0x000000b4a814723c */ /* 0x084ff00000041814 */
[C---:B------:R-:W-:Y:S07]  /*4f00*/  HMMA.16816.F32.BF16 R24, R176.reuse, R180, R24 ;  /* 0x000000b4b018723c */ /* 0x040fee0000041818 */
[----:B------:R-:W-:Y:S01]  /*4f10*/  IADD3 R180, P0, R248, UR18, RZ ;  /* 0x00000012f8b47c10 */ /* 0x000fe2000ff1e0ff */
[-C--:B------:R-:W-:Y:S01]  /*4f20*/  HMMA.16816.F32.BF16 R28, R176, R182.reuse, R28 ;  /* 0x000000b6b01c723c */ /* 0x080fe2000004181c */
[----:B------:R-:W2:Y:S03]  /*4f30*/  LDSM.16.M88.4 R176, [R2] ;  /* 0x0000000002b0783b */ /* 0x000ea60000000200 */
[----:B------:R-:W-:Y:S04]  /*4f40*/  IADD3.X R181, R249, UR17, RZ, P0, !PT ;  /* 0x00000011f9b57c10 */ /* 0x000fe800087fe4ff */
[----:B------:R-:W-:Y:S01]  /*4f50*/  HMMA.16816.F32.BF16 R32, R168, R182, R32 ;  /* 0x000000b6a820723c */ /* 0x000fe20000041820 */
[----:B------:R-:W3:Y:S07]  /*4f60*/  LDSM.16.M88.4 R168, [R217+0xc800] ;  /* 0x00c80000d9a8783b */ /* 0x000eee0000000200 */
[-C--:B-1----:R-:W-:Y:S01]  /*4f70*/  HMMA.16816.F32.BF16 R4, R164, R172.reuse, R4 ;  /* 0x000000aca404723c */ /* 0x082fe20000041804 */
[----:B-----5:R1:W5:Y:S04]  /*4f80*/  LDG.E R203, [R180.64] ;  /* 0x0000000ab4cb7981 */ /* 0x020368000c1e1900 */
[----:B------:R1:W5:Y:S03]  /*4f90*/  LDG.E R204, [R180.64+0x20] ;  /* 0x0000200ab4cc7981 */ /* 0x000366000c1e1900 */
[C---:B------:R-:W-:Y:S01]  /*4fa0*/  HMMA.16816.F32.BF16 R8, R184.reuse, R172, R8 ;  /* 0x000000acb808723c */ /* 0x040fe20000041808 */
[----:B------:R1:W5:Y:S04]  /*4fb0*/  LDG.E R202, [R180.64+0x80] ;  /* 0x0000800ab4ca7981 */ /* 0x000368000c1e1900 */
[----:B------:R1:W5:Y:S03]  /*4fc0*/  LDG.E R201, [R180.64+0xa0] ;  /* 0x0000a00ab4c97981 */ /* 0x000366000c1e1900 */
[-C--:B------:R-:W-:Y:S08]  /*4fd0*/  HMMA.16816.F32.BF16 R12, R184, R174.reuse, R12 ;  /* 0x000000aeb80c723c */ /* 0x080ff0000004180c */
[C---:B------:R-:W-:Y:S01]  /*4fe0*/  HMMA.16816.F32.BF16 R16, R164.reuse, R174, R16 ;  /* 0x000000aea410723c */ /* 0x040fe20000041810 */
[----:B------:R-:W-:Y:S07]  /*4ff0*/  LDSM.16.M88.4 R172, [R214+0x2000] ;  /* 0x00200000d6ac783b */ /* 0x000fee0000000200 */
[-C--:B------:R-:W-:Y:S01]  /*5000*/  HMMA.16816.F32.BF16 R20, R164, R188.reuse, R20 ;  /* 0x000000bca414723c */ /* 0x080fe20000041814 */
[----:B-1----:R-:W1:Y:S07]  /*5010*/  LDSM.16.M88.4 R180, [R215+0x10000] ;  /* 0x01000000d7b4783b */ /* 0x002e6e0000000200 */
[C---:B------:R-:W-:Y:S08]  /*5020*/  HMMA.16816.F32.BF16 R24, R184.reuse, R188, R24 ;  /* 0x000000bcb818723c */ /* 0x040ff00000041818 */
[-C--:B------:R-:W-:Y:S01]  /*5030*/  HMMA.16816.F32.BF16 R28, R184, R190.reuse, R28 ;  /* 0x000000beb81c723c */ /* 0x080fe2000004181c */
[----:B------:R-:W4:Y:S07]  /*5040*/  LDSM.16.M88.4 R184, [R214+0x3000] ;  /* 0x00300000d6b8783b */ /* 0x000f2e0000000200 */
[----:B------:R-:W-:Y:S01]  /*5050*/  HMMA.16816.F32.BF16 R32, R164, R190, R32 ;  /* 0x000000bea420723c */ /* 0x000fe20000041820 */
[----:B------:R-:W1:Y:S07]  /*5060*/  LDSM.16.M88.4 R164, [R215+0x10800] ;  /* 0x01080000d7a4783b */ /* 0x000e6e0000000200 */
[-C--:B--2---:R-:W-:Y:S01]  /*5070*/  HMMA.16816.F32.BF16 R4, R176, R192.reuse, R4 ;  /* 0x000000c0b004723c */ /* 0x084fe20000041804 */
[----:B------:R-:W-:Y:S07]  /*5080*/  LDSM.16.M88.4 R188, [R0+0x2000] ;  /* 0x0020000000bc783b */ /* 0x000fee0000000200 */
[C---:B------:R-:W-:Y:S08]  /*5090*/  HMMA.16816.F32.BF16 R8, R196.reuse, R192, R8 ;  /* 0x000000c0c408723c */ /* 0x040ff00000041808 */
[-C--:B------:R-:W-:Y:S08]  /*50a0*/  HMMA.16816.F32.BF16 R12, R196, R194.reuse, R12 ;  /* 0x000000c2c40c723c */ /* 0x080ff0000004180c */
[C---:B------:R-:W-:Y:S01]  /*50b0*/  HMMA.16816.F32.BF16 R16, R176.reuse, R194, R16 ;  /* 0x000000c2b010723c */ /* 0x040fe20000041810 */
[----:B------:R-:W2:Y:S07]  /*50c0*/  LDSM.16.M88.4 R192, [R216+0x10000] ;  /* 0x01000000d8c0783b */ /* 0x000eae0000000200 */
[-C--:B---3--:R-:W-:Y:S08]  /*50d0*/  HMMA.16816.F32.BF16 R20, R176, R168.reuse, R20 ;  /* 0x000000a8b014723c */ /* 0x088ff00000041814 */
[C---:B------:R-:W-:Y:S08]  /*50e0*/  HMMA.16816.F32.BF16 R24, R196.reuse, R168, R24 ;  /* 0x000000a8c418723c */ /* 0x040ff00000041818 */
[-C--:B------:R-:W-:Y:S01]  /*50f0*/  HMMA.16816.F32.BF16 R28, R196, R170.reuse, R28 ;  /* 0x000000aac41c723c */ /* 0x080fe2000004181c */
[----:B------:R3:W2:Y:S07]  /*5100*/  LDSM.16.M88.4 R196, [R0+0x3000] ;  /* 0x0030000000c4783b */ /* 0x0006ae0000000200 */
[----:B------:R-:W-:Y:S01]  /*5110*/  HMMA.16816.F32.BF16 R32, R176, R170, R32 ;  /* 0x000000aab020723c */ /* 0x000fe20000041820 */
[----:B------:R-:W2:Y:S07]  /*5120*/  LDSM.16.M88.4 R168, [R216+0x10800] ;  /* 0x01080000d8a8783b */ /* 0x000eae0000000200 */
[-C--:B-1----:R-:W-:Y:S01]  /*5130*/  HMMA.16816.F32.BF16 R4, R172, R180.reuse, R4 ;  /* 0x000000b4ac04723c */ /* 0x082fe20000041804 */
[----:B------:R-:W-:Y:S07]  /*5140*/  LDSM.16.M88.4 R176, [R3+0x3000] ;  /* 0x0030000003b0783b */ /* 0x000fee0000000200 */
[C---:B----4-:R-:W-:Y:S04]  /*5150*/  HMMA.16816.F32.BF16 R8, R184.reuse, R180, R8 ;  /* 0x000000b4b808723c */ /* 0x050fe80000041808 */
[----:B---3--:R-:W-:Y:S04]  /*5160*/  IADD3 R0, R251, UR4, RZ ;  /* 0x00000004fb007c10 */ /* 0x008fe8000fffe0ff */
[-C--:B------:R-:W-:Y:S04]  /*5170*/  HMMA.16816.F32.BF16 R12, R184, R182.reuse, R12 ;  /* 0x000000b6b80c723c */ /* 0x080fe8000004180c */
[C---:B------:R-:W-:Y:S02]  /*5180*/  IADD3 R181, R0.reuse, -0x1, RZ ;  /* 0xffffffff00b57810 */ /* 0x040fe40007ffe0ff */
[----:B------:R-:W-:Y:S02]  /*5190*/  IADD3 R180, R0, 0x8, RZ ;  /* 0x0000000800b47810 */ /* 0x000fe40007ffe0ff */
[C---:B------:R-:W-:Y:S04]  /*51a0*/  HMMA.16816.F32.BF16 R16, R172.reuse, R182, R16 ;  /* 0x000000b6ac10723c */ /* 0x040fe80000041810 */
[----:B------:R-:W-:Y:S02]  /*51b0*/  ISETP.GE.AND P0, PT, R181, RZ, PT ;  /* 0x000000ffb500720c */ /* 0x000fe40003f06270 */
[----:B------:R-:W-:Y:S02]  /*51c0*/  ISETP.GE.AND P1, PT, R180, RZ, PT ;  /* 0x000000ffb400720c */ /* 0x000fe40003f26270 */
[-C--:B------:R-:W-:Y:S08]  /*51d0*/  HMMA.16816.F32.BF16 R20, R172, R164.reuse, R20 ;  /* 0x000000a4ac14723c */ /* 0x080ff00000041814 */
[C---:B------:R-:W-:Y:S04]  /*51e0*/  HMMA.16816.F32.BF16 R24, R184.reuse, R164, R24 ;  /* 0x000000a4b818723c */ /* 0x040fe80000041818 */
[C---:B------:R-:W-:Y:S02]  /*51f0*/  @!P0 IADD3 R181, -R0.reuse, 0x1, RZ ;  /* 0x0000000100b58810 */ /* 0x040fe40007ffe1ff */
[C---:B------:R-:W-:Y:S02]  /*5200*/  @!P1 IADD3 R180, -R0.reuse, -0x8, RZ ;  /* 0xfffffff800b49810 */ /* 0x040fe40007ffe1ff */
[-C--:B------:R-:W-:Y:S07]  /*5210*/  HMMA.16816.F32.BF16 R28, R184, R166.reuse, R28 ;  /* 0x000000a6b81c723c */ /* 0x080fee000004181c */
[----:B------:R-:W-:Y:S01]  /*5220*/  IADD3 R184, R0, 0x7, RZ ;  /* 0x0000000700b87810 */ /* 0x000fe20007ffe0ff */
[----:B------:R-:W-:Y:S01]  /*5230*/  HMMA.16816.F32.BF16 R32, R172, R166, R32 ;  /* 0x000000a6ac20723c */ /* 0x000fe20000041820 */
[----:B------:R1:W-:Y:S03]  /*5240*/  LDSM.16.M88.4 R164, [R3+0x2000] ;  /* 0x0020000003a4783b */ /* 0x0003e60000000200 */
[----:B------:R-:W-:Y:S03]  /*5250*/  ISETP.GE.AND P0, PT, R184, RZ, PT ;  /* 0x000000ffb800720c */ /* 0x000fe60003f06270 */
[----:B------:R-:W-:Y:S01]  /*5260*/  IABS R172, R0 ;  /* 0x0000000000ac7213 */ /* 0x000fe20000000000 */
[-C--:B--2---:R-:W-:Y:S03]  /*5270*/  HMMA.16816.F32.BF16 R4, R188, R192.reuse, R4 ;  /* 0x000000c0bc04723c */ /* 0x084fe60000041804 */
[----:B------:R2:W-:Y:S05]  /*5280*/  I2F R205, R172 ;  /* 0x000000ac00cd7306 */ /* 0x0005ea0000201400 */
[C---:B------:R-:W-:Y:S04]  /*5290*/  HMMA.16816.F32.BF16 R8, R196.reuse, R192, R8 ;  /* 0x000000c0c408723c */ /* 0x040fe80000041808 */
[C---:B------:R-:W-:Y:S01]  /*52a0*/  @!P0 IADD3 R184, -R0.reuse, -0x7, RZ ;  /* 0xfffffff900b88810 */ /* 0x040fe20007ffe1ff */
[----:B------:R-:W3:Y:S03]  /*52b0*/  I2F R193, R181 ;  /* 0x000000b500c17306 */ /* 0x000ee60000201400 */
[-C--:B------:R-:W-:Y:S04]  /*52c0*/  HMMA.16816.F32.BF16 R12, R196, R194.reuse, R12 ;  /* 0x000000c2c40c723c */ /* 0x080fe8000004180c */
[C---:B-1----:R-:W-:Y:S03]  /*52d0*/  IADD3 R3, R0.reuse, 0x20, RZ ;  /* 0x0000002000037810 */ /* 0x042fe60007ffe0ff */
[----:B------:R1:W-:Y:S01]  /*52e0*/  I2F R192, R184 ;  /* 0x000000b800c07306 */ /* 0x0003e20000201400 */
[C---:B------:R-:W-:Y:S01]  /*52f0*/  HMMA.16816.F32.BF16 R16, R188.reuse, R194, R16 ;  /* 0x000000c2bc10723c */ /* 0x040fe20000041810 */
[----:B--2---:R-:W2:Y:S07]  /*5300*/  LDSM.16.M88.4 R172, [R218+0x10000] ;  /* 0x01000000daac783b */ /* 0x004eae0000000200 */
[-C--:B------:R-:W-:Y:S01]  /*5310*/  HMMA.16816.F32.BF16 R20, R188, R168.reuse, R20 ;  /* 0x000000a8bc14723c */ /* 0x080fe20000041814 */
[----:B------:R4:W2:Y:S07]  /*5320*/  I2F R194, R180 ;  /* 0x000000b400c27306 */ /* 0x0008ae0000201400 */
[C---:B------:R-:W-:Y:S07]  /*5330*/  HMMA.16816.F32.BF16 R24, R196.reuse, R168, R24 ;  /* 0x000000a8c418723c */ /* 0x040fee0000041818 */
[C---:B------:R-:W-:Y:S01]  /*5340*/  IADD3 R169, R0.reuse, 0x28, RZ ;  /* 0x0000002800a97810 */ /* 0x040fe20007ffe0ff */
[-C--:B------:R-:W-:Y:S01]  /*5350*/  HMMA.16816.F32.BF16 R28, R196, R170.reuse, R28 ;  /* 0x000000aac41c723c */ /* 0x080fe2000004181c */
[----:B-1----:R-:W-:Y:S02]  /*5360*/  LDSM.16.M88.4 R184, [R217+0x10000] ;  /* 0x01000000d9b8783b */ /* 0x002fe40000000200 */
[----:B------:R-:W-:Y:S02]  /*5370*/  ISETP.GE.AND P1, PT, R169, RZ, PT ;  /* 0x000000ffa900720c */ /* 0x000fe40003f26270 */
[----:B------:R-:W-:Y:S03]  /*5380*/  IADD3 R168, R0, 0x27, RZ ;  /* 0x0000002700a87810 */ /* 0x000fe60007ffe0ff */
[----:B------:R-:W-:Y:S01]  /*5390*/  HMMA.16816.F32.BF16 R32, R188, R170, R32 ;  /* 0x000000aabc20723c */ /* 0x000fe20000041820 */
[----:B----4-:R-:W1:Y:S03]  /*53a0*/  LDSM.16.M88.4 R180, [R218+0x10800] ;  /* 0x01080000dab4783b */ /* 0x010e660000000200 */
[----:B------:R-:W-:Y:S03]  /*53b0*/  ISETP.GE.AND P0, PT, R168, RZ, PT ;  /* 0x000000ffa800720c */ /* 0x000fe60003f06270 */
[C---:B------:R-:W-:Y:S02]  /*53c0*/  IADD3 R188, R0.reuse, 0x1f, RZ ;  /* 0x0000001f00bc7810 */ /* 0x040fe40007ffe0ff */
[C---:B------:R-:W-:Y:S02]  /*53d0*/  @!P1 IADD3 R169, -R0.reuse, -0x28, RZ ;  /* 0xffffffd800a99810 */ /* 0x040fe40007ffe1ff */
[----:B------:R-:W-:Y:S01]  /*53e0*/  ISETP.GE.AND P1, PT, R3, RZ, PT ;  /* 0x000000ff0300720c */ /* 0x000fe20003f26270 */
[-C--:B--2---:R-:W-:Y:S01]  /*53f0*/  HMMA.16816.F32.BF16 R4, R164, R172.reuse, R4 ;  /* 0x000000aca404723c */ /* 0x084fe20000041804 */
[----:B------:R-:W2:Y:S04]  /*5400*/  I2F R196, R169 ;  /* 0x000000a900c47306 */ /* 0x000ea80000201400 */
[----:B------:R-:W-:Y:S02]  /*5410*/  @!P0 IADD3 R168, -R0, -0x27, RZ ;  /* 0xffffffd900a88810 */ /* 0x000fe40007ffe1ff */
[----:B------:R-:W-:Y:S01]  /*5420*/  ISETP.GE.AND P0, PT, R188, RZ, PT ;  /* 0x000000ffbc00720c */ /* 0x000fe20003f06270 */
[C---:B------:R-:W-:Y:S03]  /*5430*/  HMMA.16816.F32.BF16 R8, R176.reuse, R172, R8 ;  /* 0x000000acb008723c */ /* 0x040fe60000041808 */
[----:B------:R4:W2:Y:S01]  /*5440*/  I2F R195, R168 ;  /* 0x000000a800c37306 */ /* 0x0008a20000201400 */
[C---:B------:R-:W-:Y:S02]  /*5450*/  @!P1 IADD3 R3, -R0.reuse, -0x20, RZ ;  /* 0xffffffe000039810 */ /* 0x040fe40007ffe1ff */
[C---:B------:R-:W-:Y:S02]  /*5460*/  IADD3 R189, R0.reuse, 0x18, RZ ;  /* 0x0000001800bd7810 */ /* 0x040fe40007ffe0ff */
[-C--:B------:R-:W-:Y:S03]  /*5470*/  HMMA.16816.F32.BF16 R12, R176, R174.reuse, R12 ;  /* 0x000000aeb00c723c */ /* 0x080fe6000004180c */
[----:B------:R-:W-:Y:S02]  /*5480*/  ISETP.GE.AND P1, PT, R189, RZ, PT ;  /* 0x000000ffbd00720c */ /* 0x000fe40003f26270 */
[----:B------:R2:W2:Y:S01]  /*5490*/  I2F R191, R3 ;  /* 0x0000000300bf7306 */ /* 0x0004a20000201400 */
[C---:B------:R-:W-:Y:S02]  /*54a0*/  @!P0 IADD3 R188, -R0.reuse, -0x1f, RZ ;  /* 0xffffffe100bc8810 */ /* 0x040fe40007ffe1ff */
[C---:B------:R-:W-:Y:S01]  /*54b0*/  HMMA.16816.F32.BF16 R16, R164.reuse, R174, R16 ;  /* 0x000000aea410723c */ /* 0x040fe20000041810 */
[----:B------:R-:W-:Y:S06]  /*54c0*/  LDSM.16.M88.4 R172, [R2+0x3000] ;  /* 0x0030000002ac783b */ /* 0x000fec0000000200 */
[----:B------:R3:W3:Y:S01]  /*54d0*/  I2F R190, R188 ;  /* 0x000000bc00be7306 */ /* 0x0006e20000201400 */
[-C--:B-1----:R-:W-:Y:S01]  /*54e0*/  HMMA.16816.F32.BF16 R20, R164, R180.reuse, R20 ;  /* 0x000000b4a414723c */ /* 0x082fe20000041814 */
[----:B----4-:R1:W4:Y:S03]  /*54f0*/  LDSM.16.M88.4 R168, [R2+0x2000] ;  /* 0x0020000002a8783b */ /* 0x0103260000000200 */
[C---:B------:R-:W-:Y:S04]  /*5500*/  @!P1 IADD3 R189, -R0.reuse, -0x18, RZ ;  /* 0xffffffe800bd9810 */ /* 0x040fe80007ffe1ff */
[C---:B------:R-:W-:Y:S02]  /*5510*/  HMMA.16816.F32.BF16 R24, R176.reuse, R180, R24 ;  /* 0x000000b4b018723c */ /* 0x040fe40000041818 */
[----:B------:R-:W4:Y:S02]  /*5520*/  I2F R189, R189 ;  /* 0x000000bd00bd7306 */ /* 0x000f240000201400 */
[C---:B--2---:R-:W-:Y:S03]  /*5530*/  IADD3 R3, R0.reuse, 0x17, RZ ;  /* 0x0000001700037810 */ /* 0x044fe60007ffe0ff */
[C---:B------:R-:W-:Y:S01]  /*5540*/  IADD3 R180, R0.reuse, -0x9, RZ ;  /* 0xfffffff700b47810 */ /* 0x040fe20007ffe0ff */
[-C--:B------:R-:W-:Y:S03]  /*5550*/  HMMA.16816.F32.BF16 R28, R176, R182.reuse, R28 ;  /* 0x000000b6b01c723c */ /* 0x080fe6000004181c */
[----:B------:R-:W-:Y:S02]  /*5560*/  ISETP.GE.AND P0, PT, R3, RZ, PT ;  /* 0x000000ff0300720c */ /* 0x000fe40003f06270 */
[----:B---3--:R-:W-:Y:S03]  /*5570*/  IADD3 R188, R0, -0x8, RZ ;  /* 0xfffffff800bc7810 */ /* 0x008fe60007ffe0ff */
[----:B------:R-:W-:Y:S01]  /*5580*/  HMMA.16816.F32.BF16 R32, R164, R182, R32 ;  /* 0x000000b6a420723c */ /* 0x000fe20000041820 */
[----:B------:R-:W2:Y:S03]  /*5590*/  LDSM.16.M88.4 R164, [R217+0x10800] ;  /* 0x01080000d9a4783b */ /* 0x000ea60000000200 */
[----:B------:R-:W-:Y:S02]  /*55a0*/  ISETP.GE.AND P1, PT, R188, RZ, PT ;  /* 0x000000ffbc00720c */ /* 0x000fe40003f26270 */
[C---:B-1----:R-:W-:Y:S02]  /*55b0*/  IADD3 R2, R0.reuse, -0x10, RZ ;  /* 0xfffffff000027810 */ /* 0x042fe40007ffe0ff */
[----:B------:R-:W-:Y:S02]  /*55c0*/  @!P0 IADD3 R3, -R0, -0x17, RZ ;  /* 0xffffffe900038810 */ /* 0x000fe40007ffe1ff */
[----:B------:R-:W-:Y:S02]  /*55d0*/  ISETP.GE.AND P0, PT, R180, RZ, PT ;  /* 0x000000ffb400720c */ /* 0x000fe40003f06270 */
[----:B------:R1:W3:Y:S01]  /*55e0*/  I2F R181, R3 ;  /* 0x0000000300b57306 */ /* 0x0002e20000201400 */
[C---:B------:R-:W-:Y:S02]  /*55f0*/  IADD3 R176, R0.reuse, -0x11, RZ ;  /* 0xffffffef00b07810 */ /* 0x040fe40007ffe0ff */
[C---:B------:R-:W-:Y:S02]  /*5600*/  IADD3 R177, R0.reuse, -0x19, RZ ;  /* 0xffffffe700b17810 */ /* 0x040fe40007ffe0ff */
[----:B------:R-:W-:Y:S02]  /*5610*/  @!P1 IADD3 R188, -R0, 0x8, RZ ;  /* 0x0000000800bc9810 */ /* 0x000fe40007ffe1ff */
[----:B------:R-:W-:Y:S01]  /*5620*/  ISETP.GE.AND P1, PT, R2, RZ, PT ;  /* 0x000000ff0200720c */ /* 0x000fe20003f26270 */
[-C--:B----4-:R-:W-:Y:S03]  /*5630*/  HMMA.16816.F32.BF16 R4, R168, R184.reuse, R4 ;  /* 0x000000b8a804723c */ /* 0x090fe60000041804 */
[----:B------:R-:W4:Y:S02]  /*5640*/  I2F R188, R188 ;  /* 0x000000bc00bc7306 */ /* 0x000f240000201400 */
[----:B------:R-:W-:Y:S02]  /*5650*/  @!P0 IADD3 R180, -R0, 0x9, RZ ;  /* 0x0000000900b48810 */ /* 0x000fe40007ffe1ff */
[----:B------:R-:W-:Y:S01]  /*5660*/  ISETP.GE.AND P0, PT, R176, RZ, PT ;  /* 0x000000ffb000720c */ /* 0x000fe20003f06270 */
[C---:B------:R-:W-:Y:S04]  /*5670*/  HMMA.16816.F32.BF16 R8, R172.reuse, R184, R8 ;  /* 0x000000b8ac08723c */ /* 0x040fe80000041808 */
[C---:B------:R-:W-:Y:S01]  /*5680*/  @!P1 IADD3 R2, -R0.reuse, 0x10, RZ ;  /* 0x0000001000029810 */ /* 0x040fe20007ffe1ff */
[----:B------:R-:W3:Y:S03]  /*5690*/  I2F R180, R180 ;  /* 0x000000b400b47306 */ /* 0x000ee60000201400 */
[-C--:B------:R-:W-:Y:S04]  /*56a0*/  HMMA.16816.F32.BF16 R12, R172, R186.reuse, R12 ;  /* 0x000000baac0c723c */ /* 0x080fe8000004180c */
[C---:B------:R-:W-:Y:S02]  /*56b0*/  @!P0 IADD3 R176, -R0.reuse, 0x11, RZ ;  /* 0x0000001100b08810 */ /* 0x040fe40007ffe1ff */
[----:B-1----:R-:W-:Y:S01]  /*56c0*/  IADD3 R3, R0, 0x10, RZ ;  /* 0x0000001000037810 */ /* 0x002fe20007ffe0ff */
[----:B------:R1:W1:Y:S01]  /*56d0*/  I2F R179, R2 ;  /* 0x0000000200b37306 */ /* 0x0002620000201400 */
[----:B------:R-:W-:Y:S01]  /*56e0*/  FFMA.FTZ R5, R193, -UR7, R5 ;  /* 0x80000007c1057c23 */ /* 0x000fe20008010005 */
[C---:B------:R-:W-:Y:S04]  /*56f0*/  HMMA.16816.F32.BF16 R16, R168.reuse, R186, R16 ;  /* 0x000000baa810723c */ /* 0x040fe80000041810 */
[----:B------:R-:W-:Y:S01]  /*5700*/  FFMA.FTZ R6, R194, -UR7, R6 ;  /* 0x80000007c2067c23 */ /* 0x000fe20008010006 */
[----:B------:R-:W-:Y:S01]  /*5710*/  ISETP.GE.AND P1, PT, R3, RZ, PT ;  /* 0x000000ff0300720c */ /* 0x000fe20003f26270 */
[----:B------:R-:W-:Y:S02]  /*5720*/  FFMA.FTZ R7, R192, -UR7, R7 ;  /* 0x80000007c0077c23 */ /* 0x000fe40008010007 */
[----:B------:R-:W-:Y:S01]  /*5730*/  FFMA.FTZ R4, R205, -UR7, R4 ;  /* 0x80000007cd047c23 */ /* 0x000fe20008010004 */
[----:B------:R3:W3:Y:S01]  /*5740*/  I2F R178, R176 ;  /* 0x000000b000b27306 */ /* 0x0006e20000201400 */
[-C--:B--2---:R-:W-:Y:S03]  /*5750*/  HMMA.16816.F32.BF16 R20, R168, R164.reuse, R20 ;  /* 0x000000a4a814723c */ /* 0x084fe60000041814 */
[----:B------:R-:W-:Y:S02]  /*5760*/  FFMA.FTZ R10, R196, -UR7, R10 ;  /* 0x80000007c40a7c23 */ /* 0x000fe4000801000a */
[----:B------:R-:W-:Y:S02]  /*5770*/  FFMA.FTZ R11, R195, -UR7, R11 ;  /* 0x80000007c30b7c23 */ /* 0x000fe4000801000b */
[----:B------:R-:W-:Y:S01]  /*5780*/  FFMA.FTZ R8, R191, -UR7, R8 ;  /* 0x80000007bf087c23 */ /* 0x000fe20008010008 */
[----:B------:R-:W-:Y:S01]  /*5790*/  @!P1 IADD3 R3, -R0, -0x10, RZ ;  /* 0xfffffff000039810 */ /* 0x000fe20007ffe1ff */
[----:B------:R-:W-:Y:S01]  /*57a0*/  FFMA.FTZ R9, R190, -UR7, R9 ;  /* 0x80000007be097c23 */ /* 0x000fe20008010009 */
[----:B------:R-:W-:Y:S01]  /*57b0*/  ISETP.GE.AND P1, PT, R177, RZ, PT ;  /* 0x000000ffb100720c */ /* 0x000fe20003f26270 */
[C---:B------:R-:W-:Y:S03]  /*57c0*/  HMMA.16816.F32.BF16 R24, R172.reuse, R164, R24 ;  /* 0x000000a4ac18723c */ /* 0x040fe60000041818 */
[----:B------:R-:W2:Y:S01]  /*57d0*/  I2F R3, R3 ;  /* 0x0000000300037306 */ /* 0x000ea20000201400 */
[----:B------:R-:W-:Y:S01]  /*57e0*/  FFMA.FTZ R14, R191, -UR7, R14 ;  /* 0x80000007bf0e7c23 */ /* 0x000fe2000801000e */
[----:B-1----:R-:W-:Y:S01]  /*57f0*/  IADD3 R2, R0, 0xf, RZ ;  /* 0x0000000f00027810 */ /* 0x002fe20007ffe0ff */
[----:B------:R-:W-:Y:S02]  /*5800*/  FFMA.FTZ R15, R190, -UR7, R15 ;  /* 0x80000007be0f7c23 */ /* 0x000fe4000801000f */
[----:B------:R-:W-:Y:S01]  /*5810*/  FFMA.FTZ R12, R189, -UR7, R12 ;  /* 0x80000007bd0c7c23 */ /* 0x000fe2000801000c */
[----:B------:R-:W-:Y:S01]  /*5820*/  ISETP.GE.AND P0, PT, R2, RZ, PT ;  /* 0x000000ff0200720c */ /* 0x000fe20003f06270 */
[-C--:B------:R-:W-:Y:S03]  /*5830*/  HMMA.16816.F32.BF16 R28, R172, R166.reuse, R28 ;  /* 0x000000a6ac1c723c */ /* 0x080fe6000004181c */
[----:B---3--:R-:W-:Y:S01]  /*5840*/  FFMA.FTZ R13, R181, -UR7, R13 ;  /* 0x80000007b50d7c23 */ /* 0x008fe2000801000d */
[C---:B------:R-:W-:Y:S01]  /*5850*/  IADD3 R176, R0.reuse, -0x18, RZ ;  /* 0xffffffe800b07810 */ /* 0x040fe20007ffe0ff */
[----:B------:R-:W-:Y:S01]  /*5860*/  FFMA.FTZ R19, R193, -UR7, R19 ;  /* 0x80000007c1137c23 */ /* 0x000fe20008010013 */
[----:B------:R-:W-:Y:S01]  /*5870*/  @!P1 IADD3 R177, -R0, 0x19, RZ ;  /* 0x0000001900b19810 */ /* 0x000fe20007ffe1ff */
[----:B------:R-:W-:Y:S01]  /*5880*/  FFMA.FTZ R18, R205, -UR7, R18 ;  /* 0x80000007cd127c23 */ /* 0x000fe20008010012 */
[----:B------:R-:W-:Y:S01]  /*5890*/  ISETP.GE.AND P2, PT, R176, RZ, PT ;  /* 0x000000ffb000720c */ /* 0x000fe20003f46270 */
[----:B----4-:R-:W-:Y:S01]  /*58a0*/  FFMA.FTZ R16, R188, -UR7, R16 ;  /* 0x80000007bc107c23 */ /* 0x010fe20008010010 */
[----:B------:R-:W-:Y:S02]  /*58b0*/  HMMA.16816.F32.BF16 R32, R168, R166, R32 ;  /* 0x000000a6a820723c */ /* 0x000fe40000041820 */
[----:B------:R-:W1:Y:S02]  /*58c0*/  I2F R177, R177 ;  /* 0x000000b100b17306 */ /* 0x000e640000201400 */
[----:B------:R-:W-:Y:S01]  /*58d0*/  FFMA.FTZ R17, R180, -UR7, R17 ;  /* 0x80000007b4117c23 */ /* 0x000fe20008010011 */
[----:B------:R-:W-:Y:S01]  /*58e0*/  @!P0 IADD3 R2, -R0, -0xf, RZ ;  /* 0xfffffff100028810 */ /* 0x000fe20007ffe1ff */
[----:B------:R-:W-:Y:S01]  /*58f0*/  FFMA.FTZ R22, R188, -UR7, R22 ;  /* 0x80000007bc167c23 */ /* 0x000fe20008010016 */
[----:B------:R-:W-:Y:S01]  /*5900*/  PLOP3.LUT P0, PT, PT, PT, UP0, 0x80, 0x0 ;  /* 0x000000000000781c */ /* 0x000fe20003f0f008 */
[----:B------:R-:W-:Y:S04]  /*5910*/  FFMA.FTZ R23, R180, -UR7, R23 ;  /* 0x80000007b4177c23 */ /* 0x000fe80008010017 */
[----:B------:R-:W-:Y:S01]  /*5920*/  FFMA.FTZ R20, R179, -UR7, R20 ;  /* 0x80000007b3147c23 */ /* 0x000fe20008010014 */
[----:B------:R-:W-:Y:S01]  /*5930*/  @!P2 IADD3 R176, -R0, 0x18, RZ ;  /* 0x0000001800b0a810 */ /* 0x000fe20007ffe1ff */
[----:B------:R-:W-:Y:S01]  /*5940*/  FFMA.FTZ R21, R178, -UR7, R21 ;  /* 0x80000007b2157c23 */ /* 0x000fe20008010015 */
[----:B------:R-:W3:Y:S01]  /*5950*/  I2F R2, R2 ;  /* 0x0000000200027306 */ /* 0x000ee20000201400 */
[----:B------:R-:W-:Y:S02]  /*5960*/  FFMA.FTZ R26, R189, -UR7, R26 ;  /* 0x80000007bd1a7c23 */ /* 0x000fe4000801001a */
[----:B------:R-:W-:Y:S02]  /*5970*/  FFMA.FTZ R27, R181, -UR7, R27 ;  /* 0x80000007b51b7c23 */ /* 0x000fe4000801001b */
[C---:B--2---:R-:W-:Y:S02]  /*5980*/  FFMA.FTZ R24, R3.reuse, -UR7, R24 ;  /* 0x8000000703187c23 */ /* 0x044fe40008010018 */
[----:B------:R-:W-:Y:S02]  /*5990*/  FFMA.FTZ R28, R194, -UR7, R28 ;  /* 0x80000007c21c7c23 */ /* 0x000fe4000801001c */
[----:B------:R-:W-:Y:S01]  /*59a0*/  FFMA.FTZ R29, R192, -UR7, R29 ;  /* 0x80000007c01d7c23 */ /* 0x000fe2000801001d */
[----:B------:R-:W2:Y:S01]  /*59b0*/  I2F R176, R176 ;  /* 0x000000b000b07306 */ /* 0x000ea20000201400 */
[----:B------:R-:W-:Y:S02]  /*59c0*/  FFMA.FTZ R30, R3, -UR7, R30 ;  /* 0x80000007031e7c23 */ /* 0x000fe4000801001e */
[----:B------:R-:W-:Y:S02]  /*59d0*/  FFMA.FTZ R34, R179, -UR7, R34 ;  /* 0x80000007b3227c23 */ /* 0x000fe40008010022 */
[----:B------:R-:W-:Y:S02]  /*59e0*/  FFMA.FTZ R35, R178, -UR7, R35 ;  /* 0x80000007b2237c23 */ /* 0x000fe40008010023 */
[----:B-1----:R-:W-:Y:S02]  /*59f0*/  FFMA.FTZ R33, R177, -UR7, R33 ;  /* 0x80000007b1217c23 */ /* 0x002fe40008010021 */
[C---:B---3--:R-:W-:Y:S02]  /*5a00*/  FFMA.FTZ R25, R2.reuse, -UR7, R25 ;  /* 0x8000000702197c23 */ /* 0x048fe40008010019 */
[----:B------:R-:W-:Y:S02]  /*5a10*/  FFMA.FTZ R31, R2, -UR7, R31 ;  /* 0x80000007021f7c23 */ /* 0x000fe4000801001f */
[----:B--2---:R-:W-:Y:S01]  /*5a20*/  FFMA.FTZ R32, R176, -UR7, R32 ;  /* 0x80000007b0207c23 */ /* 0x004fe20008010020 */
[----:B------:R-:W-:-:S05]  /*5a30*/  @!P0 BRA `(.L_x_640) ;  /* 0x000000c000008947 */ /* 0x000fca0003800000 */
[----:B------:R-:W-:Y:S04]  /*5a40*/  USHF.L.U32 UR5, UR21, 0x7, URZ ;  /* 0x0000000715057899 */ /* 0x000fe8000800063f */
[----:B------:R-:W-:Y:S02]  /*5a50*/  UIADD3 UR6, UR5, UR13, URZ ;  /* 0x0000000d05067290 */ /* 0x000fe4000fffe03f */
[----:B------:R-:W-:Y:S02]  /*5a60*/  UIADD3 UR5, UR5, 0x80, URZ ;  /* 0x0000008005057890 */ /* 0x000fe4000fffe03f */
[----:B------:R-:W-:Y:S02]  /*5a70*/  UIADD3 UR8, UR14, UR6, -UR9 ;  /* 0x000000060e087290 */ /* 0x000fe4000fffe809 */
[----:B------:R-:W-:Y:S02]  /*5a80*/  UIADD3 UR6, UR4, 0x40, URZ ;  /* 0x0000004004067890 */ /* 0x000fe4000fffe03f */
[----:B------:R-:W-:Y:S02]  /*5a90*/  IMAD.U32 R0, RZ, RZ, UR5 ;  /* 0x00000005ff007e24 */ /* 0x000fe4000f8e00ff */
[----:B------:R-:W-:Y:S03]  /*5aa0*/  UISETP.GE.AND UP0, UPT, UR6, UR8, UPT ;  /* 0x000000080600728c */ /* 0x000fe6000bf06270 */
[----:B------:R-:W-:Y:S01]  /*5ab0*/  ISETP.LT.AND P0, PT, R0, UR9, PT ;  /* 0x0000000900007c0c */ /* 0x000fe2000bf01270 */
[----:B------:R-:W-:Y:S02]  /*5ac0*/  UMOV UR6, UR14 ;  /* 0x0000000e00067c82 */ /* 0x000fe40008000000 */
[----:B------:R-:W-:Y:S11]  /*5ad0*/  PLOP3.LUT P1, PT, PT, PT, UP0, 0x80, 0x0 ;  /* 0x000000000000781c */ /* 0x000ff60003f2f008 */
[----:B------:R-:W-:Y:S02]  /*5ae0*/  @!UPT UIADD3 URZ, URZ, URZ, URZ ;  /* 0x0000003f3f3ff290 */ /* 0x000fe4000fffe03f */
[----:B------:R-:W-:-:S05]  /*5af0*/  @!P1 BRA P0, `(.L_x_641) ;  /* 0x0000081000009947 */ /* 0x000fca0000000000 */
.L_x_640:
[----:B------:R-:W-:Y:S01]  /*5b00*/  IADD3 R172, R246, UR4, RZ ;  /* 0x00000004f6ac7c10 */ /* 0x000fe2000fffe0ff */
[----:B------:R-:W-:Y:S01]  /*5b10*/  UIADD3 UR5, -UR6, UR9, -UR13 ;  /* 0x0000000906057290 */ /* 0x000fe2000fffe90d */
[----:B------:R-:W-:Y:S01]  /*5b20*/  IMAD.U32 R0, RZ, RZ, UR21 ;  /* 0x00000015ff007e24 */ /* 0x000fe2000f8e00ff */
[----:B------:R-:W-:Y:S01]  /*5b30*/  UIADD3 UR8, UR9, 0x1, -UR13 ;  /* 0x0000000109087890 */ /* 0x000fe2000fffe80d */
[----:B------:R-:W-:Y:S01]  /*5b40*/  IADD3 R3, R172, 0x8, RZ ;  /* 0x00000008ac037810 */ /* 0x000fe20007ffe0ff */
[----:B------:R-:W-:Y:S01]  /*5b50*/  UMOV UR14, UR6 ;  /* 0x00000006000e7c82 */ /* 0x000fe20008000000 */
[----:B------:R-:W-:Y:S01]  /*5b60*/  IMAD R0, R0, 0x80, R252 ;  /* 0x0000008000007824 */ /* 0x000fe200078e02fc */
[----:B------:R-:W-:Y:S01]  /*5b70*/  IADD3 R2, R172, UR5, RZ ;  /* 0x00000005ac027c10 */ /* 0x000fe2000fffe0ff */
[----:B------:R-:W-:Y:S01]  /*5b80*/  UIADD3 UR4, UR8, UR42, URZ ;  /* 0x0000002a08047290 */ /* 0x000fe2000fffe03f */
[----:B------:R-:W-:Y:S02]  /*5b90*/  IADD3 R173, R3, UR5, RZ ;  /* 0x0000000503ad7c10 */ /* 0x000fe4000fffe0ff */
[----:B------:R-:W-:Y:S02]  /*5ba0*/  IMNMX R2, RZ, R2, !PT ;  /* 0x00000002ff027217 */ /* 0x000fe40007800200 */
[----:B------:R-:W-:Y:S02]  /*5bb0*/  IADD3 R171, R0, 0x1, RZ ;  /* 0x0000000100ab7810 */ /* 0x000fe40007ffe0ff */
[----:B------:R-:W-:Y:S02]  /*5bc0*/  IADD3 R164, R172, UR4, RZ ;  /* 0x00000004aca47c10 */ /* 0x000fe4000fffe0ff */
[-C--:B------:R-:W-:Y:S02]  /*5bd0*/  ISETP.GE.AND P3, PT, R0, R2.reuse, PT ;  /* 0x000000020000720c */ /* 0x080fe40003f66270 */
[----:B------:R-:W-:Y:S02]  /*5be0*/  IMNMX R164, R164, UR9, PT ;  /* 0x00000009a4a47c17 */ /* 0x000fe4000b800200 */
[C---:B------:R-:W-:Y:S02]  /*5bf0*/  IADD3 R170, R0.reuse, 0x8, RZ ;  /* 0x0000000800aa7810 */ /* 0x040fe40007ffe0ff */
[C---:B------:R-:W-:Y:S02]  /*5c00*/  IADD3 R169, R0.reuse, 0x9, RZ ;  /* 0x0000000900a97810 */ /* 0x040fe40007ffe0ff */
[C---:B------:R-:W-:Y:S02]  /*5c10*/  IADD3 R168, R0.reuse, 0x10, RZ ;  /* 0x0000001000a87810 */ /* 0x040fe40007ffe0ff */
[C---:B------:R-:W-:Y:S02]  /*5c20*/  IADD3 R167, R0.reuse, 0x11, RZ ;  /* 0x0000001100a77810 */ /* 0x040fe40007ffe0ff */
[C---:B------:R-:W-:Y:S02]  /*5c30*/  IADD3 R166, R0.reuse, 0x18, RZ ;  /* 0x0000001800a67810 */ /* 0x040fe40007ffe0ff */
[C---:B------:R-:W-:Y:S02]  /*5c40*/  IADD3 R165, R0.reuse, 0x19, RZ ;  /* 0x0000001900a57810 */ /* 0x040fe40007ffe0ff */
        /* <DEDUP_REMOVED lines=108> */
.L_x_641:
        /* <DEDUP_REMOVED lines=112> */
[----:B------:R-:W-:Y:S02]  /*6a10*/  IADD3 R208, R219, R3, RZ ;  /* 0x00000003dbd07210 */ /* 0x000fe40007ffe0ff */
[----:B------:R-:W-:Y:S01]  /*6a20*/  F2FP.BF16.PACK_AB R0, R188, R189 ;  /* 0x000000bdbc00723e */ /* 0x000fe200000010ff */
[----:B------:R1:W-:Y:S01]  /*6a30*/  STS [R227+0x21000], R2 ;  /* 0x02100002e3007388 */ /* 0x0003e20000000800 */
[C---:B------:R-:W-:Y:S02]  /*6a40*/  IADD3 R210, R200.reuse, R3, RZ ;  /* 0x00000003c8d27210 */ /* 0x040fe40007ffe0ff */
[----:B------:R-:W-:Y:S01]  /*6a50*/  IADD3 R209, R200, R208, RZ ;  /* 0x000000d0c8d17210 */ /* 0x000fe20007ffe0ff */
[----:B------:R2:W-:Y:S04]  /*6a60*/  STS [R227+0x21400], R0 ;  /* 0x02140000e3007388 */ /* 0x0005e80000000800 */
[----:B------:R-:W-:Y:S08]  /*6a70*/  LDSM.16.M88.4 R32, [R3+0x8000] ;  /* 0x008000000320783b */ /* 0x000ff00000000200 */
[----:B------:R-:W3:Y:S08]  /*6a80*/  LDSM.16.M88.4 R16, [R215+0x14000] ;  /* 0x01400000d710783b */ /* 0x000ef00000000200 */
[----:B------:R-:W4:Y:S01]  /*6a90*/  LDSM.16.M88.4 R28, [R3+0x9000] ;  /* 0x00900000031c783b */ /* 0x000f220000000200 */
[----:B-1----:R-:W-:Y:S02]  /*6aa0*/  MOV R2, UR4 ;  /* 0x0000000400027c02 */ /* 0x002fe40008000f00 */
[----:B--2---:R-:W-:Y:S05]  /*6ab0*/  MOV R0, UR4 ;  /* 0x0000000400007c02 */ /* 0x004fea0008000f00 */
[----:B------:R-:W1:Y:S01]  /*6ac0*/  LDSM.16.M88.4 R164, [R215+0x14800] ;  /* 0x01480000d7a4783b */ /* 0x000e620000000200 */
[----:B------:R-:W-:Y:S04]  /*6ad0*/  LEA R222, P0, R0, R222, 0x2 ;  /* 0x000000de00de7211 */ /* 0x000fe800078010ff */
[----:B------:R-:W-:Y:S03]  /*6ae0*/  LEA.HI.X.SX32 R223, R2, R223, 0x2, P0 ;  /* 0x000000df02df7211 */ /* 0x000fe600000f16ff */
[----:B------:R-:W-:Y:S08]  /*6af0*/  LDSM.16.M88.4 R168, [R208+0x8000] ;  /* 0x00800000d0a8783b */ /* 0x000ff00000000200 */
[----:B------:R-:W2:Y:S01]  /*6b00*/  LDSM.16.M88.4 R172, [R216+0x14000] ;  /* 0x01400000d8ac783b */ /* 0x000ea20000000200 */
[-C--:B---3--:R-:W-:Y:S08]  /*6b10*/  HMMA.16816.F32.BF16 R4, R32, R16.reuse, RZ ;  /* 0x000000102004723c */ /* 0x088ff000000418ff */
[C---:B----4-:R-:W-:Y:S08]  /*6b20*/  HMMA.16816.F32.BF16 R8, R28.reuse, R16, RZ ;  /* 0x000000101c08723c */ /* 0x050ff000000418ff */
[-C--:B------:R-:W-:Y:S08]  /*6b30*/  HMMA.16816.F32.BF16 R12, R28, R18.reuse, RZ ;  /* 0x000000121c0c723c */ /* 0x080ff000000418ff */
[C---:B------:R-:W-:Y:S08]  /*6b40*/  HMMA.16816.F32.BF16 R16, R32.reuse, R18, RZ ;  /* 0x000000122010723c */ /* 0x040ff000000418ff */
[-C--:B-1----:R-:W-:Y:S08]  /*6b50*/  HMMA.16816.F32.BF16 R20, R32, R164.reuse, RZ ;  /* 0x000000a42014723c */ /* 0x082ff000000418ff */
[C---:B------:R-:W-:Y:S08]  /*6b60*/  HMMA.16816.F32.BF16 R24, R28.reuse, R164, RZ ;  /* 0x000000a41c18723c */ /* 0x040ff000000418ff */
[-C--:B------:R-:W-:Y:S08]  /*6b70*/  HMMA.16816.F32.BF16 R28, R28, R166.reuse, RZ ;  /* 0x000000a61c1c723c */ /* 0x080ff000000418ff */
[----:B------:R-:W-:Y:S01]  /*6b80*/  HMMA.16816.F32.BF16 R32, R32, R166, RZ ;  /* 0x000000a62020723c */ /* 0x000fe200000418ff */
[----:B------:R-:W1:Y:S07]  /*6b90*/  LDSM.16.M88.4 R164, [R208+0x9000] ;  /* 0x00900000d0a4783b */ /* 0x000e6e0000000200 */
[-C--:B--2---:R-:W-:Y:S08]  /*6ba0*/  HMMA.16816.F32.BF16 R4, R168, R172.reuse, R4 ;  /* 0x000000aca804723c */ /* 0x084ff00000041804 */
        /* <DEDUP_REMOVED lines=200> */
.L_x_642:
        /* <DEDUP_REMOVED lines=164> */
.L_x_643:
[----:B------:R-:W-:Y:S01]  /*8270*/  LDSM.16.M88.4 R32, [R3+0x1c000] ;  /* 0x01c000000320783b */ /* 0x000fe20000000200 */
[C---:B------:R-:W-:Y:S01]  /*8280*/  IADD3 R0, R246.reuse, -0x40, RZ ;  /* 0xffffffc0f6007810 */ /* 0x040fe20007ffe0ff */
[----:B------:R-:W-:Y:S01]  /*8290*/  USHF.L.U32 UR6, UR5, 0x5, URZ ;  /* 0x0000000505067899 */ /* 0x000fe2000800063f */
[----:B------:R-:W-:Y:S01]  /*82a0*/  IADD3 R236, R246, -0x40, RZ ;  /* 0xffffffc0f6ec7810 */ /* 0x000fe20007ffe0ff */
[----:B------:R-:W-:Y:S01]  /*82b0*/  UIMAD UR8, UR5, 0x30, URZ ;  /* 0x00000030050878a4 */ /* 0x000fe2000f8e023f */
[----:B------:R-:W2:Y:S01]  /*82c0*/  LDSM.16.MT88.4 R16, [R211] ;  /* 0x00000000d310783b */ /* 0x000ea20000004200 */
[----:B------:R-:W-:Y:S01]  /*82d0*/  IMAD.SHL.U32 R0, R0, 0x4, RZ ;  /* 0x0000000400007824 */ /* 0x000fe200078e00ff */
[----:B------:R-:W-:Y:S01]  /*82e0*/  SHF.R.S32.HI R236, RZ, 0x1f, R236 ;  /* 0x0000001fffec7819 */ /* 0x000fe200000114ec */
[----:B------:R-:W-:Y:S02]  /*82f0*/  UIMAD UR4, UR5, 0x18, URZ ;  /* 0x00000018050478a4 */ /* 0x000fe4000f8e023f */
[----:B------:R-:W3:Y:S01]  /*8300*/  LDSM.16.M88.4 R28, [R3+0x1d000] ;  /* 0x01d00000031c783b */ /* 0x000ee20000000200 */
[----:B-1----:R-:W-:Y:S01]  /*8310*/  @P1 IADD3 R2, P0, R0, UR16, RZ ;  /* 0x0000001000021c10 */ /* 0x002fe2000ff1e0ff */
[----:B------:R-:W-:Y:S01]  /*8320*/  UISETP.GT.AND UP2, UPT, UR12, UR19, UPT ;  /* 0x000000130c00728c */ /* 0x000fe2000bf44270 */
[----:B------:R-:W-:Y:S01]  /*8330*/  IADD3 R0, R246, -0x40, RZ ;  /* 0xffffffc0f6007810 */ /* 0x000fe20007ffe0ff */
[----:B------:R-:W-:Y:S01]  /*8340*/  @UP3 UIADD3 UR16, UP1, UR16, -0x100, URZ ;  /* 0xffffff0010103890 */ /* 0x000fe2000ff3e03f */
[----:B------:R-:W1:Y:S02]  /*8350*/  LDSM.16.MT88.4 R164, [R211+0x4000] ;  /* 0x00400000d3a4783b */ /* 0x000e640000004200 */
[----:B------:R-:W-:Y:S03]  /*8360*/  SHF.L.U64.HI R0, R0, 0x2, R236 ;  /* 0x0000000200007819 */ /* 0x000fe600000102ec */
[----:B------:R-:W-:Y:S05]  /*8370*/  LDSM.16.M88.4 R168, [R208+0x1c000] ;  /* 0x01c00000d0a8783b */ /* 0x000fea0000000200 */
[----:B------:R-:W4:Y:S05]  /*8380*/  LDSM.16.MT88.4 R172, [R211+0x800] ;  /* 0x00080000d3ac783b */ /* 0x000f2a0000004200 */
[----:B------:R-:W1:Y:S05]  /*8390*/  LDSM.16.M88.4 R176, [R208+0x1d000] ;  /* 0x01d00000d0b0783b */ /* 0x000e6a0000000200 */
[----:B------:R-:W1:Y:S05]  /*83a0*/  LDSM.16.MT88.4 R180, [R211+0x4800] ;  /* 0x00480000d3b4783b */ /* 0x000e6a0000004200 */
[----:B------:R-:W-:Y:S01]  /*83b0*/  LDSM.16.M88.4 R184, [R210+0x1c000] ;  /* 0x01c00000d2b8783b */ /* 0x000fe20000000200 */
[-C--:B--2---:R-:W-:Y:S04]  /*83c0*/  HMMA.16816.F32.BF16 R4, R32, R16.reuse, RZ ;  /* 0x000000102004723c */ /* 0x084fe800000418ff */
[----:B------:R-:W2:Y:S05]  /*83d0*/  LDSM.16.MT88.4 R188, [R211+0x1000] ;  /* 0x00100000d3bc783b */ /* 0x000eaa0000004200 */
[----:B------:R-:W2:Y:S01]  /*83e0*/  LDSM.16.M88.4 R192, [R210+0x1d000] ;  /* 0x01d00000d2c0783b */ /* 0x000ea20000000200 */
[C---:B---3--:R-:W-:Y:S04]  /*83f0*/  HMMA.16816.F32.BF16 R8, R28.reuse, R16, RZ ;  /* 0x000000101c08723c */ /* 0x048fe800000418ff */
[----:B------:R-:W3:Y:S04]  /*8400*/  LDSM.16.MT88.4 R196, [R211+0x5000] ;  /* 0x00500000d3c4783b */ /* 0x000ee80000004200 */
[-C--:B------:R-:W-:Y:S01]  /*8410*/  HMMA.16816.F32.BF16 R12, R28, R18.reuse, RZ ;  /* 0x000000121c0c723c */ /* 0x080fe200000418ff */
[----:B------:R-:W-:Y:S05]  /*8420*/  LDSM.16.M88.4 R200, [R209+0x1d000] ;  /* 0x01d00000d1c8783b */ /* 0x000fea0000000200 */
[----:B------:R-:W-:Y:S02]  /*8430*/  LDSM.16.MT88.4 R204, [R211+0x6000] ;  /* 0x00600000d3cc783b */ /* 0x000fe40000004200 */
[C---:B------:R-:W-:Y:S08]  /*8440*/  HMMA.16816.F32.BF16 R16, R32.reuse, R18, RZ ;  /* 0x000000122010723c */ /* 0x040ff000000418ff */
[-C--:B-1----:R-:W-:Y:S08]  /*8450*/  HMMA.16816.F32.BF16 R20, R32, R164.reuse, RZ ;  /* 0x000000a42014723c */ /* 0x082ff000000418ff */
        /* <DEDUP_REMOVED lines=12> */
[----:B------:R-:W4:Y:S07]  /*8520*/  LDSM.16.MT88.4 R176, [R211+0x5800] ;  /* 0x00580000d3b0783b */ /* 0x000f2e0000004200 */
[----:B------:R-:W-:Y:S01]  /*8530*/  HMMA.16816.F32.BF16 R32, R168, R182, R32 ;  /* 0x000000b6a820723c */ /* 0x000fe20000041820 */
[----:B------:R-:W-:Y:S05]  /*8540*/  LDSM.16.M88.4 R168, [R3+0x1e000] ;  /* 0x01e0000003a8783b */ /* 0x000fea0000000200 */
[----:B------:R-:W1:Y:S02]  /*8550*/  LDSM.16.MT88.4 R180, [R211+0x2000] ;  /* 0x00200000d3b4783b */ /* 0x000e640000004200 */
[-C--:B--2---:R-:W-:Y:S08]  /*8560*/  HMMA.16816.F32.BF16 R4, R184, R188.reuse, R4 ;  /* 0x000000bcb804723c */ /* 0x084ff00000041804 */
[C---:B------:R-:W-:Y:S08]  /*8570*/  HMMA.16816.F32.BF16 R8, R192.reuse, R188, R8 ;  /* 0x000000bcc008723c */ /* 0x040ff00000041808 */
[-C--:B------:R-:W-:Y:S08]  /*8580*/  HMMA.16816.F32.BF16 R12, R192, R190.reuse, R12 ;  /* 0x000000bec00c723c */ /* 0x080ff0000004180c */
[C---:B------:R-:W-:Y:S01]  /*8590*/  HMMA.16816.F32.BF16 R16, R184.reuse, R190, R16 ;  /* 0x000000beb810723c */ /* 0x040fe20000041810 */
[----:B------:R2:W4:Y:S07]  /*85a0*/  LDSM.16.M88.4 R188, [R3+0x1f000] ;  /* 0x01f0000003bc783b */ /* 0x00052e0000000200 */
[-C--:B---3--:R-:W-:Y:S08]  /*85b0*/  HMMA.16816.F32.BF16 R20, R184, R196.reuse, R20 ;  /* 0x000000c4b814723c */ /* 0x088ff00000041814 */
[C---:B------:R-:W-:Y:S08]  /*85c0*/  HMMA.16816.F32.BF16 R24, R192.reuse, R196, R24 ;  /* 0x000000c4c018723c */ /* 0x040ff00000041818 */
[-C--:B------:R-:W-:Y:S01]  /*85d0*/  HMMA.16816.F32.BF16 R28, R192, R198.reuse, R28 ;  /* 0x000000c6c01c723c */ /* 0x080fe2000004181c */
[----:B------:R-:W-:Y:S03]  /*85e0*/  LDSM.16.M88.4 R192, [R208+0x1f000] ;  /* 0x01f00000d0c0783b */ /* 0x000fe60000000200 */
[----:B--2---:R-:W-:Y:S01]  /*85f0*/  @P1 IADD3.X R3, R0, UR15, RZ, P0, !PT ;  /* 0x0000000f00031c10 */ /* 0x004fe200087fe4ff */
[----:B------:R-:W-:Y:S01]  /*8600*/  IMAD.U32 R0, RZ, RZ, UR6 ;  /* 0x00000006ff007e24 */ /* 0x000fe2000f8e00ff */
[----:B------:R-:W-:Y:S02]  /*8610*/  @UP3 UIADD3.X UR15, UR15, -0x1, URZ, UP1, !UPT ;  /* 0xffffffff0f0f3890 */ /* 0x000fe40008ffe43f */
[----:B------:R-:W-:Y:S01]  /*8620*/  HMMA.16816.F32.BF16 R32, R184, R198, R32 ;  /* 0x000000c6b820723c */ /* 0x000fe20000041820 */
[----:B------:R-:W-:Y:S05]  /*8630*/  LDSM.16.MT88.4 R184, [R211+0x2800] ;  /* 0x00280000d3b8783b */ /* 0x000fea0000004200 */
[----:B------:R-:W-:Y:S02]  /*8640*/  LDSM.16.MT88.4 R196, [R211+0x6800] ;  /* 0x00680000d3c4783b */ /* 0x000fe40000004200 */
[-C--:B-1----:R-:W-:Y:S03]  /*8650*/  HMMA.16816.F32.BF16 R4, R164, R172.reuse, R4 ;  /* 0x000000aca404723c */ /* 0x082fe60000041804 */
[----:B------:R1:W5:Y:S05]  /*8660*/  @P1 LDG.E R244, [R2.64] ;  /* 0x0000000a02f41981 */ /* 0x00036a000c1e1900 */
[C---:B------:R-:W-:Y:S01]  /*8670*/  HMMA.16816.F32.BF16 R8, R200.reuse, R172, R8 ;  /* 0x000000acc808723c */ /* 0x040fe20000041808 */
[----:B------:R1:W5:Y:S05]  /*8680*/  @P1 LDG.E R245, [R2.64+0x20] ;  /* 0x0000200a02f51981 */ /* 0x00036a000c1e1900 */
[----:B------:R1:W5:Y:S02]  /*8690*/  @P1 LDG.E R242, [R2.64+0x80] ;  /* 0x0000800a02f21981 */ /* 0x000364000c1e1900 */
[-C--:B------:R-:W-:Y:S03]  /*86a0*/  HMMA.16816.F32.BF16 R12, R200, R174.reuse, R12 ;  /* 0x000000aec80c723c */ /* 0x080fe6000004180c */
[----:B------:R1:W5:Y:S05]  /*86b0*/  @P1 LDG.E R243, [R2.64+0xa0] ;  /* 0x0000a00a02f31981 */ /* 0x00036a000c1e1900 */
[C---:B------:R-:W-:Y:S01]  /*86c0*/  HMMA.16816.F32.BF16 R16, R164.reuse, R174, R16 ;  /* 0x000000aea410723c */ /* 0x040fe20000041810 */
[----:B------:R-:W2:Y:S07]  /*86d0*/  LDSM.16.M88.4 R172, [R208+0x1e000] ;  /* 0x01e00000d0ac783b */ /* 0x000eae0000000200 */
[-C--:B----4-:R-:W-:Y:S08]  /*86e0*/  HMMA.16816.F32.BF16 R20, R164, R176.reuse, R20 ;  /* 0x000000b0a414723c */ /* 0x090ff00000041814 */
[C---:B------:R-:W-:Y:S08]  /*86f0*/  HMMA.16816.F32.BF16 R24, R200.reuse, R176, R24 ;  /* 0x000000b0c818723c */ /* 0x040ff00000041818 */
[-C--:B------:R-:W-:Y:S01]  /*8700*/  HMMA.16816.F32.BF16 R28, R200, R178.reuse, R28 ;  /* 0x000000b2c81c723c */ /* 0x080fe2000004181c */
[----:B------:R-:W-:Y:S07]  /*8710*/  LDSM.16.MT88.4 R200, [R211+0x7000] ;  /* 0x00700000d3c8783b */ /* 0x000fee0000004200 */
[----:B------:R-:W-:Y:S01]  /*8720*/  HMMA.16816.F32.BF16 R32, R164, R178, R32 ;  /* 0x000000b2a420723c */ /* 0x000fe20000041820 */
[----:B------:R-:W-:Y:S05]  /*8730*/  LDSM.16.M88.4 R164, [R210+0x1e000] ;  /* 0x01e00000d2a4783b */ /* 0x000fea0000000200 */
[----:B------:R-:W3:Y:S02]  /*8740*/  LDSM.16.MT88.4 R176, [R211+0x3000] ;  /* 0x00300000d3b0783b */ /* 0x000ee40000004200 */
[-C--:B------:R-:W-:Y:S08]  /*8750*/  HMMA.16816.F32.BF16 R4, R168, R180.reuse, R4 ;  /* 0x000000b4a804723c */ /* 0x080ff00000041804 */
        /* <DEDUP_REMOVED lines=9> */
[----:B------:R-:W-:Y:S05]  /*87f0*/  LDSM.16.M88.4 R168, [R209+0x1e000] ;  /* 0x01e00000d1a8783b */ /* 0x000fea0000000200 */
[----:B------:R-:W-:Y:S02]  /*8800*/  LDSM.16.MT88.4 R204, [R211+0x7800] ;  /* 0x00780000d3cc783b */ /* 0x000fe40000004200 */
[-C--:B--2---:R-:W-:Y:S08]  /*8810*/  HMMA.16816.F32.BF16 R4, R172, R184.reuse, R4 ;  /* 0x000000b8ac04723c */ /* 0x084ff00000041804 */
[C---:B------:R-:W-:Y:S08]  /*8820*/  HMMA.16816.F32.BF16 R8, R192.reuse, R184, R8 ;  /* 0x000000b8c008723c */ /* 0x040ff00000041808 */
[-C--:B------:R-:W-:Y:S08]  /*8830*/  HMMA.16816.F32.BF16 R12, R192, R186.reuse, R12 ;  /* 0x000000bac00c723c */ /* 0x080ff0000004180c */
[C---:B------:R-:W-:Y:S01]  /*8840*/  HMMA.16816.F32.BF16 R16, R172.reuse, R186, R16 ;  /* 0x000000baac10723c */ /* 0x040fe20000041810 */
[----:B------:R-:W2:Y:S07]  /*8850*/  LDSM.16.MT88.4 R184, [R211+0x3800] ;  /* 0x00380000d3b8783b */ /* 0x000eae0000004200 */
[-C--:B------:R-:W-:Y:S08]  /*8860*/  HMMA.16816.F32.BF16 R20, R172, R196.reuse, R20 ;  /* 0x000000c4ac14723c */ /* 0x080ff00000041814 */
[C---:B------:R-:W-:Y:S08]  /*8870*/  HMMA.16816.F32.BF16 R24, R192.reuse, R196, R24 ;  /* 0x000000c4c018723c */ /* 0x040ff00000041818 */
[-C--:B------:R-:W-:Y:S08]  /*8880*/  HMMA.16816.F32.BF16 R28, R192, R198.reuse, R28 ;  /* 0x000000c6c01c723c */ /* 0x080ff0000004181c */
[----:B------:R-:W-:Y:S07]  /*8890*/  HMMA.16816.F32.BF16 R32, R172, R198, R32 ;  /* 0x000000c6ac20723c */ /* 0x000fee0000041820 */
[----:B------:R-:W-:Y:S01]  /*88a0*/  IMAD.U32 R172, RZ, RZ, UR8 ;  /* 0x00000008ffac7e24 */ /* 0x000fe2000f8e00ff */
[-C--:B---3--:R-:W-:Y:S08]  /*88b0*/  HMMA.16816.F32.BF16 R4, R164, R176.reuse, R4 ;  /* 0x000000b0a404723c */ /* 0x088ff00000041804 */
[C---:B----4-:R-:W-:Y:S07]  /*88c0*/  HMMA.16816.F32.BF16 R8, R180.reuse, R176, R8 ;  /* 0x000000b0b408723c */ /* 0x050fee0000041808 */
[----:B------:R-:W-:Y:S01]  /*88d0*/  IMAD.U32 R176, RZ, RZ, UR8 ;  /* 0x00000008ffb07e24 */ /* 0x000fe2000f8e00ff */
[-C--:B------:R-:W-:Y:S01]  /*88e0*/  HMMA.16816.F32.BF16 R12, R180, R178.reuse, R12 ;  /* 0x000000b2b40c723c */ /* 0x080fe2000004180c */
[----:B------:R-:W-:Y:S07]  /*88f0*/  USHF.L.U32 UR8, UR5, 0x4, URZ ;  /* 0x0000000405087899 */ /* 0x000fee000800063f */
[C---:B------:R-:W-:Y:S08]  /*8900*/  HMMA.16816.F32.BF16 R16, R164.reuse, R178, R16 ;  /* 0x000000b2a410723c */ /* 0x040ff00000041810 */
[-C--:B------:R-:W-:Y:S08]  /*8910*/  HMMA.16816.F32.BF16 R20, R164, R200.reuse, R20 ;  /* 0x000000c8a414723c */ /* 0x080ff00000041814 */
[C---:B------:R-:W-:Y:S07]  /*8920*/  HMMA.16816.F32.BF16 R24, R180.reuse, R200, R24 ;  /* 0x000000c8b418723c */ /* 0x040fee0000041818 */
[----:B------:R-:W-:Y:S01]  /*8930*/  IMAD.MOV.U32 R200, RZ, RZ, R250 ;  /* 0x000000ffffc87224 */ /* 0x000fe200078e00fa */
[-C--:B------:R-:W-:Y:S08]  /*8940*/  HMMA.16816.F32.BF16 R28, R180, R202.reuse, R28 ;  /* 0x000000cab41c723c */ /* 0x080ff0000004181c */
[----:B------:R-:W-:Y:S07]  /*8950*/  HMMA.16816.F32.BF16 R32, R164, R202, R32 ;  /* 0x000000caa420723c */ /* 0x000fee0000041820 */
[----:B------:R-:W-:Y:S01]  /*8960*/  IMAD.U32 R166, RZ, RZ, UR6 ;  /* 0x00000006ffa67e24 */ /* 0x000fe2000f8e00ff */
[-C--:B--2---:R-:W-:Y:S01]  /*8970*/  HMMA.16816.F32.BF16 R4, R168, R184.reuse, R4 ;  /* 0x000000b8a804723c */ /* 0x084fe20000041804 */
[----:B------:R-:W-:Y:S01]  /*8980*/  IMAD.U32 R164, RZ, RZ, UR8 ;  /* 0x00000008ffa47e24 */ /* 0x000fe2000f8e00ff */
[----:B------:R-:W-:Y:S02]  /*8990*/  USHF.L.U32 UR6, UR5, 0x3, URZ ;  /* 0x0000000305067899 */ /* 0x000fe4000800063f */
[----:B------:R-:W-:Y:S02]  /*89a0*/  IMAD.U32 R165, RZ, RZ, UR4 ;  /* 0x00000004ffa57e24 */ /* 0x000fe4000f8e00ff */
[-C--:B------:R-:W-:Y:S01]  /*89b0*/  LEA R164, P2, R164, R222.reuse, 0x2 ;  /* 0x000000dea4a47211 */ /* 0x080fe200078410ff */
[----:B------:R-:W-:Y:S01]  /*89c0*/  IMAD.U32 R167, RZ, RZ, UR4 ;  /* 0x00000004ffa77e24 */ /* 0x000fe2000f8e00ff */
[C---:B------:R-:W-:Y:S01]  /*89d0*/  HMMA.16816.F32.BF16 R8, R188.reuse, R184, R8 ;  /* 0x000000b8bc08723c */ /* 0x040fe20000041808 */
[----:B-1----:R-:W-:Y:S01]  /*89e0*/  IMAD.U32 R2, RZ, RZ, UR6 ;  /* 0x00000006ff027e24 */ /* 0x002fe2000f8e00ff */
[----:B------:R-:W-:Y:S02]  /*89f0*/  UIMAD UR4, UR5, 0x28, URZ ;  /* 0x00000028050478a4 */ /* 0x000fe4000f8e023f */
[----:B------:R-:W-:Y:S02]  /*8a00*/  IMAD.U32 R3, RZ, RZ, UR6 ;  /* 0x00000006ff037e24 */ /* 0x000fe4000f8e00ff */
[-C--:B------:R-:W-:Y:S02]  /*8a10*/  LEA R2, P0, R2, R222.reuse, 0x2 ;  /* 0x000000de02027211 */ /* 0x080fe400078010ff */
[-C--:B------:R-:W-:Y:S01]  /*8a20*/  HMMA.16816.F32.BF16 R12, R188, R186.reuse, R12 ;  /* 0x000000babc0c723c */ /* 0x080fe2000004180c */
[----:B------:R-:W-:Y:S03]  /*8a30*/  IMAD.U32 R173, RZ, RZ, UR4 ;  /* 0x00000004ffad7e24 */ /* 0x000fe6000f8e00ff */
[-C--:B------:R-:W-:Y:S01]  /*8a40*/  LEA.HI.X.SX32 R3, R3, R223.reuse, 0x2, P0 ;  /* 0x000000df03037211 */ /* 0x080fe200000f16ff */
[----:B------:R-:W-:Y:S01]  /*8a50*/  IMAD.U32 R175, RZ, RZ, UR4 ;  /* 0x00000004ffaf7e24 */ /* 0x000fe2000f8e00ff */
[-C--:B------:R-:W-:Y:S01]  /*8a60*/  LEA R166, P0, R166, R222.reuse, 0x2 ;  /* 0x000000dea6a67211 */ /* 0x080fe200078010ff */
[----:B------:R1:W-:Y:S01]  /*8a70*/  RED.E.ADD.F32.FTZ.RN.STRONG.GPU [R222.64], R4 ;  /* 0x00000004de00798e */ /* 0x0003e2000c10e78a */
[C---:B------:R-:W-:Y:S01]  /*8a80*/  HMMA.16816.F32.BF16 R16, R168.reuse, R186, R16 ;  /* 0x000000baa810723c */ /* 0x040fe20000041810 */
[----:B------:R-:W-:Y:S03]  /*8a90*/  UIMAD UR4, UR5, 0x38, URZ ;  /* 0x00000038050478a4 */ /* 0x000fe6000f8e023f */
[----:B------:R2:W-:Y:S04]  /*8aa0*/  RED.E.ADD.F32.FTZ.RN.STRONG.GPU [R2.64], R5 ;  /* 0x000000050200798e */ /* 0x0005e8000c10e78a */
[-C--:B------:R-:W-:Y:S08]  /*8ab0*/  HMMA.16816.F32.BF16 R20, R168, R204.reuse, R20 ;  /* 0x000000cca814723c */ /* 0x080ff00000041814 */
[C---:B------:R-:W-:Y:S08]  /*8ac0*/  HMMA.16816.F32.BF16 R24, R188.reuse, R204, R24 ;  /* 0x000000ccbc18723c */ /* 0x040ff00000041818 */
[-C--:B------:R-:W-:Y:S04]  /*8ad0*/  HMMA.16816.F32.BF16 R28, R188, R206.reuse, R28 ;  /* 0x000000cebc1c723c */ /* 0x080fe8000004181c */
[-C--:B-1----:R-:W-:Y:S04]  /*8ae0*/  LEA R4, P1, R165, R222.reuse, 0x2 ;  /* 0x000000dea5047211 */ /* 0x082fe800078210ff */
[----:B------:R-:W-:Y:S04]  /*8af0*/  HMMA.16816.F32.BF16 R32, R168, R206, R32 ;  /* 0x000000cea820723c */ /* 0x000fe80000041820 */
[-C--:B--2---:R-:W-:Y:S02]  /*8b00*/  LEA.HI.X.SX32 R5, R167, R223.reuse, 0x2, P1 ;  /* 0x000000dfa7057211 */ /* 0x084fe400008f16ff */
[-C--:B------:R-:W-:Y:S01]  /*8b10*/  LEA.HI.X.SX32 R167, R0, R223.reuse, 0x2, P0 ;  /* 0x000000df00a77211 */ /* 0x080fe200000f16ff */
[----:B------:R-:W-:Y:S02]  /*8b20*/  IMAD.U32 R169, RZ, RZ, UR8 ;  /* 0x00000008ffa97e24 */ /* 0x000fe4000f8e00ff */
[----:B------:R-:W-:Y:S03]  /*8b30*/  IMAD.U32 R168, RZ, RZ, UR4 ;  /* 0x00000004ffa87e24 */ /* 0x000fe6000f8e00ff */
[-C--:B------:R-:W-:Y:S01]  /*8b40*/  LEA.HI.X.SX32 R165, R169, R223.reuse, 0x2, P2 ;  /* 0x000000dfa9a57211 */ /* 0x080fe200010f16ff */
[----:B------:R-:W-:Y:S01]  /*8b50*/  IMAD.U32 R171, RZ, RZ, UR4 ;  /* 0x00000004ffab7e24 */ /* 0x000fe2000f8e00ff */
[----:B------:R-:W-:Y:S03]  /*8b60*/  UIADD3 UR4, UR8, 0x20, URZ ;  /* 0x0000002008047890 */ /* 0x000fe6000fffe03f */
[----:B------:R1:W-:Y:S03]  /*8b70*/  RED.E.ADD.F32.FTZ.RN.STRONG.GPU [R164.64], R6 ;  /* 0x00000006a400798e */ /* 0x0003e6000c10e78a */
[----:B------:R-:W-:Y:S02]  /*8b80*/  IMAD.U32 R170, RZ, RZ, UR4 ;  /* 0x00000004ffaa7e24 */ /* 0x000fe4000f8e00ff */
[----:B------:R2:W-:Y:S01]  /*8b90*/  RED.E.ADD.F32.FTZ.RN.STRONG.GPU [R4.64], R7 ;  /* 0x000000070400798e */ /* 0x0005e2000c10e78a */
[----:B------:R-:W-:Y:S01]  /*8ba0*/  IMAD.U32 R174, RZ, RZ, UR4 ;  /* 0x00000004ffae7e24 */ /* 0x000fe2000f8e00ff */
[----:B------:R-:W-:Y:S03]  /*8bb0*/  UIADD3 UR4, UR6, UR4, URZ ;  /* 0x0000000406047290 */ /* 0x000fe6000fffe03f */
[----:B------:R3:W-:Y:S03]  /*8bc0*/  RED.E.ADD.F32.FTZ.RN.STRONG.GPU [R166.64], R8 ;  /* 0x00000008a600798e */ /* 0x0007e6000c10e78a */
[----:B------:R-:W-:Y:S02]  /*8bd0*/  IMAD.U32 R0, RZ, RZ, UR4 ;  /* 0x00000004ff007e24 */ /* 0x000fe4000f8e00ff */
[----:B------:R-:W-:Y:S01]  /*8be0*/  IMAD.U32 R169, RZ, RZ, UR4 ;  /* 0x00000004ffa97e24 */ /* 0x000fe2000f8e00ff */
[----:B------:R-:W-:Y:S01]  /*8bf0*/  UIADD3 UR4, UR6, UR4, URZ ;  /* 0x0000000406047290 */ /* 0x000fe2000fffe03f */
[-C--:B-1----:R-:W-:Y:S02]  /*8c00*/  LEA R164, P0, R173, R222.reuse, 0x2 ;  /* 0x000000deada47211 */ /* 0x082fe400078010ff */
[-C--:B------:R-:W-:Y:S03]  /*8c10*/  LEA R6, P1, R172, R222.reuse, 0x2 ;  /* 0x000000deac067211 */ /* 0x080fe600078210ff */
[----:B------:R-:W-:Y:S01]  /*8c20*/  IMAD.U32 R172, RZ, RZ, UR4 ;  /* 0x00000004ffac7e24 */ /* 0x000fe2000f8e00ff */
[-C--:B------:R-:W-:Y:S02]  /*8c30*/  LEA.HI.X.SX32 R165, R175, R223.reuse, 0x2, P0 ;  /* 0x000000dfafa57211 */ /* 0x080fe400000f16ff */
[-C--:B--2---:R-:W-:Y:S02]  /*8c40*/  LEA.HI.X.SX32 R7, R176, R223.reuse, 0x2, P1 ;  /* 0x000000dfb0077211 */ /* 0x084fe400008f16ff */
[-C--:B------:R-:W-:Y:S01]  /*8c50*/  LEA R4, P0, R168, R222.reuse, 0x2 ;  /* 0x000000dea8047211 */ /* 0x080fe200078010ff */
[----:B------:R1:W-:Y:S01]  /*8c60*/  RED.E.ADD.F32.FTZ.RN.STRONG.GPU [R164.64], R9 ;  /* 0x00000009a400798e */ /* 0x0003e2000c10e78a */
[-C--:B---3--:R-:W-:Y:S01]  /*8c70*/  LEA R8, P1, R170, R222.reuse, 0x2 ;  /* 0x000000deaa087211 */ /* 0x088fe200078210ff */
[----:B------:R-:W-:Y:S01]  /*8c80*/  IMAD.U32 R167, RZ, RZ, UR4 ;  /* 0x00000004ffa77e24 */ /* 0x000fe2000f8e00ff */
[-C--:B------:R-:W-:Y:S01]  /*8c90*/  LEA.HI.X.SX32 R5, R171, R223.reuse, 0x2, P0 ;  /* 0x000000dfab057211 */ /* 0x080fe200000f16ff */
[----:B------:R-:W-:Y:S01]  /*8ca0*/  UIADD3 UR4, UR6, UR4, URZ ;  /* 0x0000000406047290 */ /* 0x000fe2000fffe03f */
[----:B------:R2:W-:Y:S05]  /*8cb0*/  RED.E.ADD.F32.FTZ.RN.STRONG.GPU [R6.64], R10 ;  /* 0x0000000a0600798e */ /* 0x0005ea000c10e78a */
[----:B------:R3:W-:Y:S01]  /*8cc0*/  RED.E.ADD.F32.FTZ.RN.STRONG.GPU [R4.64], R11 ;  /* 0x0000000b0400798e */ /* 0x0007e2000c10e78a */
[----:B------:R-:W-:Y:S02]  /*8cd0*/  IMAD.U32 R166, RZ, RZ, UR4 ;  /* 0x00000004ffa67e24 */ /* 0x000fe4000f8e00ff */
[----:B------:R-:W-:Y:S01]  /*8ce0*/  IMAD.U32 R168, RZ, RZ, UR4 ;  /* 0x00000004ffa87e24 */ /* 0x000fe2000f8e00ff */
[----:B------:R-:W-:Y:S01]  /*8cf0*/  UIADD3 UR4, UR6, UR4, URZ ;  /* 0x0000000406047290 */ /* 0x000fe2000fffe03f */
[----:B------:R-:W-:Y:S05]  /*8d00*/  RED.E.ADD.F32.FTZ.RN.STRONG.GPU [R222.64+0x80], R16 ;  /* 0x00008010de00798e */ /* 0x000fea000c10e78a */
[----:B------:R4:W-:Y:S01]  /*8d10*/  RED.E.ADD.F32.FTZ.RN.STRONG.GPU [R2.64+0x80], R17 ;  /* 0x000080110200798e */ /* 0x0009e2000c10e78a */
[-C--:B-1----:R-:W-:Y:S01]  /*8d20*/  LEA.HI.X.SX32 R9, R174, R223.reuse, 0x2, P1 ;  /* 0x000000dfae097211 */ /* 0x082fe200008f16ff */
[----:B------:R-:W-:Y:S01]  /*8d30*/  IMAD.U32 R165, RZ, RZ, UR4 ;  /* 0x00000004ffa57e24 */ /* 0x000fe2000f8e00ff */
[-C--:B--2---:R-:W-:Y:S03]  /*8d40*/  LEA R6, P0, R0, R222.reuse, 0x2 ;  /* 0x000000de00067211 */ /* 0x084fe600078010ff */
[----:B------:R-:W-:Y:S01]  /*8d50*/  RED.E.ADD.F32.FTZ.RN.STRONG.GPU [R8.64], R18 ;  /* 0x000000120800798e */ /* 0x000fe2000c10e78a */
[----:B------:R-:W-:Y:S01]  /*8d60*/  IMAD.U32 R10, RZ, RZ, UR4 ;  /* 0x00000004ff0a7e24 */ /* 0x000fe2000f8e00ff */
[----:B------:R-:W-:Y:S01]  /*8d70*/  UIADD3 UR4, UR6, UR4, URZ ;  /* 0x0000000406047290 */ /* 0x000fe2000fffe03f */
[-C--:B------:R-:W-:Y:S02]  /*8d80*/  LEA.HI.X.SX32 R7, R169, R223.reuse, 0x2, P0 ;  /* 0x000000dfa9077211 */ /* 0x080fe400000f16ff */
[-C--:B---3--:R-:W-:Y:S03]  /*8d90*/  LEA R4, P0, R167, R222.reuse, 0x2 ;  /* 0x000000dea7047211 */ /* 0x088fe600078010ff */
[----:B------:R1:W-:Y:S01]  /*8da0*/  RED.E.ADD.F32.FTZ.RN.STRONG.GPU [R6.64], R19 ;  /* 0x000000130600798e */ /* 0x0003e2000c10e78a */
[-C--:B------:R-:W-:Y:S01]  /*8db0*/  LEA.HI.X.SX32 R5, R172, R223.reuse, 0x2, P0 ;  /* 0x000000dfac057211 */ /* 0x080fe200000f16ff */
[----:B------:R-:W-:Y:S04]  /*8dc0*/  IMAD.U32 R164, RZ, RZ, UR4 ;  /* 0x00000004ffa47e24 */ /* 0x000fe8000f8e00ff */
[----:B------:R2:W-:Y:S01]  /*8dd0*/  RED.E.ADD.F32.FTZ.RN.STRONG.GPU [R4.64], R12 ;  /* 0x0000000c0400798e */ /* 0x0005e2000c10e78a */
[----:B----4-:R-:W-:Y:S01]  /*8de0*/  IMAD.U32 R17, RZ, RZ, UR4 ;  /* 0x00000004ff117e24 */ /* 0x010fe2000f8e00ff */
[----:B------:R-:W-:Y:S06]  /*8df0*/  UIADD3 UR4, UR8, 0x40, URZ ;  /* 0x0000004008047890 */ /* 0x000fec000fffe03f */
[----:B------:R-:W-:Y:S02]  /*8e00*/  IMAD.U32 R0, RZ, RZ, UR4 ;  /* 0x00000004ff007e24 */ /* 0x000fe4000f8e00ff */
[----:B------:R-:W-:Y:S01]  /*8e10*/  IMAD.U32 R16, RZ, RZ, UR4 ;  /* 0x00000004ff107e24 */ /* 0x000fe2000f8e00ff */
[----:B------:R-:W-:Y:S06]  /*8e20*/  UIADD3 UR4, UR6, UR4, URZ ;  /* 0x0000000406047290 */ /* 0x000fec000fffe03f */
[----:B------:R-:W-:Y:S01]  /*8e30*/  IMAD.U32 R11, RZ, RZ, UR4 ;  /* 0x00000004ff0b7e24 */ /* 0x000fe2000f8e00ff */
[-C--:B-1----:R-:W-:Y:S04]  /*8e40*/  LEA R6, P1, R166, R222.reuse, 0x2 ;  /* 0x000000dea6067211 */ /* 0x082fe800078210ff */
[-C--:B------:R-:W-:Y:S02]  /*8e50*/  LEA.HI.X.SX32 R7, R168, R223.reuse, 0x2, P1 ;  /* 0x000000dfa8077211 */ /* 0x080fe400008f16ff */
[-C--:B--2---:R-:W-:Y:S01]  /*8e60*/  LEA R4, P0, R10, R222.reuse, 0x2 ;  /* 0x000000de0a047211 */ /* 0x084fe200078010ff */
[----:B------:R-:W-:Y:S01]  /*8e70*/  IMAD.U32 R12, RZ, RZ, UR4 ;  /* 0x00000004ff0c7e24 */ /* 0x000fe2000f8e00ff */
[----:B------:R-:W-:Y:S01]  /*8e80*/  UIADD3 UR4, UR6, UR4, URZ ;  /* 0x0000000406047290 */ /* 0x000fe2000fffe03f */
[----:B------:R1:W-:Y:S01]  /*8e90*/  RED.E.ADD.F32.FTZ.RN.STRONG.GPU [R6.64], R13 ;  /* 0x0000000d0600798e */ /* 0x0003e2000c10e78a */
[-C--:B------:R-:W-:Y:S02]  /*8ea0*/  LEA.HI.X.SX32 R5, R165, R223.reuse, 0x2, P0 ;  /* 0x000000dfa5057211 */ /* 0x080fe400000f16ff */
[-C--:B------:R-:W-:Y:S02]  /*8eb0*/  LEA R8, P0, R17, R222.reuse, 0x2 ;  /* 0x000000de11087211 */ /* 0x080fe400078010ff */
[----:B------:R-:W-:Y:S01]  /*8ec0*/  IMAD.U32 R10, RZ, RZ, UR4 ;  /* 0x00000004ff0a7e24 */ /* 0x000fe2000f8e00ff */
[----:B------:R2:W-:Y:S01]  /*8ed0*/  RED.E.ADD.F32.FTZ.RN.STRONG.GPU [R4.64], R14 ;  /* 0x0000000e0400798e */ /* 0x0005e2000c10e78a */
[-C--:B------:R-:W-:Y:S04]  /*8ee0*/  LEA.HI.X.SX32 R9, R164, R223.reuse, 0x2, P0 ;  /* 0x000000dfa4097211 */ /* 0x080fe800000f16ff */
[----:B------:R-:W-:Y:S05]  /*8ef0*/  LDSM.16.MT88.4 R168, [R213+0x2800] ;  /* 0x00280000d5a8783b */ /* 0x000fea0000004200 */
[----:B------:R3:W-:Y:S05]  /*8f00*/  RED.E.ADD.F32.FTZ.RN.STRONG.GPU [R8.64], R15 ;  /* 0x0000000f0800798e */ /* 0x0007ea000c10e78a */
[----:B------:R-:W-:Y:S05]  /*8f10*/  RED.E.ADD.F32.FTZ.RN.STRONG.GPU [R222.64+0x100], R20 ;  /* 0x00010014de00798e */ /* 0x000fea000c10e78a */
[----:B------:R-:W-:Y:S01]  /*8f20*/  RED.E.ADD.F32.FTZ.RN.STRONG.GPU [R2.64+0x100], R21 ;  /* 0x000100150200798e */ /* 0x000fe2000c10e78a */
[-C--:B-1----:R-:W-:Y:S01]  /*8f30*/  LEA R6, P0, R0, R222.reuse, 0x2 ;  /* 0x000000de00067211 */ /* 0x082fe200078010ff */
[----:B------:R-:W-:Y:S01]  /*8f40*/  IMAD.U32 R0, RZ, RZ, UR4 ;  /* 0x00000004ff007e24 */ /* 0x000fe2000f8e00ff */
[----:B------:R-:W-:Y:S02]  /*8f50*/  UIADD3 UR4, UR6, UR4, URZ ;  /* 0x0000000406047290 */ /* 0x000fe4000fffe03f */
[-C--:B------:R-:W-:Y:S02]  /*8f60*/  LEA.HI.X.SX32 R7, R16, R223.reuse, 0x2, P0 ;  /* 0x000000df10077211 */ /* 0x080fe400000f16ff */
[-C--:B--2---:R-:W-:Y:S02]  /*8f70*/  LEA R4, P1, R11, R222.reuse, 0x2 ;  /* 0x000000de0b047211 */ /* 0x084fe400078210ff */
[-C--:B------:R-:W-:Y:S01]  /*8f80*/  LEA R10, P0, R10, R222.reuse, 0x2 ;  /* 0x000000de0a0a7211 */ /* 0x080fe200078010ff */
[----:B------:R1:W-:Y:S01]  /*8f90*/  RED.E.ADD.F32.FTZ.RN.STRONG.GPU [R6.64], R22 ;  /* 0x000000160600798e */ /* 0x0003e2000c10e78a */
[-C--:B------:R-:W-:Y:S02]  /*8fa0*/  LEA.HI.X.SX32 R5, R12, R223.reuse, 0x2, P1 ;  /* 0x000000df0c057211 */ /* 0x080fe400008f16ff */
[-C--:B------:R-:W-:Y:S02]  /*8fb0*/  LEA.HI.X.SX32 R11, R0, R223.reuse, 0x2, P0 ;  /* 0x000000df000b7211 */ /* 0x080fe400000f16ff */
[----:B------:R-:W-:Y:S01]  /*8fc0*/  LDSM.16.MT88.4 R12, [R212+0x1e000] ;  /* 0x01e00000d40c783b */ /* 0x000fe20000004200 */
[----:B---3--:R-:W-:Y:S02]  /*8fd0*/  IMAD.U32 R8, RZ, RZ, UR4 ;  /* 0x00000004ff087e24 */ /* 0x008fe4000f8e00ff */
[----:B------:R-:W-:Y:S02]  /*8fe0*/  IMAD.U32 R9, RZ, RZ, UR4 ;  /* 0x00000004ff097e24 */ /* 0x000fe4000f8e00ff */
[----:B------:R2:W-:Y:S01]  /*8ff0*/  RED.E.ADD.F32.FTZ.RN.STRONG.GPU [R4.64], R23 ;  /* 0x000000170400798e */ /* 0x0005e2000c10e78a */
[----:B------:R-:W-:Y:S01]  /*9000*/  UIADD3 UR4, UR6, UR4, URZ ;  /* 0x0000000406047290 */ /* 0x000fe2000fffe03f */
[-C--:B------:R-:W-:Y:S03]  /*9010*/  LEA R8, P1, R8, R222.reuse, 0x2 ;  /* 0x000000de08087211 */ /* 0x080fe600078210ff */
[----:B------:R-:W-:Y:S01]  /*9020*/  RED.E.ADD.F32.FTZ.RN.STRONG.GPU [R10.64], R24 ;  /* 0x000000180a00798e */ /* 0x000fe2000c10e78a */
[-C--:B------:R-:W-:Y:S04]  /*9030*/  LEA.HI.X.SX32 R9, R9, R223.reuse, 0x2, P1 ;  /* 0x000000df09097211 */ /* 0x080fe800008f16ff */
[----:B------:R-:W-:Y:S05]  /*9040*/  LDSM.16.MT88.4 R20, [R213+0x2000] ;  /* 0x00200000d514783b */ /* 0x000fea0000004200 */
[----:B------:R-:W-:Y:S01]  /*9050*/  RED.E.ADD.F32.FTZ.RN.STRONG.GPU [R8.64], R25 ;  /* 0x000000190800798e */ /* 0x000fe2000c10e78a */
[----:B-1----:R-:W-:Y:S02]  /*9060*/  IMAD.U32 R6, RZ, RZ, UR4 ;  /* 0x00000004ff067e24 */ /* 0x002fe4000f8e00ff */
[----:B------:R-:W-:Y:S01]  /*9070*/  IMAD.U32 R7, RZ, RZ, UR4 ;  /* 0x00000004ff077e24 */ /* 0x000fe2000f8e00ff */
[----:B------:R-:W-:Y:S02]  /*9080*/  UIADD3 UR4, UR6, UR4, URZ ;  /* 0x0000000406047290 */ /* 0x000fe4000fffe03f */
[-C--:B------:R-:W-:Y:S04]  /*9090*/  LEA R6, P0, R6, R222.reuse, 0x2 ;  /* 0x000000de06067211 */ /* 0x080fe800078010ff */
[----:B------:R-:W-:Y:S01]  /*90a0*/  IMAD.U32 R0, RZ, RZ, UR4 ;  /* 0x00000004ff007e24 */ /* 0x000fe2000f8e00ff */
[-C--:B------:R-:W-:Y:S01]  /*90b0*/  LEA.HI.X.SX32 R7, R7, R223.reuse, 0x2, P0 ;  /* 0x000000df07077211 */ /* 0x080fe200000f16ff */
[----:B------:R-:W-:Y:S03]  /*90c0*/  UIADD3 UR4, UR8, 0x60, URZ ;  /* 0x0000006008047890 */ /* 0x000fe6000fffe03f */
[CC--:B--2---:R-:W-:Y:S01]  /*90d0*/  LEA R4, P0, R0.reuse, R222.reuse, 0x2 ;  /* 0x000000de00047211 */ /* 0x0c4fe200078010ff */
[----:B------:R1:W-:Y:S01]  /*90e0*/  RED.E.ADD.F32.FTZ.RN.STRONG.GPU [R6.64], R26 ;  /* 0x0000001a0600798e */ /* 0x0003e2000c10e78a */
[----:B------:R-:W-:Y:S02]  /*90f0*/  UIADD3 UR5, UR6, UR4, URZ ;  /* 0x0000000406057290 */ /* 0x000fe4000fffe03f */
[-C--:B------:R-:W-:Y:S04]  /*9100*/  LEA.HI.X.SX32 R5, R0, R223.reuse, 0x2, P0 ;  /* 0x000000df00057211 */ /* 0x080fe800000f16ff */
[----:B------:R-:W-:Y:S01]  /*9110*/  IMAD.U32 R0, RZ, RZ, UR5 ;  /* 0x00000005ff007e24 */ /* 0x000fe2000f8e00ff */
[----:B------:R2:W-:Y:S05]  /*9120*/  RED.E.ADD.F32.FTZ.RN.STRONG.GPU [R4.64], R27 ;  /* 0x0000001b0400798e */ /* 0x0005ea000c10e78a */
[----:B------:R-:W-:Y:S05]  /*9130*/  RED.E.ADD.F32.FTZ.RN.STRONG.GPU [R222.64+0x180], R32 ;  /* 0x00018020de00798e */ /* 0x000fea000c10e78a */
[----:B------:R3:W-:Y:S01]  /*9140*/  RED.E.ADD.F32.FTZ.RN.STRONG.GPU [R2.64+0x180], R33 ;  /* 0x000180210200798e */ /* 0x0007e2000c10e78a */
[----:B-1----:R-:W-:Y:S01]  /*9150*/  IMAD.U32 R6, RZ, RZ, UR4 ;  /* 0x00000004ff067e24 */ /* 0x002fe2000f8e00ff */
[----:B------:R-:W-:Y:S04]  /*9160*/  UIADD3 UR4, UR6, UR5, URZ ;  /* 0x0000000506047290 */ /* 0x000fe8000fffe03f */
[----:B------:R-:W-:Y:S01]  /*9170*/  UIADD3 UR8, UR6, UR4, URZ ;  /* 0x0000000406087290 */ /* 0x000fe2000fffe03f */
[CC--:B--2---:R-:W-:Y:S04]  /*9180*/  LEA R4, P0, R6.reuse, R222.reuse, 0x2 ;  /* 0x000000de06047211 */ /* 0x0c4fe800078010ff */
[-C--:B------:R-:W-:Y:S01]  /*9190*/  LEA.HI.X.SX32 R5, R6, R223.reuse, 0x2, P0 ;  /* 0x000000df06057211 */ /* 0x080fe200000f16ff */
[----:B------:R-:W-:Y:S01]  /*91a0*/  IMAD.U32 R6, RZ, RZ, UR4 ;  /* 0x00000004ff067e24 */ /* 0x000fe2000f8e00ff */
[CC--:B------:R-:W-:Y:S01]  /*91b0*/  LEA R10, P0, R0.reuse, R222.reuse, 0x2 ;  /* 0x000000de000a7211 */ /* 0x0c0fe200078010ff */
[----:B------:R-:W-:Y:S02]  /*91c0*/  UIADD3 UR4, UR6, UR8, URZ ;  /* 0x0000000806047290 */ /* 0x000fe4000fffe03f */
[----:B------:R1:W-:Y:S01]  /*91d0*/  RED.E.ADD.F32.FTZ.RN.STRONG.GPU [R4.64], R34 ;  /* 0x000000220400798e */ /* 0x0003e2000c10e78a */
[-C--:B------:R-:W-:Y:S01]  /*91e0*/  LEA.HI.X.SX32 R11, R0, R223.reuse, 0x2, P0 ;  /* 0x000000df000b7211 */ /* 0x080fe200000f16ff */
[----:B------:R-:W-:Y:S01]  /*91f0*/  UIADD3 UR5, UR6, UR4, URZ ;  /* 0x0000000406057290 */ /* 0x000fe2000fffe03f */
[CC--:B------:R-:W-:Y:S01]  /*9200*/  LEA R8, P0, R6.reuse, R222.reuse, 0x2 ;  /* 0x000000de06087211 */ /* 0x0c0fe200078010ff */
[----:B---3--:R-:W-:Y:S01]  /*9210*/  IMAD.U32 R3, RZ, RZ, UR4 ;  /* 0x00000004ff037e24 */ /* 0x008fe2000f8e00ff */
[----:B------:R-:W-:Y:S01]  /*9220*/  ULOP3.LUT UR4, UR12, 0x1, URZ, 0xc0, !UPT ;  /* 0x000000010c047892 */ /* 0x000fe2000f8ec03f */
[----:B------:R-:W-:Y:S01]  /*9230*/  RED.E.ADD.F32.FTZ.RN.STRONG.GPU [R10.64], R35 ;  /* 0x000000230a00798e */ /* 0x000fe2000c10e78a */
[-C--:B------:R-:W-:Y:S01]  /*9240*/  LEA.HI.X.SX32 R9, R6, R223.reuse, 0x2, P0 ;  /* 0x000000df06097211 */ /* 0x080fe200000f16ff */
[----:B------:R-:W-:Y:S01]  /*9250*/  IMAD.U32 R0, RZ, RZ, UR5 ;  /* 0x00000005ff007e24 */ /* 0x000fe2000f8e00ff */
[----:B------:R-:W-:Y:S02]  /*9260*/  UISETP.NE.U32.AND UP0, UPT, UR4, 0x1, UPT ;  /* 0x000000010400788c */ /* 0x000fe4000bf05070 */
[----:B------:R-:W-:Y:S01]  /*9270*/  LDSM.16.MT88.4 R32, [R212+0x1e800] ;  /* 0x01e80000d420783b */ /* 0x000fe20000004200 */
[----:B------:R-:W-:Y:S01]  /*9280*/  UIADD3 UR4, UR12, -0x1, URZ ;  /* 0xffffffff0c047890 */ /* 0x000fe2000fffe03f */
[CC--:B------:R-:W-:Y:S03]  /*9290*/  LEA R2, P0, R0.reuse, R222.reuse, 0x2 ;  /* 0x000000de00027211 */ /* 0x0c0fe600078010ff */
[----:B------:R-:W-:Y:S03]  /*92a0*/  RED.E.ADD.F32.FTZ.RN.STRONG.GPU [R8.64], R28 ;  /* 0x0000001c0800798e */ /* 0x000fe6000c10e78a */
[----:B------:R-:W-:Y:S02]  /*92b0*/  UMOV UR12, UR4 ;  /* 0x00000004000c7c82 */ /* 0x000fe40008000000 */
[----:B------:R-:W-:Y:S01]  /*92c0*/  LDSM.16.MT88.4 R8, [R213] ;  /* 0x00000000d508783b */ /* 0x000fe20000004200 */
[----:B-1----:R-:W-:Y:S01]  /*92d0*/  IMAD.U32 R5, RZ, RZ, UR8 ;  /* 0x00000008ff057e24 */ /* 0x002fe2000f8e00ff */
[-C--:B------:R-:W-:Y:S04]  /*92e0*/  LEA R4, P1, R3, R222.reuse, 0x2 ;  /* 0x000000de03047211 */ /* 0x080fe800078210ff */
[C---:B------:R-:W-:Y:S04]  /*92f0*/  LEA R6, P2, R5.reuse, R222, 0x2 ;  /* 0x000000de05067211 */ /* 0x040fe800078410ff */
[-C--:B------:R-:W-:Y:S02]  /*9300*/  LEA.HI.X.SX32 R7, R5, R223.reuse, 0x2, P2 ;  /* 0x000000df05077211 */ /* 0x080fe400010f16ff */
[-C--:B------:R-:W-:Y:S02]  /*9310*/  LEA.HI.X.SX32 R5, R3, R223.reuse, 0x2, P1 ;  /* 0x000000df03057211 */ /* 0x080fe400008f16ff */
[----:B------:R-:W-:Y:S01]  /*9320*/  LEA.HI.X.SX32 R3, R0, R223, 0x2, P0 ;  /* 0x000000df00037211 */ /* 0x000fe200000f16ff */
[----:B------:R-:W-:Y:S01]  /*9330*/  RED.E.ADD.F32.FTZ.RN.STRONG.GPU [R6.64], R29 ;  /* 0x0000001d0600798e */ /* 0x000fe2000c10e78a */
[----:B------:R-:W-:Y:S01]  /*9340*/  IMAD.IADD R0, R200, 0x1, R213 ;  /* 0x00000001c8007824 */ /* 0x000fe200078e02d5 */
[----:B------:R-:W-:Y:S01]  /*9350*/  PLOP3.LUT P1, PT, PT, PT, UP0, 0x80, 0x0 ;  /* 0x000000000000781c */ /* 0x000fe20003f2f008 */
[----:B------:R-:W-:Y:S01]  /*9360*/  @UP3 UIADD3 UR18, UP0, UR18, -0x100, URZ ;  /* 0xffffff0012123890 */ /* 0x000fe2000ff1e03f */
[----:B------:R-:W-:Y:S01]  /*9370*/  PLOP3.LUT P0, PT, PT, PT, UP2, 0x80, 0x0 ;  /* 0x000000000000781c */ /* 0x000fe20003f0f028 */
[----:B------:R-:W-:Y:S02]  /*9380*/  RED.E.ADD.F32.FTZ.RN.STRONG.GPU [R4.64], R30 ;  /* 0x0000001e0400798e */ /* 0x000fe4000c10e78a */
[----:B------:R-:W-:Y:S03]  /*9390*/  @UP3 UIADD3.X UR17, UR17, -0x1, URZ, UP0, !UPT ;  /* 0xffffffff11113890 */ /* 0x000fe600087fe43f */
[----:B------:R-:W1:Y:S05]  /*93a0*/  LDSM.16.MT88.4 R4, [R212+0x1c000] ;  /* 0x01c00000d404783b */ /* 0x000e6a0000004200 */
[----:B------:R-:W2:Y:S05]  /*93b0*/  LDSM.16.MT88.4 R16, [R0] ;  /* 0x000000000010783b */ /* 0x000eaa0000004200 */
[----:B------:R-:W3:Y:S05]  /*93c0*/  LDSM.16.MT88.4 R24, [R0+0x2000] ;  /* 0x002000000018783b */ /* 0x000eea0000004200 */
        /* <DEDUP_REMOVED lines=9> */
[-C--:B--2---:R-:W-:Y:S08]  /*9460*/  HMMA.16816.F32.BF16 R116, R4, R16.reuse, R116 ;  /* 0x000000100474723c */ /* 0x084ff00000041874 */
        /* <DEDUP_REMOVED lines=294> */
.L_x_645:
        /* <DEDUP_REMOVED lines=18> */
.L_x_646:
[----:B------:R-:W-:Y:S01]  /*a7f0*/  BAR.SYNC.DEFER_BLOCKING 0x0 ;  /* 0x0000000000007b1d */ /* 0x000fe20000010000 */
[----:B-1----:R-:W-:Y:S01]  /*a800*/  IMAD.SHL.U32 R4, R247, 0x2, RZ ;  /* 0x00000002f7047824 */ /* 0x002fe200078e00ff */
        /* <DEDUP_REMOVED lines=13> */
[----:B------:R-:W-:-:S03]  /*a8e0*/  ULDC.64 UR6, c[0x0][0x3b8] ;  /* 0x0000ee0000067ab9 */ /* 0x000fc60000000a00 */
[----:B------:R-:W-:Y:S01]  /*a8f0*/  IMAD.U32 R5, RZ, RZ, UR5 ;  /* 0x00000005ff057e24 */ /* 0x000fe2000f8e00ff */
[----:B------:R-:W-:Y:S01]  /*a900*/  UIMAD UR5, UR60, UR6, URZ ;  /* 0x000000063c0572a4 */ /* 0x000fe2000f8e023f */
[----:B------:R2:W3:Y:S03]  /*a910*/  LDS.128 R24, [R4+0xd000] ;  /* 0x00d0000004187984 */ /* 0x0004e60000000c00 */
        /* <DEDUP_REMOVED lines=38> */
.L_x_648:
[----:B---34-:R-:W-:Y:S05]  /*ab80*/  BSYNC B0 ;  /* 0x0000000000007941 */ /* 0x018fea0003800000 */
.L_x_647:
        /* <DEDUP_REMOVED lines=18> */
.L_x_650:
[----:B------:R-:W-:Y:S05]  /*acb0*/  BSYNC B0 ;  /* 0x0000000000007941 */ /* 0x000fea0003800000 */
.L_x_649:
        /* <DEDUP_REMOVED lines=18> */
.L_x_652:
[----:B------:R-:W-:Y:S05]  /*ade0*/  BSYNC B0 ;  /* 0x0000000000007941 */ /* 0x000fea0003800000 */
.L_x_651:
        /* <DEDUP_REMOVED lines=18> */
.L_x_654:
[----:B------:R-:W-:Y:S05]  /*af10*/  BSYNC B0 ;  /* 0x0000000000007941 */ /* 0x000fea0003800000 */
.L_x_653:
        /* <DEDUP_REMOVED lines=27> */
.L_x_656:
[----:B------:R-:W-:Y:S05]  /*b0d0*/  BSYNC B0 ;  /* 0x0000000000007941 */ /* 0x000fea0003800000 */
.L_x_655:
        /* <DEDUP_REMOVED lines=16> */
.L_x_658:
[----:B------:R-:W-:Y:S05]  /*b1e0*/  BSYNC B0 ;  /* 0x0000000000007941 */ /* 0x000fea0003800000 */
.L_x_657:
        /* <DEDUP_REMOVED lines=16> */
.L_x_660:
[----:B------:R-:W-:Y:S05]  /*b2f0*/  BSYNC B0 ;  /* 0x0000000000007941 */ /* 0x000fea0003800000 */
.L_x_659:
        /* <DEDUP_REMOVED lines=14> */
.L_x_613:
[----:B------:R-:W-:Y:S05]  /*b3e0*/  BSYNC B1 ;  /* 0x0000000000017941 */ /* 0x000fea0003800000 */
.L_x_591:
        /* <DEDUP_REMOVED lines=11> */
.L_x_661:
[----:B------:R-:W-:Y:S05]  /*b4a0*/  EXIT ;  /* 0x000000000000794d */ /* 0x000fea0003800000 */
.L_x_663:
        /* <DEDUP_REMOVED lines=13> */
.L_x_2059:


//--------------------- .text._ZN5flash27flash_bwd_convert_dq_kernelI23Flash_bwd_kernel_traitsILi128ELi64ELi64ELi8ELi4ELi2ELi2ELb1ELb0EN7cutlass10bfloat16_tE19Flash_kernel_traitsILi128ELi64ELi64ELi8ES3_EEEEvNS_16Flash_bwd_paramsEi --------------------------
	.section	.text._ZN5flash27flash_bwd_convert_dq_kernelI23Flash_bwd_kernel_traitsILi128ELi64ELi64ELi8ELi4ELi2ELi2ELb1ELb0EN7cutlass10bfloat16_tE19Flash_kernel_traitsILi128ELi64ELi64ELi8ES3_EEEEvNS_16Flash_bwd_paramsEi,"ax",@progbits
	.sectioninfo	@"SHI_REGISTERS=80"
	.align	128
        .global         _ZN5flash27flash_bwd_convert_dq_kernelI23Flash_bwd_kernel_traitsILi128ELi64ELi64ELi8ELi4ELi2ELi2ELb1ELb0EN7cutlass10bfloat16_tE19Flash_kernel_traitsILi128ELi64ELi64ELi8ES3_EEEEvNS_16Flash_bwd_paramsEi
        .type           _ZN5flash27flash_bwd_convert_dq_kernelI23Flash_bwd_kernel_traitsILi128ELi64ELi64ELi8ELi4ELi2ELi2ELb1ELb0EN7cutlass10bfloat16_tE19Flash_kernel_traitsILi128ELi64ELi64ELi8ES3_EEEEvNS_16Flash_bwd_paramsEi,@function
        .size           _ZN5flash27flash_bwd_convert_dq_kernelI23Flash_bwd_kernel_traitsILi128ELi64ELi64ELi8ELi4ELi2ELi2ELb1ELb0EN7cutlass10bfloat16_tE19Flash_kernel_traitsILi128ELi64ELi64ELi8ES3_EEEEvNS_16Flash_bwd_paramsEi,(.L_x_2060 - _ZN5flash27flash_bwd_convert_dq_kernelI23Flash_bwd_kernel_traitsILi128ELi64ELi64ELi8ELi4ELi2ELi2ELb1ELb0EN7cutlass10bfloat16_tE19Flash_kernel_traitsILi128ELi64ELi64ELi8ES3_EEEEvNS_16Flash_bwd_paramsEi)
        .other          _ZN5flash27flash_bwd_convert_dq_kernelI23Flash_bwd_kernel_traitsILi128ELi64ELi64ELi8ELi4ELi2ELi2ELb1ELb0EN7cutlass10bfloat16_tE19Flash_kernel_traitsILi128ELi64ELi64ELi8ES3_EEEEvNS_16Flash_bwd_paramsEi,@"STO_CUDA_ENTRY STV_DEFAULT"
_ZN5flash27flash_bwd_convert_dq_kernelI23Flash_bwd_kernel_traitsILi128ELi64ELi64ELi8ELi4ELi2ELi2ELb1ELb0EN7cutlass10bfloat16_tE19Flash_kernel_traitsILi128ELi64ELi64ELi8ES3_EEEEvNS_16Flash_bwd_paramsEi:
.text._ZN5flash27flash_bwd_convert_dq_kernelI23Flash_bwd_kernel_traitsILi128ELi64ELi64ELi8ELi4ELi2ELi2ELb1ELb0EN7cutlass10bfloat16_tE19Flash_kernel_traitsILi128ELi64ELi64ELi8ES3_EEEEvNS_16Flash_bwd_paramsEi:
[----:B------:R-:W-:Y:S02]  /*0000*/  MOV R1, c[0x0][0x28] ;  /* 0x00000a0000017a02 */ /* 0x000fe40000000f00 */
[----:B------:R-:W0:Y:S01]  /*0010*/  S2R R36, SR_CTAID.Y ;  /* 0x0000000000247919 */ /* 0x000e220000002600 */
[----:B------:R-:W-:Y:S01]  /*0020*/  ISETP.NE.U32.AND P0, PT, RZ, c[0x0][0x240], PT ;  /* 0x00009000ff007a0c */ /* 0x000fe20003f05070 */
[----:B------:R-:W-:Y:S01]  /*0030*/  IMAD.MOV.U32 R5, RZ, RZ, 0x4 ;  /* 0x00000004ff057424 */ /* 0x000fe200078e00ff */
[----:B------:R-:W-:Y:S01]  /*0040*/  MOV R33, 0xffffffff ;  /* 0xffffffff00217802 */ /* 0x000fe20000000f00 */
[----:B------:R-:W-:Y:S01]  /*0050*/  ULDC.64 UR6, c[0x0][0x118] ;  /* 0x0000460000067ab9 */ /* 0x000fe20000000a00 */
[----:B------:R-:W-:Y:S01]  /*0060*/  ISETP.NE.AND.EX P0, PT, RZ, c[0x0][0x244], PT, P0 ;  /* 0x00009100ff007a0c */ /* 0x000fe20003f05300 */
[----:B0-----:R-:W-:-:S12]  /*0070*/  IMAD.WIDE R4, R36, R5, c[0x0][0x240] ;  /* 0x0000900024047625 */ /* 0x001fd800078e0205 */
[----:B------:R-:W2:Y:S04]  /*0080*/  @P0 LDG.E R33, [R4.64] ;  /* 0x0000000604210981 */ /* 0x000ea8000c1e1900 */
[----:B------:R-:W2:Y:S04]  /*0090*/  @P0 LDG.E R0, [R4.64+0x4] ;  /* 0x0000040604000981 */ /* 0x000ea8000c1e1900 */
[----:B------:R-:W0:Y:S02]  /*00a0*/  S2R R3, SR_CTAID.X ;  /* 0x0000000000037919 */ /* 0x000e240000002500 */
[----:B0-----:R-:W-:Y:S01]  /*00b0*/  SHF.L.U32 R3, R3, 0x6, RZ ;  /* 0x0000000603037819 */ /* 0x001fe200000006ff */
[----:B--2---:R-:W-:-:S02]  /*00c0*/  @P0 IMAD.IADD R0, R0, 0x1, -R33 ;  /* 0x0000000100000824 */ /* 0x004fc400078e0a21 */
[----:B------:R-:W-:-:S05]  /*00d0*/  @!P0 IMAD.MOV.U32 R0, RZ, RZ, c[0x0][0x214] ;  /* 0x00008500ff008624 */ /* 0x000fca00078e00ff */
[----:B------:R-:W-:-:S13]  /*00e0*/  ISETP.GT.AND P1, PT, R0, R3, PT ;  /* 0x000000030000720c */ /* 0x000fda0003f24270 */
[----:B------:R-:W-:Y:S05]  /*00f0*/  @!P1 EXIT ;  /* 0x000000000000994d */ /* 0x000fea0003800000 */
[C---:B------:R-:W-:Y:S01]  /*0100*/  ISETP.NE.AND P2, PT, R33.reuse, -0x1, PT ;  /* 0xffffffff2100780c */ /* 0x040fe20003f45270 */
[----:B------:R-:W-:Y:S01]  /*0110*/  HFMA2.MMA R69, -RZ, RZ, 0, 0 ;  /* 0x00000000ff457435 */ /* 0x000fe200000001ff */
[----:B------:R-:W-:Y:S01]  /*0120*/  CS2R R14, SRZ ;  /* 0x00000000000e7805 */ /* 0x000fe2000001ff00 */
[----:B------:R-:W-:Y:S01]  /*0130*/  HFMA2.MMA R56, -RZ, RZ, 0, 0 ;  /* 0x00000000ff387435 */ /* 0x000fe200000001ff */
[----:B------:R-:W-:Y:S01]  /*0140*/  CS2R R16, SRZ ;  /* 0x0000000000107805 */ /* 0x000fe2000001ff00 */
[----:B------:R-:W-:Y:S01]  /*0150*/  CS2R R72, SRZ ;  /* 0x0000000000487805 */ /* 0x000fe2000001ff00 */
[----:B------:R-:W-:Y:S01]  /*0160*/  IMAD.MOV.U32 R74, RZ, RZ, RZ ;  /* 0x000000ffff4a7224 */ /* 0x000fe200078e00ff */
[----:B------:R-:W-:Y:S01]  /*0170*/  CS2R R70, SRZ ;  /* 0x0000000000467805 */ /* 0x000fe2000001ff00 */
[----:B------:R-:W-:Y:S01]  /*0180*/  CS2R R18, SRZ ;  /* 0x0000000000127805 */ /* 0x000fe2000001ff00 */
[----:B------:R-:W-:Y:S01]  /*0190*/  CS2R R20, SRZ ;  /* 0x0000000000147805 */ /* 0x000fe2000001ff00 */
[----:B------:R-:W-:Y:S01]  /*01a0*/  CS2R R22, SRZ ;  /* 0x0000000000167805 */ /* 0x000fe2000001ff00 */
[----:B------:R-:W-:Y:S01]  /*01b0*/  CS2R R24, SRZ ;  /* 0x0000000000187805 */ /* 0x000fe2000001ff00 */
[----:B------:R-:W-:Y:S01]  /*01c0*/  CS2R R26, SRZ ;  /* 0x00000000001a7805 */ /* 0x000fe2000001ff00 */
[----:B------:R-:W-:Y:S01]  /*01d0*/  @!P2 IMAD.WIDE.U32 R6, R36, c[0x0][0x380], RZ ;  /* 0x0000e0002406aa25 */ /* 0x000fe200078e00ff */
[----:B------:R-:W-:Y:S01]  /*01e0*/  @!P2 SHF.R.S32.HI R2, RZ, 0x1f, R36 ;  /* 0x0000001fff02a819 */ /* 0x000fe20000011424 */
[----:B------:R-:W-:Y:S01]  /*01f0*/  CS2R R12, SRZ ;  /* 0x00000000000c7805 */ /* 0x000fe2000001ff00 */
[----:B------:R-:W-:Y:S01]  /*0200*/  MOV R11, RZ ;  /* 0x000000ff000b7202 */ /* 0x000fe20000000f00 */
[----:B------:R-:W-:Y:S01]  /*0210*/  @P2 IMAD.WIDE.U32 R4, R33, c[0x0][0x398], RZ ;  /* 0x0000e60021042a25 */ /* 0x000fe200078e00ff */
[----:B------:R-:W-:Y:S01]  /*0220*/  CS2R R60, SRZ ;  /* 0x00000000003c7805 */ /* 0x000fe2000001ff00 */
[----:B------:R-:W-:Y:S01]  /*0230*/  CS2R R28, SRZ ;  /* 0x00000000001c7805 */ /* 0x000fe2000001ff00 */
[----:B------:R-:W-:Y:S01]  /*0240*/  CS2R R58, SRZ ;  /* 0x00000000003a7805 */ /* 0x000fe2000001ff00 */
[----:B------:R-:W-:-:S02]  /*0250*/  @!P2 IMAD.MOV.U32 R4, RZ, RZ, R6 ;  /* 0x000000ffff04a224 */ /* 0x000fc400078e0006 */
[----:B------:R-:W0:Y:S01]  /*0260*/  S2R R6, SR_TID.X ;  /* 0x0000000000067919 */ /* 0x000e220000002100 */
[----:B------:R-:W-:Y:S02]  /*0270*/  @!P2 IMAD R9, R2, c[0x0][0x380], RZ ;  /* 0x0000e0000209aa24 */ /* 0x000fe400078e02ff */
[----:B------:R-:W-:Y:S01]  /*0280*/  @P2 IMAD R2, R33, c[0x0][0x39c], R5 ;  /* 0x0000e70021022a24 */ /* 0x000fe200078e0205 */
[----:B------:R-:W-:Y:S01]  /*0290*/  MOV R5, c[0x0][0x3e0] ;  /* 0x0000f80000057a02 */ /* 0x000fe20000000f00 */
[----:B------:R-:W-:-:S03]  /*02a0*/  @!P2 IMAD R9, R36, c[0x0][0x384], R9 ;  /* 0x0000e1002409aa24 */ /* 0x000fc600078e0209 */
[----:B------:R-:W-:Y:S02]  /*02b0*/  ISETP.GE.AND P1, PT, R5, 0x1, PT ;  /* 0x000000010500780c */ /* 0x000fe40003f26270 */
[----:B------:R-:W1:Y:S01]  /*02c0*/  S2R R5, SR_CTAID.Z ;  /* 0x0000000000057919 */ /* 0x000e620000002700 */
[----:B------:R-:W-:Y:S02]  /*02d0*/  @!P2 IADD3 R2, R7, R9, RZ ;  /* 0x000000090702a210 */ /* 0x000fe40007ffe0ff */
[----:B------:R-:W-:Y:S01]  /*02e0*/  SHF.R.S32.HI R7, RZ, 0x1f, R3 ;  /* 0x0000001fff077819 */ /* 0x000fe20000011403 */
[----:B------:R-:W-:Y:S01]  /*02f0*/  CS2R R8, SRZ ;  /* 0x0000000000087805 */ /* 0x000fe2000001ff00 */
[----:B0-----:R-:W-:-:S04]  /*0300*/  SHF.R.S32.HI R57, RZ, 0x1f, R6 ;  /* 0x0000001fff397819 */ /* 0x001fc80000011406 */
[CC--:B------:R-:W-:Y:S02]  /*0310*/  LEA.HI R40, R57.reuse, R6.reuse, RZ, 0x5 ;  /* 0x0000000639287211 */ /* 0x0c0fe400078f28ff */
[----:B------:R-:W-:Y:S02]  /*0320*/  LEA.HI R62, R57, R6, RZ, 0x2 ;  /* 0x00000006393e7211 */ /* 0x000fe400078f10ff */
[----:B------:R-:W-:Y:S01]  /*0330*/  SHF.R.S32.HI R63, RZ, 0x5, R40 ;  /* 0x00000005ff3f7819 */ /* 0x000fe20000011428 */
[----:B------:R-:W-:Y:S05]  /*0340*/  @!P1 BRA `(.L_x_664) ;  /* 0x00000af000009947 */ /* 0x000fea0003800000 */
[----:B------:R-:W-:Y:S01]  /*0350*/  IMAD.WIDE R30, R36, 0x80, RZ ;  /* 0x00000080241e7825 */ /* 0x000fe200078e02ff */
[----:B------:R-:W-:Y:S01]  /*0360*/  @!P2 MOV R33, 0xffffffff ;  /* 0xffffffff0021a802 */ /* 0x000fe20000000f00 */
[----:B------:R-:W-:Y:S02]  /*0370*/  UMOV UR4, 0x2 ;  /* 0x0000000200047882 */ /* 0x000fe40000000000 */
[----:B------:R-:W-:Y:S01]  /*0380*/  IMAD.MOV.U32 R34, RZ, RZ, c[0x0][0x1c0] ;  /* 0x00007000ff227624 */ /* 0x000fe200078e00ff */
[----:B------:R-:W-:Y:S01]  /*0390*/  SEL R10, R30, RZ, P0 ;  /* 0x000000ff1e0a7207 */ /* 0x000fe20000000000 */
[----:B------:R-:W-:Y:S01]  /*03a0*/  IMAD.WIDE R36, R36, c[0x0][0x224], RZ ;  /* 0x0000890024247a25 */ /* 0x000fe200078e02ff */
[----:B------:R-:W-:Y:S01]  /*03b0*/  SEL R30, R31, RZ, P0 ;  /* 0x000000ff1f1e7207 */ /* 0x000fe20000000000 */
[----:B------:R-:W-:Y:S01]  /*03c0*/  ULDC.64 UR10, c[0x0][0x3d8] ;  /* 0x0000f600000a7ab9 */ /* 0x000fe20000000a00 */
[----:B------:R-:W-:Y:S01]  /*03d0*/  IADD3 R41, P0, R3, R10, RZ ;  /* 0x0000000a03297210 */ /* 0x000fe20007f1e0ff */
[----:B------:R-:W-:Y:S01]  /*03e0*/  IMAD R15, R37, c[0x0][0x1c0], RZ ;  /* 0x00007000250f7a24 */ /* 0x000fe200078e02ff */
[----:B------:R-:W-:Y:S01]  /*03f0*/  SHF.R.S32.HI R10, RZ, 0x1f, R34 ;  /* 0x0000001fff0a7819 */ /* 0x000fe20000011422 */
[----:B------:R-:W-:Y:S01]  /*0400*/  IMAD.WIDE R34, R34, c[0x0][0x22c], RZ ;  /* 0x00008b0022227a25 */ /* 0x000fe200078e02ff */
[----:B------:R-:W-:Y:S01]  /*0410*/  IADD3.X R43, R7, R30, RZ, P0, !PT ;  /* 0x0000001e072b7210 */ /* 0x000fe200007fe4ff */
[----:B------:R-:W-:-:S02]  /*0420*/  USHF.L.U64.HI UR4, UR10, UR4, UR11 ;  /* 0x000000040a047299 */ /* 0x000fc4000801020b */
[C---:B------:R-:W-:Y:S01]  /*0430*/  IMAD R45, R36.reuse, R10, R15 ;  /* 0x0000000a242d7224 */ /* 0x040fe200078e020f */
[----:B------:R-:W-:Y:S01]  /*0440*/  MOV R15, RZ ;  /* 0x000000ff000f7202 */ /* 0x000fe20000000f00 */
[----:B------:R-:W-:Y:S01]  /*0450*/  IMAD R30, R43, c[0x0][0x1c0], RZ ;  /* 0x000070002b1e7a24 */ /* 0x000fe200078e02ff */
[----:B------:R-:W-:Y:S01]  /*0460*/  ULDC.64 UR8, c[0x0][0x350] ;  /* 0x0000d40000087ab9 */ /* 0x000fe20000000a00 */
[----:B------:R-:W-:-:S04]  /*0470*/  IMAD.WIDE.U32 R36, R36, c[0x0][0x1c0], RZ ;  /* 0x0000700024247a25 */ /* 0x000fc800078e00ff */
[----:B------:R-:W-:Y:S01]  /*0480*/  IMAD R47, R10, R41, R30 ;  /* 0x000000290a2f7224 */ /* 0x000fe200078e021e */
[----:B------:R-:W-:Y:S01]  /*0490*/  IADD3 R37, R37, R45, RZ ;  /* 0x0000002d25257210 */ /* 0x000fe20007ffe0ff */
[----:B------:R-:W-:-:S04]  /*04a0*/  IMAD.WIDE.U32 R30, R41, c[0x0][0x1c0], RZ ;  /* 0x00007000291e7a25 */ /* 0x000fc800078e00ff */
[----:B------:R-:W-:Y:S02]  /*04b0*/  IMAD.MOV.U32 R65, RZ, RZ, c[0x0][0x22c] ;  /* 0x00008b00ff417624 */ /* 0x000fe400078e00ff */
[----:B------:R-:W-:Y:S02]  /*04c0*/  IMAD R42, R35, R33, RZ ;  /* 0x00000021232a7224 */ /* 0x000fe400078e02ff */
[----:B------:R-:W-:Y:S02]  /*04d0*/  IMAD.IADD R10, R31, 0x1, R47 ;  /* 0x000000011f0a7824 */ /* 0x000fe400078e022f */
[----:B------:R-:W-:Y:S01]  /*04e0*/  IMAD R31, R34, R15, R42 ;  /* 0x0000000f221f7224 */ /* 0x000fe200078e022a */
[----:B------:R-:W-:Y:S01]  /*04f0*/  SHF.R.S32.HI R15, RZ, 0x1f, R65 ;  /* 0x0000001fff0f7819 */ /* 0x000fe20000011441 */
[----:B------:R-:W-:Y:S02]  /*0500*/  IMAD R37, R37, c[0x0][0x22c], RZ ;  /* 0x00008b0025257a24 */ /* 0x000fe400078e02ff */
[----:B------:R-:W-:-:S02]  /*0510*/  IMAD R42, R10, c[0x0][0x22c], RZ ;  /* 0x00008b000a2a7a24 */ /* 0x000fc400078e02ff */
[----:B------:R-:W-:-:S04]  /*0520*/  IMAD.WIDE.U32 R38, R34, R33, RZ ;  /* 0x0000002122267225 */ /* 0x000fc800078e00ff */
[----:B------:R-:W-:Y:S01]  /*0530*/  IMAD.WIDE.U32 R32, R36, c[0x0][0x22c], RZ ;  /* 0x00008b0024207a25 */ /* 0x000fe200078e00ff */
[----:B------:R-:W-:-:S03]  /*0540*/  IADD3 R39, R39, R31, RZ ;  /* 0x0000001f27277210 */ /* 0x000fc60007ffe0ff */
[C---:B------:R-:W-:Y:S01]  /*0550*/  IMAD R37, R15.reuse, R36, R37 ;  /* 0x000000240f257224 */ /* 0x040fe200078e0225 */
[----:B------:R-:W-:Y:S01]  /*0560*/  SEL R10, R32, R38, !P2 ;  /* 0x00000026200a7207 */ /* 0x000fe20005000000 */
[----:B------:R-:W-:Y:S01]  /*0570*/  IMAD R45, R15, R30, R42 ;  /* 0x0000001e0f2d7224 */ /* 0x000fe200078e022a */
[----:B------:R-:W-:Y:S01]  /*0580*/  LOP3.LUT R15, R40, 0xffffffe0, RZ, 0xc0, !PT ;  /* 0xffffffe0280f7812 */ /* 0x000fe200078ec0ff */
[----:B------:R-:W-:Y:S01]  /*0590*/  IMAD R65, R65, c[0x0][0x1c0], RZ ;  /* 0x0000700041417a24 */ /* 0x000fe200078e02ff */
[----:B------:R-:W-:Y:S01]  /*05a0*/  @!P2 IADD3 R39, R33, R37, RZ ;  /* 0x000000252127a210 */ /* 0x000fe20007ffe0ff */
[----:B------:R-:W-:Y:S01]  /*05b0*/  IMAD.WIDE.U32 R30, R30, c[0x0][0x22c], RZ ;  /* 0x00008b001e1e7a25 */ /* 0x000fe200078e00ff */
[----:B------:R-:W-:Y:S02]  /*05c0*/  IADD3 R36, -R15, R6, RZ ;  /* 0x000000060f247210 */ /* 0x000fe40007ffe1ff */
[----:B------:R-:W-:Y:S01]  /*05d0*/  SHF.L.U32 R15, R65, 0x3, RZ ;  /* 0x00000003410f7819 */ /* 0x000fe200000006ff */
[----:B-1----:R-:W-:Y:S01]  /*05e0*/  IMAD R37, R5, c[0x0][0x22c], RZ ;  /* 0x00008b0005257a24 */ /* 0x002fe200078e02ff */
[----:B------:R-:W-:Y:S01]  /*05f0*/  SHF.L.U64.HI R51, R10, 0x2, R39 ;  /* 0x000000020a337819 */ /* 0x000fe20000010227 */
[----:B------:R-:W-:Y:S01]  /*0600*/  IMAD.IADD R31, R31, 0x1, R45 ;  /* 0x000000011f1f7824 */ /* 0x000fe200078e022d */
[----:B------:R-:W-:Y:S01]  /*0610*/  IADD3 R42, R15, 0x20, R15 ;  /* 0x000000200f2a7810 */ /* 0x000fe20007ffe00f */
[C---:B------:R-:W-:Y:S01]  /*0620*/  IMAD.SHL.U32 R46, R30.reuse, 0x4, RZ ;  /* 0x000000041e2e7824 */ /* 0x040fe200078e00ff */
[----:B------:R-:W-:Y:S01]  /*0630*/  IADD3 R32, P0, R37, R10, RZ ;  /* 0x0000000a25207210 */ /* 0x000fe20007f1e0ff */
[----:B------:R-:W-:Y:S01]  /*0640*/  IMAD R45, R63, R65, R36 ;  /* 0x000000413f2d7224 */ /* 0x000fe200078e0224 */
[----:B------:R-:W-:Y:S01]  /*0650*/  SHF.L.U64.HI R47, R30, 0x2, R31 ;  /* 0x000000021e2f7819 */ /* 0x000fe2000001021f */
[----:B------:R-:W-:Y:S01]  /*0660*/  IMAD R43, R43, R34, RZ ;  /* 0x000000222b2b7224 */ /* 0x000fe200078e02ff */
[----:B------:R-:W-:-:S02]  /*0670*/  LEA.HI.X.SX32 R33, R37, R39, 0x1, P0 ;  /* 0x0000002725217211 */ /* 0x000fc400000f0eff */
[C---:B------:R-:W-:Y:S01]  /*0680*/  IADD3 R40, R15.reuse, R42, RZ ;  /* 0x0000002a0f287210 */ /* 0x040fe20007ffe0ff */
[C---:B------:R-:W-:Y:S01]  /*0690*/  IMAD.WIDE R30, R15.reuse, 0x4, R46 ;  /* 0x000000040f1e7825 */ /* 0x040fe200078e022e */
[----:B------:R-:W-:Y:S02]  /*06a0*/  SHF.L.U32 R49, R10, 0x2, RZ ;  /* 0x000000020a317819 */ /* 0x000fe400000006ff */
[----:B------:R-:W-:Y:S01]  /*06b0*/  IADD3 R38, R15, R40, RZ ;  /* 0x000000280f267210 */ /* 0x000fe20007ffe0ff */
[----:B------:R-:W-:Y:S01]  /*06c0*/  IMAD.WIDE.U32 R32, R34, R41, R32 ;  /* 0x0000002922207225 */ /* 0x000fe200078e0020 */
[----:B------:R-:W-:-:S03]  /*06d0*/  MOV R10, RZ ;  /* 0x000000ff000a7202 */ /* 0x000fc60000000f00 */
[----:B------:R-:W-:Y:S01]  /*06e0*/  IMAD R43, R35, R41, R43 ;  /* 0x00000029232b7224 */ /* 0x000fe200078e022b */
[----:B------:R-:W-:Y:S01]  /*06f0*/  SHF.R.S32.HI R35, RZ, 0x1f, R45 ;  /* 0x0000001fff237819 */ /* 0x000fe2000001142d */
[----:B------:R-:W-:Y:S01]  /*0700*/  IMAD.IADD R36, R15, 0x1, R38 ;  /* 0x000000010f247824 */ /* 0x000fe200078e0226 */
[----:B------:R-:W-:Y:S01]  /*0710*/  IADD3 R32, P0, R45, R32, RZ ;  /* 0x000000202d207210 */ /* 0x000fe20007f1e0ff */
[----:B------:R-:W-:-:S03]  /*0720*/  IMAD.WIDE R46, R37, 0x4, R46 ;  /* 0x00000004252e7825 */ /* 0x000fc600078e022e */
[----:B------:R-:W-:Y:S01]  /*0730*/  IADD3.X R35, R35, R33, R43, P0, !PT ;  /* 0x0000002123237210 */ /* 0x000fe200007fe42b */
[----:B------:R-:W-:Y:S01]  /*0740*/  IMAD.WIDE R30, R37, 0x4, R30 ;  /* 0x00000004251e7825 */ /* 0x000fe200078e021e */
[----:B------:R-:W-:Y:S02]  /*0750*/  IADD3 R34, R15, R36, RZ ;  /* 0x000000240f227210 */ /* 0x000fe40007ffe0ff */
[----:B------:R-:W-:Y:S01]  /*0760*/  SHF.L.U32 R44, R32, 0x2, RZ ;  /* 0x00000002202c7819 */ /* 0x000fe200000006ff */
[----:B------:R-:W-:-:S04]  /*0770*/  IMAD.WIDE R46, R45, 0x4, R46 ;  /* 0x000000042d2e7825 */ /* 0x000fc800078e022e */
[----:B------:R-:W-:Y:S01]  /*0780*/  IMAD.WIDE R30, R45, 0x4, R30 ;  /* 0x000000042d1e7825 */ /* 0x000fe200078e021e */
[----:B------:R-:W-:Y:S02]  /*0790*/  SHF.L.U64.HI R45, R32, 0x2, R35 ;  /* 0x00000002202d7819 */ /* 0x000fe40000010223 */
[-C--:B------:R-:W-:Y:S01]  /*07a0*/  IADD3 R64, P0, R46, R49.reuse, RZ ;  /* 0x000000312e407210 */ /* 0x080fe20007f1e0ff */
[----:B------:R-:W-:Y:S01]  /*07b0*/  IMAD.IADD R33, R15, 0x1, R34 ;  /* 0x000000010f217824 */ /* 0x000fe200078e0222 */
[----:B------:R-:W-:Y:S01]  /*07c0*/  IADD3 R66, P1, R30, R49, RZ ;  /* 0x000000311e427210 */ /* 0x000fe20007f3e0ff */
[----:B------:R-:W-:Y:S01]  /*07d0*/  IMAD.WIDE R34, R34, 0x4, R44 ;  /* 0x0000000422227825 */ /* 0x000fe200078e022c */
[----:B------:R-:W-:-:S03]  /*07e0*/  IADD3.X R67, R47, R51, RZ, P0, !PT ;  /* 0x000000332f437210 */ /* 0x000fc600007fe4ff */
[----:B------:R-:W-:-:S04]  /*07f0*/  IMAD.WIDE R32, R33, 0x4, R44 ;  /* 0x0000000421207825 */ /* 0x000fc800078e022c */
[----:B------:R-:W-:-:S04]  /*0800*/  IMAD.WIDE R36, R36, 0x4, R44 ;  /* 0x0000000424247825 */ /* 0x000fc800078e022c */
[----:B------:R-:W-:-:S04]  /*0810*/  IMAD.WIDE R38, R38, 0x4, R44 ;  /* 0x0000000426267825 */ /* 0x000fc800078e022c */
[----:B------:R-:W-:-:S04]  /*0820*/  IMAD.WIDE R40, R40, 0x4, R44 ;  /* 0x0000000428287825 */ /* 0x000fc800078e022c */
[----:B------:R-:W-:-:S04]  /*0830*/  IMAD.WIDE R42, R42, 0x4, R44 ;  /* 0x000000042a2a7825 */ /* 0x000fc800078e022c */
[----:B------:R-:W-:-:S04]  /*0840*/  IMAD.WIDE R44, R65, 0x20, R44 ;  /* 0x00000020412c7825 */ /* 0x000fc800078e022c */
[----:B------:R-:W-:Y:S02]  /*0850*/  IMAD.X R68, R31, 0x1, R51, P1 ;  /* 0x000000011f447824 */ /* 0x000fe400008e0633 */
[----:B------:R-:W-:Y:S01]  /*0860*/  IMAD.WIDE R44, R15, 0x4, R44 ;  /* 0x000000040f2c7825 */ /* 0x000fe200078e022c */
[----:B------:R-:W-:-:S04]  /*0870*/  MOV R15, RZ ;  /* 0x000000ff000f7202 */ /* 0x000fc80000000f00 */
.L_x_665:
[----:B------:R-:W-:-:S04]  /*0880*/  IADD3 R48, P0, R44, UR8, RZ ;  /* 0x000000082c307c10 */ /* 0x000fc8000ff1e0ff */
[----:B------:R-:W-:-:S05]  /*0890*/  IADD3.X R49, R45, UR9, RZ, P0, !PT ;  /* 0x000000092d317c10 */ /* 0x000fca00087fe4ff */
[C---:B------:R-:W-:Y:S01]  /*08a0*/  IMAD.WIDE R46, R65.reuse, 0x20, R48 ;  /* 0x00000020412e7825 */ /* 0x040fe200078e0230 */
[----:B------:R-:W-:Y:S01]  /*08b0*/  IADD3 R76, P0, R64, UR8, RZ ;  /* 0x00000008404c7c10 */ /* 0x000fe2000ff1e0ff */
[----:B------:R0:W2:Y:S04]  /*08c0*/  LDG.E R48, [R48.64] ;  /* 0x0000000630307981 */ /* 0x0000a8000c1e1900 */
[----:B------:R-:W-:Y:S01]  /*08d0*/  IMAD.WIDE R30, R65, 0x20, R46 ;  /* 0x00000020411e7825 */ /* 0x000fe200078e022e */
[----:B------:R-:W-:Y:S01]  /*08e0*/  IADD3.X R77, R67, UR9, RZ, P0, !PT ;  /* 0x00000009434d7c10 */ /* 0x000fe200087fe4ff */
[----:B------:R1:W3:Y:S04]  /*08f0*/  LDG.E R47, [R46.64] ;  /* 0x000000062e2f7981 */ /* 0x0002e8000c1e1900 */
[C---:B------:R-:W-:Y:S01]  /*0900*/  IMAD.WIDE R50, R65.reuse, 0x20, R30 ;  /* 0x0000002041327825 */ /* 0x040fe200078e021e */
[----:B0-----:R-:W4:Y:S04]  /*0910*/  LDG.E R49, [R76.64+0x80] ;  /* 0x000080064c317981 */ /* 0x001f28000c1e1900 */
[----:B------:R0:W5:Y:S01]  /*0920*/  LDG.E R31, [R30.64] ;  /* 0x000000061e1f7981 */ /* 0x000162000c1e1900 */
[----:B------:R-:W-:-:S03]  /*0930*/  IMAD.WIDE R52, R65, 0x20, R50 ;  /* 0x0000002041347825 */ /* 0x000fc600078e0232 */
[----:B-1----:R-:W4:Y:S04]  /*0940*/  LDG.E R46, [R76.64] ;  /* 0x000000064c2e7981 */ /* 0x002f28000c1e1900 */
[----:B------:R1:W4:Y:S01]  /*0950*/  LDG.E R75, [R50.64] ;  /* 0x00000006324b7981 */ /* 0x000322000c1e1900 */
[----:B------:R-:W-:-:S03]  /*0960*/  IMAD.WIDE R54, R65, 0x20, R52 ;  /* 0x0000002041367825 */ /* 0x000fc600078e0234 */
[----:B------:R-:W4:Y:S04]  /*0970*/  LDG.E R53, [R52.64] ;  /* 0x0000000634357981 */ /* 0x000f28000c1e1900 */
[----:B------:R0:W4:Y:S04]  /*0980*/  LDG.E R54, [R54.64] ;  /* 0x0000000636367981 */ /* 0x000128000c1e1900 */
[----:B-1----:R1:W4:Y:S01]  /*0990*/  LDG.E R51, [R76.64+0x100] ;  /* 0x000100064c337981 */ /* 0x002322000c1e1900 */
[----:B0-----:R-:W-:-:S03]  /*09a0*/  IADD3 R30, P0, R66, UR8, RZ ;  /* 0x00000008421e7c10 */ /* 0x001fc6000ff1e0ff */
[----:B------:R1:W4:Y:S01]  /*09b0*/  LDG.E R55, [R76.64+0x180] ;  /* 0x000180064c377981 */ /* 0x000322000c1e1900 */
[----:B--2---:R-:W-:Y:S02]  /*09c0*/  FADD.FTZ R59, R48, R59 ;  /* 0x0000003b303b7221 */ /* 0x004fe40000010000 */
[----:B---3--:R-:W-:Y:S02]  /*09d0*/  FADD.FTZ R58, R47, R58 ;  /* 0x0000003a2f3a7221 */ /* 0x008fe40000010000 */
[----:B-----5:R-:W-:Y:S01]  /*09e0*/  FADD.FTZ R56, R31, R56 ;  /* 0x000000381f387221 */ /* 0x020fe20000010000 */
[----:B------:R-:W-:Y:S01]  /*09f0*/  IADD3.X R31, R68, UR9, RZ, P0, !PT ;  /* 0x00000009441f7c10 */ /* 0x000fe200087fe4ff */
[----:B----4-:R-:W-:Y:S01]  /*0a00*/  FADD.FTZ R61, R46, R61 ;  /* 0x0000003d2e3d7221 */ /* 0x010fe20000010000 */
[----:B------:R-:W-:-:S03]  /*0a10*/  IADD3 R46, P0, R42, UR8, RZ ;  /* 0x000000082a2e7c10 */ /* 0x000fc6000ff1e0ff */
[----:B------:R0:W2:Y:S01]  /*0a20*/  LDG.E R48, [R30.64+0x100] ;  /* 0x000100061e307981 */ /* 0x0000a2000c1e1900 */
[----:B------:R-:W-:Y:S01]  /*0a30*/  FADD.FTZ R29, R75, R29 ;  /* 0x0000001d4b1d7221 */ /* 0x000fe20000010000 */
[----:B------:R-:W-:Y:S02]  /*0a40*/  IADD3.X R47, R43, UR9, RZ, P0, !PT ;  /* 0x000000092b2f7c10 */ /* 0x000fe400087fe4ff */
[----:B------:R0:W3:Y:S01]  /*0a50*/  LDG.E R75, [R30.64+0x80] ;  /* 0x000080061e4b7981 */ /* 0x0000e2000c1e1900 */
[----:B------:R-:W-:-:S03]  /*0a60*/  FADD.FTZ R28, R53, R28 ;  /* 0x0000001c351c7221 */ /* 0x000fc60000010000 */
[----:B------:R0:W4:Y:S04]  /*0a70*/  LDG.E R50, [R30.64] ;  /* 0x000000061e327981 */ /* 0x000128000c1e1900 */
[----:B------:R0:W5:Y:S04]  /*0a80*/  LDG.E R52, [R30.64+0x180] ;  /* 0x000180061e347981 */ /* 0x000168000c1e1900 */
[----:B------:R0:W5:Y:S01]  /*0a90*/  LDG.E R53, [R46.64] ;  /* 0x000000062e357981 */ /* 0x000162000c1e1900 */
[----:B------:R-:W-:Y:S02]  /*0aa0*/  FADD.FTZ R70, R49, R70 ;  /* 0x0000004631467221 */ /* 0x000fe40000010000 */
[----:B------:R-:W-:Y:S01]  /*0ab0*/  FADD.FTZ R27, R54, R27 ;  /* 0x0000001b361b7221 */ /* 0x000fe20000010000 */
[----:B-1----:R1:W5:Y:S01]  /*0ac0*/  LDG.E R77, [R46.64+0x80] ;  /* 0x000080062e4d7981 */ /* 0x002362000c1e1900 */
[----:B0-----:R-:W-:Y:S01]  /*0ad0*/  IADD3 R30, P0, R40, UR8, RZ ;  /* 0x00000008281e7c10 */ /* 0x001fe2000ff1e0ff */
[----:B------:R-:W-:-:S02]  /*0ae0*/  FADD.FTZ R26, R51, R26 ;  /* 0x0000001a331a7221 */ /* 0x000fc40000010000 */
[----:B------:R1:W5:Y:S01]  /*0af0*/  LDG.E R54, [R46.64+0x100] ;  /* 0x000100062e367981 */ /* 0x000362000c1e1900 */
[----:B------:R-:W-:-:S05]  /*0b00*/  IADD3.X R31, R41, UR9, RZ, P0, !PT ;  /* 0x00000009291f7c10 */ /* 0x000fca00087fe4ff */
[----:B------:R0:W5:Y:S04]  /*0b10*/  LDG.E R49, [R30.64+0x80] ;  /* 0x000080061e317981 */ /* 0x000168000c1e1900 */
[----:B------:R0:W5:Y:S04]  /*0b20*/  LDG.E R76, [R30.64] ;  /* 0x000000061e4c7981 */ /* 0x000168000c1e1900 */
[----:B------:R0:W5:Y:S01]  /*0b30*/  LDG.E R51, [R30.64+0x100] ;  /* 0x000100061e337981 */ /* 0x000162000c1e1900 */
[----:B-1----:R-:W-:-:S04]  /*0b40*/  IADD3 R46, P0, R38, UR8, RZ ;  /* 0x00000008262e7c10 */ /* 0x002fc8000ff1e0ff */
[----:B------:R-:W-:Y:S01]  /*0b50*/  IADD3.X R47, R39, UR9, RZ, P0, !PT ;  /* 0x00000009272f7c10 */ /* 0x000fe200087fe4ff */
[----:B------:R-:W-:Y:S01]  /*0b60*/  FADD.FTZ R18, R55, R18 ;  /* 0x0000001237127221 */ /* 0x000fe20000010000 */
[----:B0-----:R-:W-:-:S03]  /*0b70*/  IADD3 R30, P0, R36, UR8, RZ ;  /* 0x00000008241e7c10 */ /* 0x001fc6000ff1e0ff */
[----:B------:R0:W5:Y:S01]  /*0b80*/  LDG.E R55, [R46.64+0x80] ;  /* 0x000080062e377981 */ /* 0x000162000c1e1900 */
[----:B------:R-:W-:Y:S01]  /*0b90*/  IADD3.X R31, R37, UR9, RZ, P0, !PT ;  /* 0x00000009251f7c10 */ /* 0x000fe200087fe4ff */
[----:B--2---:R-:W-:Y:S02]  /*0ba0*/  FADD.FTZ R25, R48, R25 ;  /* 0x0000001930197221 */ /* 0x004fe40000010000 */
[----:B------:R0:W2:Y:S01]  /*0bb0*/  LDG.E R48, [R46.64+0x100] ;  /* 0x000100062e307981 */ /* 0x0000a2000c1e1900 */
[----:B---3--:R-:W-:-:S03]  /*0bc0*/  FADD.FTZ R60, R75, R60 ;  /* 0x0000003c4b3c7221 */ /* 0x008fc60000010000 */
[----:B------:R0:W3:Y:S01]  /*0bd0*/  LDG.E R75, [R46.64] ;  /* 0x000000062e4b7981 */ /* 0x0000e2000c1e1900 */
[----:B----4-:R-:W-:-:S03]  /*0be0*/  FADD.FTZ R73, R50, R73 ;  /* 0x0000004932497221 */ /* 0x010fc60000010000 */
[----:B------:R1:W4:Y:S01]  /*0bf0*/  LDG.E R50, [R30.64+0x80] ;  /* 0x000080061e327981 */ /* 0x000322000c1e1900 */
[----:B-----5:R-:W-:-:S03]  /*0c00*/  FADD.FTZ R71, R52, R71 ;  /* 0x0000004734477221 */ /* 0x020fc60000010000 */
[----:B------:R1:W5:Y:S01]  /*0c10*/  LDG.E R52, [R30.64] ;  /* 0x000000061e347981 */ /* 0x000362000c1e1900 */
[----:B0-----:R-:W-:Y:S01]  /*0c20*/  IADD3 R46, P0, R34, UR8, RZ ;  /* 0x00000008222e7c10 */ /* 0x001fe2000ff1e0ff */
[----:B------:R-:W-:Y:S02]  /*0c30*/  FADD.FTZ R14, R53, R14 ;  /* 0x0000000e350e7221 */ /* 0x000fe40000010000 */
[----:B------:R1:W5:Y:S01]  /*0c40*/  LDG.E R53, [R30.64+0x100] ;  /* 0x000100061e357981 */ /* 0x000362000c1e1900 */
[----:B------:R-:W-:Y:S01]  /*0c50*/  IADD3.X R47, R35, UR9, RZ, P0, !PT ;  /* 0x00000009232f7c10 */ /* 0x000fe200087fe4ff */
[----:B------:R-:W-:Y:S02]  /*0c60*/  FADD.FTZ R24, R77, R24 ;  /* 0x000000184d187221 */ /* 0x000fe40000010000 */
[----:B------:R-:W-:Y:S02]  /*0c70*/  FADD.FTZ R74, R54, R74 ;  /* 0x0000004a364a7221 */ /* 0x000fe40000010000 */
[----:B------:R0:W5:Y:S01]  /*0c80*/  LDG.E R77, [R46.64] ;  /* 0x000000062e4d7981 */ /* 0x000162000c1e1900 */
[----:B-1----:R-:W-:-:S04]  /*0c90*/  IADD3 R30, P0, R32, UR8, RZ ;  /* 0x00000008201e7c10 */ /* 0x002fc8000ff1e0ff */
[----:B------:R-:W-:Y:S01]  /*0ca0*/  IADD3.X R31, R33, UR9, RZ, P0, !PT ;  /* 0x00000009211f7c10 */ /* 0x000fe200087fe4ff */
[----:B------:R-:W-:Y:S02]  /*0cb0*/  FADD.FTZ R23, R49, R23 ;  /* 0x0000001731177221 */ /* 0x000fe40000010000 */
[----:B------:R-:W-:Y:S01]  /*0cc0*/  FADD.FTZ R13, R76, R13 ;  /* 0x0000000d4c0d7221 */ /* 0x000fe20000010000 */
[----:B------:R0:W5:Y:S01]  /*0cd0*/  LDG.E R49, [R46.64+0x80] ;  /* 0x000080062e317981 */ /* 0x000162000c1e1900 */
[----:B------:R-:W-:-:S03]  /*0ce0*/  FADD.FTZ R72, R51, R72 ;  /* 0x0000004833487221 */ /* 0x000fc60000010000 */
[----:B------:R-:W5:Y:S04]  /*0cf0*/  LDG.E R54, [R30.64] ;  /* 0x000000061e367981 */ /* 0x000f68000c1e1900 */
[----:B------:R-:W5:Y:S04]  /*0d00*/  LDG.E R76, [R30.64+0x80] ;  /* 0x000080061e4c7981 */ /* 0x000f68000c1e1900 */
[----:B0-----:R-:W5:Y:S04]  /*0d10*/  LDG.E R47, [R46.64+0x100] ;  /* 0x000100062e2f7981 */ /* 0x001f68000c1e1900 */
[----:B------:R-:W5:Y:S01]  /*0d20*/  LDG.E R51, [R30.64+0x100] ;  /* 0x000100061e337981 */ /* 0x000f62000c1e1900 */
[----:B------:R-:W-:-:S04]  /*0d30*/  IADD3 R10, R10, 0x1, RZ ;  /* 0x000000010a0a7810 */ /* 0x000fc80007ffe0ff */
[----:B------:R-:W-:Y:S01]  /*0d40*/  ISETP.GE.AND P0, PT, R10, c[0x0][0x3e0], PT ;  /* 0x0000f8000a007a0c */ /* 0x000fe20003f06270 */
[----:B------:R-:W-:Y:S01]  /*0d50*/  ULEA UR8, UP0, UR10, UR8, 0x2 ;  /* 0x000000080a087291 */ /* 0x000fe2000f80103f */
[----:B------:R-:W-:-:S03]  /*0d60*/  FADD.FTZ R22, R55, R22 ;  /* 0x0000001637167221 */ /* 0x000fc60000010000 */
[----:B------:R-:W-:Y:S01]  /*0d70*/  UIADD3.X UR9, UR9, UR4, URZ, UP0, !UPT ;  /* 0x0000000409097290 */ /* 0x000fe200087fe43f */
[----:B--2---:R-:W-:Y:S02]  /*0d80*/  FADD.FTZ R69, R48, R69 ;  /* 0x0000004530457221 */ /* 0x004fe40000010000 */
[----:B---3--:R-:W-:Y:S02]  /*0d90*/  FADD.FTZ R12, R75, R12 ;  /* 0x0000000c4b0c7221 */ /* 0x008fe40000010000 */
[----:B----4-:R-:W-:Y:S02]  /*0da0*/  FADD.FTZ R21, R50, R21 ;  /* 0x0000001532157221 */ /* 0x010fe40000010000 */
[----:B-----5:R-:W-:Y:S02]  /*0db0*/  FADD.FTZ R11, R52, R11 ;  /* 0x0000000b340b7221 */ /* 0x020fe40000010000 */
[----:B------:R-:W-:Y:S02]  /*0dc0*/  FADD.FTZ R17, R53, R17 ;  /* 0x0000001135117221 */ /* 0x000fe40000010000 */
[----:B------:R-:W-:-:S02]  /*0dd0*/  FADD.FTZ R8, R77, R8 ;  /* 0x000000084d087221 */ /* 0x000fc40000010000 */
[----:B------:R-:W-:Y:S02]  /*0de0*/  FADD.FTZ R20, R49, R20 ;  /* 0x0000001431147221 */ /* 0x000fe40000010000 */
[----:B------:R-:W-:Y:S02]  /*0df0*/  FADD.FTZ R9, R54, R9 ;  /* 0x0000000936097221 */ /* 0x000fe40000010000 */
[----:B------:R-:W-:Y:S02]  /*0e00*/  FADD.FTZ R19, R76, R19 ;  /* 0x000000134c137221 */ /* 0x000fe40000010000 */
[----:B------:R-:W-:Y:S02]  /*0e10*/  FADD.FTZ R16, R47, R16 ;  /* 0x000000102f107221 */ /* 0x000fe40000010000 */
[----:B------:R-:W-:Y:S01]  /*0e20*/  FADD.FTZ R15, R51, R15 ;  /* 0x0000000f330f7221 */ /* 0x000fe20000010000 */
[----:B------:R-:W-:Y:S05]  /*0e30*/  @!P0 BRA `(.L_x_665) ;  /* 0xfffffa4000008947 */ /* 0x000fea000383ffff */
.L_x_664:
[--C-:B------:R-:W-:Y:S01]  /*0e40*/  SHF.R.S32.HI R33, RZ, 0x2, R62.reuse ;  /* 0x00000002ff217819 */ /* 0x100fe2000001143e */
[----:B------:R-:W-:Y:S01]  /*0e50*/  FMUL.FTZ R14, R14, c[0x0][0x2e0] ;  /* 0x0000b8000e0e7a20 */ /* 0x000fe20000410000 */
[----:B------:R-:W-:Y:S01]  /*0e60*/  SHF.R.S32.HI R30, RZ, 0x1f, R62 ;  /* 0x0000001fff1e7819 */ /* 0x000fe2000001143e */
[----:B------:R-:W-:Y:S01]  /*0e70*/  FMUL.FTZ R13, R13, c[0x0][0x2e0] ;  /* 0x0000b8000d0d7a20 */ /* 0x000fe20000410000 */
[-C--:B------:R-:W-:Y:S01]  /*0e80*/  LEA.HI R10, R57, R6.reuse, RZ, 0x3 ;  /* 0x00000006390a7211 */ /* 0x080fe200078f18ff */
[----:B------:R-:W-:Y:S01]  /*0e90*/  FMUL.FTZ R12, R12, c[0x0][0x2e0] ;  /* 0x0000b8000c0c7a20 */ /* 0x000fe20000410000 */
[----:B------:R-:W-:Y:S01]  /*0ea0*/  LEA.HI R32, R63, R63, RZ, 0x1 ;  /* 0x0000003f3f207211 */ /* 0x000fe200078f08ff */
[----:B------:R-:W-:Y:S01]  /*0eb0*/  FMUL.FTZ R22, R22, c[0x0][0x2e0] ;  /* 0x0000b80016167a20 */ /* 0x000fe20000410000 */
[----:B------:R-:W-:Y:S01]  /*0ec0*/  LEA.HI R31, R30, R33, RZ, 0x3 ;  /* 0x000000211e1f7211 */ /* 0x000fe200078f18ff */
[----:B------:R-:W-:Y:S01]  /*0ed0*/  FMUL.FTZ R21, R21, c[0x0][0x2e0] ;  /* 0x0000b80015157a20 */ /* 0x000fe20000410000 */
[----:B------:R-:W-:Y:S01]  /*0ee0*/  LOP3.LUT R35, R10, 0x1ffffff8, RZ, 0xc0, !PT ;  /* 0x1ffffff80a237812 */ /* 0x000fe200078ec0ff */
[----:B------:R-:W-:Y:S01]  /*0ef0*/  FMUL.FTZ R20, R20, c[0x0][0x2e0] ;  /* 0x0000b80014147a20 */ /* 0x000fe20000410000 */
[----:B------:R-:W-:Y:S01]  /*0f00*/  LOP3.LUT R37, R62, 0x3ffffffc, RZ, 0xc0, !PT ;  /* 0x3ffffffc3e257812 */ /* 0x000fe200078ec0ff */
[----:B------:R-:W-:Y:S01]  /*0f10*/  FMUL.FTZ R19, R19, c[0x0][0x2e0] ;  /* 0x0000b80013137a20 */ /* 0x000fe20000410000 */
[----:B------:R-:W-:Y:S01]  /*0f20*/  LOP3.LUT R36, R32, 0x1ffffe, RZ, 0xc0, !PT ;  /* 0x001ffffe20247812 */ /* 0x000fe200078ec0ff */
[----:B------:R-:W-:Y:S01]  /*0f30*/  IMAD.IADD R30, R6, 0x1, -R35 ;  /* 0x00000001061e7824 */ /* 0x000fe200078e0a23 */
[----:B------:R-:W-:Y:S01]  /*0f40*/  LOP3.LUT R32, R31, 0xfffffff8, RZ, 0xc0, !PT ;  /* 0xfffffff81f207812 */ /* 0x000fe200078ec0ff */
[----:B------:R-:W-:Y:S01]  /*0f50*/  FMUL.FTZ R56, R56, c[0x0][0x2e0] ;  /* 0x0000b80038387a20 */ /* 0x000fe20000410000 */
[-C--:B------:R-:W-:Y:S01]  /*0f60*/  LEA.HI R57, R57, R6.reuse, RZ, 0x6 ;  /* 0x0000000639397211 */ /* 0x080fe200078f30ff */
[----:B------:R-:W-:Y:S01]  /*0f70*/  FMUL.FTZ R35, R29, c[0x0][0x2e0] ;  /* 0x0000b8001d237a20 */ /* 0x000fe20000410000 */
[----:B------:R-:W-:Y:S01]  /*0f80*/  IADD3 R6, -R37, R6, RZ ;  /* 0x0000000625067210 */ /* 0x000fe20007ffe1ff */
[----:B------:R-:W-:Y:S01]  /*0f90*/  FMUL.FTZ R37, R11, c[0x0][0x2e0] ;  /* 0x0000b8000b257a20 */ /* 0x000fe20000410000 */
[----:B------:R-:W-:Y:S01]  /*0fa0*/  F2FP.BF16.PACK_AB R11, R13, R14 ;  /* 0x0000000e0d0b723e */ /* 0x000fe200000010ff */
[----:B------:R-:W-:Y:S01]  /*0fb0*/  IMAD.IADD R33, R33, 0x1, -R32 ;  /* 0x0000000121217824 */ /* 0x000fe200078e0a20 */
[----:B------:R-:W-:Y:S01]  /*0fc0*/  SHF.R.S32.HI R57, RZ, 0x6, R57 ;  /* 0x00000006ff397819 */ /* 0x000fe20000011439 */
[----:B------:R-:W-:Y:S01]  /*0fd0*/  FMUL.FTZ R61, R61, c[0x0][0x2e0] ;  /* 0x0000b8003d3d7a20 */ /* 0x000fe20000410000 */
[----:B------:R-:W-:Y:S01]  /*0fe0*/  F2FP.BF16.PACK_AB R13, R37, R12 ;  /* 0x0000000c250d723e */ /* 0x000fe200000010ff */
[----:B------:R-:W-:Y:S01]  /*0ff0*/  FMUL.FTZ R34, R73, c[0x0][0x2e0] ;  /* 0x0000b80049227a20 */ /* 0x000fe20000410000 */
[----:B------:R-:W-:Y:S01]  /*1000*/  SHF.L.U32 R12, R33, 0x6, RZ ;  /* 0x00000006210c7819 */ /* 0x000fe200000006ff */
[----:B------:R-:W-:Y:S01]  /*1010*/  FMUL.FTZ R24, R24, c[0x0][0x2e0] ;  /* 0x0000b80018187a20 */ /* 0x000fe20000410000 */
[----:B------:R-:W-:Y:S01]  /*1020*/  F2FP.BF16.PACK_AB R22, R21, R22 ;  /* 0x000000161516723e */ /* 0x000fe200000010ff */
[----:B------:R-:W-:Y:S01]  /*1030*/  FMUL.FTZ R23, R23, c[0x0][0x2e0] ;  /* 0x0000b80017177a20 */ /* 0x000fe20000410000 */
[----:B------:R-:W-:Y:S01]  /*1040*/  SHF.L.U32 R21, R57, 0x3, RZ ;  /* 0x0000000339157819 */ /* 0x000fe200000006ff */
[----:B------:R-:W-:Y:S01]  /*1050*/  FMUL.FTZ R31, R59, c[0x0][0x2e0] ;  /* 0x0000b8003b1f7a20 */ /* 0x000fe20000410000 */
[----:B------:R-:W-:Y:S01]  /*1060*/  LOP3.LUT R12, R12, 0x1c0, RZ, 0xc0, !PT ;  /* 0x000001c00c0c7812 */ /* 0x000fe200078ec0ff */
[----:B------:R-:W-:Y:S01]  /*1070*/  FMUL.FTZ R58, R58, c[0x0][0x2e0] ;  /* 0x0000b8003a3a7a20 */ /* 0x000fe20000410000 */
[----:B------:R-:W-:Y:S01]  /*1080*/  IADD3 R63, R63, -R36, RZ ;  /* 0x800000243f3f7210 */ /* 0x000fe20007ffe0ff */
[----:B------:R-:W-:Y:S01]  /*1090*/  FMUL.FTZ R70, R70, c[0x0][0x2e0] ;  /* 0x0000b80046467a20 */ /* 0x000fe20000410000 */
[----:B------:R-:W-:Y:S01]  /*10a0*/  LOP3.LUT R21, R12, 0x18, R21, 0xf8, !PT ;  /* 0x000000180c157812 */ /* 0x000fe200078ef815 */
[----:B------:R-:W-:Y:S01]  /*10b0*/  FMUL.FTZ R28, R28, c[0x0][0x2e0] ;  /* 0x0000b8001c1c7a20 */ /* 0x000fe20000410000 */
[----:B------:R-:W-:Y:S01]  /*10c0*/  SHF.R.U32.HI R12, RZ, 0x3, R12 ;  /* 0x00000003ff0c7819 */ /* 0x000fe2000001160c */
[----:B------:R-:W-:Y:S01]  /*10d0*/  IMAD R63, R63, 0x200, R6 ;  /* 0x000002003f3f7824 */ /* 0x000fe200078e0206 */
[----:B------:R-:W-:Y:S01]  /*10e0*/  SHF.R.S32.HI R14, RZ, 0x3, R10 ;  /* 0x00000003ff0e7819 */ /* 0x000fe2000001140a */
[----:B------:R-:W-:Y:S01]  /*10f0*/  FMUL.FTZ R27, R27, c[0x0][0x2e0] ;  /* 0x0000b8001b1b7a20 */ /* 0x000fe20000410000 */
[----:B------:R-:W-:Y:S01]  /*1100*/  LOP3.LUT R12, R21, R12, RZ, 0x3c, !PT ;  /* 0x0000000c150c7212 */ /* 0x000fe200078e3cff */
[----:B------:R-:W-:Y:S01]  /*1110*/  FMUL.FTZ R39, R9, c[0x0][0x2e0] ;  /* 0x0000b80009277a20 */ /* 0x000fe20000410000 */
[----:B------:R-:W-:Y:S01]  /*1120*/  LOP3.LUT P0, RZ, R33, 0x4, RZ, 0xc0, !PT ;  /* 0x0000000421ff7812 */ /* 0x000fe2000780c0ff */
[----:B------:R-:W-:Y:S01]  /*1130*/  FMUL.FTZ R26, R26, c[0x0][0x2e0] ;  /* 0x0000b8001a1a7a20 */ /* 0x000fe20000410000 */
[----:B------:R-:W-:Y:S01]  /*1140*/  SHF.L.U32 R6, R14, 0x6, RZ ;  /* 0x000000060e067819 */ /* 0x000fe200000006ff */
[----:B------:R-:W-:Y:S01]  /*1150*/  FMUL.FTZ R25, R25, c[0x0][0x2e0] ;  /* 0x0000b80019197a20 */ /* 0x000fe20000410000 */
[----:B------:R-:W-:Y:S01]  /*1160*/  LEA R10, R63, R12, 0x1 ;  /* 0x0000000c3f0a7211 */ /* 0x000fe200078e08ff */
[----:B------:R-:W-:Y:S01]  /*1170*/  FMUL.FTZ R18, R18, c[0x0][0x2e0] ;  /* 0x0000b80012127a20 */ /* 0x000fe20000410000 */
[----:B------:R-:W-:Y:S01]  /*1180*/  F2FP.BF16.PACK_AB R20, R19, R20 ;  /* 0x000000141314723e */ /* 0x000fe200000010ff */
[----:B------:R-:W-:Y:S01]  /*1190*/  FMUL.FTZ R71, R71, c[0x0][0x2e0] ;  /* 0x0000b80047477a20 */ /* 0x000fe20000410000 */
[----:B------:R-:W-:Y:S01]  /*11a0*/  LOP3.LUT R19, R6, 0x1c0, RZ, 0xc0, !PT ;  /* 0x000001c006137812 */ /* 0x000fe200078ec0ff */
[----:B------:R-:W-:Y:S01]  /*11b0*/  FMUL.FTZ R6, R17, c[0x0][0x2e0] ;  /* 0x0000b80011067a20 */ /* 0x000fe20000410000 */
[----:B------:R-:W-:Y:S01]  /*11c0*/  F2FP.BF16.PACK_AB R32, R35, R56 ;  /* 0x000000382320723e */ /* 0x000fe200000010ff */
[----:B------:R-:W-:Y:S01]  /*11d0*/  FMUL.FTZ R35, R60, c[0x0][0x2e0] ;  /* 0x0000b8003c237a20 */ /* 0x000fe20000410000 */
[----:B------:R-:W-:Y:S01]  /*11e0*/  SHF.L.U32 R17, R10, 0x1, RZ ;  /* 0x000000010a117819 */ /* 0x000fe200000006ff */
[----:B------:R-:W-:Y:S01]  /*11f0*/  FMUL.FTZ R74, R74, c[0x0][0x2e0] ;  /* 0x0000b8004a4a7a20 */ /* 0x000fe20000410000 */
[----:B------:R-:W-:Y:S01]  /*1200*/  F2FP.BF16.PACK_AB R29, R34, R61 ;  /* 0x0000003d221d723e */ /* 0x000fe200000010ff */
[----:B------:R-:W-:Y:S01]  /*1210*/  FMUL.FTZ R34, R8, c[0x0][0x2e0] ;  /* 0x0000b80008227a20 */ /* 0x000fe20000410000 */
[----:B------:R-:W-:Y:S01]  /*1220*/  F2FP.BF16.PACK_AB R23, R23, R24 ;  /* 0x000000181717723e */ /* 0x000fe200000010ff */
[----:B------:R-:W-:Y:S01]  /*1230*/  FMUL.FTZ R21, R72, c[0x0][0x2e0] ;  /* 0x0000b80048157a20 */ /* 0x000fe20000410000 */
[----:B------:R-:W-:Y:S01]  /*1240*/  F2FP.BF16.PACK_AB R31, R58, R31 ;  /* 0x0000001f3a1f723e */ /* 0x000fe200000010ff */
[----:B------:R-:W-:Y:S01]  /*1250*/  FMUL.FTZ R69, R69, c[0x0][0x2e0] ;  /* 0x0000b80045457a20 */ /* 0x000fe20000410000 */
[----:B------:R-:W-:Y:S01]  /*1260*/  IADD3 R24, R17, 0x40, RZ ;  /* 0x0000004011187810 */ /* 0x000fe20007ffe0ff */
[----:B------:R-:W-:Y:S01]  /*1270*/  FMUL.FTZ R16, R16, c[0x0][0x2e0] ;  /* 0x0000b80010107a20 */ /* 0x000fe20000410000 */
[----:B------:R-:W-:Y:S01]  /*1280*/  F2FP.BF16.PACK_AB R9, R35, R70 ;  /* 0x000000462309723e */ /* 0x000fe200000010ff */
[----:B------:R-:W-:Y:S01]  /*1290*/  FMUL.FTZ R15, R15, c[0x0][0x2e0] ;  /* 0x0000b8000f0f7a20 */ /* 0x000fe20000410000 */
[----:B------:R-:W-:Y:S01]  /*12a0*/  @P0 IADD3 R24, R17, -0x40, RZ ;  /* 0xffffffc011180810 */ /* 0x000fe20007ffe0ff */
[----:B------:R-:W-:Y:S01]  /*12b0*/  STS [R17], R29 ;  /* 0x0000001d11007388 */ /* 0x000fe20000000800 */
[----:B------:R-:W-:Y:S01]  /*12c0*/  F2FP.BF16.PACK_AB R8, R27, R28 ;  /* 0x0000001c1b08723e */ /* 0x000fe200000010ff */
[----:B------:R-:W-:Y:S01]  /*12d0*/  IMAD.SHL.U32 R12, R30, 0x8, RZ ;  /* 0x000000081e0c7824 */ /* 0x000fe200078e00ff */
[----:B------:R-:W-:Y:S01]  /*12e0*/  F2FP.BF16.PACK_AB R27, R39, R34 ;  /* 0x00000022271b723e */ /* 0x000fe200000010ff */
[----:B------:R-:W-:Y:S01]  /*12f0*/  STS [R17+0x400], R31 ;  /* 0x0004001f11007388 */ /* 0x000fe20000000800 */
[----:B------:R-:W-:Y:S01]  /*1300*/  F2FP.BF16.PACK_AB R25, R25, R26 ;  /* 0x0000001a1919723e */ /* 0x000fe200000010ff */
[----:B------:R-:W-:Y:S01]  /*1310*/  BSSY B0, `(.L_x_666) ;  /* 0x0000039000007945 */ /* 0x000fe20003800000 */
[----:B------:R-:W-:Y:S01]  /*1320*/  F2FP.BF16.PACK_AB R18, R71, R18 ;  /* 0x000000124712723e */ /* 0x000fe200000010ff */
[----:B------:R-:W-:Y:S01]  /*1330*/  STS [R24], R9 ;  /* 0x0000000918007388 */ /* 0x000fe20000000800 */
[----:B------:R-:W-:-:S02]  /*1340*/  F2FP.BF16.PACK_AB R21, R21, R74 ;  /* 0x0000004a1515723e */ /* 0x000fc400000010ff */
[----:B------:R-:W-:Y:S01]  /*1350*/  F2FP.BF16.PACK_AB R69, R6, R69 ;  /* 0x000000450645723e */ /* 0x000fe200000010ff */
[----:B------:R-:W-:Y:S01]  /*1360*/  STS [R24+0x400], R11 ;  /* 0x0004000b18007388 */ /* 0x000fe20000000800 */
[----:B------:R-:W-:Y:S01]  /*1370*/  F2FP.BF16.PACK_AB R15, R15, R16 ;  /* 0x000000100f0f723e */ /* 0x000fe200000010ff */
[----:B------:R-:W-:Y:S01]  /*1380*/  IMAD R16, R7, c[0x0][0x398], RZ ;  /* 0x0000e60007107a24 */ /* 0x000fe200078e02ff */
[----:B------:R-:W-:Y:S01]  /*1390*/  SHF.R.U32.HI R10, RZ, 0x3, R19 ;  /* 0x00000003ff0a7819 */ /* 0x000fe20000011613 */
[----:B------:R-:W-:Y:S01]  /*13a0*/  STS [R17+0x1000], R32 ;  /* 0x0010002011007388 */ /* 0x000fe20000000800 */
[----:B------:R-:W-:-:S03]  /*13b0*/  LOP3.LUT R19, R19, 0x38, R12, 0xf8, !PT ;  /* 0x0000003813137812 */ /* 0x000fc600078ef80c */
[----:B------:R-:W-:Y:S01]  /*13c0*/  STS [R17+0x1400], R8 ;  /* 0x0014000811007388 */ /* 0x000fe20000000800 */
[----:B------:R-:W-:Y:S01]  /*13d0*/  LOP3.LUT R10, R19, R10, RZ, 0x3c, !PT ;  /* 0x0000000a130a7212 */ /* 0x000fe200078e3cff */
[----:B------:R-:W-:Y:S02]  /*13e0*/  IMAD R19, R3, c[0x0][0x39c], R16 ;  /* 0x0000e70003137a24 */ /* 0x000fe400078e0210 */
[----:B------:R0:W-:Y:S01]  /*13f0*/  STS [R24+0x1000], R13 ;  /* 0x0010000d18007388 */ /* 0x0001e20000000800 */
[----:B------:R-:W-:-:S03]  /*1400*/  LEA R10, R57, R10, 0x9 ;  /* 0x0000000a390a7211 */ /* 0x000fc600078e48ff */
[----:B------:R2:W-:Y:S02]  /*1410*/  STS [R24+0x1400], R27 ;  /* 0x0014001b18007388 */ /* 0x0005e40000000800 */
[----:B------:R-:W-:Y:S02]  /*1420*/  IMAD.SHL.U32 R26, R10, 0x2, RZ ;  /* 0x000000020a1a7824 */ /* 0x000fe400078e00ff */
[----:B------:R-:W-:Y:S01]  /*1430*/  STS [R17+0x2000], R25 ;  /* 0x0020001911007388 */ /* 0x000fe20000000800 */
[----:B0-----:R-:W-:-:S03]  /*1440*/  SHF.R.S32.HI R13, RZ, 0x1f, R12 ;  /* 0x0000001fff0d7819 */ /* 0x001fc6000001140c */
[----:B------:R-:W-:Y:S01]  /*1450*/  STS [R17+0x2400], R23 ;  /* 0x0024001711007388 */ /* 0x000fe20000000800 */
[----:B--2---:R-:W-:Y:S01]  /*1460*/  IADD3 R27, R12, 0x40, RZ ;  /* 0x000000400c1b7810 */ /* 0x004fe20007ffe0ff */
[C---:B------:R-:W-:Y:S02]  /*1470*/  IMAD.WIDE.U32 R6, R3.reuse, c[0x0][0x398], R12 ;  /* 0x0000e60003067a25 */ /* 0x040fe400078e000c */
[----:B------:R-:W-:Y:S01]  /*1480*/  STS [R24+0x2000], R18 ;  /* 0x0020001218007388 */ /* 0x000fe20000000800 */
[----:B------:R-:W-:Y:S02]  /*1490*/  IADD3 R3, -R3, R0, RZ ;  /* 0x0000000003037210 */ /* 0x000fe40007ffe1ff */
[----:B------:R-:W-:Y:S01]  /*14a0*/  IADD3 R0, R14, 0x20, RZ ;  /* 0x000000200e007810 */ /* 0x000fe20007ffe0ff */
[----:B------:R0:W-:Y:S01]  /*14b0*/  STS [R24+0x2400], R21 ;  /* 0x0024001518007388 */ /* 0x0001e20000000800 */
[----:B------:R-:W-:Y:S02]  /*14c0*/  IADD3 R6, P0, R4, R6, RZ ;  /* 0x0000000604067210 */ /* 0x000fe40007f1e0ff */
[----:B------:R-:W-:Y:S01]  /*14d0*/  ISETP.GE.AND P1, PT, R14, R3, PT ;  /* 0x000000030e00720c */ /* 0x000fe20003f26270 */
[----:B------:R2:W-:Y:S01]  /*14e0*/  STS [R17+0x3000], R22 ;  /* 0x0030001611007388 */ /* 0x0005e20000000800 */
[----:B-1----:R-:W-:-:S02]  /*14f0*/  SHF.R.S32.HI R4, RZ, 0x1f, R5 ;  /* 0x0000001fff047819 */ /* 0x002fc40000011405 */
[----:B------:R-:W-:Y:S01]  /*1500*/  IADD3.X R7, R2, R7, R19, P0, !PT ;  /* 0x0000000702077210 */ /* 0x000fe200007fe413 */
[----:B------:R1:W-:Y:S01]  /*1510*/  STS [R17+0x3400], R20 ;  /* 0x0034001411007388 */ /* 0x0003e20000000800 */
[----:B------:R-:W-:Y:S01]  /*1520*/  ISETP.GE.AND P0, PT, R0, R3, PT ;  /* 0x000000030000720c */ /* 0x000fe20003f06270 */
[----:B------:R-:W-:Y:S01]  /*1530*/  IMAD R4, R4, c[0x0][0x3b0], RZ ;  /* 0x0000ec0004047a24 */ /* 0x000fe200078e02ff */
[----:B------:R-:W-:Y:S01]  /*1540*/  SHF.R.S32.HI R0, RZ, 0x1f, R14 ;  /* 0x0000001fff007819 */ /* 0x000fe2000001140e */
[----:B------:R1:W-:Y:S02]  /*1550*/  STS [R24+0x3000], R69 ;  /* 0x0030004518007388 */ /* 0x0003e40000000800 */
[C---:B0-----:R-:W-:Y:S02]  /*1560*/  IMAD R21, R5.reuse, c[0x0][0x3b4], R4 ;  /* 0x0000ed0005157a24 */ /* 0x041fe400078e0204 */
[----:B------:R1:W-:Y:S01]  /*1570*/  STS [R24+0x3400], R15 ;  /* 0x0034000f18007388 */ /* 0x0003e20000000800 */
[----:B--2---:R-:W-:-:S03]  /*1580*/  IMAD.WIDE.U32 R22, R5, c[0x0][0x3b0], R6 ;  /* 0x0000ec0005167a25 */ /* 0x004fc600078e0006 */
[----:B------:R-:W-:Y:S02]  /*1590*/  BAR.SYNC.DEFER_BLOCKING 0x0 ;  /* 0x0000000000007b1d */ /* 0x000fe40000010000 */
[----:B------:R-:W-:-:S04]  /*15a0*/  IADD3 R21, R23, R21, RZ ;  /* 0x0000001517157210 */ /* 0x000fc80007ffe0ff */
[----:B------:R1:W0:Y:S01]  /*15b0*/  LDS.128 R8, [R26+0x1000] ;  /* 0x001000001a087984 */ /* 0x0002220000000c00 */
[----:B------:R-:W-:Y:S05]  /*15c0*/  @P1 BRA `(.L_x_667) ;  /* 0x000000d000001947 */ /* 0x000fea0003800000 */
[----:B------:R-:W-:Y:S01]  /*15d0*/  ISETP.GE.AND P1, PT, R12, c[0x0][0x220], PT ;  /* 0x000088000c007a0c */ /* 0x000fe20003f26270 */
[----:B------:R-:W2:Y:S01]  /*15e0*/  LDS.128 R4, [R26+0x2000] ;  /* 0x002000001a047984 */ /* 0x000ea20000000c00 */
[----:B-1----:R-:W-:Y:S01]  /*15f0*/  IMAD R15, R0, c[0x0][0x398], RZ ;  /* 0x0000e600000f7a24 */ /* 0x002fe200078e02ff */
[----:B------:R-:W-:Y:S01]  /*1600*/  ISETP.GE.AND P2, PT, R27, c[0x0][0x220], PT ;  /* 0x000088001b007a0c */ /* 0x000fe20003f46270 */
[----:B------:R-:W-:Y:S02]  /*1610*/  IMAD.MOV.U32 R20, RZ, RZ, R22 ;  /* 0x000000ffff147224 */ /* 0x000fe400078e0016 */
[C---:B------:R-:W-:Y:S02]  /*1620*/  IMAD R15, R14.reuse, c[0x0][0x39c], R15 ;  /* 0x0000e7000e0f7a24 */ /* 0x040fe400078e020f */
[----:B------:R-:W-:-:S05]  /*1630*/  IMAD.WIDE.U32 R2, R14, c[0x0][0x398], R20 ;  /* 0x0000e6000e027a25 */ /* 0x000fca00078e0014 */
[----:B------:R-:W1:Y:S01]  /*1640*/  @!P1 LDS.128 R16, [R26] ;  /* 0x000000001a109984 */ /* 0x000e620000000c00 */
[----:B------:R-:W-:Y:S02]  /*1650*/  IADD3 R3, R3, R15, RZ ;  /* 0x0000000f03037210 */ /* 0x000fe40007ffe0ff */
[----:B------:R-:W-:-:S04]  /*1660*/  LEA R24, P3, R2, c[0x0][0x338], 0x1 ;  /* 0x0000ce0002187a11 */ /* 0x000fc800078608ff */
[----:B------:R-:W-:-:S05]  /*1670*/  LEA.HI.X R25, R2, c[0x0][0x33c], R3, 0x1, P3 ;  /* 0x0000cf0002197a11 */ /* 0x000fca00018f0c03 */
[----:B--2---:R2:W-:Y:S04]  /*1680*/  @!P2 STG.E.128 [R24.64+0x80], R4 ;  /* 0x000080041800a986 */ /* 0x0045e8000c101d06 */
[----:B-1----:R2:W-:Y:S02]  /*1690*/  @!P1 STG.E.128 [R24.64], R16 ;  /* 0x0000001018009986 */ /* 0x0025e4000c101d06 */
.L_x_667:
[----:B------:R-:W-:Y:S05]  /*16a0*/  BSYNC B0 ;  /* 0x0000000000007941 */ /* 0x000fea0003800000 */
.L_x_666:
[----:B--2---:R2:W3:Y:S01]  /*16b0*/  LDS.128 R4, [R26+0x3000] ;  /* 0x003000001a047984 */ /* 0x0044e20000000c00 */
[----:B------:R-:W-:Y:S05]  /*16c0*/  @P0 EXIT ;  /* 0x000000000000094d */ /* 0x000fea0003800000 */
[----:B------:R-:W-:Y:S01]  /*16d0*/  IADD3 R13, P0, R14, 0x20, RZ ;  /* 0x000000200e0d7810 */ /* 0x000fe20007f1e0ff */
[----:B------:R-:W-:Y:S01]  /*16e0*/  IMAD.MOV.U32 R2, RZ, RZ, R22 ;  /* 0x000000ffff027224 */ /* 0x000fe200078e0016 */
[----:B------:R-:W-:Y:S02]  /*16f0*/  MOV R3, R21 ;  /* 0x0000001500037202 */ /* 0x000fe40000000f00 */
[----:B------:R-:W-:Y:S02]  /*1700*/  IADD3.X R0, RZ, R0, RZ, P0, !PT ;  /* 0x00000000ff007210 */ /* 0x000fe400007fe4ff */
[----:B------:R-:W-:Y:S01]  /*1710*/  ISETP.GE.AND P1, PT, R12, c[0x0][0x220], PT ;  /* 0x000088000c007a0c */ /* 0x000fe20003f26270 */
[----:B------:R-:W-:Y:S01]  /*1720*/  IMAD.WIDE.U32 R2, R13, c[0x0][0x398], R2 ;  /* 0x0000e6000d027a25 */ /* 0x000fe200078e0002 */
[----:B------:R-:W-:-:S03]  /*1730*/  ISETP.GE.AND P2, PT, R27, c[0x0][0x220], PT ;  /* 0x000088001b007a0c */ /* 0x000fc60003f46270 */
[----:B------:R-:W-:Y:S01]  /*1740*/  IMAD R0, R0, c[0x0][0x398], RZ ;  /* 0x0000e60000007a24 */ /* 0x000fe200078e02ff */
[----:B------:R-:W-:-:S03]  /*1750*/  LEA R12, P0, R2, c[0x0][0x338], 0x1 ;  /* 0x0000ce00020c7a11 */ /* 0x000fc600078008ff */
[----:B------:R-:W-:-:S05]  /*1760*/  IMAD R13, R13, c[0x0][0x39c], R0 ;  /* 0x0000e7000d0d7a24 */ /* 0x000fca00078e0200 */
[----:B------:R-:W-:-:S04]  /*1770*/  IADD3 R3, R3, R13, RZ ;  /* 0x0000000d03037210 */ /* 0x000fc80007ffe0ff */
[----:B------:R-:W-:-:S05]  /*1780*/  LEA.HI.X R13, R2, c[0x0][0x33c], R3, 0x1, P0 ;  /* 0x0000cf00020d7a11 */ /* 0x000fca00000f0c03 */
[----:B0-----:R0:W-:Y:S01]  /*1790*/  @!P1 STG.E.128 [R12.64], R8 ;  /* 0x000000080c009986 */ /* 0x0011e2000c101d06 */
[----:B------:R-:W-:Y:S05]  /*17a0*/  @P2 EXIT ;  /* 0x000000000000294d */ /* 0x000fea0003800000 */
[----:B---3--:R-:W-:Y:S01]  /*17b0*/  STG.E.128 [R12.64+0x80], R4 ;  /* 0x000080040c007986 */ /* 0x008fe2000c101d06 */
[----:B------:R-:W-:Y:S05]  /*17c0*/  EXIT ;  /* 0x000000000000794d */ /* 0x000fea0003800000 */
.L_x_668:
        /* <DEDUP_REMOVED lines=11> */
.L_x_2060:


//--------------------- .text._ZN5flash44flash_bwd_dq_dk_dv_loop_seqk_parallel_kernelI23Flash_bwd_kernel_traitsILi128ELi64ELi64ELi8ELi4ELi2ELi2ELb1ELb0EN7cutlass10bfloat16_tE19Flash_kernel_traitsILi128ELi64ELi64ELi8ES3_EELb1ELb0ELb0ELb0ELb0ELb1ELb0EEEvNS_16Flash_bwd_paramsE --------------------------
	.section	.text._ZN5flash44flash_bwd_dq_dk_dv_loop_seqk_parallel_kernelI23Flash_bwd_kernel_traitsILi128ELi64ELi64ELi8ELi4ELi2ELi2ELb1ELb0EN7cutlass10bfloat16_tE19Flash_kernel_traitsILi128ELi64ELi64ELi8ES3_EELb1ELb0ELb0ELb0ELb0ELb1ELb0EEEvNS_16Flash_bwd_paramsE,"ax",@progbits
	.sectioninfo	@"SHI_REGISTERS=255"
	.align	128
        .global         _ZN5flash44flash_bwd_dq_dk_dv_loop_seqk_parallel_kernelI23Flash_bwd_kernel_traitsILi128ELi64ELi64ELi8ELi4ELi2ELi2ELb1ELb0EN7cutlass10bfloat16_tE19Flash_kernel_traitsILi128ELi64ELi64ELi8ES3_EELb1ELb0ELb0ELb0ELb0ELb1ELb0EEEvNS_16Flash_bwd_paramsE
        .type           _ZN5flash44flash_bwd_dq_dk_dv_loop_seqk_parallel_kernelI23Flash_bwd_kernel_traitsILi128ELi64ELi64ELi8ELi4ELi2ELi2ELb1ELb0EN7cutlass10bfloat16_tE19Flash_kernel_traitsILi128ELi64ELi64ELi8ES3_EELb1ELb0ELb0ELb0ELb0ELb1ELb0EEEvNS_16Flash_bwd_paramsE,@function
        .size           _ZN5flash44flash_bwd_dq_dk_dv_loop_seqk_parallel_kernelI23Flash_bwd_kernel_traitsILi128ELi64ELi64ELi8ELi4ELi2ELi2ELb1ELb0EN7cutlass10bfloat16_tE19Flash_kernel_traitsILi128ELi64ELi64ELi8ES3_EELb1ELb0ELb0ELb0ELb0ELb1ELb0EEEvNS_16Flash_bwd_paramsE,(.L_x_2061 - _ZN5flash44flash_bwd_dq_dk_dv_loop_seqk_parallel_kernelI23Flash_bwd_kernel_traitsILi128ELi64ELi64ELi8ELi4ELi2ELi2ELb1ELb0EN7cutlass10bfloat16_tE19Flash_kernel_traitsILi128ELi64ELi64ELi8ES3_EELb1ELb0ELb0ELb0ELb0ELb1ELb0EEEvNS_16Flash_bwd_paramsE)
        .other          _ZN5flash44flash_bwd_dq_dk_dv_loop_seqk_parallel_kernelI23Flash_bwd_kernel_traitsILi128ELi64ELi64ELi8ELi4ELi2ELi2ELb1ELb0EN7cutlass10bfloat16_tE19Flash_kernel_traitsILi128ELi64ELi64ELi8ES3_EELb1ELb0ELb0ELb0ELb0ELb1ELb0EEEvNS_16Flash_bwd_paramsE,@"STO_CUDA_ENTRY STV_DEFAULT"
_ZN5flash44flash_bwd_dq_dk_dv_loop_seqk_parallel_kernelI23Flash_bwd_kernel_traitsILi128ELi64ELi64ELi8ELi4ELi2ELi2ELb1ELb0EN7cutlass10bfloat16_tE19Flash_kernel_traitsILi128ELi64ELi64ELi8ES3_EELb1ELb0ELb0ELb0ELb0ELb1ELb0EEEvNS_16Flash_bwd_paramsE:
.text._ZN5flash44flash_bwd_dq_dk_dv_loop_seqk_parallel_kernelI23Flash_bwd_kernel_traitsILi128ELi64ELi64ELi8ELi4ELi2ELi2ELb1ELb0EN7cutlass10bfloat16_tE19Flash_kernel_traitsILi128ELi64ELi64ELi8ES3_EELb1ELb0ELb0ELb0ELb0ELb1ELb0EEEvNS_16Flash_bwd_paramsE:
        /* <DEDUP_REMOVED lines=14> */
[----:B------:R-:W-:Y:S01]  /*00e0*/  ULDC.U8 UR6, c[0x0][0x2d8] ;  /* 0x0000b60000067ab9 */ /* 0x000fe20000000000 */
[----:B-1----:R-:W-:-:S04]  /*00f0*/  SHF.R.S32.HI R2, RZ, 0x1f, R8 ;  /* 0x0000001fff027819 */ /* 0x002fc80000011408 */
[CC--:B------:R-:W-:Y:S02]  /*0100*/  LEA.HI R0, R2.reuse, R8.reuse, RZ, 0x5 ;  /* 0x0000000802007211 */ /* 0x0c0fe400078f28ff */
[CC--:B------:R-:W-:Y:S02]  /*0110*/  LEA.HI R11, R2.reuse, R8.reuse, RZ, 0x3 ;  /* 0x00000008020b7211 */ /* 0x0c0fe400078f18ff */
[CC--:B------:R-:W-:Y:S02]  /*0120*/  LEA.HI R4, R2.reuse, R8.reuse, RZ, 0x4 ;  /* 0x0000000802047211 */ /* 0x0c0fe400078f20ff */
[CC--:B------:R-:W-:Y:S02]  /*0130*/  LEA.HI R12, R2.reuse, R8.reuse, RZ, 0x7 ;  /* 0x00000008020c7211 */ /* 0x0c0fe400078f38ff */
[CC--:B------:R-:W-:Y:S02]  /*0140*/  LEA.HI R13, R2.reuse, R8.reuse, RZ, 0x6 ;  /* 0x00000008020d7211 */ /* 0x0c0fe400078f30ff */
[----:B------:R-:W-:-:S02]  /*0150*/  LEA.HI R2, R2, R8, RZ, 0x2 ;  /* 0x0000000802027211 */ /* 0x000fc400078f10ff */
[----:B------:R-:W-:Y:S02]  /*0160*/  LOP3.LUT R3, R0, 0xffffffe0, RZ, 0xc0, !PT ;  /* 0xffffffe000037812 */ /* 0x000fe400078ec0ff */
[----:B------:R-:W-:Y:S02]  /*0170*/  LOP3.LUT R5, R11, 0xfffffff8, RZ, 0xc0, !PT ;  /* 0xfffffff80b057812 */ /* 0x000fe400078ec0ff */
[----:B------:R-:W-:Y:S01]  /*0180*/  LOP3.LUT R6, R4, 0xfffffff0, RZ, 0xc0, !PT ;  /* 0xfffffff004067812 */ /* 0x000fe200078ec0ff */
[----:B------:R-:W-:Y:S01]  /*0190*/  IMAD.IADD R10, R8, 0x1, -R3 ;  /* 0x00000001080a7824 */ /* 0x000fe200078e0a03 */
[----:B------:R-:W-:Y:S01]  /*01a0*/  LOP3.LUT R7, R2, 0x7ffffffc, RZ, 0xc0, !PT ;  /* 0x7ffffffc02077812 */ /* 0x000fe200078ec0ff */
[C---:B------:R-:W-:Y:S01]  /*01b0*/  IMAD.IADD R5, R8.reuse, 0x1, -R5 ;  /* 0x0000000108057824 */ /* 0x040fe200078e0a05 */
[----:B------:R-:W-:Y:S01]  /*01c0*/  SHF.R.S32.HI R3, RZ, 0x5, R0 ;  /* 0x00000005ff037819 */ /* 0x000fe20000011400 */
[C---:B------:R-:W-:Y:S01]  /*01d0*/  IMAD.IADD R9, R8.reuse, 0x1, -R6 ;  /* 0x0000000108097824 */ /* 0x040fe200078e0a06 */
[----:B------:R-:W-:Y:S01]  /*01e0*/  SHF.R.S32.HI R6, RZ, 0x4, R4 ;  /* 0x00000004ff067819 */ /* 0x000fe20000011404 */
[----:B------:R-:W-:Y:S01]  /*01f0*/  IMAD.IADD R14, R8, 0x1, -R7 ;  /* 0x00000001080e7824 */ /* 0x000fe200078e0a07 */
[----:B------:R-:W-:Y:S01]  /*0200*/  SHF.R.S32.HI R8, RZ, 0x1f, R0 ;  /* 0x0000001fff087819 */ /* 0x000fe20000011400 */
[----:B------:R-:W-:Y:S01]  /*0210*/  IMAD.SHL.U32 R18, R5, 0x8, RZ ;  /* 0x0000000805127824 */ /* 0x000fe200078e00ff */
[----:B------:R-:W-:-:S02]  /*0220*/  LEA.HI R0, R0, R3, RZ, 0x1 ;  /* 0x0000000300007211 */ /* 0x000fc400078f08ff */
[--C-:B------:R-:W-:Y:S02]  /*0230*/  SHF.R.S32.HI R7, RZ, 0x2, R2.reuse ;  /* 0x00000002ff077819 */ /* 0x100fe40000011402 */
[----:B------:R-:W-:Y:S02]  /*0240*/  LOP3.LUT R0, R0, 0xfffffffe, RZ, 0xc0, !PT ;  /* 0xfffffffe00007812 */ /* 0x000fe400078ec0ff */
[----:B------:R-:W-:Y:S02]  /*0250*/  SHF.R.S32.HI R2, RZ, 0x1f, R2 ;  /* 0x0000001fff027819 */ /* 0x000fe40000011402 */
[----:B------:R-:W-:Y:S01]  /*0260*/  SHF.R.S32.HI R239, RZ, 0x3, R11 ;  /* 0x00000003ffef7819 */ /* 0x000fe2000001140b */
[----:B------:R-:W-:Y:S01]  /*0270*/  IMAD.IADD R194, R3, 0x1, -R0 ;  /* 0x0000000103c27824 */ /* 0x000fe200078e0a00 */
[----:B------:R-:W-:Y:S02]  /*0280*/  LEA.HI R8, R8, R3, RZ, 0x2 ;  /* 0x0000000308087211 */ /* 0x000fe400078f10ff */
[----:B------:R-:W-:Y:S01]  /*0290*/  LEA.HI R4, R4, R6, RZ, 0x1 ;  /* 0x0000000604047211 */ /* 0x000fe200078f08ff */
[----:B------:R-:W-:Y:S01]  /*02a0*/  IMAD.SHL.U32 R0, R239, 0x40, RZ ;  /* 0x00000040ef007824 */ /* 0x000fe200078e00ff */
[----:B------:R-:W-:-:S02]  /*02b0*/  LEA.HI R2, R2, R7, RZ, 0x3 ;  /* 0x0000000702027211 */ /* 0x000fc400078f18ff */
[----:B------:R-:W-:Y:S02]  /*02c0*/  LOP3.LUT R8, R8, 0xfffffffc, RZ, 0xc0, !PT ;  /* 0xfffffffc08087812 */ /* 0x000fe400078ec0ff */
[----:B------:R-:W-:Y:S02]  /*02d0*/  LOP3.LUT R4, R4, 0xfffffffe, RZ, 0xc0, !PT ;  /* 0xfffffffe04047812 */ /* 0x000fe400078ec0ff */
[----:B------:R-:W-:Y:S01]  /*02e0*/  LOP3.LUT R2, R2, 0xfffffff8, RZ, 0xc0, !PT ;  /* 0xfffffff802027812 */ /* 0x000fe200078ec0ff */
[----:B------:R-:W-:Y:S01]  /*02f0*/  IMAD.IADD R16, R3, 0x1, -R8 ;  /* 0x0000000103107824 */ /* 0x000fe200078e0a08 */
[----:B------:R-:W-:Y:S01]  /*0300*/  LOP3.LUT R0, R0, 0x1c0, RZ, 0xc0, !PT ;  /* 0x000001c000007812 */ /* 0x000fe200078ec0ff */
[----:B------:R-:W-:Y:S01]  /*0310*/  IMAD.IADD R8, R6, 0x1, -R4 ;  /* 0x0000000106087824 */ /* 0x000fe200078e0a04 */
[----:B------:R-:W-:Y:S01]  /*0320*/  SHF.R.S32.HI R6, RZ, 0x1f, R10 ;  /* 0x0000001fff067819 */ /* 0x000fe2000001140a */
[----:B------:R-:W-:Y:S01]  /*0330*/  IMAD.IADD R4, R7, 0x1, -R2 ;  /* 0x0000000107047824 */ /* 0x000fe200078e0a02 */
[----:B------:R-:W-:Y:S01]  /*0340*/  SHF.R.U32.HI R3, RZ, 0x3, R0 ;  /* 0x00000003ff037819 */ /* 0x000fe20000011600 */
[----:B------:R-:W-:Y:S01]  /*0350*/  STL [R1+0x4], R16 ;  /* 0x0000041001007387 */ /* 0x000fe20000100800 */
[----:B------:R-:W-:Y:S01]  /*0360*/  LOP3.LUT R2, R0, 0x38, R18, 0xf8, !PT ;  /* 0x0000003800027812 */ /* 0x000fe200078ef812 */
[C---:B------:R-:W-:Y:S01]  /*0370*/  IMAD.SHL.U32 R0, R5.reuse, 0x40, RZ ;  /* 0x0000004005007824 */ /* 0x040fe200078e00ff */
[C---:B------:R-:W-:Y:S01]  /*0380*/  LOP3.LUT P4, RZ, R5.reuse, 0x2, RZ, 0xc0, !PT ;  /* 0x0000000205ff7812 */ /* 0x040fe2000788c0ff */
[----:B------:R-:W-:Y:S01]  /*0390*/  STL [R1+0x10], R18 ;  /* 0x0000101201007387 */ /* 0x000fe20000100800 */
[----:B------:R-:W-:-:S02]  /*03a0*/  LOP3.LUT P3, RZ, R5, 0x4, RZ, 0xc0, !PT ;  /* 0x0000000405ff7812 */ /* 0x000fc4000786c0ff */
[----:B------:R-:W-:Y:S02]  /*03b0*/  LEA.HI R226, R6, R10, RZ, 0x2 ;  /* 0x0000000a06e27211 */ /* 0x000fe400078f10ff */
[----:B------:R-:W-:Y:S02]  /*03c0*/  SHF.R.S32.HI R5, RZ, 0x1f, R9 ;  /* 0x0000001fff057819 */ /* 0x000fe40000011409 */
[----:B------:R-:W-:Y:S01]  /*03d0*/  LOP3.LUT R6, R2, R3, RZ, 0x3c, !PT ;  /* 0x0000000302067212 */ /* 0x000fe200078e3cff */
[----:B------:R-:W-:Y:S01]  /*03e0*/  IMAD.SHL.U32 R2, R194, 0x10, RZ ;  /* 0x00000010c2027824 */ /* 0x000fe200078e00ff */
[----:B------:R-:W-:Y:S02]  /*03f0*/  LOP3.LUT R0, R0, 0x1c0, RZ, 0xc0, !PT ;  /* 0x000001c000007812 */ /* 0x000fe400078ec0ff */
[----:B------:R-:W-:Y:S02]  /*0400*/  LEA.HI R10, R5, R9, RZ, 0x3 ;  /* 0x00000009050a7211 */ /* 0x000fe400078f18ff */
[----:B------:R-:W-:-:S02]  /*0410*/  LOP3.LUT R190, R0, 0x8, R11, 0xf8, !PT ;  /* 0x0000000800be7812 */ /* 0x000fc400078ef80b */
[----:B------:R-:W-:Y:S01]  /*0420*/  LOP3.LUT R5, R0, 0x10, R2, 0xf8, !PT ;  /* 0x0000001000057812 */ /* 0x000fe200078ef802 */
[----:B------:R-:W-:Y:S01]  /*0430*/  IMAD.SHL.U32 R2, R8, 0x200, RZ ;  /* 0x0000020008027824 */ /* 0x000fe200078e00ff */
[----:B------:R-:W-:Y:S02]  /*0440*/  SHF.R.U32.HI R186, RZ, 0x3, R0 ;  /* 0x00000003ffba7819 */ /* 0x000fe40000011600 */
[----:B------:R-:W-:Y:S02]  /*0450*/  LOP3.LUT R0, R4, 0x1, RZ, 0xc0, !PT ;  /* 0x0000000104007812 */ /* 0x000fe400078ec0ff */
[----:B------:R-:W-:Y:S02]  /*0460*/  LOP3.LUT R3, R10, 0xfffffff8, RZ, 0xc0, !PT ;  /* 0xfffffff80a037812 */ /* 0x000fe400078ec0ff */
[----:B------:R-:W-:Y:S02]  /*0470*/  SHF.R.S32.HI R7, RZ, 0x7, R12 ;  /* 0x00000007ff077819 */ /* 0x000fe4000001140c */
[----:B------:R-:W-:Y:S01]  /*0480*/  ISETP.NE.U32.AND P0, PT, R0, 0x1, PT ;  /* 0x000000010000780c */ /* 0x000fe20003f05070 */
[----:B------:R-:W-:Y:S01]  /*0490*/  IMAD.IADD R17, R9, 0x1, -R3 ;  /* 0x0000000109117824 */ /* 0x000fe200078e0a03 */
[----:B------:R-:W-:Y:S01]  /*04a0*/  LOP3.LUT R190, R190, R186, RZ, 0x3c, !PT ;  /* 0x000000babebe7212 */ /* 0x000fe200078e3cff */
[C---:B------:R-:W-:Y:S01]  /*04b0*/  IMAD R3, R7.reuse, 0x800, R2 ;  /* 0x0000080007037824 */ /* 0x040fe200078e0202 */
[----:B------:R-:W-:Y:S01]  /*04c0*/  SHF.R.S32.HI R0, RZ, 0x6, R13 ;  /* 0x00000006ff007819 */ /* 0x000fe2000001140d */
[----:B------:R-:W-:Y:S01]  /*04d0*/  IMAD.SHL.U32 R9, R7, 0x20, RZ ;  /* 0x0000002007097824 */ /* 0x000fe200078e00ff */
[C---:B------:R-:W-:Y:S01]  /*04e0*/  R2P PR, R4.reuse, 0x6 ;  /* 0x0000000604007804 */ /* 0x040fe20000000000 */
[----:B------:R-:W-:Y:S01]  /*04f0*/  IMAD.SHL.U32 R4, R4, 0x40, RZ ;  /* 0x0000004004047824 */ /* 0x000fe200078e00ff */
[----:B------:R-:W-:Y:S01]  /*0500*/  LOP3.LUT R5, R5, 0x8, R11, 0xf8, !PT ;  /* 0x0000000805057812 */ /* 0x000fe200078ef80b */
[----:B------:R-:W-:Y:S01]  /*0510*/  IMAD.IADD R190, R3, 0x1, R190 ;  /* 0x0000000103be7824 */ /* 0x000fe200078e02be */
[----:B------:R-:W-:Y:S01]  /*0520*/  STL [R1+0x1c], R17 ;  /* 0x00001c1101007387 */ /* 0x000fe20000100800 */
[----:B------:R-:W-:Y:S01]  /*0530*/  IMAD.SHL.U32 R3, R0, 0x8, RZ ;  /* 0x0000000800037824 */ /* 0x000fe200078e00ff */
[----:B------:R-:W-:Y:S01]  /*0540*/  LOP3.LUT R186, R2, R5, R186, 0xf6, !PT ;  /* 0x0000000502ba7212 */ /* 0x000fe200078ef6ba */
[----:B------:R-:W-:Y:S01]  /*0550*/  IMAD R15, R0, 0x200, R6 ;  /* 0x00000200000f7824 */ /* 0x000fe200078e0206 */
[----:B------:R-:W-:Y:S01]  /*0560*/  LOP3.LUT R0, R4, 0x1c0, RZ, 0xc0, !PT ;  /* 0x000001c004007812 */ /* 0x000fe200078ec0ff */
[----:B------:R-:W-:Y:S01]  /*0570*/  IMAD.SHL.U32 R4, R8, 0x20, RZ ;  /* 0x0000002008047824 */ /* 0x000fe200078e00ff */
[----:B------:R-:W-:Y:S01]  /*0580*/  LOP3.LUT R2, R3, 0x18, RZ, 0xc0, !PT ;  /* 0x0000001803027812 */ /* 0x000fe200078ec0ff */
[----:B------:R-:W-:Y:S01]  /*0590*/  IMAD.SHL.U32 R7, R14, 0x2, RZ ;  /* 0x000000020e077824 */ /* 0x000fe200078e00ff */
[----:B------:R-:W-:Y:S01]  /*05a0*/  SHF.R.U32.HI R3, RZ, 0x3, R0 ;  /* 0x00000003ff037819 */ /* 0x000fe20000011600 */
[----:B------:R-:W-:Y:S01]  /*05b0*/  STL [R1+0x18], R15 ;  /* 0x0000180f01007387 */ /* 0x000fe20000100800 */
[----:B------:R-:W-:Y:S01]  /*05c0*/  LOP3.LUT R5, R0, 0x20, R9, 0xf8, !PT ;  /* 0x0000002000057812 */ /* 0x000fe200078ef809 */
[----:B------:R-:W-:Y:S01]  /*05d0*/  IMAD.SHL.U32 R6, R17, 0x40, RZ ;  /* 0x0000004011067824 */ /* 0x000fe200078e00ff */
[----:B------:R-:W-:Y:S01]  /*05e0*/  LOP3.LUT R11, R3, R0, R2, 0x1e, !PT ;  /* 0x00000000030b7212 */ /* 0x000fe200078e1e02 */
[----:B------:R1:W-:Y:S01]  /*05f0*/  STL [R1+0x20], R9 ;  /* 0x0000200901007387 */ /* 0x0003e20000100800 */
[----:B------:R-:W-:Y:S01]  /*0600*/  LOP3.LUT R0, R5, R3, RZ, 0x3c, !PT ;  /* 0x0000000305007212 */ /* 0x000fe200078e3cff */
[----:B------:R-:W-:Y:S01]  /*0610*/  IMAD.SHL.U32 R5, R10, 0x40, RZ ;  /* 0x000000400a057824 */ /* 0x000fe200078e00ff */
[----:B------:R-:W-:Y:S01]  /*0620*/  SEL R185, R185, 0xffffffc0, !P3 ;  /* 0xffffffc0b9b97807 */ /* 0x000fe20005800000 */
[----:B------:R-:W-:Y:S01]  /*0630*/  IMAD.SHL.U32 R214, R15, 0x2, RZ ;  /* 0x000000020fd67824 */ /* 0x000fe200078e00ff */
[----:B------:R-:W-:-:S02]  /*0640*/  SEL R224, R224, 0x10, !P0 ;  /* 0x00000010e0e07807 */ /* 0x000fc40004000000 */
[----:B------:R-:W-:Y:S01]  /*0650*/  SHF.R.S32.HI R226, RZ, 0x2, R226 ;  /* 0x00000002ffe27819 */ /* 0x000fe200000114e2 */
[----:B------:R-:W-:-:S04]  /*0660*/  IMAD R188, R190, 0x2, R185 ;  /* 0x00000002bebc7824 */ /* 0x000fc800078e02b9 */
[----:B------:R-:W-:Y:S01]  /*0670*/  IMAD R226, R16, 0x10, R226 ;  /* 0x0000001010e27824 */ /* 0x000fe200078e02e2 */
[----:B-1----:R-:W-:Y:S01]  /*0680*/  LOP3.LUT R9, R2, 0x20, R4, 0xf8, !PT ;  /* 0x0000002002097812 */ /* 0x002fe200078ef804 */
[--C-:B------:R-:W-:Y:S01]  /*0690*/  IMAD R4, R16, 0x400, R7.reuse ;  /* 0x0000040010047824 */ /* 0x100fe200078e0207 */
[----:B------:R-:W-:Y:S01]  /*06a0*/  LOP3.LUT R2, R6, 0x1c0, RZ, 0xc0, !PT ;  /* 0x000001c006027812 */ /* 0x000fe200078ec0ff */
[----:B------:R-:W-:Y:S02]  /*06b0*/  IMAD.SHL.U32 R6, R8, 0x8, RZ ;  /* 0x0000000808067824 */ /* 0x000fe400078e00ff */
[----:B------:R-:W-:Y:S01]  /*06c0*/  IMAD.IADD R222, R4, 0x1, R0 ;  /* 0x0000000104de7824 */ /* 0x000fe200078e0200 */
[----:B------:R-:W-:Y:S01]  /*06d0*/  SHF.R.U32.HI R3, RZ, 0x3, R2 ;  /* 0x00000003ff037819 */ /* 0x000fe20000011602 */
[----:B------:R-:W-:Y:S01]  /*06e0*/  IMAD R4, R194, 0x400, R7 ;  /* 0x00000400c2047824 */ /* 0x000fe200078e0207 */
[----:B------:R-:W-:Y:S01]  /*06f0*/  LOP3.LUT R6, R2, 0x8, R6, 0xf8, !PT ;  /* 0x0000000802067812 */ /* 0x000fe200078ef806 */
[----:B------:R-:W-:Y:S01]  /*0700*/  IMAD.SHL.U32 R222, R222, 0x2, RZ ;  /* 0x00000002dede7824 */ /* 0x000fe200078e00ff */
[----:B------:R-:W-:Y:S01]  /*0710*/  LOP3.LUT R0, R5, 0xfffffe00, RZ, 0xc0, !PT ;  /* 0xfffffe0005007812 */ /* 0x000fe200078ec0ff */
[----:B------:R-:W-:Y:S01]  /*0720*/  IMAD.IADD R4, R4, 0x1, R11 ;  /* 0x0000000104047824 */ /* 0x000fe200078e020b */
[----:B------:R-:W-:Y:S01]  /*0730*/  LOP3.LUT R2, R3, R9, R2, 0x1e, !PT ;  /* 0x0000000903027212 */ /* 0x000fe200078e1e02 */
[----:B------:R-:W-:Y:S01]  /*0740*/  IMAD.IADD R225, R222, 0x1, R224 ;  /* 0x00000001dee17824 */ /* 0x000fe200078e02e0 */
[----:B------:R-:W-:Y:S01]  /*0750*/  LOP3.LUT R3, R6, R3, RZ, 0x3c, !PT ;  /* 0x0000000306037212 */ /* 0x000fe200078e3cff */
[--C-:B------:R-:W-:Y:S01]  /*0760*/  IMAD R204, R16, 0x400, R0.reuse ;  /* 0x0000040010cc7824 */ /* 0x100fe200078e0200 */
[----:B------:R-:W-:Y:S01]  /*0770*/  LEA R252, R4, 0xc000, 0x1 ;  /* 0x0000c00004fc7811 */ /* 0x000fe200078e08ff */
[----:B------:R-:W-:Y:S01]  /*0780*/  IMAD R194, R194, 0x400, R0 ;  /* 0x00000400c2c27824 */ /* 0x000fe200078e0200 */
[----:B------:R-:W-:Y:S01]  /*0790*/  LOP3.LUT R202, R2, R0, RZ, 0xfc, !PT ;  /* 0x0000000002ca7212 */ /* 0x000fe200078efcff */
[----:B------:R-:W-:Y:S01]  /*07a0*/  IMAD.MOV.U32 R0, RZ, RZ, 0x20 ;  /* 0x00000020ff007424 */ /* 0x000fe200078e00ff */
[C---:B------:R-:W-:Y:S01]  /*07b0*/  IADD3 R2, R252.reuse, 0x40, RZ ;  /* 0x00000040fc027810 */ /* 0x040fe20007ffe0ff */
[----:B------:R-:W-:Y:S01]  /*07c0*/  IMAD.IADD R194, R3, 0x1, R194 ;  /* 0x0000000103c27824 */ /* 0x000fe200078e02c2 */
[----:B------:R-:W-:Y:S01]  /*07d0*/  @P2 IADD3 R2, R252, -0x40, RZ ;  /* 0xffffffc0fc022810 */ /* 0x000fe20007ffe0ff */
[----:B------:R-:W-:Y:S01]  /*07e0*/  IMAD.IADD R204, R204, 0x1, R3 ;  /* 0x00000001cccc7824 */ /* 0x000fe200078e0203 */
[----:B------:R-:W-:-:S02]  /*07f0*/  SEL R0, R0, 0xffffffe0, !P4 ;  /* 0xffffffe000007807 */ /* 0x000fc40006000000 */
[C---:B------:R-:W-:Y:S01]  /*0800*/  IADD3 R223, R222.reuse, 0x20, RZ ;  /* 0x00000020dedf7810 */ /* 0x040fe20007ffe0ff */
[----:B------:R1:W-:Y:S01]  /*0810*/  STL [R1], R2 ;  /* 0x0000000201007387 */ /* 0x0003e20000100800 */
[----:B------:R-:W-:Y:S01]  /*0820*/  @P1 IADD3 R223, R222, -0x20, RZ ;  /* 0xffffffe0dedf1810 */ /* 0x000fe20007ffe0ff */
[----:B------:R-:W-:Y:S01]  /*0830*/  IMAD R189, R190, 0x2, R0 ;  /* 0x00000002bebd7824 */ /* 0x000fe200078e0200 */
[----:B------:R-:W-:Y:S01]  /*0840*/  LEA R194, R194, 0x10000, 0x1 ;  /* 0x00010000c2c27811 */ /* 0x000fe200078e08ff */
[----:B------:R-:W-:Y:S02]  /*0850*/  IMAD.SHL.U32 R190, R190, 0x2, RZ ;  /* 0x00000002bebe7824 */ /* 0x000fe400078e00ff */
[----:B------:R-:W-:Y:S02]  /*0860*/  IMAD.IADD R191, R185, 0x1, R189 ;  /* 0x00000001b9bf7824 */ /* 0x000fe400078e02bd */
[----:B------:R-:W-:Y:S02]  /*0870*/  IMAD R185, R186, 0x2, R185 ;  /* 0x00000002bab97824 */ /* 0x000fe400078e02b9 */
[----:B------:R-:W-:-:S02]  /*0880*/  IMAD.IADD R203, R0, 0x1, R188 ;  /* 0x0000000100cb7824 */ /* 0x000fc400078e02bc */
[----:B------:R-:W-:Y:S02]  /*0890*/  IMAD.SHL.U32 R186, R186, 0x2, RZ ;  /* 0x00000002baba7824 */ /* 0x000fe400078e00ff */
[----:B------:R-:W-:Y:S02]  /*08a0*/  IMAD.IADD R224, R224, 0x1, R223 ;  /* 0x00000001e0e07824 */ /* 0x000fe400078e02df */
.L_x_697:
[----:B-1----:R-:W2:Y:S01]  /*08b0*/  S2R R35, SR_CTAID.Y ;  /* 0x0000000000237919 */ /* 0x002ea20000002600 */
[----:B------:R-:W3:Y:S01]  /*08c0*/  LDC.U8 R0, c[0x0][0x312] ;  /* 0x0000c480ff007b82 */ /* 0x000ee20000000000 */
[----:B------:R-:W-:Y:S02]  /*08d0*/  ISETP.NE.U32.AND P3, PT, RZ, c[0x0][0x240], PT ;  /* 0x00009000ff007a0c */ /* 0x000fe40003f65070 */
[----:B------:R-:W-:Y:S02]  /*08e0*/  ISETP.EQ.U32.AND P5, PT, RZ, c[0x0][0x248], PT ;  /* 0x00009200ff007a0c */ /* 0x000fe40003fa2070 */
[----:B------:R-:W-:Y:S02]  /*08f0*/  ISETP.NE.AND.EX P3, PT, RZ, c[0x0][0x244], PT, P3 ;  /* 0x00009100ff007a0c */ /* 0x000fe40003f65330 */
[----:B------:R-:W-:Y:S01]  /*0900*/  ISETP.NE.U32.AND P2, PT, RZ, c[0x0][0x250], PT ;  /* 0x00009400ff007a0c */ /* 0x000fe20003f45070 */
[----:B------:R-:W-:-:S03]  /*0910*/  IMAD.MOV.U32 R9, RZ, RZ, -0x1 ;  /* 0xffffffffff097424 */ /* 0x000fc600078e00ff */
[----:B------:R-:W-:Y:S01]  /*0920*/  ISETP.NE.AND.EX P2, PT, RZ, c[0x0][0x254], PT, P2 ;  /* 0x00009500ff007a0c */ /* 0x000fe20003f45320 */
[C---:B--2---:R-:W-:Y:S01]  /*0930*/  IMAD.SHL.U32 R8, R35.reuse, 0x4, RZ ;  /* 0x0000000423087824 */ /* 0x044fe200078e00ff */
        /* <DEDUP_REMOVED lines=26> */
.L_x_669:
        /* <DEDUP_REMOVED lines=44> */
.L_x_671:
        /* <DEDUP_REMOVED lines=15> */
.L_x_672:
[----:B------:R-:W-:Y:S01]  /*0e90*/  IABS R13, c[0x0][0x1c8] ;  /* 0x00007200000d7a13 */ /* 0x000fe20000000000 */
[----:B------:R-:W2:Y:S01]  /*0ea0*/  S2R R36, SR_CTAID.Z ;  /* 0x0000000000247919 */ /* 0x000ea20000002700 */
[----:B------:R-:W3:Y:S01]  /*0eb0*/  LDC.U8 R18, c[0x0][0x328] ;  /* 0x0000ca00ff127b82 */ /* 0x000ee20000000000 */
[----:B------:R-:W-:Y:S01]  /*0ec0*/  IMAD.MOV.U32 R15, RZ, RZ, c[0x0][0x224] ;  /* 0x00008900ff0f7624 */ /* 0x000fe200078e00ff */
[----:B------:R-:W4:Y:S01]  /*0ed0*/  I2F.RP R2, R13 ;  /* 0x0000000d00027306 */ /* 0x000f220000209400 */
[----:B------:R-:W-:-:S03]  /*0ee0*/  @P0 IMAD.WIDE.U32 R4, R0, c[0x0][0x370], RZ ;  /* 0x0000dc0000040a25 */ /* 0x000fc600078e00ff */
[----:B------:R-:W-:Y:S01]  /*0ef0*/  SHF.R.S32.HI R15, RZ, 0x1f, R15 ;  /* 0x0000001fff0f7819 */ /* 0x000fe2000001140f */
[----:B------:R-:W-:Y:S01]  /*0f00*/  @P0 IMAD R12, R0, c[0x0][0x374], R5 ;  /* 0x0000dd00000c0a24 */ /* 0x000fe200078e0205 */
[----:B-1----:R-:W-:Y:S01]  /*0f10*/  @P0 MOV R9, R4 ;  /* 0x0000000400090202 */ /* 0x002fe20000000f00 */
[C---:B------:R-:W-:Y:S01]  /*0f20*/  @!P0 IMAD.WIDE.U32 R4, R35.reuse, c[0x0][0x368], RZ ;  /* 0x0000da0023048a25 */ /* 0x040fe200078e00ff */
[----:B------:R-:W1:Y:S03]  /*0f30*/  LDC.U8 R20, c[0x0][0x3d0] ;  /* 0x0000f400ff147b82 */ /* 0x000e660000000000 */
[----:B------:R-:W-:Y:S02]  /*0f40*/  IMAD.MOV.U32 R32, RZ, RZ, c[0x0][0x22c] ;  /* 0x00008b00ff207624 */ /* 0x000fe400078e00ff */
[----:B------:R-:W-:Y:S01]  /*0f50*/  IMAD.WIDE.U32 R16, R35, c[0x0][0x224], RZ ;  /* 0x0000890023107a25 */ /* 0x000fe200078e00ff */
[----:B----4-:R-:W4:Y:S03]  /*0f60*/  MUFU.RCP R2, R2 ;  /* 0x0000000200027308 */ /* 0x010f260000001000 */
[----:B------:R-:W-:Y:S01]  /*0f70*/  IMAD.WIDE R22, R32, c[0x0][0x1c0], RZ ;  /* 0x0000700020167a25 */ /* 0x000fe200078e02ff */
[----:B--2---:R-:W-:-:S03]  /*0f80*/  IABS R7, R36 ;  /* 0x0000002400077213 */ /* 0x004fc60000000000 */
[----:B------:R-:W-:Y:S01]  /*0f90*/  @!P0 IMAD.MOV.U32 R9, RZ, RZ, R4 ;  /* 0x000000ffff098224 */ /* 0x000fe200078e0004 */
[----:B------:R-:W-:Y:S02]  /*0fa0*/  LOP3.LUT R8, R36, c[0x0][0x1c8], RZ, 0x3c, !PT ;  /* 0x0000720024087a12 */ /* 0x000fe400078e3cff */
[----:B---3--:R-:W-:Y:S02]  /*0fb0*/  ISETP.NE.AND P1, PT, R18, RZ, PT ;  /* 0x000000ff1200720c */ /* 0x008fe40003f25270 */
[----:B------:R-:W-:Y:S02]  /*0fc0*/  ISETP.GE.AND P2, PT, R8, RZ, PT ;  /* 0x000000ff0800720c */ /* 0x000fe40003f46270 */
[----:B------:R-:W-:Y:S02]  /*0fd0*/  SHF.L.U64.HI R8, R35, 0x7, R11 ;  /* 0x0000000723087819 */ /* 0x000fe4000001020b */
[----:B------:R-:W-:Y:S02]  /*0fe0*/  SHF.R.S32.HI R33, RZ, 0x1f, R36 ;  /* 0x0000001fff217819 */ /* 0x000fe40000011424 */
[----:B----4-:R-:W-:-:S02]  /*0ff0*/  IADD3 R2, R2, 0xffffffe, RZ ;  /* 0x0ffffffe02027810 */ /* 0x010fc40007ffe0ff */
[----:B------:R-:W-:Y:S02]  /*1000*/  SEL R8, R8, RZ, P3 ;  /* 0x000000ff08087207 */ /* 0x000fe40001800000 */
[----:B------:R-:W2:Y:S01]  /*1010*/  F2I.FTZ.U32.TRUNC.NTZ R3, R2 ;  /* 0x0000000200037305 */ /* 0x000ea2000021f000 */
[----:B-1----:R-:W-:Y:S02]  /*1020*/  ISETP.NE.AND P6, PT, R20, RZ, PT ;  /* 0x000000ff1400720c */ /* 0x002fe40003fc5270 */
[----:B--2---:R-:W-:-:S05]  /*1030*/  IADD3 R2, RZ, -R3, RZ ;  /* 0x80000003ff027210 */ /* 0x004fca0007ffe0ff */
        /* <DEDUP_REMOVED lines=10> */
[----:B------:R-:W1:Y:S01]  /*10e0*/  S2R R15, SR_CTAID.X ;  /* 0x00000000000f7919 */ /* 0x000e620000002500 */
[----:B------:R-:W-:Y:S01]  /*10f0*/  ISETP.GT.U32.AND P4, PT, R13, R3, PT ;  /* 0x000000030d00720c */ /* 0x000fe20003f84070 */
[----:B------:R-:W-:Y:S02]  /*1100*/  IMAD.SHL.U32 R6, R35, 0x80, RZ ;  /* 0x0000008023067824 */ /* 0x000fe400078e00ff */
[----:B------:R-:W-:Y:S02]  /*1110*/  IMAD R5, R11, c[0x0][0x224], R7 ;  /* 0x000089000b057a24 */ /* 0x000fe400078e0207 */
[----:B------:R-:W-:Y:S01]  /*1120*/  IMAD R7, R23, R16, RZ ;  /* 0x0000001017077224 */ /* 0x000fe200078e02ff */
[----:B------:R-:W-:-:S02]  /*1130*/  SEL R6, R6, RZ, P3 ;  /* 0x000000ff06067207 */ /* 0x000fc40001800000 */
[----:B------:R-:W-:Y:S01]  /*1140*/  IADD3 R4, R17, R5, RZ ;  /* 0x0000000511047210 */ /* 0x000fe20007ffe0ff */
[----:B------:R-:W-:Y:S01]  /*1150*/  IMAD.WIDE.U32 R16, R22, R16, RZ ;  /* 0x0000001016107225 */ /* 0x000fe200078e00ff */
[----:B------:R-:W-:-:S03]  /*1160*/  IADD3 R6, P3, R10, R6, RZ ;  /* 0x000000060a067210 */ /* 0x000fc60007f7e0ff */
[-C--:B------:R-:W-:Y:S01]  /*1170*/  @!P4 IADD3 R3, R3, -R13.reuse, RZ ;  /* 0x8000000d0303c210 */ /* 0x080fe20007ffe0ff */
[----:B------:R-:W-:Y:S01]  /*1180*/  IMAD R7, R22, R4, R7 ;  /* 0x0000000416077224 */ /* 0x000fe200078e0207 */
[----:B------:R-:W-:Y:S01]  /*1190*/  @!P4 IADD3 R2, R2, 0x1, RZ ;  /* 0x000000010202c810 */ /* 0x000fe20007ffe0ff */
[----:B------:R-:W-:Y:S01]  /*11a0*/  IMAD.X R8, R14, 0x1, R8, P3 ;  /* 0x000000010e087824 */ /* 0x000fe200018e0608 */
[----:B------:R-:W-:Y:S01]  /*11b0*/  ISETP.GE.U32.AND P5, PT, R3, R13, PT ;  /* 0x0000000d0300720c */ /* 0x000fe20003fa6070 */
[----:B------:R-:W-:Y:S01]  /*11c0*/  IMAD.WIDE.U32 R4, R22, R0, RZ ;  /* 0x0000000016047225 */ /* 0x000fe200078e00ff */
[----:B------:R-:W-:Y:S02]  /*11d0*/  ISETP.NE.AND P3, PT, RZ, c[0x0][0x1c8], PT ;  /* 0x00007200ff007a0c */ /* 0x000fe40003f65270 */
[----:B------:R-:W-:Y:S01]  /*11e0*/  IADD3 R13, R17, R7, RZ ;  /* 0x00000007110d7210 */ /* 0x000fe20007ffe0ff */
[C---:B------:R-:W-:Y:S01]  /*11f0*/  IMAD R11, R23.reuse, R6, RZ ;  /* 0x00000006170b7224 */ /* 0x040fe200078e02ff */
[----:B------:R-:W-:Y:S01]  /*1200*/  SEL R16, R16, R4, !P0 ;  /* 0x0000000410107207 */ /* 0x000fe20004000000 */
[----:B------:R-:W-:Y:S01]  /*1210*/  IMAD R3, R23, R0, RZ ;  /* 0x0000000017037224 */ /* 0x000fe200078e02ff */
[----:B------:R-:W-:Y:S01]  /*1220*/  SHF.R.S32.HI R17, RZ, 0x1f, R21 ;  /* 0x0000001fff117819 */ /* 0x000fe20000011415 */
[----:B------:R-:W-:-:S04]  /*1230*/  IMAD.WIDE.U32 R6, R22, R6, RZ ;  /* 0x0000000616067225 */ /* 0x000fc800078e00ff */
[----:B------:R-:W-:Y:S01]  /*1240*/  IMAD R8, R22, R8, R11 ;  /* 0x0000000816087224 */ /* 0x000fe200078e020b */
[----:B------:R-:W-:Y:S01]  /*1250*/  @P5 IADD3 R2, R2, 0x1, RZ ;  /* 0x0000000102025810 */ /* 0x000fe20007ffe0ff */
[----:B------:R-:W-:Y:S02]  /*1260*/  @P1 IMAD R4, R35, c[0x0][0x214], RZ ;  /* 0x0000850023041a24 */ /* 0x000fe400078e02ff */
[----:B-1----:R-:W-:Y:S01]  /*1270*/  IMAD.WIDE.U32 R22, R15, c[0x0][0x3d8], RZ ;  /* 0x0000f6000f167a25 */ /* 0x002fe200078e00ff */
[----:B------:R-:W-:Y:S02]  /*1280*/  @!P2 IADD3 R2, -R2, RZ, RZ ;  /* 0x000000ff0202a210 */ /* 0x000fe40007ffe1ff */
[----:B------:R-:W-:Y:S01]  /*1290*/  @P1 SEL R4, R4, R0, !P0 ;  /* 0x0000000004041207 */ /* 0x000fe20004000000 */
[----:B------:R-:W-:Y:S01]  /*12a0*/  @P0 IMAD.IADD R13, R5, 0x1, R3 ;  /* 0x00000001050d0824 */ /* 0x000fe200078e0203 */
[----:B------:R-:W-:Y:S01]  /*12b0*/  @!P3 LOP3.LUT R2, RZ, c[0x0][0x1c8], RZ, 0x33, !PT ;  /* 0x00007200ff02ba12 */ /* 0x000fe200078e33ff */
[----:B------:R-:W-:Y:S01]  /*12c0*/  IMAD R3, R15, c[0x0][0x3dc], R23 ;  /* 0x0000f7000f037a24 */ /* 0x000fe200078e0217 */
[----:B------:R-:W-:Y:S01]  /*12d0*/  SEL R22, R22, RZ, P6 ;  /* 0x000000ff16167207 */ /* 0x000fe20003000000 */
[C---:B------:R-:W-:Y:S01]  /*12e0*/  IMAD R23, R36.reuse, c[0x0][0x22c], RZ ;  /* 0x00008b0024177a24 */ /* 0x040fe200078e02ff */
[----:B------:R-:W-:Y:S01]  /*12f0*/  IADD3 R8, R7, R8, RZ ;  /* 0x0000000807087210 */ /* 0x000fe20007ffe0ff */
[----:B------:R-:W-:Y:S01]  /*1300*/  @!P1 IMAD R5, R35, c[0x0][0x1c0], R36 ;  /* 0x0000700023059a24 */ /* 0x000fe200078e0224 */
[----:B------:R-:W-:Y:S01]  /*1310*/  SEL R18, R3, RZ, P6 ;  /* 0x000000ff03127207 */ /* 0x000fe20003000000 */
[----:B------:R-:W-:Y:S01]  /*1320*/  @P1 IMAD R15, R36, c[0x0][0x234], R4 ;  /* 0x00008d00240f1a24 */ /* 0x000fe200078e0204 */
[----:B------:R-:W-:Y:S01]  /*1330*/  SHF.R.S32.HI R34, RZ, 0x1f, R23 ;  /* 0x0000001fff227819 */ /* 0x000fe20000011417 */
[----:B------:R-:W-:Y:S01]  /*1340*/  @!P1 IMAD R15, R5, c[0x0][0x214], RZ ;  /* 0x00008500050f9a24 */ /* 0x000fe200078e02ff */
        /* <DEDUP_REMOVED lines=9> */
.L_x_673:
[----:B------:R-:W-:-:S04]  /*13e0*/  IMAD R11, R35, c[0x0][0x1c0], R36 ;  /* 0x00007000230b7a24 */ /* 0x000fc800078e0224 */
[----:B------:R-:W-:Y:S02]  /*13f0*/  IMAD R11, R11, c[0x0][0x224], RZ ;  /* 0x000089000b0b7a24 */ /* 0x000fe400078e02ff */
.L_x_674:
[----:B------:R-:W2:Y:S04]  /*1400*/  LDL.64 R4, [R1+0x10] ;  /* 0x0000100001047983 */ /* 0x000ea80000100a00 */
[----:B------:R1:W2:Y:S01]  /*1410*/  LDL.64 R38, [R1+0x10] ;  /* 0x0000100001267983 */ /* 0x0002a20000100a00 */
[----:B------:R-:W-:Y:S01]  /*1420*/  IMAD R32, R32, c[0x0][0x1c0], RZ ;  /* 0x0000700020207a24 */ /* 0x000fe200078e02ff */
[----:B------:R-:W-:Y:S01]  /*1430*/  IADD3 R0, P3, R239, R10, RZ ;  /* 0x0000000aef007210 */ /* 0x000fe20007f7e0ff */
[----:B------:R-:W-:Y:S01]  /*1440*/  IMAD.IADD R11, R10, 0x1, R11 ;  /* 0x000000010a0b7824 */ /* 0x000fe200078e020b */
[----:B------:R-:W3:Y:S01]  /*1450*/  S2R R31, SR_TID.X ;  /* 0x00000000001f7919 */ /* 0x000ee20000002100 */
[----:B------:R-:W-:Y:S01]  /*1460*/  IMAD.SHL.U32 R3, R32, 0x40, RZ ;  /* 0x0000004020037824 */ /* 0x000fe200078e00ff */
[----:B------:R-:W-:Y:S04]  /*1470*/  BSSY B1, `(.L_x_670) ;  /* 0x0000575000017945 */ /* 0x000fe80003800000 */
[----:B------:R-:W-:-:S02]  /*1480*/  IADD3 R7, P1, P0, R6, R3, R23 ;  /* 0x0000000306077210 */ /* 0x000fc4000783e017 */
[----:B------:R-:W-:Y:S01]  /*1490*/  SHF.R.S32.HI R6, RZ, 0x1f, R3 ;  /* 0x0000001fff067819 */ /* 0x000fe20000011403 */
[----:B------:R-:W-:Y:S01]  /*14a0*/  IMAD R3, R14, c[0x0][0x370], RZ ;  /* 0x0000dc000e037a24 */ /* 0x000fe200078e02ff */
[----:B------:R-:W-:-:S03]  /*14b0*/  SHF.R.S32.HI R23, RZ, 0x1f, R239 ;  /* 0x0000001fff177819 */ /* 0x000fc600000114ef */
[----:B------:R-:W-:Y:S02]  /*14c0*/  IMAD R3, R10, c[0x0][0x374], R3 ;  /* 0x0000dd000a037a24 */ /* 0x000fe400078e0203 */
[----:B--2---:R-:W-:-:S05]  /*14d0*/  IMAD.MOV.U32 R38, RZ, RZ, R4 ;  /* 0x000000ffff267224 */ /* 0x004fca00078e0004 */
[----:B------:R-:W-:Y:S02]  /*14e0*/  IADD3 R4, P2, R38, R9, RZ ;  /* 0x0000000926047210 */ /* 0x000fe40007f5e0ff */
[----:B------:R-:W-:-:S05]  /*14f0*/  SHF.R.S32.HI R39, RZ, 0x1f, R38 ;  /* 0x0000001fff277819 */ /* 0x000fca0000011426 */
[----:B------:R-:W-:Y:S01]  /*1500*/  IMAD.X R5, R39, 0x1, R12, P2 ;  /* 0x0000000127057824 */ /* 0x000fe200010e060c */
[----:B------:R-:W-:Y:S01]  /*1510*/  IADD3.X R12, R8, R6, R34, P1, P0 ;  /* 0x00000006080c7210 */ /* 0x000fe20000fe0422 */
[----:B------:R1:W-:Y:S01]  /*1520*/  STL [R1+0x14], R39 ;  /* 0x0000142701007387 */ /* 0x0003e20000100800 */
[----:B------:R-:W-:Y:S01]  /*1530*/  IADD3.X R6, R23, R14, RZ, P3, !PT ;  /* 0x0000000e17067210 */ /* 0x000fe20001ffe4ff */
[----:B------:R-:W-:Y:S01]  /*1540*/  IMAD.WIDE.U32 R4, R10, c[0x0][0x370], R4 ;  /* 0x0000dc000a047a25 */ /* 0x000fe200078e0004 */
[----:B---3--:R-:W-:Y:S02]  /*1550*/  SHF.R.S32.HI R8, RZ, 0x1f, R31 ;  /* 0x0000001fff087819 */ /* 0x008fe4000001141f */
[----:B------:R-:W-:Y:S01]  /*1560*/  IADD3 R14, P1, P0, R22, R7, R16 ;  /* 0x00000007160e7210 */ /* 0x000fe2000783e010 */
[----:B------:R-:W-:Y:S01]  /*1570*/  IMAD R9, R6, c[0x0][0x190], RZ ;  /* 0x0000640006097a24 */ /* 0x000fe200078e02ff */
[----:B------:R-:W-:Y:S01]  /*1580*/  LEA.HI R8, R8, R31, RZ, 0x5 ;  /* 0x0000001f08087211 */ /* 0x000fe200078f28ff */
[----:B------:R-:W-:Y:S01]  /*1590*/  IMAD.WIDE.U32 R6, R0, c[0x0][0x190], R38 ;  /* 0x0000640000067a25 */ /* 0x000fe200078e0026 */
[----:B------:R-:W-:-:S02]  /*15a0*/  IADD3.X R12, R18, R12, R13, P1, P0 ;  /* 0x0000000c120c7210 */ /* 0x000fc40000fe040d */
[----:B------:R-:W-:Y:S01]  /*15b0*/  LOP3.LUT R22, R8, 0xffffffe0, RZ, 0xc0, !PT ;  /* 0xffffffe008167812 */ /* 0x000fe200078ec0ff */
[----:B------:R-:W-:Y:S01]  /*15c0*/  IMAD R9, R0, c[0x0][0x194], R9 ;  /* 0x0000650000097a24 */ /* 0x000fe200078e0209 */
[----:B------:R-:W-:Y:S01]  /*15d0*/  IADD3 R6, P2, R30, R6, RZ ;  /* 0x000000061e067210 */ /* 0x000fe20007f5e0ff */
[----:B------:R-:W-:Y:S01]  /*15e0*/  IMAD.IADD R5, R5, 0x1, R3 ;  /* 0x0000000105057824 */ /* 0x000fe200078e0203 */
[----:B------:R-:W-:Y:S01]  /*15f0*/  SHF.R.S32.HI R3, RZ, 0x5, R8 ;  /* 0x00000005ff037819 */ /* 0x000fe20000011408 */
[----:B------:R-:W-:Y:S01]  /*1600*/  IMAD R0, R33, c[0x0][0x378], RZ ;  /* 0x0000de0021007a24 */ /* 0x000fe200078e02ff */
[----:B------:R-:W-:Y:S01]  /*1610*/  IADD3.X R7, R24, R7, R9, P2, !PT ;  /* 0x0000000718077210 */ /* 0x000fe200017fe409 */
[----:B------:R-:W-:Y:S01]  /*1620*/  IMAD.IADD R22, R31, 0x1, -R22 ;  /* 0x000000011f167824 */ /* 0x000fe200078e0a16 */
[----:B------:R-:W-:Y:S01]  /*1630*/  ISETP.GE.AND P2, PT, R19, 0x1, PT ;  /* 0x000000011300780c */ /* 0x000fe20003f46270 */
[----:B------:R-:W-:Y:S01]  /*1640*/  IMAD R0, R36, c[0x0][0x37c], R0 ;  /* 0x0000df0024007a24 */ /* 0x000fe200078e0200 */
[----:B------:R-:W-:Y:S01]  /*1650*/  IADD3 R10, R10, R15, RZ ;  /* 0x0000000f0a0a7210 */ /* 0x000fe20007ffe0ff */
[----:B------:R-:W-:Y:S01]  /*1660*/  IMAD.WIDE.U32 R4, R36, c[0x0][0x378], R4 ;  /* 0x0000de0024047a25 */ /* 0x000fe200078e0004 */
[----:B------:R-:W-:-:S03]  /*1670*/  MOV R30, 0x4 ;  /* 0x00000004001e7802 */ /* 0x000fc60000000f00 */
[----:B------:R-:W-:Y:S01]  /*1680*/  IMAD R9, R33, c[0x0][0x1a8], RZ ;  /* 0x00006a0021097a24 */ /* 0x000fe200078e02ff */
[----:B------:R-:W-:Y:S01]  /*1690*/  IADD3 R5, R5, R0, RZ ;  /* 0x0000000005057210 */ /* 0x000fe20007ffe0ff */
[----:B------:R-:W-:Y:S02]  /*16a0*/  IMAD R3, R3, R32, R22 ;  /* 0x0000002003037224 */ /* 0x000fe400078e0216 */
[C---:B------:R-:W-:Y:S02]  /*16b0*/  IMAD R9, R36.reuse, c[0x0][0x1ac], R9 ;  /* 0x00006b0024097a24 */ /* 0x040fe400078e0209 */
[----:B------:R-:W-:Y:S01]  /*16c0*/  IMAD.WIDE.U32 R6, R36, c[0x0][0x1a8], R6 ;  /* 0x00006a0024067a25 */ /* 0x000fe200078e0006 */
[----:B------:R-:W-:-:S03]  /*16d0*/  IADD3 R0, P0, R3, R14, RZ ;  /* 0x0000000e03007210 */ /* 0x000fc60007f1e0ff */
[----:B------:R-:W-:Y:S01]  /*16e0*/  IMAD R8, R23, c[0x0][0x370], RZ ;  /* 0x0000dc0017087a24 */ /* 0x000fe200078e02ff */
[----:B------:R-:W-:Y:S01]  /*16f0*/  LEA R208, P1, R6, c[0x0][0x160], 0x1 ;  /* 0x0000580006d07a11 */ /* 0x000fe200078208ff */
[----:B------:R-:W-:Y:S01]  /*1700*/  IMAD.IADD R9, R7, 0x1, R9 ;  /* 0x0000000107097824 */ /* 0x000fe200078e0209 */
[----:B------:R-:W-:Y:S01]  /*1710*/  LEA.HI.X.SX32 R7, R3, R12, 0x1, P0 ;  /* 0x0000000c03077211 */ /* 0x000fe200000f0eff */
[C---:B------:R-:W-:Y:S01]  /*1720*/  IMAD R8, R239.reuse, c[0x0][0x374], R8 ;  /* 0x0000dd00ef087a24 */ /* 0x040fe200078e0208 */
[----:B------:R-:W-:Y:S01]  /*1730*/  LEA R206, P0, R0, c[0x0][0x350], 0x2 ;  /* 0x0000d40000ce7a11 */ /* 0x000fe200078010ff */
[----:B------:R-:W-:Y:S01]  /*1740*/  IMAD.WIDE.U32 R4, R239, c[0x0][0x370], R4 ;  /* 0x0000dc00ef047a25 */ /* 0x000fe200078e0004 */
[----:B------:R-:W-:Y:S02]  /*1750*/  LEA.HI.X R209, R6, c[0x0][0x164], R9, 0x1, P1 ;  /* 0x0000590006d17a11 */ /* 0x000fe400008f0c09 */
[----:B------:R-:W-:Y:S01]  /*1760*/  LEA.HI.X R207, R0, c[0x0][0x354], R7, 0x2, P0 ;  /* 0x0000d50000cf7a11 */ /* 0x000fe200000f1407 */
[----:B------:R-:W-:Y:S01]  /*1770*/  IMAD.IADD R3, R5, 0x1, R8 ;  /* 0x0000000105037824 */ /* 0x000fe200078e0208 */
[----:B------:R-:W-:Y:S01]  /*1780*/  LEA R8, P1, R4, c[0x0][0x330], 0x1 ;  /* 0x0000cc0004087a11 */ /* 0x000fe200078208ff */
[----:B------:R-:W-:Y:S01]  /*1790*/  IMAD.WIDE R216, R10, R30, c[0x0][0x200] ;  /* 0x000080000ad87625 */ /* 0x000fe200078e021e */
[----:B------:R-:W-:-:S02]  /*17a0*/  LEA.HI.SX32 R0, R27, 0xffffffff, 0x1a ;  /* 0xffffffff1b007811 */ /* 0x000fc400078fd2ff */
[----:B------:R-:W-:Y:S01]  /*17b0*/  LEA.HI.X R9, R4, c[0x0][0x334], R3, 0x1, P1 ;  /* 0x0000cd0004097a11 */ /* 0x000fe200008f0c03 */
[----:B------:R-:W-:Y:S01]  /*17c0*/  IMAD.WIDE R30, R11, R30, c[0x0][0x3c8] ;  /* 0x0000f2000b1e7625 */ /* 0x000fe200078e021e */
[----:B------:R-:W-:Y:S05]  /*17d0*/  @!P2 BRA `(.L_x_675) ;  /* 0x00004cb00000a947 */ /* 0x000fea0003800000 */
[----:B-1----:R-:W2:Y:S01]  /*17e0*/  LDL R27, [R1+0x18] ;  /* 0x00001800011b7983 */ /* 0x002ea20000100800 */
[----:B------:R-:W-:Y:S01]  /*17f0*/  IMAD.MOV.U32 R213, RZ, RZ, R0 ;  /* 0x000000ffffd57224 */ /* 0x000fe200078e0000 */
[----:B------:R-:W-:Y:S01]  /*1800*/  IADD3 R11, R239, 0x20, RZ ;  /* 0x00000020ef0b7810 */ /* 0x000fe20007ffe0ff */
[----:B------:R-:W-:Y:S02]  /*1810*/  IMAD R0, R238, -0x40, R212 ;  /* 0xffffffc0ee007824 */ /* 0x000fe400078e02d4 */
[----:B------:R-:W-:Y:S02]  /*1820*/  IMAD R19, R213, -0x40, R19 ;  /* 0xffffffc0d5137824 */ /* 0x000fe400078e0213 */
[----:B------:R-:W-:-:S04]  /*1830*/  IMAD.WIDE.U32 R6, R21, c[0x0][0x198], R38 ;  /* 0x0000660015067a25 */ /* 0x000fc800078e0026 */
[----:B------:R-:W-:Y:S01]  /*1840*/  IMAD R10, R17, c[0x0][0x198], RZ ;  /* 0x00006600110a7a24 */ /* 0x000fe200078e02ff */
[----:B------:R-:W-:Y:S01]  /*1850*/  ISETP.GE.AND P1, PT, R11, R19, PT ;  /* 0x000000130b00720c */ /* 0x000fe20003f26270 */
[----:B------:R-:W-:Y:S01]  /*1860*/  IMAD.WIDE.U32 R4, R21, c[0x0][0x1a0], R38 ;  /* 0x0000680015047a25 */ /* 0x000fe200078e0026 */
[----:B------:R-:W-:Y:S02]  /*1870*/  ISETP.GE.AND P2, PT, R11, R0, PT ;  /* 0x000000000b00720c */ /* 0x000fe40003f46270 */
[----:B------:R-:W-:Y:S01]  /*1880*/  IADD3 R6, P0, R28, R6, RZ ;  /* 0x000000061c067210 */ /* 0x000fe20007f1e0ff */
[----:B------:R-:W-:Y:S02]  /*1890*/  IMAD R10, R21, c[0x0][0x19c], R10 ;  /* 0x00006700150a7a24 */ /* 0x000fe400078e020a */
[----:B------:R-:W-:Y:S02]  /*18a0*/  IMAD R3, R17, c[0x0][0x1a0], RZ ;  /* 0x0000680011037a24 */ /* 0x000fe400078e02ff */
[----:B------:R-:W-:Y:S01]  /*18b0*/  IMAD.MOV.U32 R192, RZ, RZ, 0x40 ;  /* 0x00000040ffc07424 */ /* 0x000fe200078e00ff */
[----:B------:R-:W-:Y:S01]  /*18c0*/  ISETP.GE.AND P3, PT, R239, R0, PT ;  /* 0x00000000ef00720c */ /* 0x000fe20003f66270 */
[----:B------:R-:W-:Y:S01]  /*18d0*/  IMAD R3, R21, c[0x0][0x1a4], R3 ;  /* 0x0000690015037a24 */ /* 0x000fe200078e0203 */
[----:B------:R-:W-:Y:S01]  /*18e0*/  IADD3.X R7, R29, R7, R10, P0, !PT ;  /* 0x000000071d077210 */ /* 0x000fe200007fe40a */
[----:B------:R-:W-:Y:S01]  /*18f0*/  IMAD.WIDE.U32 R10, R192, c[0x0][0x370], RZ ;  /* 0x0000dc00c00a7a25 */ /* 0x000fe200078e00ff */
[----:B------:R-:W-:Y:S01]  /*1900*/  IADD3 R4, P4, R25, R4, RZ ;  /* 0x0000000419047210 */ /* 0x000fe20007f9e0ff */
[----:B------:R-:W-:Y:S02]  /*1910*/  @P6 BAR.SYNC.DEFER_BLOCKING 0x0 ;  /* 0x0000000000006b1d */ /* 0x000fe40000010000 */
[----:B------:R-:W-:Y:S01]  /*1920*/  IMAD.MOV.U32 R210, RZ, RZ, R8 ;  /* 0x000000ffffd27224 */ /* 0x000fe200078e0008 */
[----:B------:R-:W-:Y:S01]  /*1930*/  IADD3.X R5, R26, R5, R3, P4, !PT ;  /* 0x000000051a057210 */ /* 0x000fe200027fe403 */
[----:B------:R-:W-:Y:S01]  /*1940*/  IMAD R8, R192, c[0x0][0x374], RZ ;  /* 0x0000dd00c0087a24 */ /* 0x000fe200078e02ff */
[----:B------:R-:W-:Y:S01]  /*1950*/  MOV R211, R9 ;  /* 0x0000000900d37202 */ /* 0x000fe20000000f00 */
[----:B------:R-:W-:Y:S01]  /*1960*/  IMAD R0, R20, c[0x0][0x1b8], RZ ;  /* 0x00006e0014007a24 */ /* 0x000fe200078e02ff */
[----:B------:R-:W-:Y:S01]  /*1970*/  @!P1 IADD3 R16, P0, R210, R10, RZ ;  /* 0x0000000ad2109210 */ /* 0x000fe20007f1e0ff */
[----:B------:R-:W-:Y:S01]  /*1980*/  IMAD R3, R20, c[0x0][0x1b0], RZ ;  /* 0x00006c0014037a24 */ /* 0x000fe200078e02ff */
[----:B------:R-:W-:Y:S01]  /*1990*/  @!P2 IADD3 R10, P4, R239, 0x20, RZ ;  /* 0x00000020ef0aa810 */ /* 0x000fe20007f9e0ff */
[C---:B------:R-:W-:Y:S01]  /*19a0*/  IMAD R0, R2.reuse, c[0x0][0x1bc], R0 ;  /* 0x00006f0002007a24 */ /* 0x040fe200078e0200 */
[----:B------:R-:W-:Y:S01]  /*19b0*/  @!P1 IADD3.X R17, R211, R11, R8, P0, !PT ;  /* 0x0000000bd3119210 */ /* 0x000fe200007fe408 */
[----:B------:R-:W-:-:S04]  /*19c0*/  IMAD.WIDE.U32 R4, R2, c[0x0][0x1b8], R4 ;  /* 0x00006e0002047a25 */ /* 0x000fc800078e0004 */
[C---:B------:R-:W-:Y:S02]  /*19d0*/  IMAD R11, R2.reuse, c[0x0][0x1b4], R3 ;  /* 0x00006d00020b7a24 */ /* 0x040fe400078e0203 */
[----:B------:R-:W-:-:S04]  /*19e0*/  IMAD.WIDE.U32 R2, R2, c[0x0][0x1b0], R6 ;  /* 0x00006c0002027a25 */ /* 0x000fc800078e0006 */
[----:B------:R-:W-:Y:S02]  /*19f0*/  @!P3 IMAD R6, R23, c[0x0][0x1a0], RZ ;  /* 0x000068001706ba24 */ /* 0x000fe400078e02ff */
[----:B------:R-:W-:Y:S02]  /*1a00*/  @!P2 IMAD.X R7, RZ, RZ, R23, P4 ;  /* 0x000000ffff07a224 */ /* 0x000fe400020e0617 */
[----:B------:R-:W-:Y:S01]  /*1a10*/  IMAD.IADD R5, R5, 0x1, R0 ;  /* 0x0000000105057824 */ /* 0x000fe200078e0200 */
[C---:B------:R-:W-:Y:S01]  /*1a20*/  @!P2 IADD3 R0, P0, R239.reuse, 0x20, RZ ;  /* 0x00000020ef00a810 */ /* 0x040fe20007f1e0ff */
[----:B------:R-:W-:Y:S02]  /*1a30*/  @!P3 IMAD R15, R239, c[0x0][0x1a4], R6 ;  /* 0x00006900ef0fba24 */ /* 0x000fe400078e0206 */
[----:B------:R-:W-:Y:S02]  /*1a40*/  @!P2 IMAD R14, R7, c[0x0][0x1a0], RZ ;  /* 0x00006800070eaa24 */ /* 0x000fe400078e02ff */
[----:B------:R-:W-:-:S02]  /*1a50*/  IMAD.IADD R3, R3, 0x1, R11 ;  /* 0x0000000103037824 */ /* 0x000fc400078e020b */
[----:B------:R-:W-:Y:S01]  /*1a60*/  @!P3 IMAD.WIDE.U32 R6, R239, c[0x0][0x1a0], R4 ;  /* 0x00006800ef06ba25 */ /* 0x000fe200078e0004 */
[----:B------:R-:W-:-:S03]  /*1a70*/  @!P2 MOV R9, R5 ;  /* 0x000000050009a202 */ /* 0x000fc60000000f00 */
[----:B------:R-:W-:Y:S01]  /*1a80*/  @!P2 IMAD.X R11, RZ, RZ, R23, P0 ;  /* 0x000000ffff0ba224 */ /* 0x000fe200000e0617 */
[----:B------:R-:W-:Y:S01]  /*1a90*/  @!P2 MOV R13, R3 ;  /* 0x00000003000da202 */ /* 0x000fe20000000f00 */
[----:B------:R-:W-:Y:S01]  /*1aa0*/  @!P2 IMAD R18, R10, c[0x0][0x1a4], R14 ;  /* 0x000069000a12aa24 */ /* 0x000fe200078e020e */
[C---:B------:R-:W-:Y:S01]  /*1ab0*/  @!P3 LEA R14, P0, R6.reuse, c[0x0][0x170], 0x1 ;  /* 0x00005c00060eba11 */ /* 0x040fe200078008ff */
[----:B------:R-:W-:Y:S02]  /*1ac0*/  @!P3 IMAD.IADD R7, R7, 0x1, R15 ;  /* 0x000000010707b824 */ /* 0x000fe400078e020f */
[----:B------:R-:W-:Y:S02]  /*1ad0*/  @!P2 IMAD.MOV.U32 R8, RZ, RZ, R4 ;  /* 0x000000ffff08a224 */ /* 0x000fe400078e0004 */
[----:B------:R-:W-:Y:S02]  /*1ae0*/  @!P2 IMAD.MOV.U32 R12, RZ, RZ, R2 ;  /* 0x000000ffff0ca224 */ /* 0x000fe400078e0002 */
[----:B------:R-:W-:Y:S01]  /*1af0*/  @!P2 IMAD R11, R11, c[0x0][0x198], RZ ;  /* 0x000066000b0baa24 */ /* 0x000fe200078e02ff */
[----:B------:R-:W-:Y:S01]  /*1b00*/  @!P3 LEA.HI.X R15, R6, c[0x0][0x174], R7, 0x1, P0 ;  /* 0x00005d00060fba11 */ /* 0x000fe200000f0c07 */
[----:B------:R-:W-:Y:S01]  /*1b10*/  @!P2 IMAD.WIDE.U32 R4, R10, c[0x0][0x1a0], R8 ;  /* 0x000068000a04aa25 */ /* 0x000fe200078e0008 */
[----:B------:R-:W-:-:S03]  /*1b20*/  LEA.HI R6, R213, R213, RZ, 0x1 ;  /* 0x000000d5d5067211 */ /* 0x000fc600078f08ff */
[C---:B------:R-:W-:Y:S02]  /*1b30*/  @!P2 IMAD R20, R0.reuse, c[0x0][0x19c], R11 ;  /* 0x000067000014aa24 */ /* 0x040fe400078e020b */
[----:B------:R-:W-:Y:S01]  /*1b40*/  @!P2 IMAD.WIDE.U32 R12, R0, c[0x0][0x198], R12 ;  /* 0x00006600000caa25 */ /* 0x000fe200078e000c */
[----:B------:R-:W-:Y:S02]  /*1b50*/  @!P2 LEA R10, P0, R4, c[0x0][0x170], 0x1 ;  /* 0x00005c00040aaa11 */ /* 0x000fe400078008ff */
[----:B------:R-:W-:Y:S01]  /*1b60*/  LOP3.LUT R6, R6, 0xfffffffe, RZ, 0xc0, !PT ;  /* 0xfffffffe06067812 */ /* 0x000fe200078ec0ff */
[----:B------:R-:W-:Y:S02]  /*1b70*/  @!P2 IMAD.IADD R5, R5, 0x1, R18 ;  /* 0x000000010505a824 */ /* 0x000fe400078e0212 */
[----:B------:R-:W-:Y:S01]  /*1b80*/  @!P3 IMAD.WIDE.U32 R8, R239, c[0x0][0x198], R2 ;  /* 0x00006600ef08ba25 */ /* 0x000fe200078e0002 */
[----:B------:R-:W-:-:S03]  /*1b90*/  @!P2 LEA R2, P4, R12, c[0x0][0x168], 0x1 ;  /* 0x00005a000c02aa11 */ /* 0x000fc600078808ff */
[----:B------:R-:W-:Y:S02]  /*1ba0*/  @!P2 IMAD.IADD R3, R13, 0x1, R20 ;  /* 0x000000010d03a824 */ /* 0x000fe400078e0214 */
[----:B------:R-:W-:Y:S01]  /*1bb0*/  IMAD.WIDE.U32 R24, R192, c[0x0][0x190], RZ ;  /* 0x00006400c0187a25 */ /* 0x000fe200078e00ff */
[----:B------:R-:W-:Y:S02]  /*1bc0*/  @!P2 LEA.HI.X R11, R4, c[0x0][0x174], R5, 0x1, P0 ;  /* 0x00005d00040baa11 */ /* 0x000fe400000f0c05 */
[----:B------:R-:W-:Y:S01]  /*1bd0*/  @!P2 LEA.HI.X R3, R12, c[0x0][0x16c], R3, 0x1, P4 ;  /* 0x00005b000c03aa11 */ /* 0x000fe200020f0c03 */
[----:B------:R-:W-:Y:S01]  /*1be0*/  IMAD R7, R192, c[0x0][0x194], RZ ;  /* 0x00006500c0077a24 */ /* 0x000fe200078e02ff */
[----:B------:R-:W-:Y:S01]  /*1bf0*/  ISETP.GE.AND P4, PT, R239, R19, PT ;  /* 0x00000013ef00720c */ /* 0x000fe20003f86270 */
[----:B------:R-:W-:Y:S01]  /*1c00*/  IMAD.IADD R5, R213, 0x1, -R6 ;  /* 0x00000001d5057824 */ /* 0x000fe200078e0a06 */
[----:B------:R-:W-:Y:S01]  /*1c10*/  @!P1 IADD3 R6, P0, R208, R24, RZ ;  /* 0x00000018d0069210 */ /* 0x000fe20007f1e0ff */
[----:B------:R1:W-:Y:S03]  /*1c20*/  @P3 STS.128 [R214+0x10000], RZ ;  /* 0x010000ffd6003388 */ /* 0x0003e60000000c00 */
[----:B------:R-:W-:Y:S01]  /*1c30*/  @!P1 IADD3.X R7, R209, R25, R7, P0, !PT ;  /* 0x00000019d1079210 */ /* 0x000fe200007fe407 */
[----:B------:R1:W-:Y:S01]  /*1c40*/  @P3 STS.128 [R214+0x12000], RZ ;  /* 0x012000ffd6003388 */ /* 0x0003e20000000c00 */
[----:B------:R-:W-:Y:S01]  /*1c50*/  ISETP.NE.AND P0, PT, R5, 0x1, PT ;  /* 0x000000010500780c */ /* 0x000fe20003f05270 */
[----:B------:R-:W-:-:S02]  /*1c60*/  @!P3 IMAD R0, R23, c[0x0][0x198], RZ ;  /* 0x000066001700ba24 */ /* 0x000fc400078e02ff */
[----:B------:R-:W-:Y:S01]  /*1c70*/  @!PT LDS RZ, [RZ] ;  /* 0x00000000fffff984 */ /* 0x000fe20000000800 */
[----:B------:R-:W-:Y:S01]  /*1c80*/  @!PT LDS RZ, [RZ] ;  /* 0x00000000fffff984 */ /* 0x000fe20000000800 */
[----:B------:R-:W-:Y:S01]  /*1c90*/  @!PT LDS RZ, [RZ] ;  /* 0x00000000fffff984 */ /* 0x000fe20000000800 */
[----:B------:R1:W-:Y:S04]  /*1ca0*/  @!P3 LDGSTS.E.BYPASS.LTC128B.128 [R214+0x10000], [R14.64] ;  /* 0x100000000ed6bfae */ /* 0x0003e8000b901d48 */
[----:B------:R1:W-:Y:S01]  /*1cb0*/  @!P3 LDGSTS.E.BYPASS.LTC128B.128 [R214+0x12000], [R14.64+0x80] ;  /* 0x120000800ed6bfae */ /* 0x0003e2000b901d48 */
[----:B------:R-:W-:-:S03]  /*1cc0*/  @!P3 IMAD R0, R239, c[0x0][0x19c], R0 ;  /* 0x00006700ef00ba24 */ /* 0x000fc600078e0200 */
        /* <DEDUP_REMOVED lines=8> */
[----:B------:R1:W-:Y:S04]  /*1d50*/  @P4 STS.128 [R214+0x8000], RZ ;  /* 0x008000ffd6004388 */ /* 0x0003e80000000c00 */
[----:B------:R1:W-:Y:S01]  /*1d60*/  @P4 STS.128 [R214+0xa000], RZ ;  /* 0x00a000ffd6004388 */ /* 0x0003e20000000c00 */
[----:B------:R-:W-:-:S03]  /*1d70*/  @!P3 IADD3 R0, R9, R0, RZ ;  /* 0x000000000900b210 */ /* 0x000fc60007ffe0ff */
[----:B------:R-:W-:Y:S01]  /*1d80*/  @!PT LDS RZ, [RZ] ;  /* 0x00000000fffff984 */ /* 0x000fe20000000800 */
[----:B------:R-:W-:Y:S01]  /*1d90*/  @!PT LDS RZ, [RZ] ;  /* 0x00000000fffff984 */ /* 0x000fe20000000800 */
[----:B------:R-:W-:Y:S01]  /*1da0*/  @!PT LDS RZ, [RZ] ;  /* 0x00000000fffff984 */ /* 0x000fe20000000800 */
[----:B------:R1:W-:Y:S01]  /*1db0*/  @!P4 LDGSTS.E.BYPASS.LTC128B.128 [R214+0x8000], [R210.64] ;  /* 0x08000000d2d6cfae */ /* 0x0003e2000b901d48 */
[----:B------:R-:W-:-:S03]  /*1dc0*/  @!P3 LEA R4, P5, R8, c[0x0][0x168], 0x1 ;  /* 0x00005a000804ba11 */ /* 0x000fc600078a08ff */
[----:B------:R1:W-:Y:S04]  /*1dd0*/  @!P4 LDGSTS.E.BYPASS.LTC128B.128 [R214+0xa000], [R210.64+0x80] ;  /* 0x0a000080d2d6cfae */ /* 0x0003e8000b901d48 */
[----:B------:R1:W-:Y:S04]  /*1de0*/  @P1 STS.128 [R214+0x9000], RZ ;  /* 0x009000ffd6001388 */ /* 0x0003e80000000c00 */
[----:B------:R1:W-:Y:S04]  /*1df0*/  @P1 STS.128 [R214+0xb000], RZ ;  /* 0x00b000ffd6001388 */ /* 0x0003e80000000c00 */
[----:B------:R-:W-:Y:S01]  /*1e00*/  @!PT LDS RZ, [RZ] ;  /* 0x00000000fffff984 */ /* 0x000fe20000000800 */
[----:B------:R-:W-:Y:S01]  /*1e10*/  @!PT LDS RZ, [RZ] ;  /* 0x00000000fffff984 */ /* 0x000fe20000000800 */
[----:B------:R-:W-:Y:S01]  /*1e20*/  @!PT LDS RZ, [RZ] ;  /* 0x00000000fffff984 */ /* 0x000fe20000000800 */
[----:B------:R1:W-:Y:S01]  /*1e30*/  @!P1 LDGSTS.E.BYPASS.LTC128B.128 [R214+0x9000], [R16.64] ;  /* 0x0900000010d69fae */ /* 0x0003e2000b901d48 */
[----:B------:R-:W-:-:S03]  /*1e40*/  @!P3 LEA.HI.X R5, R8, c[0x0][0x16c], R0, 0x1, P5 ;  /* 0x00005b000805ba11 */ /* 0x000fc600028f0c00 */
[----:B------:R1:W-:Y:S01]  /*1e50*/  @!P1 LDGSTS.E.BYPASS.LTC128B.128 [R214+0xb000], [R16.64+0x80] ;  /* 0x0b00008010d69fae */ /* 0x0003e2000b901d48 */
[----:B------:R-:W-:Y:S01]  /*1e60*/  IADD3 R0, R226, 0x8, RZ ;  /* 0x00000008e2007810 */ /* 0x000fe20007ffe0ff */
[----:B------:R-:W-:Y:S01]  /*1e70*/  IMAD.MOV.U32 R218, RZ, RZ, 0x7f800000 ;  /* 0x7f800000ffda7424 */ /* 0x000fe200078e00ff */
[----:B------:R-:W-:Y:S01]  /*1e80*/  MOV R219, 0x7f800000 ;  /* 0x7f80000000db7802 */ /* 0x000fe20000000f00 */
[----:B------:R-:W-:Y:S01]  /*1e90*/  IMAD.MOV.U32 R240, RZ, RZ, c[0x0][0x308] ;  /* 0x0000c200fff07624 */ /* 0x000fe200078e00ff */
[----:B------:R-:W3:Y:S01]  /*1ea0*/  LDL R8, [R1+0x1c] ;  /* 0x00001c0001087983 */ /* 0x000ee20000100800 */
[----:B------:R-:W-:Y:S01]  /*1eb0*/  IMAD.MOV.U32 R241, RZ, RZ, c[0x0][0x30c] ;  /* 0x0000c300fff17624 */ /* 0x000fe200078e00ff */
[----:B--2---:R-:W-:-:S04]  /*1ec0*/  IADD3 R205, R27, 0x2000, RZ ;  /* 0x000020001bcd7810 */ /* 0x004fc80007ffe0ff */
[----:B------:R-:W-:-:S05]  /*1ed0*/  SEL R205, R205, R27, !P0 ;  /* 0x0000001bcdcd7207 */ /* 0x000fca0004000000 */
[----:B------:R-:W-:-:S05]  /*1ee0*/  IMAD.SHL.U32 R205, R205, 0x2, RZ ;  /* 0x00000002cdcd7824 */ /* 0x000fca00078e00ff */
[----:B------:R1:W-:Y:S04]  /*1ef0*/  @P4 STS [R205], RZ ;  /* 0x000000ffcd004388 */ /* 0x0003e80000000800 */
        /* <DEDUP_REMOVED lines=11> */
[----:B------:R1:W-:Y:S04]  /*1fb0*/  @!P4 LDGSTS.E.BYPASS.LTC128B.128 [R205+0x2000], [R208.64+0x80] ;  /* 0x02000080d0cdcfae */ /* 0x0003e8000b901d48 */
[----:B------:R1:W-:Y:S04]  /*1fc0*/  @P1 STS [R205+0x1000], RZ ;  /* 0x001000ffcd001388 */ /* 0x0003e80000000800 */
        /* <DEDUP_REMOVED lines=27> */
[----:B------:R-:W-:-:S02]  /*2180*/  ISETP.GE.AND P2, PT, R226, R19, PT ;  /* 0x00000013e200720c */ /* 0x000fc40003f46270 */
[----:B------:R-:W-:Y:S01]  /*2190*/  ISETP.GE.AND P1, PT, R0, R19, PT ;  /* 0x000000130000720c */ /* 0x000fe20003f26270 */
[----:B-1----:R-:W-:Y:S01]  /*21a0*/  IMAD.WIDE R2, R226, 0x4, R216 ;  /* 0x00000004e2027825 */ /* 0x002fe200078e02d8 */
[----:B------:R-:W-:-:S09]  /*21b0*/  DEPBAR.LE SB0, 0x1 ;  /* 0x000080400000791a */ /* 0x000fd20000000000 */
[----:B------:R1:W5:Y:S04]  /*21c0*/  @!P2 LDG.E R218, [R2.64] ;  /* 0x0000000802daa981 */ /* 0x000368000c1e1900 */
[----:B------:R1:W5:Y:S04]  /*21d0*/  @!P1 LDG.E R219, [R2.64+0x20] ;  /* 0x0000200802db9981 */ /* 0x000368000c1e1900 */
[----:B------:R-:W-:Y:S06]  /*21e0*/  BAR.SYNC.DEFER_BLOCKING 0x0 ;  /* 0x0000000000007b1d */ /* 0x000fec0000010000 */
[----:B-1----:R1:W2:Y:S01]  /*21f0*/  LDG.E.64 R2, [R240.64+0x8] ;  /* 0x00000808f0027981 */ /* 0x0022a2000c1e1b00 */
[----:B------:R-:W-:Y:S01]  /*2200*/  IMAD R0, R35, c[0x0][0x1c0], R36 ;  /* 0x0000700023007a24 */ /* 0x000fe200078e0224 */
[----:B----4-:R-:W-:-:S02]  /*2210*/  SHF.R.S32.HI R5, RZ, 0x1f, R22 ;  /* 0x0000001fff057819 */ /* 0x010fc40000011416 */
[----:B------:R-:W-:Y:S01]  /*2220*/  IADD3 R4, R21, 0x40, RZ ;  /* 0x0000004015047810 */ /* 0x000fe20007ffe0ff */
[----:B------:R-:W-:Y:S01]  /*2230*/  IMAD.SHL.U32 R0, R0, 0x20, RZ ;  /* 0x0000002000007824 */ /* 0x000fe200078e00ff */
[----:B------:R4:W2:Y:S04]  /*2240*/  LDSM.16.M88.4 R104, [R190+0x10000] ;  /* 0x01000000be68783b */ /* 0x0008a80000000200 */
[----:B------:R4:W2:Y:S04]  /*2250*/  LDSM.16.M88.4 R108, [R190+0x10800] ;  /* 0x01080000be6c783b */ /* 0x0008a80000000200 */
[----:B------:R4:W2:Y:S04]  /*2260*/  LDSM.16.M88.4 R112, [R189+0x10000] ;  /* 0x01000000bd70783b */ /* 0x0008a80000000200 */
[----:B------:R4:W2:Y:S04]  /*2270*/  LDSM.16.M88.4 R116, [R189+0x10800] ;  /* 0x01080000bd74783b */ /* 0x0008a80000000200 */
[----:B------:R4:W2:Y:S04]  /*2280*/  LDSM.16.M88.4 R120, [R188+0x10000] ;  /* 0x01000000bc78783b */ /* 0x0008a80000000200 */
[----:B-1----:R-:W3:Y:S01]  /*2290*/  LDG.E.64 R240, [R240.64] ;  /* 0x00000008f0f07981 */ /* 0x002ee2000c1e1b00 */
[----:B------:R-:W-:-:S03]  /*22a0*/  ISETP.GE.AND P3, PT, R4, R212, PT ;  /* 0x000000d40400720c */ /* 0x000fc60003f66270 */
        /* <DEDUP_REMOVED lines=11> */
[----:B--2---:R-:W-:-:S02]  /*2360*/  IADD3 R228, P2, P1, R0, R2, R22 ;  /* 0x0000000200e47210 */ /* 0x004fc4000795e016 */
[----:B------:R-:W-:-:S04]  /*2370*/  SHF.R.S32.HI R0, RZ, 0x1f, R0 ;  /* 0x0000001fff007819 */ /* 0x000fc80000011400 */
[----:B------:R-:W-:Y:S02]  /*2380*/  IADD3.X R244, R0, R3, R5, P2, P1 ;  /* 0x0000000300f47210 */ /* 0x000fe400017e2405 */
[----:B------:R-:W2:Y:S01]  /*2390*/  LDL R3, [R1+0x20] ;  /* 0x0000200001037983 */ /* 0x000ea20000100800 */
[----:B------:R-:W-:-:S04]  /*23a0*/  IADD3 R0, R204, 0x2000, RZ ;  /* 0x00002000cc007810 */ /* 0x000fc80007ffe0ff */
[----:B------:R-:W-:Y:S02]  /*23b0*/  SEL R0, R0, R204, !P0 ;  /* 0x000000cc00007207 */ /* 0x000fe40004000000 */
[----:B------:R-:W-:-:S03]  /*23c0*/  IADD3 R2, R202, 0x2000, RZ ;  /* 0x00002000ca027810 */ /* 0x000fc60007ffe0ff */
[----:B------:R-:W-:Y:S02]  /*23d0*/  IMAD.SHL.U32 R187, R0, 0x2, RZ ;  /* 0x0000000200bb7824 */ /* 0x000fe400078e00ff */
[----:B------:R-:W1:Y:S01]  /*23e0*/  @P3 S2R R0, SR_TID.X ;  /* 0x0000000000003919 */ /* 0x000e620000002100 */
[----:B------:R-:W-:-:S04]  /*23f0*/  SEL R2, R2, R202, !P0 ;  /* 0x000000ca02027207 */ /* 0x000fc80004000000 */
[----:B------:R-:W-:Y:S01]  /*2400*/  SHF.L.U32 R184, R2, 0x1, RZ ;  /* 0x0000000102b87819 */ /* 0x000fe200000006ff */
[----:B------:R-:W-:-:S04]  /*2410*/  IMAD.MOV.U32 R2, RZ, RZ, c[0x0][0x22c] ;  /* 0x00008b00ff027624 */ /* 0x000fc800078e00ff */
[----:B------:R-:W-:-:S04]  /*2420*/  IMAD R2, R2, c[0x0][0x1c0], RZ ;  /* 0x0000700002027a24 */ /* 0x000fc800078e02ff */
[C---:B------:R-:W-:Y:S01]  /*2430*/  IMAD.SHL.U32 R245, R2.reuse, 0x10, RZ ;  /* 0x0000001002f57824 */ /* 0x040fe200078e00ff */
[----:B------:R-:W-:-:S04]  /*2440*/  SHF.L.U32 R215, R2, 0x3, RZ ;  /* 0x0000000302d77819 */ /* 0x000fc800000006ff */
[C---:B------:R-:W-:Y:S02]  /*2450*/  IADD3 R250, R245.reuse, 0x40, RZ ;  /* 0x00000040f5fa7810 */ /* 0x040fe40007ffe0ff */
[C---:B------:R-:W-:Y:S02]  /*2460*/  IADD3 R251, R245.reuse, 0x20, RZ ;  /* 0x00000020f5fb7810 */ /* 0x040fe40007ffe0ff */
[----:B------:R-:W-:Y:S01]  /*2470*/  IADD3 R249, R245, 0x60, RZ ;  /* 0x00000060f5f97810 */ /* 0x000fe20007ffe0ff */
[----:B-1----:R-:W-:Y:S01]  /*2480*/  @P3 IMAD.SHL.U32 R0, R0, 0x2, RZ ;  /* 0x0000000200003824 */ /* 0x002fe200078e00ff */
[----:B---3--:R-:W-:Y:S01]  /*2490*/  IADD3 R4, R240, 0x3c6ef372, RZ ;  /* 0x3c6ef372f0047810 */ /* 0x008fe20007ffe0ff */
[C---:B------:R-:W-:Y:S01]  /*24a0*/  IMAD.IADD R247, R215.reuse, 0x1, R250 ;  /* 0x00000001d7f77824 */ /* 0x040fe200078e02fa */
[C---:B------:R-:W-:Y:S01]  /*24b0*/  IADD3 R246, R215.reuse, R249, RZ ;  /* 0x000000f9d7f67210 */ /* 0x040fe20007ffe0ff */
[----:B------:R-:W-:Y:S01]  /*24c0*/  IMAD.IADD R248, R215, 0x1, R251 ;  /* 0x00000001d7f87824 */ /* 0x000fe200078e02fb */
[----:B------:R-:W-:Y:S01]  /*24d0*/  IADD3 R4, R241, 0x32370b8f, RZ ;  /* 0x32370b8ff1047810 */ /* 0x000fe20007ffe0ff */
[----:B------:R-:W-:Y:S01]  /*24e0*/  IMAD.MOV.U32 R201, RZ, RZ, 0x20 ;  /* 0x00000020ffc97424 */ /* 0x000fe200078e00ff */
[----:B------:R-:W-:-:S02]  /*24f0*/  R2P PR, R8, 0x6 ;  /* 0x0000000608007804 */ /* 0x000fc40000000000 */
[----:B------:R-:W-:Y:S02]  /*2500*/  IADD3 R4, R240, 0x1715609d, RZ ;  /* 0x1715609df0047810 */ /* 0x000fe40007ffe0ff */
[----:B------:R-:W-:Y:S01]  /*2510*/  IADD3 R4, R241, 0x646e171e, RZ ;  /* 0x646e171ef1047810 */ /* 0x000fe20007ffe0ff */
[----:B------:R-:W-:Y:S01]  /*2520*/  IMAD.IADD R4, R215, 0x1, R248 ;  /* 0x00000001d7047824 */ /* 0x000fe200078e02f8 */
[----:B------:R-:W-:Y:S01]  /*2530*/  SEL R201, R201, 0xffffffe0, !P1 ;  /* 0xffffffe0c9c97807 */ /* 0x000fe20004800000 */
[----:B------:R-:W-:Y:S02]  /*2540*/  IMAD.SHL.U32 R193, R204, 0x2, RZ ;  /* 0x00000002ccc17824 */ /* 0x000fe400078e00ff */
[----:B------:R-:W-:Y:S01]  /*2550*/  IMAD.IADD R234, R215, 0x1, R4 ;  /* 0x00000001d7ea7824 */ /* 0x000fe200078e0204 */
[----:B------:R-:W-:Y:S01]  /*2560*/  SEL R192, R192, 0xffffffc0, !P2 ;  /* 0xffffffc0c0c07807 */ /* 0x000fe20005000000 */
[----:B------:R-:W-:Y:S01]  /*2570*/  IMAD.IADD R196, R194, 0x1, R201 ;  /* 0x00000001c2c47824 */ /* 0x000fe200078e02c9 */
[C---:B------:R-:W-:Y:S01]  /*2580*/  IADD3 R6, R240.reuse, -0x61c88647, RZ ;  /* 0x9e3779b9f0067810 */ /* 0x040fe20007ffe0ff */
[----:B------:R-:W-:Y:S01]  /*2590*/  IMAD.IADD R195, R201, 0x1, R193 ;  /* 0x00000001c9c37824 */ /* 0x000fe200078e02c1 */
[----:B------:R-:W-:Y:S01]  /*25a0*/  IADD3 R5, R241, -0x4498517b, RZ ;  /* 0xbb67ae85f1057810 */ /* 0x000fe20007ffe0ff */
[----:B------:R-:W-:Y:S01]  /*25b0*/  IMAD.IADD R233, R215, 0x1, R234 ;  /* 0x00000001d7e97824 */ /* 0x000fe200078e02ea */
[C---:B------:R-:W-:Y:S01]  /*25c0*/  IADD3 R6, R241.reuse, 0x76cf5d0a, RZ ;  /* 0x76cf5d0af1067810 */ /* 0x040fe20007ffe0ff */
[----:B------:R-:W-:Y:S01]  /*25d0*/  IMAD.MOV.U32 R220, RZ, RZ, R31 ;  /* 0x000000ffffdc7224 */ /* 0x000fe200078e001f */
[C---:B------:R-:W-:Y:S01]  /*25e0*/  IADD3 R5, R240.reuse, -0x255992d5, RZ ;  /* 0xdaa66d2bf0057810 */ /* 0x040fe20007ffe0ff */
[----:B------:R-:W-:Y:S01]  /*25f0*/  CS2R R94, SRZ ;  /* 0x00000000005e7805 */ /* 0x000fe2000001ff00 */
[----:B------:R-:W-:Y:S01]  /*2600*/  MOV R221, R30 ;  /* 0x0000001e00dd7202 */ /* 0x000fe20000000f00 */
[----:B------:R-:W-:Y:S01]  /*2610*/  CS2R R92, SRZ ;  /* 0x00000000005c7805 */ /* 0x000fe2000001ff00 */
[----:B------:R-:W-:Y:S01]  /*2620*/  IADD3 R6, R240, 0x78dde6e4, RZ ;  /* 0x78dde6e4f0067810 */ /* 0x000fe20007ffe0ff */
[----:B------:R-:W-:Y:S01]  /*2630*/  CS2R R98, SRZ ;  /* 0x0000000000627805 */ /* 0x000fe2000001ff00 */
[C---:B------:R-:W-:Y:S01]  /*2640*/  IADD3 R5, R241.reuse, -0x126145ec, RZ ;  /* 0xed9eba14f1057810 */ /* 0x040fe20007ffe0ff */
        /* <DEDUP_REMOVED lines=29> */
[----:B------:R-:W-:Y:S01]  /*2820*/  IMAD.WIDE.U32 R228, R228, -0x2daee0ad, RZ ;  /* 0xd2511f53e4e47825 */ /* 0x000fe200078e00ff */
[----:B------:R-:W-:-:S02]  /*2830*/  IADD3 R6, R241, -0x56f99767, RZ ;  /* 0xa9066899f1067810 */ /* 0x000fc40007ffe0ff */
[----:B------:R-:W-:Y:S01]  /*2840*/  IADD3 R5, R240, -0x4ab325aa, RZ ;  /* 0xb54cda56f0057810 */ /* 0x000fe20007ffe0ff */
[----:B------:R-:W-:Y:S01]  /*2850*/  IMAD.IADD R200, R192, 0x1, R196 ;  /* 0x00000001c0c87824 */ /* 0x000fe200078e02c4 */
[----:B------:R-:W-:Y:S01]  /*2860*/  IADD3 R199, R194, R192, RZ ;  /* 0x000000c0c2c77210 */ /* 0x000fe20007ffe0ff */
[C---:B------:R-:W-:Y:S01]  /*2870*/  IMAD.IADD R197, R192.reuse, 0x1, R195 ;  /* 0x00000001c0c57824 */ /* 0x040fe200078e02c3 */
[----:B------:R-:W-:Y:S01]  /*2880*/  IADD3 R198, R192, R193, RZ ;  /* 0x000000c1c0c67210 */ /* 0x000fe20007ffe0ff */
[----:B------:R-:W-:Y:S01]  /*2890*/  IMAD.IADD R237, R215, 0x1, R233 ;  /* 0x00000001d7ed7824 */ /* 0x000fe200078e02e9 */
[----:B--2---:R-:W-:Y:S01]  /*28a0*/  @P3 LOP3.LUT R243, R3, 0x6, R0, 0xf8, !PT ;  /* 0x0000000603f33812 */ /* 0x004fe200078ef800 */
[C---:B------:R-:W-:Y:S01]  /*28b0*/  IMAD.IADD R3, R215.reuse, 0x1, R247 ;  /* 0x00000001d7037824 */ /* 0x040fe200078e02f7 */
[----:B------:R-:W-:-:S03]  /*28c0*/  IADD3 R0, R215, R246, RZ ;  /* 0x000000f6d7007210 */ /* 0x000fc60007ffe0ff */
[C---:B------:R-:W-:Y:S01]  /*28d0*/  IMAD.IADD R232, R215.reuse, 0x1, R3 ;  /* 0x00000001d7e87824 */ /* 0x040fe200078e0203 */
[----:B------:R-:W-:-:S03]  /*28e0*/  IADD3 R230, R215, R0, RZ ;  /* 0x00000000d7e67210 */ /* 0x000fc60007ffe0ff */
[C---:B------:R-:W-:Y:S01]  /*28f0*/  IMAD.IADD R231, R215.reuse, 0x1, R232 ;  /* 0x00000001d7e77824 */ /* 0x040fe200078e02e8 */
[----:B------:R-:W-:-:S04]  /*2900*/  IADD3 R227, R215, R230, RZ ;  /* 0x000000e6d7e37210 */ /* 0x000fc80007ffe0ff */
[C---:B------:R-:W-:Y:S01]  /*2910*/  IADD3 R236, R215.reuse, R231, RZ ;  /* 0x000000e7d7ec7210 */ /* 0x040fe20007ffe0ff */
[----:B----4-:R-:W-:Y:S02]  /*2920*/  IMAD.IADD R235, R215, 0x1, R227 ;  /* 0x00000001d7eb7824 */ /* 0x010fe400078e02e3 */
.L_x_678:
[----:B------:R-:W0:Y:S01]  /*2930*/  LDGDEPBAR ;  /* 0x00000000000079af */ /* 0x000e220000000000 */
[C---:B------:R-:W-:Y:S01]  /*2940*/  IMAD.IADD R0, R187.reuse, 0x1, R201 ;  /* 0x00000001bb007824 */ /* 0x040fe200078e02c9 */
[----:B-----5:R-:W-:Y:S01]  /*2950*/  FSETP.NEU.FTZ.AND P0, PT, R218, -INF , PT ;  /* 0xff800000da00780b */ /* 0x020fe20003f1d000 */
[--C-:B------:R-:W-:Y:S02]  /*2960*/  IMAD.IADD R3, R187, 0x1, R192.reuse ;  /* 0x00000001bb037824 */ /* 0x100fe400078e02c0 */
[----:B------:R-:W-:Y:S03]  /*2970*/  IMAD.IADD R2, R0, 0x1, R192 ;  /* 0x0000000100027824 */ /* 0x000fe600078e02c0 */
[----:B------:R-:W2:Y:S04]  /*2980*/  LDL R171, [R1+0x4] ;  /* 0x0000040001ab7983 */ /* 0x000ea80000100800 */
[----:B------:R-:W1:Y:S08]  /*2990*/  S2R R169, SR_TID.X ;  /* 0x0000000000a97919 */ /* 0x000e700000002100 */
[----:B------:R-:W3:Y:S01]  /*29a0*/  S2R R170, SR_TID.X ;  /* 0x0000000000aa7919 */ /* 0x000ee20000002100 */
[----:B------:R-:W-:Y:S07]  /*29b0*/  DEPBAR.LE SB0, 0x0 ;  /* 0x000080000000791a */ /* 0x000fee0000000000 */
[----:B------:R-:W-:Y:S01]  /*29c0*/  BAR.SYNC.DEFER_BLOCKING 0x0 ;  /* 0x0000000000007b1d */ /* 0x000fe20000010000 */
[----:B-1----:R-:W-:Y:S04]  /*29d0*/  SHF.R.S32.HI R169, RZ, 0x1f, R169 ;  /* 0x0000001fffa97819 */ /* 0x002fe800000114a9 */
[----:B---3--:R-:W-:Y:S02]  /*29e0*/  LEA.HI R169, R169, R170, RZ, 0x7 ;  /* 0x000000aaa9a97211 */ /* 0x008fe400078f38ff */
[----:B------:R-:W-:Y:S02]  /*29f0*/  IADD3 R170, R240, -0x61c88647, RZ ;  /* 0x9e3779b9f0aa7810 */ /* 0x000fe40007ffe0ff */
[----:B------:R-:W-:Y:S01]  /*2a00*/  SHF.R.S32.HI R169, RZ, 0x7, R169 ;  /* 0x00000007ffa97819 */ /* 0x000fe200000114a9 */
        /* <DEDUP_REMOVED lines=11> */
[----:B------:R-:W-:Y:S07]  /*2ac0*/  LDSM.16.M88.4 R52, [R3] ;  /* 0x000000000334783b */ /* 0x000fee0000000200 */
[C---:B----4-:R-:W-:Y:S08]  /*2ad0*/  HMMA.16816.F32.BF16 R4, R56.reuse, R60, R4 ;  /* 0x0000003c3804723c */ /* 0x050ff00000041804 */
[C---:B------:R-:W-:Y:S01]  /*2ae0*/  HMMA.16816.F32.BF16 R8, R56.reuse, R62, R8 ;  /* 0x0000003e3808723c */ /* 0x040fe20000041808 */
[----:B------:R-:W1:Y:S07]  /*2af0*/  LDSM.16.M88.4 R60, [R188+0xc000] ;  /* 0x00c00000bc3c783b */ /* 0x000e6e0000000200 */
[C---:B------:R-:W-:Y:S08]  /*2b00*/  HMMA.16816.F32.BF16 R12, R56.reuse, R64, R12 ;  /* 0x00000040380c723c */ /* 0x040ff0000004180c */
[----:B------:R-:W-:Y:S01]  /*2b10*/  HMMA.16816.F32.BF16 R16, R56, R66, R16 ;  /* 0x000000423810723c */ /* 0x000fe20000041810 */
[----:B------:R-:W3:Y:S08]  /*2b20*/  LDSM.16.M88.4 R56, [R188+0xc800] ;  /* 0x00c80000bc38783b */ /* 0x000ef00000000200 */
[----:B------:R-:W-:Y:S01]  /*2b30*/  LDSM.16.M88.4 R64, [R191+0xc000] ;  /* 0x00c00000bf40783b */ /* 0x000fe20000000200 */
[C---:B-1----:R-:W-:Y:S08]  /*2b40*/  HMMA.16816.F32.BF16 R4, R52.reuse, R60, R4 ;  /* 0x0000003c3404723c */ /* 0x042ff00000041804 */
[C---:B------:R-:W-:Y:S01]  /*2b50*/  HMMA.16816.F32.BF16 R8, R52.reuse, R62, R8 ;  /* 0x0000003e3408723c */ /* 0x040fe20000041808 */
[----:B------:R-:W1:Y:S07]  /*2b60*/  LDSM.16.M88.4 R60, [R2] ;  /* 0x00000000023c783b */ /* 0x000e6e0000000200 */
[C---:B---3--:R-:W-:Y:S08]  /*2b70*/  HMMA.16816.F32.BF16 R12, R52.reuse, R56, R12 ;  /* 0x00000038340c723c */ /* 0x048ff0000004180c */
[----:B------:R-:W-:Y:S01]  /*2b80*/  HMMA.16816.F32.BF16 R16, R52, R58, R16 ;  /* 0x0000003a3410723c */ /* 0x000fe20000041810 */
[----:B------:R-:W3:Y:S08]  /*2b90*/  LDSM.16.M88.4 R52, [R191+0xc800] ;  /* 0x00c80000bf34783b */ /* 0x000ef00000000200 */
[----:B------:R-:W-:Y:S01]  /*2ba0*/  LDSM.16.M88.4 R56, [R187+0x2000] ;  /* 0x00200000bb38783b */ /* 0x000fe20000000200 */
[C---:B-1----:R-:W-:Y:S08]  /*2bb0*/  HMMA.16816.F32.BF16 R4, R60.reuse, R64, R4 ;  /* 0x000000403c04723c */ /* 0x042ff00000041804 */
[C---:B------:R-:W-:Y:S01]  /*2bc0*/  HMMA.16816.F32.BF16 R8, R60.reuse, R66, R8 ;  /* 0x000000423c08723c */ /* 0x040fe20000041808 */
[----:B------:R-:W1:Y:S07]  /*2bd0*/  LDSM.16.M88.4 R64, [R190+0xe000] ;  /* 0x00e00000be40783b */ /* 0x000e6e0000000200 */
[C---:B---3--:R-:W-:Y:S08]  /*2be0*/  HMMA.16816.F32.BF16 R12, R60.reuse, R52, R12 ;  /* 0x000000343c0c723c */ /* 0x048ff0000004180c */
[----:B------:R-:W-:Y:S01]  /*2bf0*/  HMMA.16816.F32.BF16 R16, R60, R54, R16 ;  /* 0x000000363c10723c */ /* 0x000fe20000041810 */
[----:B------:R-:W3:Y:S08]  /*2c00*/  LDSM.16.M88.4 R52, [R190+0xe800] ;  /* 0x00e80000be34783b */ /* 0x000ef00000000200 */
[----:B------:R4:W-:Y:S01]  /*2c10*/  LDSM.16.M88.4 R60, [R0+0x2000] ;  /* 0x00200000003c783b */ /* 0x0009e20000000200 */
[C---:B-1----:R-:W-:Y:S05]  /*2c20*/  HMMA.16816.F32.BF16 R4, R56.reuse, R64, R4 ;  /* 0x000000403804723c */ /* 0x042fea0000041804 */
[----:B----4-:R-:W-:Y:S03]  /*2c30*/  @P3 IMAD R0, R238, 0x40, R243 ;  /* 0x00000040ee003824 */ /* 0x010fe600078e02f3 */
[C---:B------:R-:W-:Y:S01]  /*2c40*/  HMMA.16816.F32.BF16 R8, R56.reuse, R66, R8 ;  /* 0x000000423808723c */ /* 0x040fe20000041808 */
[----:B------:R-:W1:Y:S02]  /*2c50*/  LDSM.16.M88.4 R64, [R189+0xe000] ;  /* 0x00e00000bd40783b */ /* 0x000e640000000200 */
[-C--:B------:R-:W-:Y:S05]  /*2c60*/  @P3 ISETP.GE.AND P1, PT, R0, R212.reuse, PT ;  /* 0x000000d40000320c */ /* 0x080fea0003f26270 */
[C---:B---3--:R-:W-:Y:S08]  /*2c70*/  HMMA.16816.F32.BF16 R12, R56.reuse, R52, R12 ;  /* 0x00000034380c723c */ /* 0x048ff0000004180c */
[----:B------:R-:W-:Y:S01]  /*2c80*/  HMMA.16816.F32.BF16 R16, R56, R54, R16 ;  /* 0x000000363810723c */ /* 0x000fe20000041810 */
[----:B------:R-:W3:Y:S08]  /*2c90*/  LDSM.16.M88.4 R52, [R189+0xe800] ;  /* 0x00e80000bd34783b */ /* 0x000ef00000000200 */
[----:B------:R4:W2:Y:S01]  /*2ca0*/  LDSM.16.M88.4 R56, [R3+0x2000] ;  /* 0x002000000338783b */ /* 0x0008a20000000200 */
[C---:B-1----:R-:W-:Y:S05]  /*2cb0*/  HMMA.16816.F32.BF16 R4, R60.reuse, R64, R4 ;  /* 0x000000403c04723c */ /* 0x042fea0000041804 */
[----:B----4-:R-:W-:Y:S03]  /*2cc0*/  FMUL.FTZ R3, R218, 1.4426950216293334961 ;  /* 0x3fb8aa3bda037820 */ /* 0x010fe60000410000 */
[C---:B------:R-:W-:Y:S01]  /*2cd0*/  HMMA.16816.F32.BF16 R8, R60.reuse, R66, R8 ;  /* 0x000000423c08723c */ /* 0x040fe20000041808 */
[----:B------:R-:W-:Y:S03]  /*2ce0*/  LDSM.16.M88.4 R64, [R191+0xe000] ;  /* 0x00e00000bf40783b */ /* 0x000fe60000000200 */
[----:B------:R-:W-:Y:S02]  /*2cf0*/  FSEL R3, R3, RZ, P0 ;  /* 0x000000ff03037208 */ /* 0x000fe40000000000 */
[C---:B------:R-:W-:Y:S02]  /*2d00*/  FSETP.NEU.FTZ.AND P0, PT, R219.reuse, -INF , PT ;  /* 0xff800000db00780b */ /* 0x040fe40003f1d000 */
[C---:B---3--:R-:W-:Y:S08]  /*2d10*/  HMMA.16816.F32.BF16 R12, R60.reuse, R52, R12 ;  /* 0x000000343c0c723c */ /* 0x048ff0000004180c */
[----:B------:R-:W-:Y:S01]  /*2d20*/  HMMA.16816.F32.BF16 R16, R60, R54, R16 ;  /* 0x000000363c10723c */ /* 0x000fe20000041810 */
[----:B------:R-:W1:Y:S07]  /*2d30*/  LDSM.16.M88.4 R52, [R188+0xe800] ;  /* 0x00e80000bc34783b */ /* 0x000e6e0000000200 */
[C---:B--2---:R-:W-:Y:S01]  /*2d40*/  HMMA.16816.F32.BF16 R4, R56.reuse, R100, R4 ;  /* 0x000000643804723c */ /* 0x044fe20000041804 */
[----:B------:R2:W3:Y:S07]  /*2d50*/  LDSM.16.M88.4 R60, [R2+0x2000] ;  /* 0x00200000023c783b */ /* 0x0004ee0000000200 */
[C---:B------:R-:W-:Y:S04]  /*2d60*/  HMMA.16816.F32.BF16 R8, R56.reuse, R102, R8 ;  /* 0x000000663808723c */ /* 0x040fe80000041808 */
[----:B--2---:R-:W-:Y:S04]  /*2d70*/  @P3 IADD3 R2, R0, 0x1, RZ ;  /* 0x0000000100023810 */ /* 0x004fe80007ffe0ff */
[-C--:B------:R-:W-:Y:S01]  /*2d80*/  @P3 ISETP.GE.AND P2, PT, R2, R212.reuse, PT ;  /* 0x000000d40200320c */ /* 0x080fe20003f46270 */
[----:B------:R-:W-:Y:S01]  /*2d90*/  FMUL.FTZ R2, R219, 1.4426950216293334961 ;  /* 0x3fb8aa3bdb027820 */ /* 0x000fe20000410000 */
[C---:B-1----:R-:W-:Y:S04]  /*2da0*/  HMMA.16816.F32.BF16 R12, R56.reuse, R52, R12 ;  /* 0x00000034380c723c */ /* 0x042fe8000004180c */
[----:B------:R-:W-:Y:S04]  /*2db0*/  FSEL R2, R2, RZ, P0 ;  /* 0x000000ff02027208 */ /* 0x000fe80000000000 */
[----:B------:R-:W-:Y:S01]  /*2dc0*/  HMMA.16816.F32.BF16 R16, R56, R54, R16 ;  /* 0x000000363810723c */ /* 0x000fe20000041810 */
[----:B------:R-:W1:Y:S06]  /*2dd0*/  LDSM.16.M88.4 R52, [R191+0xe800] ;  /* 0x00e80000bf34783b */ /* 0x000e6c0000000200 */
[----:B------:R-:W-:Y:S01]  /*2de0*/  IMAD R56, R213, 0x4, R171 ;  /* 0x00000004d5387824 */ /* 0x000fe200078e02ab */
[C---:B---3--:R-:W-:Y:S05]  /*2df0*/  HMMA.16816.F32.BF16 R4, R60.reuse, R64, R4 ;  /* 0x000000403c04723c */ /* 0x048fea0000041804 */
[----:B------:R-:W-:Y:S02]  /*2e00*/  IMAD.WIDE.U32 R56, R56, -0x326172a9, RZ ;  /* 0xcd9e8d5738387825 */ /* 0x000fe400078e00ff */
[----:B------:R-:W-:Y:S01]  /*2e10*/  IADD3 R65, R240, -0x255992d5, RZ ;  /* 0xdaa66d2bf0417810 */ /* 0x000fe20007ffe0ff */
[C---:B------:R-:W-:Y:S04]  /*2e20*/  HMMA.16816.F32.BF16 R8, R60.reuse, R66, R8 ;  /* 0x000000423c08723c */ /* 0x040fe80000041808 */
[----:B------:R-:W-:Y:S11]  /*2e30*/  IADD3 R64, R241, 0x32370b8f, RZ ;  /* 0x32370b8ff1407810 */ /* 0x000ff60007ffe0ff */
[----:B------:R-:W-:Y:S01]  /*2e40*/  @!UPT UIADD3 URZ, URZ, URZ, URZ ;  /* 0x0000003f3f3ff290 */ /* 0x000fe2000fffe03f */
[----:B------:R-:W-:Y:S02]  /*2e50*/  @P3 FSEL R5, R5, -INF , !P2 ;  /* 0xff80000005053808 */ /* 0x000fe40005000000 */
[----:B------:R-:W-:Y:S02]  /*2e60*/  @P3 FSEL R4, R4, -INF , !P1 ;  /* 0xff80000004043808 */ /* 0x000fe40004800000 */
[----:B------:R-:W-:Y:S01]  /*2e70*/  @P3 FSEL R6, R6, -INF , !P1 ;  /* 0xff80000006063808 */ /* 0x000fe20004800000 */
[--C-:B------:R-:W-:Y:S01]  /*2e80*/  FFMA.FTZ R5, R5, c[0x0][0x23c], -R3.reuse ;  /* 0x00008f0005057a23 */ /* 0x100fe20000010803 */
[----:B------:R-:W-:Y:S01]  /*2e90*/  @P3 FSEL R7, R7, -INF , !P2 ;  /* 0xff80000007073808 */ /* 0x000fe20005000000 */
[----:B------:R-:W-:Y:S01]  /*2ea0*/  FFMA.FTZ R4, R4, c[0x0][0x23c], -R3 ;  /* 0x00008f0004047a23 */ /* 0x000fe20000010803 */
[C---:B-1----:R-:W-:Y:S01]  /*2eb0*/  HMMA.16816.F32.BF16 R12, R60.reuse, R52, R12 ;  /* 0x000000343c0c723c */ /* 0x042fe2000004180c */
[----:B------:R1:W-:Y:S02]  /*2ec0*/  MUFU.EX2 R103, R5 ;  /* 0x0000000500677308 */ /* 0x0003e40000000800 */
[--C-:B------:R-:W-:Y:S02]  /*2ed0*/  FFMA.FTZ R6, R6, c[0x0][0x23c], -R2.reuse ;  /* 0x00008f0006067a23 */ /* 0x100fe40000010802 */
[--C-:B------:R-:W-:Y:S03]  /*2ee0*/  FFMA.FTZ R101, R7, c[0x0][0x23c], -R2.reuse ;  /* 0x00008f0007657a23 */ /* 0x100fe60000010802 */
[----:B------:R-:W-:Y:S03]  /*2ef0*/  HMMA.16816.F32.BF16 R16, R60, R54, R16 ;  /* 0x000000363c10723c */ /* 0x000fe60000041810 */
[----:B------:R2:W3:Y:S04]  /*2f00*/  MUFU.EX2 R168, R4 ;  /* 0x0000000400a87308 */ /* 0x0004e80000000800 */
[----:B------:R-:W-:Y:S05]  /*2f10*/  IMAD.MOV.U32 R63, RZ, RZ, c[0x0][0x22c] ;  /* 0x00008b00ff3f7624 */ /* 0x000fea00078e00ff */
[----:B------:R-:W-:Y:S01]  /*2f20*/  IMAD R63, R63, c[0x0][0x1c0], RZ ;  /* 0x000070003f3f7a24 */ /* 0x000fe200078e02ff */
[----:B------:R4:W3:Y:S03]  /*2f30*/  MUFU.EX2 R102, R6 ;  /* 0x0000000600667308 */ /* 0x0008e60000000800 */
[----:B------:R-:W-:Y:S01]  /*2f40*/  IMAD.U32 R63, R63, -0x40, RZ ;  /* 0xffffffc03f3f7824 */ /* 0x000fe200078e00ff */
[----:B-1----:R-:W-:Y:S04]  /*2f50*/  @P3 IADD3 R5, R0, 0x8, RZ ;  /* 0x0000000800053810 */ /* 0x002fe80007ffe0ff */
[----:B------:R-:W-:Y:S02]  /*2f60*/  @P3 ISETP.GE.AND P0, PT, R5, R212, PT ;  /* 0x000000d40500320c */ /* 0x000fe40003f06270 */
[----:B------:R-:W1:Y:S02]  /*2f70*/  MUFU.EX2 R101, R101 ;  /* 0x0000006500657308 */ /* 0x000e640000000800 */
[----:B------:R-:W-:Y:S02]  /*2f80*/  @P3 FSEL R8, R8, -INF , !P0 ;  /* 0xff80000008083808 */ /* 0x000fe40004000000 */
[----:B------:R-:W-:Y:S01]  /*2f90*/  @P3 FSEL R10, R10, -INF , !P0 ;  /* 0xff8000000a0a3808 */ /* 0x000fe20004000000 */
[----:B--2---:R-:W-:Y:S01]  /*2fa0*/  IMAD R4, R238, 0x2, R169 ;  /* 0x00000002ee047824 */ /* 0x004fe200078e02a9 */
[----:B------:R-:W-:Y:S01]  /*2fb0*/  IADD3 R169, R241, -0x4498517b, RZ ;  /* 0xbb67ae85f1a97810 */ /* 0x000fe20007ffe0ff */
[----:B------:R-:W-:Y:S02]  /*2fc0*/  FFMA.FTZ R8, R8, c[0x0][0x23c], -R3 ;  /* 0x00008f0008087a23 */ /* 0x000fe40000010803 */
[----:B------:R-:W-:Y:S01]  /*2fd0*/  FFMA.FTZ R10, R10, c[0x0][0x23c], -R2 ;  /* 0x00008f000a0a7a23 */ /* 0x000fe20000010802 */
[----:B------:R-:W-:Y:S01]  /*2fe0*/  LOP3.LUT R4, R229, R241, R4, 0x96, !PT ;  /* 0x000000f1e5047212 */ /* 0x000fe200078e9604 */
[----:B------:R2:W-:Y:S01]  /*2ff0*/  MUFU.EX2 R100, R8 ;  /* 0x0000000800647308 */ /* 0x0005e20000000800 */
[----:B----4-:R-:W-:Y:S03]  /*3000*/  LOP3.LUT R6, R57, R244, R240, 0x96, !PT ;  /* 0x000000f439067212 */ /* 0x010fe600078e96f0 */
[----:B------:R-:W-:Y:S04]  /*3010*/  IMAD.WIDE.U32 R4, R4, -0x326172a9, RZ ;  /* 0xcd9e8d5704047825 */ /* 0x000fe800078e00ff */
[----:B------:R-:W-:Y:S01]  /*3020*/  IMAD.WIDE.U32 R6, R6, -0x2daee0ad, RZ ;  /* 0xd2511f5306067825 */ /* 0x000fe200078e00ff */
[----:B------:R-:W-:Y:S01]  /*3030*/  LOP3.LUT R58, R5, R56, R170, 0x96, !PT ;  /* 0x00000038053a7212 */ /* 0x000fe200078e96aa */
[----:B------:R4:W-:Y:S01]  /*3040*/  MUFU.EX2 R66, R10 ;  /* 0x0000000a00427308 */ /* 0x0009e20000000800 */
[----:B------:R-:W-:Y:S02]  /*3050*/  @P3 IADD3 R5, R0, 0x9, RZ ;  /* 0x0000000900053810 */ /* 0x000fe40007ffe0ff */
[----:B------:R-:W-:Y:S01]  /*3060*/  LOP3.LUT R56, R7, R228, R169, 0x96, !PT ;  /* 0x000000e407387212 */ /* 0x000fe200078e96a9 */
[----:B------:R-:W-:Y:S01]  /*3070*/  IMAD.WIDE.U32 R58, R58, -0x2daee0ad, RZ ;  /* 0xd2511f533a3a7825 */ /* 0x000fe200078e00ff */
[----:B------:R-:W-:Y:S02]  /*3080*/  IADD3 R170, R241, 0x76cf5d0a, RZ ;  /* 0x76cf5d0af1aa7810 */ /* 0x000fe40007ffe0ff */
[----:B------:R-:W-:Y:S01]  /*3090*/  IADD3 R169, R240, 0x3c6ef372, RZ ;  /* 0x3c6ef372f0a97810 */ /* 0x000fe20007ffe0ff */
[----:B------:R-:W-:Y:S01]  /*30a0*/  IMAD.WIDE.U32 R56, R56, -0x326172a9, RZ ;  /* 0xcd9e8d5738387825 */ /* 0x000fe200078e00ff */
[----:B------:R-:W-:Y:S02]  /*30b0*/  @P3 ISETP.GE.AND P1, PT, R5, R212, PT ;  /* 0x000000d40500320c */ /* 0x000fe40003f26270 */
[----:B------:R-:W-:Y:S02]  /*30c0*/  LOP3.LUT R6, R59, R6, R170, 0x96, !PT ;  /* 0x000000063b067212 */ /* 0x000fe400078e96aa */
[----:B------:R-:W-:Y:S02]  /*30d0*/  @P3 FSEL R9, R9, -INF , !P1 ;  /* 0xff80000009093808 */ /* 0x000fe40004800000 */
[----:B--2---:R-:W-:Y:S01]  /*30e0*/  LOP3.LUT R8, R57, R4, R169, 0x96, !PT ;  /* 0x0000000439087212 */ /* 0x004fe200078e96a9 */
[----:B------:R-:W-:Y:S01]  /*30f0*/  IMAD.WIDE.U32 R6, R6, -0x326172a9, RZ ;  /* 0xcd9e8d5706067825 */ /* 0x000fe200078e00ff */
[----:B------:R-:W-:Y:S02]  /*3100*/  @P3 FSEL R11, R11, -INF , !P1 ;  /* 0xff8000000b0b3808 */ /* 0x000fe40004800000 */
[----:B------:R-:W-:Y:S01]  /*3110*/  IADD3 R169, R241, 0x646e171e, RZ ;  /* 0x646e171ef1a97810 */ /* 0x000fe20007ffe0ff */
[----:B------:R-:W-:Y:S01]  /*3120*/  FFMA.FTZ R67, R9, c[0x0][0x23c], -R3 ;  /* 0x00008f0009437a23 */ /* 0x000fe20000010803 */
[----:B------:R-:W-:Y:S01]  /*3130*/  LOP3.LUT R52, R7, R56, R65, 0x96, !PT ;  /* 0x0000003807347212 */ /* 0x000fe200078e9641 */
[----:B------:R-:W-:Y:S01]  /*3140*/  IMAD.WIDE.U32 R8, R8, -0x2daee0ad, RZ ;  /* 0xd2511f5308087825 */ /* 0x000fe200078e00ff */
[----:B------:R-:W-:Y:S02]  /*3150*/  IADD3 R65, R241, -0x126145ec, RZ ;  /* 0xed9eba14f1417810 */ /* 0x000fe40007ffe0ff */
[----:B------:R-:W-:Y:S01]  /*3160*/  @P3 IADD3 R7, R0, 0x10, RZ ;  /* 0x0000001000073810 */ /* 0x000fe20007ffe0ff */
[----:B------:R-:W-:Y:S01]  /*3170*/  IMAD.WIDE.U32 R52, R52, -0x2daee0ad, RZ ;  /* 0xd2511f5334347825 */ /* 0x000fe200078e00ff */
[----:B------:R-:W-:Y:S01]  /*3180*/  LOP3.LUT R4, R9, R58, R64, 0x96, !PT ;  /* 0x0000003a09047212 */ /* 0x000fe200078e9640 */
[----:B------:R-:W2:Y:S01]  /*3190*/  MUFU.EX2 R67, R67 ;  /* 0x0000004300437308 */ /* 0x000ea20000000800 */
[----:B------:R-:W-:Y:S02]  /*31a0*/  IADD3 R64, R240, 0x78dde6e4, RZ ;  /* 0x78dde6e4f0407810 */ /* 0x000fe40007ffe0ff */
[----:B----4-:R-:W-:Y:S01]  /*31b0*/  LOP3.LUT R10, R53, R8, R65, 0x96, !PT ;  /* 0x00000008350a7212 */ /* 0x010fe200078e9641 */
[----:B------:R-:W-:Y:S01]  /*31c0*/  IMAD.WIDE.U32 R4, R4, -0x326172a9, RZ ;  /* 0xcd9e8d5704047825 */ /* 0x000fe200078e00ff */
[----:B------:R-:W-:Y:S02]  /*31d0*/  @P3 ISETP.GE.AND P0, PT, R7, R212, PT ;  /* 0x000000d40700320c */ /* 0x000fe40003f06270 */
[----:B------:R-:W-:Y:S01]  /*31e0*/  @P3 IADD3 R7, R0, 0x18, RZ ;  /* 0x0000001800073810 */ /* 0x000fe20007ffe0ff */
[----:B------:R-:W-:Y:S01]  /*31f0*/  FFMA.FTZ R65, R11, c[0x0][0x23c], -R2 ;  /* 0x00008f000b417a23 */ /* 0x000fe20000010802 */
[----:B------:R-:W-:Y:S01]  /*3200*/  LOP3.LUT R8, R5, R6, R64, 0x96, !PT ;  /* 0x0000000605087212 */ /* 0x000fe200078e9640 */
[----:B------:R-:W-:Y:S01]  /*3210*/  IMAD.WIDE.U32 R10, R10, -0x326172a9, RZ ;  /* 0xcd9e8d570a0a7825 */ /* 0x000fe200078e00ff */
[----:B------:R-:W-:Y:S02]  /*3220*/  @P3 IADD3 R5, R0, 0x11, RZ ;  /* 0x0000001100053810 */ /* 0x000fe40007ffe0ff */
[----:B------:R-:W-:Y:S01]  /*3230*/  IADD3 R64, R240, 0x1715609d, RZ ;  /* 0x1715609df0407810 */ /* 0x000fe20007ffe0ff */
[----:B------:R-:W-:Y:S01]  /*3240*/  IMAD.WIDE.U32 R8, R8, -0x2daee0ad, RZ ;  /* 0xd2511f5308087825 */ /* 0x000fe200078e00ff */
[----:B------:R-:W-:Y:S01]  /*3250*/  @P3 ISETP.GE.AND P1, PT, R5, R212, PT ;  /* 0x000000d40500320c */ /* 0x000fe20003f26270 */
[----:B------:R-:W4:Y:S01]  /*3260*/  MUFU.EX2 R65, R65 ;  /* 0x0000004100417308 */ /* 0x000f220000000800 */
[----:B------:R-:W-:Y:S02]  /*3270*/  @P3 FSEL R12, R12, -INF , !P0 ;  /* 0xff8000000c0c3808 */ /* 0x000fe40004000000 */
[----:B------:R-:W-:Y:S02]  /*3280*/  @P3 FSEL R13, R13, -INF , !P1 ;  /* 0xff8000000d0d3808 */ /* 0x000fe40004800000 */
[----:B------:R-:W-:Y:S01]  /*3290*/  LOP3.LUT R6, R11, R4, R64, 0x96, !PT ;  /* 0x000000040b067212 */ /* 0x000fe200078e9640 */
[--C-:B------:R-:W-:Y:S01]  /*32a0*/  FFMA.FTZ R12, R12, c[0x0][0x23c], -R3.reuse ;  /* 0x00008f000c0c7a23 */ /* 0x100fe20000010803 */
[----:B------:R-:W-:Y:S01]  /*32b0*/  IADD3 R64, R241, -0x56f99767, RZ ;  /* 0xa9066899f1407810 */ /* 0x000fe20007ffe0ff */
[--C-:B------:R-:W-:Y:S01]  /*32c0*/  FFMA.FTZ R13, R13, c[0x0][0x23c], -R3.reuse ;  /* 0x00008f000d0d7a23 */ /* 0x100fe20000010803 */
[----:B------:R-:W-:Y:S02]  /*32d0*/  @P3 IADD3 R0, R0, 0x19, RZ ;  /* 0x0000001900003810 */ /* 0x000fe40007ffe0ff */
[----:B------:R-:W-:Y:S01]  /*32e0*/  LOP3.LUT R4, R9, R52, R64, 0x96, !PT ;  /* 0x0000003409047212 */ /* 0x000fe200078e9640 */
[----:B------:R1:W1:Y:S01]  /*32f0*/  MUFU.EX2 R62, R13 ;  /* 0x0000000d003e7308 */ /* 0x0002620000000800 */
[----:B------:R-:W-:Y:S02]  /*3300*/  IADD3 R56, R240, -0x4ab325aa, RZ ;  /* 0xb54cda56f0387810 */ /* 0x000fe40007ffe0ff */
[-C--:B------:R-:W-:Y:S01]  /*3310*/  @P3 ISETP.GE.AND P6, PT, R7, R212.reuse, PT ;  /* 0x000000d40700320c */ /* 0x080fe20003fc6270 */
[----:B------:R-:W-:Y:S01]  /*3320*/  IMAD.WIDE.U32 R4, R4, -0x326172a9, RZ ;  /* 0xcd9e8d5704047825 */ /* 0x000fe200078e00ff */
[----:B------:R-:W-:Y:S02]  /*3330*/  @P3 ISETP.GE.AND P5, PT, R0, R212, PT ;  /* 0x000000d40000320c */ /* 0x000fe40003fa6270 */
[----:B------:R-:W-:Y:S01]  /*3340*/  @P3 FSEL R16, R16, -INF , !P6 ;  /* 0xff80000010103808 */ /* 0x000fe20007000000 */
[----:B------:R-:W-:Y:S01]  /*3350*/  IMAD.WIDE.U32 R6, R6, -0x2daee0ad, RZ ;  /* 0xd2511f5306067825 */ /* 0x000fe200078e00ff */
[----:B------:R-:W-:Y:S01]  /*3360*/  LOP3.LUT R0, R5, R10, R56, 0x96, !PT ;  /* 0x0000000a05007212 */ /* 0x000fe200078e9638 */
[----:B------:R2:W2:Y:S01]  /*3370*/  MUFU.EX2 R64, R12 ;  /* 0x0000000c00407308 */ /* 0x0004a20000000800 */
[----:B------:R-:W-:Y:S01]  /*3380*/  SHF.R.U32.HI R10, RZ, 0x10, R4 ;  /* 0x00000010ff0a7819 */ /* 0x000fe20000011604 */
[----:B------:R-:W-:Y:S01]  /*3390*/  FFMA.FTZ R16, R16, c[0x0][0x23c], -R3 ;  /* 0x00008f0010107a23 */ /* 0x000fe20000010803 */
[----:B------:R-:W-:Y:S02]  /*33a0*/  LOP3.LUT R52, R6, 0xffff, RZ, 0xc0, !PT ;  /* 0x0000ffff06347812 */ /* 0x000fe400078ec0ff */
[----:B------:R-:W-:Y:S02]  /*33b0*/  LOP3.LUT R8, R7, R8, R169, 0x96, !PT ;  /* 0x0000000807087212 */ /* 0x000fe400078e96a9 */
[----:B------:R-:W-:Y:S02]  /*33c0*/  LOP3.LUT R7, R4, 0xffff, RZ, 0xc0, !PT ;  /* 0x0000ffff04077812 */ /* 0x000fe400078ec0ff */
[----:B------:R-:W-:Y:S01]  /*33d0*/  @P3 FSEL R17, R17, -INF , !P5 ;  /* 0xff80000011113808 */ /* 0x000fe20006800000 */
[----:B------:R-:W-:Y:S01]  /*33e0*/  MUFU.EX2 R59, R16 ;  /* 0x00000010003b7308 */ /* 0x000fe20000000800 */
[--C-:B------:R-:W-:Y:S02]  /*33f0*/  SHF.R.U32.HI R53, RZ, 0x10, R6.reuse ;  /* 0x00000010ff357819 */ /* 0x100fe40000011606 */
[----:B------:R-:W-:Y:S01]  /*3400*/  SHF.R.U32.HI R11, RZ, 0x18, R6 ;  /* 0x00000018ff0b7819 */ /* 0x000fe20000011606 */
[----:B------:R-:W-:Y:S01]  /*3410*/  FFMA.FTZ R3, R17, c[0x0][0x23c], -R3 ;  /* 0x00008f0011037a23 */ /* 0x000fe20000010803 */
[----:B-1----:R-:W-:Y:S02]  /*3420*/  SHF.R.U32.HI R13, RZ, 0x18, R4 ;  /* 0x00000018ff0d7819 */ /* 0x002fe40000011604 */
[----:B------:R-:W-:Y:S02]  /*3430*/  LOP3.LUT R9, R6, 0xff, RZ, 0xc0, !PT ;  /* 0x000000ff06097812 */ /* 0x000fe400078ec0ff */
[----:B------:R-:W-:Y:S01]  /*3440*/  @P3 FSEL R15, R15, -INF , !P1 ;  /* 0xff8000000f0f3808 */ /* 0x000fe20004800000 */
[----:B------:R1:W-:Y:S01]  /*3450*/  MUFU.EX2 R58, R3 ;  /* 0x00000003003a7308 */ /* 0x0003e20000000800 */
[----:B------:R-:W-:Y:S02]  /*3460*/  LOP3.LUT R6, R0, 0xff, RZ, 0xc0, !PT ;  /* 0x000000ff00067812 */ /* 0x000fe400078ec0ff */
[----:B------:R-:W-:Y:S01]  /*3470*/  @P3 FSEL R19, R19, -INF , !P5 ;  /* 0xff80000013133808 */ /* 0x000fe20006800000 */
[----:B------:R-:W-:Y:S01]  /*3480*/  FFMA.FTZ R15, R15, c[0x0][0x23c], -R2 ;  /* 0x00008f000f0f7a23 */ /* 0x000fe20000010802 */
[----:B--2---:R-:W-:Y:S02]  /*3490*/  LOP3.LUT R12, R4, 0xff, RZ, 0xc0, !PT ;  /* 0x000000ff040c7812 */ /* 0x004fe400078ec0ff */
[----:B------:R-:W-:Y:S02]  /*34a0*/  LOP3.LUT R4, R0, 0xffff, RZ, 0xc0, !PT ;  /* 0x0000ffff00047812 */ /* 0x000fe400078ec0ff */
[----:B------:R-:W-:Y:S01]  /*34b0*/  @P3 FSEL R18, R18, -INF , !P6 ;  /* 0xff80000012123808 */ /* 0x000fe20007000000 */
[----:B------:R-:W-:Y:S01]  /*34c0*/  MUFU.EX2 R60, R15 ;  /* 0x0000000f003c7308 */ /* 0x000fe20000000800 */
[----:B------:R-:W-:Y:S02]  /*34d0*/  SHF.R.U32.HI R4, RZ, 0x8, R4 ;  /* 0x00000008ff047819 */ /* 0x000fe40000011604 */
[----:B------:R-:W-:Y:S01]  /*34e0*/  @P3 FSEL R14, R14, -INF , !P0 ;  /* 0xff8000000e0e3808 */ /* 0x000fe20004000000 */
[--C-:B------:R-:W-:Y:S01]  /*34f0*/  FFMA.FTZ R18, R18, c[0x0][0x23c], -R2.reuse ;  /* 0x00008f0012127a23 */ /* 0x100fe20000010802 */
[----:B------:R-:W-:Y:S02]  /*3500*/  LOP3.LUT R4, R4, 0xffff, RZ, 0xc0, !PT ;  /* 0x0000ffff04047812 */ /* 0x000fe400078ec0ff */
[----:B------:R-:W-:Y:S01]  /*3510*/  ISETP.LE.U32.AND P2, PT, R6, UR6, PT ;  /* 0x0000000606007c0c */ /* 0x000fe2000bf43070 */
[--C-:B------:R-:W-:Y:S01]  /*3520*/  FFMA.FTZ R14, R14, c[0x0][0x23c], -R2.reuse ;  /* 0x00008f000e0e7a23 */ /* 0x100fe20000010802 */
[----:B------:R-:W-:Y:S01]  /*3530*/  ISETP.LE.U32.AND P1, PT, R4, UR6, PT ;  /* 0x0000000604007c0c */ /* 0x000fe2000bf23070 */
[----:B------:R-:W-:Y:S01]  /*3540*/  FFMA.FTZ R2, R19, c[0x0][0x23c], -R2 ;  /* 0x00008f0013027a23 */ /* 0x000fe20000010802 */
[--C-:B------:R-:W-:Y:S01]  /*3550*/  SHF.R.U32.HI R4, RZ, 0x18, R0.reuse ;  /* 0x00000018ff047819 */ /* 0x100fe20000011600 */
[----:B------:R-:W2:Y:S01]  /*3560*/  MUFU.EX2 R61, R14 ;  /* 0x0000000e003d7308 */ /* 0x000ea20000000800 */
[----:B------:R-:W-:Y:S02]  /*3570*/  SHF.R.U32.HI R5, RZ, 0x10, R0 ;  /* 0x00000010ff057819 */ /* 0x000fe40000011600 */
[----:B------:R-:W-:Y:S02]  /*3580*/  SHF.R.U32.HI R0, RZ, 0x8, R7 ;  /* 0x00000008ff007819 */ /* 0x000fe40000011607 */
[----:B------:R-:W-:Y:S02]  /*3590*/  LOP3.LUT R5, R5, 0xff, RZ, 0xc0, !PT ;  /* 0x000000ff05057812 */ /* 0x000fe400078ec0ff */
[----:B------:R-:W-:Y:S01]  /*35a0*/  LOP3.LUT R0, R0, 0xffff, RZ, 0xc0, !PT ;  /* 0x0000ffff00007812 */ /* 0x000fe200078ec0ff */
[----:B---3--:R-:W-:Y:S01]  /*35b0*/  @!P2 FADD.FTZ R168, -R168, -RZ ;  /* 0x800000ffa8a8a221 */ /* 0x008fe20000010100 */
[----:B------:R-:W-:Y:S01]  /*35c0*/  ISETP.LE.U32.AND P6, PT, R5, UR6, PT ;  /* 0x0000000605007c0c */ /* 0x000fe2000bfc3070 */
[----:B------:R3:W-:Y:S01]  /*35d0*/  MUFU.EX2 R56, R2 ;  /* 0x0000000200387308 */ /* 0x0007e20000000800 */
[----:B------:R-:W-:Y:S01]  /*35e0*/  ISETP.LE.U32.AND P5, PT, R4, UR6, PT ;  /* 0x0000000604007c0c */ /* 0x000fe2000bfa3070 */
[----:B------:R-:W-:Y:S01]  /*35f0*/  @!P1 FADD.FTZ R103, -R103, -RZ ;  /* 0x800000ff67679221 */ /* 0x000fe20000010100 */
[----:B------:R-:W-:Y:S02]  /*3600*/  ISETP.LE.U32.AND P1, PT, R0, UR6, PT ;  /* 0x0000000600007c0c */ /* 0x000fe4000bf23070 */
[----:B------:R-:W-:Y:S02]  /*3610*/  LOP3.LUT R0, R8, 0xffff, RZ, 0xc0, !PT ;  /* 0x0000ffff08007812 */ /* 0x000fe400078ec0ff */
[----:B------:R-:W-:Y:S02]  /*3620*/  ISETP.LE.U32.AND P2, PT, R12, UR6, PT ;  /* 0x000000060c007c0c */ /* 0x000fe4000bf43070 */
[----:B------:R-:W-:Y:S01]  /*3630*/  SHF.R.U32.HI R0, RZ, 0x8, R0 ;  /* 0x00000008ff007819 */ /* 0x000fe20000011600 */
[----:B------:R-:W2:Y:S01]  /*3640*/  MUFU.EX2 R57, R18 ;  /* 0x0000001200397308 */ /* 0x000ea20000000800 */
[----:B-1----:R-:W-:Y:S01]  /*3650*/  LOP3.LUT R3, R10, 0xff, RZ, 0xc0, !PT ;  /* 0x000000ff0a037812 */ /* 0x002fe200078ec0ff */
[----:B------:R-:W-:Y:S01]  /*3660*/  @!P6 FADD.FTZ R102, -R102, -RZ ;  /* 0x800000ff6666e221 */ /* 0x000fe20000010100 */
[----:B------:R-:W-:Y:S01]  /*3670*/  LOP3.LUT R0, R0, 0xffff, RZ, 0xc0, !PT ;  /* 0x0000ffff00007812 */ /* 0x000fe200078ec0ff */
[----:B------:R-:W-:Y:S01]  /*3680*/  @!P5 FADD.FTZ R101, -R101, -RZ ;  /* 0x800000ff6565d221 */ /* 0x000fe20000010100 */
[----:B------:R-:W-:Y:S01]  /*3690*/  ISETP.LE.U32.AND P6, PT, R13, UR6, PT ;  /* 0x000000060d007c0c */ /* 0x000fe2000bfc3070 */
[----:B------:R-:W-:Y:S01]  /*36a0*/  @!P1 FADD.FTZ R67, -R67, -RZ ;  /* 0x800000ff43439221 */ /* 0x000fe20000010100 */
[----:B------:R-:W-:Y:S02]  /*36b0*/  ISETP.LE.U32.AND P1, PT, R0, UR6, PT ;  /* 0x0000000600007c0c */ /* 0x000fe4000bf23070 */
[----:B------:R-:W-:Y:S01]  /*36c0*/  ISETP.LE.U32.AND P5, PT, R3, UR6, PT ;  /* 0x0000000603007c0c */ /* 0x000fe2000bfa3070 */
[----:B------:R-:W-:Y:S01]  /*36d0*/  @!P2 FADD.FTZ R100, -R100, -RZ ;  /* 0x800000ff6464a221 */ /* 0x000fe20000010100 */
[----:B------:R-:W-:Y:S02]  /*36e0*/  LOP3.LUT R3, R8, 0xff, RZ, 0xc0, !PT ;  /* 0x000000ff08037812 */ /* 0x000fe400078ec0ff */
[----:B------:R-:W-:Y:S02]  /*36f0*/  SHF.R.U32.HI R0, RZ, 0x8, R52 ;  /* 0x00000008ff007819 */ /* 0x000fe40000011634 */
[----:B------:R-:W-:Y:S02]  /*3700*/  ISETP.LE.U32.AND P2, PT, R3, UR6, PT ;  /* 0x0000000603007c0c */ /* 0x000fe4000bf43070 */
[--C-:B------:R-:W-:Y:S01]  /*3710*/  SHF.R.U32.HI R3, RZ, 0x10, R8.reuse ;  /* 0x00000010ff037819 */ /* 0x100fe20000011608 */
[----:B----4-:R-:W-:Y:S01]  /*3720*/  @!P6 FADD.FTZ R65, -R65, -RZ ;  /* 0x800000ff4141e221 */ /* 0x010fe20000010100 */
[----:B---3--:R-:W-:Y:S01]  /*3730*/  LOP3.LUT R2, R53, 0xff, RZ, 0xc0, !PT ;  /* 0x000000ff35027812 */ /* 0x008fe200078ec0ff */
[----:B------:R-:W-:Y:S01]  /*3740*/  @!P1 FADD.FTZ R62, -R62, -RZ ;  /* 0x800000ff3e3e9221 */ /* 0x000fe20000010100 */
[----:B------:R-:W-:Y:S01]  /*3750*/  LOP3.LUT R3, R3, 0xff, RZ, 0xc0, !PT ;  /* 0x000000ff03037812 */ /* 0x000fe200078ec0ff */
[----:B------:R-:W-:Y:S01]  /*3760*/  @!P5 FADD.FTZ R66, -R66, -RZ ;  /* 0x800000ff4242d221 */ /* 0x000fe20000010100 */
[----:B------:R-:W-:Y:S02]  /*3770*/  LOP3.LUT R0, R0, 0xffff, RZ, 0xc0, !PT ;  /* 0x0000ffff00007812 */ /* 0x000fe400078ec0ff */
[----:B------:R-:W-:Y:S02]  /*3780*/  ISETP.LE.U32.AND P6, PT, R3, UR6, PT ;  /* 0x0000000603007c0c */ /* 0x000fe4000bfc3070 */
[----:B------:R-:W-:Y:S01]  /*3790*/  F2FP.RELU.BF16.PACK_AB R3, R103, R168 ;  /* 0x000000a86703723e */ /* 0x000fe200000018ff */
[----:B------:R-:W-:Y:S01]  /*37a0*/  @!P2 FADD.FTZ R64, -R64, -RZ ;  /* 0x800000ff4040a221 */ /* 0x000fe20000010100 */
[----:B------:R-:W-:Y:S02]  /*37b0*/  ISETP.LE.U32.AND P1, PT, R2, UR6, PT ;  /* 0x0000000602007c0c */ /* 0x000fe4000bf23070 */
[----:B------:R-:W-:Y:S01]  /*37c0*/  F2FP.RELU.BF16.PACK_AB R2, R101, R102 ;  /* 0x000000666502723e */ /* 0x000fe200000018ff */
[----:B------:R1:W-:Y:S01]  /*37d0*/  STS [R222+0x12000], R3 ;  /* 0x01200003de007388 */ /* 0x0003e20000000800 */
[----:B------:R-:W-:Y:S02]  /*37e0*/  ISETP.LE.U32.AND P2, PT, R0, UR6, PT ;  /* 0x0000000600007c0c */ /* 0x000fe4000bf43070 */
[----:B------:R-:W-:Y:S01]  /*37f0*/  F2FP.RELU.BF16.PACK_AB R0, R67, R100 ;  /* 0x000000644300723e */ /* 0x000fe200000018ff */
[----:B------:R3:W-:Y:S01]  /*3800*/  STS [R222+0x12400], R2 ;  /* 0x01240002de007388 */ /* 0x0007e20000000800 */
[----:B------:R-:W-:Y:S01]  /*3810*/  SHF.R.U32.HI R8, RZ, 0x18, R8 ;  /* 0x00000018ff087819 */ /* 0x000fe20000011608 */
[----:B--2---:R-:W-:Y:S01]  /*3820*/  @!P6 FADD.FTZ R61, -R61, -RZ ;  /* 0x800000ff3d3de221 */ /* 0x004fe20000010100 */
[----:B------:R-:W-:Y:S01]  /*3830*/  ISETP.LE.U32.AND P0, PT, R11, UR6, PT ;  /* 0x000000060b007c0c */ /* 0x000fe2000bf03070 */
[----:B------:R2:W-:Y:S01]  /*3840*/  STS [R225+0x12000], R0 ;  /* 0x01200000e1007388 */ /* 0x0005e20000000800 */
[----:B------:R-:W-:Y:S01]  /*3850*/  ISETP.LE.U32.AND P5, PT, R8, UR6, PT ;  /* 0x0000000608007c0c */ /* 0x000fe2000bfa3070 */
[----:B------:R-:W-:Y:S01]  /*3860*/  @!P1 FADD.FTZ R57, -R57, -RZ ;  /* 0x800000ff39399221 */ /* 0x000fe20000010100 */
[----:B------:R-:W-:Y:S02]  /*3870*/  ISETP.LE.U32.AND P4, PT, R9, UR6, PT ;  /* 0x0000000609007c0c */ /* 0x000fe4000bf83070 */
[----:B------:R-:W-:Y:S01]  /*3880*/  F2FP.RELU.BF16.PACK_AB R5, R65, R66 ;  /* 0x000000424105723e */ /* 0x000fe200000018ff */
[----:B------:R-:W-:Y:S01]  /*3890*/  @!P2 FADD.FTZ R58, -R58, -RZ ;  /* 0x800000ff3a3aa221 */ /* 0x000fe20000010100 */
[----:B------:R-:W-:Y:S02]  /*38a0*/  F2FP.RELU.BF16.PACK_AB R4, R62, R64 ;  /* 0x000000403e04723e */ /* 0x000fe400000018ff */
[----:B------:R-:W-:Y:S01]  /*38b0*/  FSETP.GE.FTZ.AND P1, PT, R103, RZ, PT ;  /* 0x000000ff6700720b */ /* 0x000fe20003f36000 */
[----:B------:R-:W-:Y:S01]  /*38c0*/  STS [R225+0x12400], R5 ;  /* 0x01240005e1007388 */ /* 0x000fe20000000800 */
[----:B------:R-:W-:Y:S01]  /*38d0*/  FSETP.GE.FTZ.AND P2, PT, R168, RZ, PT ;  /* 0x000000ffa800720b */ /* 0x000fe20003f56000 */
[----:B------:R-:W-:Y:S01]  /*38e0*/  @!P0 FADD.FTZ R56, -R56, -RZ ;  /* 0x800000ff38388221 */ /* 0x000fe20000010100 */
[----:B------:R-:W-:Y:S01]  /*38f0*/  FSETP.GE.FTZ.AND P6, PT, R100, RZ, PT ;  /* 0x000000ff6400720b */ /* 0x000fe20003fd6000 */
[----:B------:R-:W-:Y:S01]  /*3900*/  @!P5 FADD.FTZ R60, -R60, -RZ ;  /* 0x800000ff3c3cd221 */ /* 0x000fe20000010100 */
[----:B------:R-:W-:Y:S01]  /*3910*/  STS [R223+0x12000], R4 ;  /* 0x01200004df007388 */ /* 0x000fe20000000800 */
[----:B------:R-:W-:Y:S01]  /*3920*/  @!P4 FADD.FTZ R59, -R59, -RZ ;  /* 0x800000ff3b3bc221 */ /* 0x000fe20000010100 */
[----:B------:R-:W-:Y:S02]  /*3930*/  FSETP.GE.FTZ.AND P4, PT, R64, RZ, PT ;  /* 0x000000ff4000720b */ /* 0x000fe40003f96000 */
[----:B-1----:R-:W-:Y:S02]  /*3940*/  F2FP.RELU.BF16.PACK_AB R3, R60, R61 ;  /* 0x0000003d3c03723e */ /* 0x002fe400000018ff */
[----:B---3--:R-:W-:Y:S02]  /*3950*/  F2FP.RELU.BF16.PACK_AB R2, R58, R59 ;  /* 0x0000003b3a02723e */ /* 0x008fe400000018ff */
[----:B------:R-:W-:Y:S01]  /*3960*/  FSETP.GE.FTZ.AND P5, PT, R67, RZ, PT ;  /* 0x000000ff4300720b */ /* 0x000fe20003fb6000 */
[----:B------:R1:W-:Y:S01]  /*3970*/  STS [R223+0x12400], R3 ;  /* 0x01240003df007388 */ /* 0x0003e20000000800 */
[----:B--2---:R-:W-:Y:S03]  /*3980*/  F2FP.RELU.BF16.PACK_AB R0, R56, R57 ;  /* 0x000000393800723e */ /* 0x004fe600000018ff */
[----:B------:R2:W-:Y:S04]  /*3990*/  STS [R224+0x12000], R2 ;  /* 0x01200002e0007388 */ /* 0x0005e80000000800 */
[----:B------:R-:W-:Y:S04]  /*39a0*/  STS [R224+0x12400], R0 ;  /* 0x01240000e0007388 */ /* 0x000fe80000000800 */
[----:B------:R-:W3:Y:S08]  /*39b0*/  LDSM.16.M88.4 R16, [R193+0x8000] ;  /* 0x00800000c110783b */ /* 0x000ef00000000200 */
[----:B------:R-:W4:Y:S01]  /*39c0*/  LDSM.16.M88.4 R52, [R195+0x8000] ;  /* 0x00800000c334783b */ /* 0x000f220000000200 */
[----:B-1----:R-:W-:Y:S02]  /*39d0*/  IMAD.MOV.U32 R3, RZ, RZ, R220 ;  /* 0x000000ffff037224 */ /* 0x002fe400078e00dc */
[----:B--2---:R-:W-:Y:S01]  /*39e0*/  IMAD.MOV.U32 R2, RZ, RZ, R221 ;  /* 0x000000ffff027224 */ /* 0x004fe200078e00dd */
[C---:B---3--:R-:W-:Y:S08]  /*39f0*/  HMMA.16816.F32.BF16 R4, R16.reuse, R104, RZ ;  /* 0x000000681004723c */ /* 0x048ff000000418ff */
[C---:B------:R-:W-:Y:S08]  /*3a00*/  HMMA.16816.F32.BF16 R8, R16.reuse, R106, RZ ;  /* 0x0000006a1008723c */ /* 0x040ff000000418ff */
[C---:B------:R-:W-:Y:S08]  /*3a10*/  HMMA.16816.F32.BF16 R12, R16.reuse, R108, RZ ;  /* 0x0000006c100c723c */ /* 0x040ff000000418ff */
[----:B------:R-:W-:Y:S08]  /*3a20*/  HMMA.16816.F32.BF16 R16, R16, R110, RZ ;  /* 0x0000006e1010723c */ /* 0x000ff000000418ff */
[C---:B----4-:R-:W-:Y:S08]  /*3a30*/  HMMA.16816.F32.BF16 R4, R52.reuse, R112, R4 ;  /* 0x000000703404723c */ /* 0x050ff00000041804 */
        /* <DEDUP_REMOVED lines=32> */
[----:B------:R-:W-:Y:S07]  /*3c40*/  HMMA.16816.F32.BF16 R16, R52, R166, R16 ;  /* 0x000000a63410723c */ /* 0x000fee0000041810 */
[C---:B------:R-:W-:Y:S05]  /*3c50*/  LEA R52, P0, R226.reuse, R2, 0x2 ;  /* 0x00000002e2347211 */ /* 0x040fea00078010ff */
[----:B------:R-:W-:Y:S02]  /*3c60*/  LEA.HI.X.SX32 R53, R226, R3, 0x2, P0 ;  /* 0x00000003e2357211 */ /* 0x000fe400000f16ff */
[C---:B------:R-:W-:Y:S03]  /*3c70*/  LEA R206, P0, R63.reuse, R206, 0x2 ;  /* 0x000000ce3fce7211 */ /* 0x040fe600078010ff */
[----:B------:R-:W2:Y:S01]  /*3c80*/  LDG.E R2, [R52.64] ;  /* 0x0000000834027981 */ /* 0x000ea2000c1e1900 */
[----:B------:R-:W-:Y:S02]  /*3c90*/  LEA.HI.X.SX32 R207, R63, R207, 0x2, P0 ;  /* 0x000000cf3fcf7211 */ /* 0x000fe400000f16ff */
[----:B------:R-:W-:Y:S01]  /*3ca0*/  FSETP.GE.FTZ.AND P0, PT, R58, RZ, PT ;  /* 0x000000ff3a00720b */ /* 0x000fe20003f16000 */
[----:B------:R-:W3:Y:S01]  /*3cb0*/  LDG.E R0, [R52.64+0x20] ;  /* 0x0000200834007981 */ /* 0x000ee2000c1e1900 */
[C---:B--2---:R-:W-:Y:S02]  /*3cc0*/  FADD.FTZ R3, -R2.reuse, R5 ;  /* 0x0000000502037221 */ /* 0x044fe40000010100 */
[C---:B------:R-:W-:Y:S02]  /*3cd0*/  FADD.FTZ R4, -R2.reuse, R4 ;  /* 0x0000000402047221 */ /* 0x040fe40000010100 */
[----:B------:R-:W-:Y:S01]  /*3ce0*/  FADD.FTZ R5, -R2, R12 ;  /* 0x0000000c02057221 */ /* 0x000fe20000010100 */
[-C--:B------:R-:W-:Y:S01]  /*3cf0*/  FSEL R3, R3, R2.reuse, P1 ;  /* 0x0000000203037208 */ /* 0x080fe20000800000 */
[----:B---3--:R-:W-:Y:S01]  /*3d00*/  FADD.FTZ R10, -R0, R10 ;  /* 0x0000000a000a7221 */ /* 0x008fe20000010100 */
[-C--:B------:R-:W-:Y:S01]  /*3d10*/  FSEL R4, R4, R2.reuse, P2 ;  /* 0x0000000204047208 */ /* 0x080fe20001000000 */
[----:B------:R-:W-:Y:S01]  /*3d20*/  FADD.FTZ R6, -R0, R6 ;  /* 0x0000000600067221 */ /* 0x000fe20000010100 */
[----:B------:R-:W-:Y:S01]  /*3d30*/  FSETP.GE.FTZ.AND P2, PT, R62, RZ, PT ;  /* 0x000000ff3e00720b */ /* 0x000fe20003f56000 */
[----:B------:R-:W-:Y:S01]  /*3d40*/  FMUL.FTZ R103, R103, R3 ;  /* 0x0000000367677220 */ /* 0x000fe20000410000 */
[----:B------:R-:W-:Y:S01]  /*3d50*/  FSETP.GE.FTZ.AND P1, PT, R59, RZ, PT ;  /* 0x000000ff3b00720b */ /* 0x000fe20003f36000 */
[C---:B------:R-:W-:Y:S01]  /*3d60*/  FADD.FTZ R3, -R2.reuse, R8 ;  /* 0x0000000802037221 */ /* 0x040fe20000010100 */
[----:B------:R-:W-:Y:S01]  /*3d70*/  FSEL R5, R5, R2, P4 ;  /* 0x0000000205057208 */ /* 0x000fe20002000000 */
[----:B------:R-:W-:Y:S01]  /*3d80*/  FADD.FTZ R8, -R2, R9 ;  /* 0x0000000902087221 */ /* 0x000fe20000010100 */
[----:B------:R-:W-:Y:S01]  /*3d90*/  FSETP.GE.FTZ.AND P4, PT, R61, RZ, PT ;  /* 0x000000ff3d00720b */ /* 0x000fe20003f96000 */
[----:B------:R-:W-:Y:S01]  /*3da0*/  FMUL.FTZ R168, R168, R4 ;  /* 0x00000004a8a87220 */ /* 0x000fe20000410000 */
[-C--:B------:R-:W-:Y:S01]  /*3db0*/  FSEL R9, R3, R2.reuse, P6 ;  /* 0x0000000203097208 */ /* 0x080fe20003000000 */
[----:B------:R-:W-:Y:S01]  /*3dc0*/  FADD.FTZ R4, -R2, R13 ;  /* 0x0000000d02047221 */ /* 0x000fe20000010100 */
[-C--:B------:R-:W-:Y:S01]  /*3dd0*/  FSEL R8, R8, R2.reuse, P5 ;  /* 0x0000000208087208 */ /* 0x080fe20002800000 */
[----:B------:R-:W-:Y:S01]  /*3de0*/  FADD.FTZ R3, -R2, R16 ;  /* 0x0000001002037221 */ /* 0x000fe20000010100 */
[----:B------:R-:W-:Y:S01]  /*3df0*/  FSETP.GE.FTZ.AND P5, PT, R65, RZ, PT ;  /* 0x000000ff4100720b */ /* 0x000fe20003fb6000 */
[----:B------:R-:W-:Y:S01]  /*3e00*/  FMUL.FTZ R64, R64, R5 ;  /* 0x0000000540407220 */ /* 0x000fe20000410000 */
[-C--:B------:R-:W-:Y:S01]  /*3e10*/  FSEL R4, R4, R2.reuse, P2 ;  /* 0x0000000204047208 */ /* 0x080fe20001000000 */
[----:B------:R-:W-:Y:S01]  /*3e20*/  FADD.FTZ R5, -R0, R11 ;  /* 0x0000000b00057221 */ /* 0x000fe20000010100 */
[----:B------:R-:W-:Y:S01]  /*3e30*/  FSEL R3, R3, R2, P1 ;  /* 0x0000000203037208 */ /* 0x000fe20000800000 */
[----:B------:R-:W-:Y:S01]  /*3e40*/  @P0 FADD.FTZ R2, -R2, R17 ;  /* 0x0000001102020221 */ /* 0x000fe20000010100 */
[----:B------:R-:W-:Y:S01]  /*3e50*/  FSETP.GE.FTZ.AND P0, PT, R66, RZ, PT ;  /* 0x000000ff4200720b */ /* 0x000fe20003f16000 */
[----:B------:R-:W-:Y:S01]  /*3e60*/  FMUL.FTZ R67, R67, R8 ;  /* 0x0000000843437220 */ /* 0x000fe20000410000 */
[----:B------:R-:W-:Y:S01]  /*3e70*/  FSEL R5, R5, R0, P5 ;  /* 0x0000000005057208 */ /* 0x000fe20002800000 */
[----:B------:R-:W-:Y:S01]  /*3e80*/  FMUL.FTZ R8, R58, R2 ;  /* 0x000000023a087220 */ /* 0x000fe20000410000 */
[----:B------:R-:W-:Y:S01]  /*3e90*/  FSEL R2, R10, R0, P0 ;  /* 0x000000000a027208 */ /* 0x000fe20000000000 */
[----:B------:R-:W-:Y:S01]  /*3ea0*/  FADD.FTZ R7, -R0, R7 ;  /* 0x0000000700077221 */ /* 0x000fe20000010100 */
[----:B------:R-:W-:Y:S01]  /*3eb0*/  FSETP.GE.FTZ.AND P0, PT, R56, RZ, PT ;  /* 0x000000ff3800720b */ /* 0x000fe20003f16000 */
[----:B------:R-:W-:Y:S01]  /*3ec0*/  FMUL.FTZ R62, R62, R4 ;  /* 0x000000043e3e7220 */ /* 0x000fe20000410000 */
[----:B------:R-:W-:Y:S01]  /*3ed0*/  ISETP.GE.AND P5, PT, R213, 0x1, PT ;  /* 0x00000001d500780c */ /* 0x000fe20003fa6270 */
[----:B------:R-:W-:Y:S01]  /*3ee0*/  FMUL.FTZ R59, R59, R3 ;  /* 0x000000033b3b7220 */ /* 0x000fe20000410000 */
[----:B------:R-:W-:Y:S01]  /*3ef0*/  FSETP.GE.FTZ.AND P2, PT, R102, RZ, PT ;  /* 0x000000ff6600720b */ /* 0x000fe20003f56000 */
[C---:B------:R-:W-:Y:S01]  /*3f00*/  FADD.FTZ R4, -R0.reuse, R14 ;  /* 0x0000000e00047221 */ /* 0x040fe20000010100 */
[----:B------:R-:W-:Y:S01]  /*3f10*/  FSETP.GE.FTZ.AND P1, PT, R101, RZ, PT ;  /* 0x000000ff6500720b */ /* 0x000fe20003f36000 */
[----:B------:R-:W-:Y:S01]  /*3f20*/  FADD.FTZ R3, -R0, R15 ;  /* 0x0000000f00037221 */ /* 0x000fe20000010100 */
[----:B------:R-:W-:Y:S01]  /*3f30*/  FSEL R6, R6, R0, P2 ;  /* 0x0000000006067208 */ /* 0x000fe20001000000 */
[----:B------:R-:W-:Y:S01]  /*3f40*/  FMUL.FTZ R66, R66, R2 ;  /* 0x0000000242427220 */ /* 0x000fe20000410000 */
[----:B------:R-:W-:Y:S01]  /*3f50*/  FSEL R7, R7, R0, P1 ;  /* 0x0000000007077208 */ /* 0x000fe20000800000 */
[----:B------:R-:W-:Y:S01]  /*3f60*/  FADD.FTZ R2, -R0, R18 ;  /* 0x0000001200027221 */ /* 0x000fe20000010100 */
[----:B------:R-:W-:Y:S01]  /*3f70*/  FSETP.GE.FTZ.AND P2, PT, R60, RZ, PT ;  /* 0x000000ff3c00720b */ /* 0x000fe20003f56000 */
[----:B------:R-:W-:Y:S01]  /*3f80*/  FMUL.FTZ R9, R100, R9 ;  /* 0x0000000964097220 */ /* 0x000fe20000410000 */
[----:B------:R-:W-:Y:S01]  /*3f90*/  FSETP.GE.FTZ.AND P1, PT, R57, RZ, PT ;  /* 0x000000ff3900720b */ /* 0x000fe20003f36000 */
[----:B------:R-:W-:Y:S01]  /*3fa0*/  FMUL.FTZ R102, R102, R6 ;  /* 0x0000000666667220 */ /* 0x000fe20000410000 */
[-C--:B------:R-:W-:Y:S01]  /*3fb0*/  FSEL R4, R4, R0.reuse, P4 ;  /* 0x0000000004047208 */ /* 0x080fe20002000000 */
[----:B------:R-:W-:Y:S01]  /*3fc0*/  FMUL.FTZ R101, R101, R7 ;  /* 0x0000000765657220 */ /* 0x000fe20000410000 */
[-C--:B------:R-:W-:Y:S01]  /*3fd0*/  FSEL R3, R3, R0.reuse, P2 ;  /* 0x0000000003037208 */ /* 0x080fe20001000000 */
[----:B------:R-:W-:Y:S01]  /*3fe0*/  FMUL.FTZ R65, R65, R5 ;  /* 0x0000000541417220 */ /* 0x000fe20000410000 */
[----:B------:R-:W-:Y:S01]  /*3ff0*/  FSEL R2, R2, R0, P1 ;  /* 0x0000000002027208 */ /* 0x000fe20000800000 */
[----:B------:R-:W-:Y:S02]  /*4000*/  @P0 FADD.FTZ R0, -R0, R19 ;  /* 0x0000001300000221 */ /* 0x000fe40000010100 */
        /* <DEDUP_REMOVED lines=11> */
[C---:B------:R-:W-:Y:S02]  /*40c0*/  LEA R3, P0, R2.reuse, R208, 0x1 ;  /* 0x000000d002037211 */ /* 0x040fe400078008ff */
        /* <DEDUP_REMOVED lines=16> */
.L_x_676:
        /* <DEDUP_REMOVED lines=22> */
[----:B------:R-:W-:Y:S01]  /*4330*/  LDSM.16.MT88.4 R52, [R185+0x12800] ;  /* 0x01280000b934783b */ /* 0x000fe20000004200 */
        /* <DEDUP_REMOVED lines=8> */
[----:B------:R-:W1:Y:S07]  /*43c0*/  LDSM.16.MT88.4 R12, [R0+0x8800] ;  /* 0x00880000000c783b */ /* 0x000e6e0000004200 */
[----:B------:R-:W-:Y:S01]  /*43d0*/  HMMA.16816.F32.BF16 R48, R4, R18, R48 ;  /* 0x000000120430723c */ /* 0x000fe20000041830 */
[----:B------:R-:W2:Y:S04]  /*43e0*/  LDSM.16.MT88.4 R4, [R0+0xa800] ;  /* 0x00a800000004783b */ /* 0x000ea80000004200 */
[----:B------:R-:W-:Y:S03]  /*43f0*/  LDSM.16.MT88.4 R16, [R0+0x9000] ;  /* 0x009000000010783b */ /* 0x000fe60000004200 */
        /* <DEDUP_REMOVED lines=8> */
[----:B------:R-:W2:Y:S07]  /*4480*/  LDSM.16.MT88.4 R52, [R185+0x13000] ;  /* 0x01300000b934783b */ /* 0x000eae0000004200 */
[----:B------:R-:W-:Y:S01]  /*4490*/  HMMA.16816.F32.BF16 R48, R8, R6, R48 ;  /* 0x000000060830723c */ /* 0x000fe20000041830 */
[----:B------:R-:W3:Y:S04]  /*44a0*/  LDSM.16.MT88.4 R4, [R0+0xb000] ;  /* 0x00b000000004783b */ /* 0x000ee80000004200 */
[----:B------:R-:W-:Y:S03]  /*44b0*/  LDSM.16.MT88.4 R8, [R186+0x13800] ;  /* 0x01380000ba08783b */ /* 0x000fe60000004200 */
        /* <DEDUP_REMOVED lines=10> */
[----:B------:R-:W3:Y:S04]  /*4560*/  LDSM.16.MT88.4 R4, [R0+0xb800] ;  /* 0x00b800000004783b */ /* 0x000ee80000004200 */
[----:B------:R-:W-:Y:S03]  /*4570*/  BAR.SYNC.DEFER_BLOCKING 0x0 ;  /* 0x0000000000007b1d */ /* 0x000fe60000010000 */
[-C--:B-1----:R-:W-:Y:S08]  /*4580*/  HMMA.16816.F32.BF16 R20, R8, R16.reuse, R20 ;  /* 0x000000100814723c */ /* 0x082ff00000041814 */
[C---:B--2---:R-:W-:Y:S08]  /*4590*/  HMMA.16816.F32.BF16 R24, R52.reuse, R16, R24 ;  /* 0x000000103418723c */ /* 0x044ff00000041818 */
[-C--:B------:R-:W-:Y:S08]  /*45a0*/  HMMA.16816.F32.BF16 R28, R52, R18.reuse, R28 ;  /* 0x00000012341c723c */ /* 0x080ff0000004181c */
[C---:B------:R-:W-:Y:S08]  /*45b0*/  HMMA.16816.F32.BF16 R32, R8.reuse, R18, R32 ;  /* 0x000000120820723c */ /* 0x040ff00000041820 */
[-C--:B---3--:R-:W-:Y:S08]  /*45c0*/  HMMA.16816.F32.BF16 R36, R8, R4.reuse, R36 ;  /* 0x000000040824723c */ /* 0x088ff00000041824 */
        /* <DEDUP_REMOVED lines=21> */
.L_x_677:
[----:B------:R-:W-:Y:S01]  /*4720*/  LDSM.16.M88.4 R64, [R194] ;  /* 0x00000000c240783b */ /* 0x000fe20000000200 */
[----:B-1----:R-:W-:Y:S03]  /*4730*/  @P5 IADD3 R2, P0, R216, -0x100, RZ ;  /* 0xffffff00d8025810 */ /* 0x002fe60007f1e0ff */
[----:B------:R-:W1:Y:S02]  /*4740*/  LDSM.16.MT88.4 R16, [R0+0xc000] ;  /* 0x00c000000010783b */ /* 0x000e640000004200 */
[----:B------:R-:W-:Y:S01]  /*4750*/  @P5 IMAD.MOV.U32 R216, RZ, RZ, R2 ;  /* 0x000000ffffd85224 */ /* 0x000fe200078e0002 */
[CC--:B------:R-:W-:Y:S01]  /*4760*/  LEA R2, P1, R215.reuse, R206.reuse, 0x2 ;  /* 0x000000ced7027211 */ /* 0x0c0fe200078210ff */
[----:B------:R-:W2:Y:S03]  /*4770*/  LDSM.16.M88.4 R60, [R194+0x1000] ;  /* 0x00100000c23c783b */ /* 0x000ea60000000200 */
[-C--:B------:R-:W-:Y:S01]  /*4780*/  LEA.HI.X.SX32 R3, R215, R207.reuse, 0x2, P1 ;  /* 0x000000cfd7037211 */ /* 0x080fe200008f16ff */
        /* <DEDUP_REMOVED lines=43> */
[-C--:B------:R-:W-:Y:S02]  /*4a40*/  LEA R168, P1, R171, R206.reuse, 0x2 ;  /* 0x000000ceaba87211 */ /* 0x080fe400078210ff */
[----:B--2---:R-:W-:Y:S02]  /*4a50*/  @P5 IADD3.X R0, R217, -0x1, RZ, P0, !PT ;  /* 0xffffffffd9005810 */ /* 0x004fe400007fe4ff */
[-C--:B------:R-:W-:Y:S01]  /*4a60*/  LEA.HI.X.SX32 R169, R171, R207.reuse, 0x2, P1 ;  /* 0x000000cfaba97211 */ /* 0x080fe200008f16ff */
[----:B------:R-:W-:Y:S02]  /*4a70*/  IMAD.MOV.U32 R171, RZ, RZ, c[0x0][0x22c] ;  /* 0x00008b00ffab7624 */ /* 0x000fe400078e00ff */
[----:B------:R-:W-:Y:S02]  /*4a80*/  @P5 IMAD.MOV.U32 R217, RZ, RZ, R0 ;  /* 0x000000ffffd95224 */ /* 0x000fe400078e0000 */
[----:B------:R-:W-:Y:S01]  /*4a90*/  IMAD.IADD R0, R215, 0x1, R247 ;  /* 0x00000001d7007824 */ /* 0x000fe200078e02f7 */
        /* <DEDUP_REMOVED lines=14> */
[----:B------:R-:W-:Y:S01]  /*4b80*/  @P5 IMAD.WIDE R100, R226, 0x4, R216 ;  /* 0x00000004e2645825 */ /* 0x000fe200078e02d8 */
[-C--:B------:R-:W-:Y:S04]  /*4b90*/  HMMA.16816.F32.BF16 R60, R180, R102.reuse, R60 ;  /* 0x00000066b43c723c */ /* 0x080fe8000004183c */
[----:B------:R1:W5:Y:S04]  /*4ba0*/  @P5 LDG.E R218, [R100.64] ;  /* 0x0000000864da5981 */ /* 0x000368000c1e1900 */
[----:B------:R-:W-:Y:S01]  /*4bb0*/  HMMA.16816.F32.BF16 R64, R172, R102, R64 ;  /* 0x00000066ac40723c */ /* 0x000fe20000041840 */
[----:B------:R1:W5:Y:S04]  /*4bc0*/  @P5 LDG.E R219, [R100.64+0x20] ;  /* 0x0000200864db5981 */ /* 0x000368000c1e1900 */
[----:B------:R2:W-:Y:S04]  /*4bd0*/  RED.E.ADD.F32.FTZ.RN.STRONG.GPU [R206.64], R4 ;  /* 0x00000004ce00798e */ /* 0x0005e8000c10e788 */
[----:B------:R3:W-:Y:S03]  /*4be0*/  RED.E.ADD.F32.FTZ.RN.STRONG.GPU [R2.64], R5 ;  /* 0x000000050200798e */ /* 0x0007e6000c10e788 */
[CC--:B-1----:R-:W-:Y:S04]  /*4bf0*/  LEA R100, P0, R245.reuse, R206.reuse, 0x2 ;  /* 0x000000cef5647211 */ /* 0x0c2fe800078010ff */
[-C--:B------:R-:W-:Y:S02]  /*4c00*/  LEA.HI.X.SX32 R101, R245, R207.reuse, 0x2, P0 ;  /* 0x000000cff5657211 */ /* 0x080fe400000f16ff */
[-C--:B------:R-:W-:Y:S02]  /*4c10*/  LEA R102, P0, R176, R206.reuse, 0x2 ;  /* 0x000000ceb0667211 */ /* 0x080fe400078010ff */
[-C--:B--2---:R-:W-:Y:S01]  /*4c20*/  LEA R4, P1, R170, R206.reuse, 0x2 ;  /* 0x000000ceaa047211 */ /* 0x084fe200078210ff */
[----:B------:R1:W-:Y:S01]  /*4c30*/  RED.E.ADD.F32.FTZ.RN.STRONG.GPU [R100.64], R6 ;  /* 0x000000066400798e */ /* 0x0003e2000c10e788 */
[-C--:B------:R-:W-:Y:S02]  /*4c40*/  LEA.HI.X.SX32 R103, R176, R207.reuse, 0x2, P0 ;  /* 0x000000cfb0677211 */ /* 0x080fe400000f16ff */
[-C--:B---3--:R-:W-:Y:S01]  /*4c50*/  LEA.HI.X.SX32 R5, R170, R207.reuse, 0x2, P1 ;  /* 0x000000cfaa057211 */ /* 0x088fe200008f16ff */
[----:B------:R2:W-:Y:S04]  /*4c60*/  RED.E.ADD.F32.FTZ.RN.STRONG.GPU [R168.64], R7 ;  /* 0x00000007a800798e */ /* 0x0005e8000c10e788 */
[----:B------:R3:W-:Y:S01]  /*4c70*/  RED.E.ADD.F32.FTZ.RN.STRONG.GPU [R102.64], R8 ;  /* 0x000000086600798e */ /* 0x0007e2000c10e788 */
[-C--:B-1----:R-:W-:Y:S02]  /*4c80*/  LEA R100, P2, R177, R206.reuse, 0x2 ;  /* 0x000000ceb1647211 */ /* 0x082fe400078410ff */
[-C--:B------:R-:W-:Y:S02]  /*4c90*/  LEA R6, P0, R171, R206.reuse, 0x2 ;  /* 0x000000ceab067211 */ /* 0x080fe400078010ff */
[-C--:B------:R-:W-:Y:S02]  /*4ca0*/  LEA.HI.X.SX32 R101, R177, R207.reuse, 0x2, P2 ;  /* 0x000000cfb1657211 */ /* 0x080fe400010f16ff */
        /* <DEDUP_REMOVED lines=34> */
[CC--:B--2---:R-:W-:Y:S02]  /*4ed0*/  LEA R6, P1, R247.reuse, R206.reuse, 0x2 ;  /* 0x000000cef7067211 */ /* 0x0c4fe400078210ff */
[CC--:B------:R-:W-:Y:S01]  /*4ee0*/  LEA R10, P0, R0.reuse, R206.reuse, 0x2 ;  /* 0x000000ce000a7211 */ /* 0x0c0fe200078010ff */
        /* <DEDUP_REMOVED lines=26> */
[-C--:B------:R-:W-:Y:S02]  /*5090*/  LEA.HI.X.SX32 R7, R230, R207.reuse, 0x2, P2 ;  /* 0x000000cfe6077211 */ /* 0x080fe400010f16ff */
[----:B------:R-:W-:Y:S01]  /*50a0*/  ISETP.GT.AND P2, PT, R213, RZ, PT ;  /* 0x000000ffd500720c */ /* 0x000fe20003f44270 */
[----:B------:R-:W-:Y:S01]  /*50b0*/  RED.E.ADD.F32.FTZ.RN.STRONG.GPU [R10.64], R67 ;  /* 0x000000430a00798e */ /* 0x000fe2000c10e788 */
[CC--:B---3--:R-:W-:Y:S03]  /*50c0*/  LEA R2, P0, R235.reuse, R206.reuse, 0x2 ;  /* 0x000000ceeb027211 */ /* 0x0c8fe600078010ff */
[----:B------:R-:W-:Y:S01]  /*50d0*/  RED.E.ADD.F32.FTZ.RN.STRONG.GPU [R8.64], R60 ;  /* 0x0000003c0800798e */ /* 0x000fe2000c10e788 */
[-C--:B------:R-:W-:Y:S02]  /*50e0*/  LEA.HI.X.SX32 R3, R235, R207.reuse, 0x2, P0 ;  /* 0x000000cfeb037211 */ /* 0x080fe400000f16ff */
[----:B------:R-:W-:Y:S01]  /*50f0*/  ISETP.NE.U32.AND P0, PT, R0, 0x1, PT ;  /* 0x000000010000780c */ /* 0x000fe20003f05070 */
[----:B------:R-:W-:Y:S01]  /*5100*/  RED.E.ADD.F32.FTZ.RN.STRONG.GPU [R6.64], R61 ;  /* 0x0000003d0600798e */ /* 0x000fe2000c10e788 */
[C---:B------:R-:W-:Y:S03]  /*5110*/  IADD3 R0, R184.reuse, -0x4000, RZ ;  /* 0xffffc000b8007810 */ /* 0x040fe60007ffe0ff */
[----:B------:R-:W-:Y:S04]  /*5120*/  LDSM.16.MT88.4 R8, [R184] ;  /* 0x00000000b808783b */ /* 0x000fe80000004200 */
        /* <DEDUP_REMOVED lines=10> */
[----:B--2---:R-:W-:Y:S05]  /*51d0*/  IADD3 R2, R213, -0x1, RZ ;  /* 0xffffffffd5027810 */ /* 0x004fea0007ffe0ff */
[----:B------:R-:W-:Y:S01]  /*51e0*/  IMAD.MOV.U32 R213, RZ, RZ, R2 ;  /* 0x000000ffffd57224 */ /* 0x000fe200078e0002 */
        /* <DEDUP_REMOVED lines=62> */
[----:B------:R-:W-:Y:S01]  /*55d0*/  FMUL.FTZ R82, R82, c[0x0][0x2e0] ;  /* 0x0000b80052527a20 */ /* 0x000fe20000410000 */
[----:B------:R-:W-:Y:S01]  /*55e0*/  F2FP.BF16.PACK_AB R13, R13, R53 ;  /* 0x000000350d0d723e */ /* 0x000fe200000010ff */
        /* <DEDUP_REMOVED lines=15> */
[----:B------:R-:W-:-:S02]  /*56e0*/  FMUL.FTZ R24, R77, c[0x0][0x2e0] ;  /* 0x0000b8004d187a20 */ /* 0x000fc40000410000 */
[----:B------:R-:W-:Y:S02]  /*56f0*/  FMUL.FTZ R16, R21, c[0x0][0x2dc] ;  /* 0x0000b70015107a20 */ /* 0x000fe40000410000 */
        /* <DEDUP_REMOVED lines=59> */
[----:B------:R-:W-:-:S04]  /*5ab0*/  F2FP.BF16.PACK_AB R2, R2, R44 ;  /* 0x0000002c0202723e */ /* 0x000fc800000010ff */
        /* <DEDUP_REMOVED lines=32> */
[----:B-1----:R-:W1:Y:S01]  /*5cc0*/  S2R R168, SR_CTAID.Y ;  /* 0x0000000000a87919 */ /* 0x002e620000002600 */
[----:B------:R-:W-:-:S05]  /*5cd0*/  @P0 IADD3 R0, R242, R169, RZ ;  /* 0x000000a9f2000210 */ /* 0x000fca0007ffe0ff */
[----:B------:R-:W-:-:S04]  /*5ce0*/  @P0 IMAD.WIDE.U32 R2, R0, c[0x0][0x3a0], RZ ;  /* 0x0000e80000020a25 */ /* 0x000fc800078e00ff */
[----:B------:R-:W-:Y:S01]  /*5cf0*/  @P0 IMAD R8, R0, c[0x0][0x3a4], R3 ;  /* 0x0000e90000080a24 */ /* 0x000fe200078e0203 */
[----:B------:R-:W-:Y:S02]  /*5d00*/  @P0 MOV R7, R2 ;  /* 0x0000000200070202 */ /* 0x000fe40000000f00 */
        /* <DEDUP_REMOVED lines=12> */
.L_x_679:
        /* <DEDUP_REMOVED lines=15> */
.L_x_680:
[----:B------:R-:W2:Y:S01]  /*5ec0*/  LDL.64 R4, [R1+0x10] ;  /* 0x0000100001047983 */ /* 0x000ea20000100a00 */
        /* <DEDUP_REMOVED lines=39> */
.L_x_682:
[----:B-1-34-:R-:W-:Y:S05]  /*6140*/  BSYNC B0 ;  /* 0x0000000000007941 */ /* 0x01afea0003800000 */
.L_x_681:
        /* <DEDUP_REMOVED lines=16> */
.L_x_684:
[----:B------:R-:W-:Y:S05]  /*6250*/  BSYNC B0 ;  /* 0x0000000000007941 */ /* 0x000fea0003800000 */
.L_x_683:
        /* <DEDUP_REMOVED lines=21> */
.L_x_686:
[----:B------:R-:W-:Y:S05]  /*63b0*/  BSYNC B0 ;  /* 0x0000000000007941 */ /* 0x000fea0003800000 */
.L_x_685:
        /* <DEDUP_REMOVED lines=13> */
.L_x_675:
[----:B-1----:R-:W2:Y:S04]  /*6490*/  LDL R9, [R1+0x8] ;  /* 0x0000080001097983 */ /* 0x002ea80000100800 */
[----:B------:R-:W1:Y:S02]  /*64a0*/  S2R R8, SR_CTAID.Y ;  /* 0x0000000000087919 */ /* 0x000e640000002600 */
[----:B-1----:R-:W-:-:S02]  /*64b0*/  SHF.R.S32.HI R7, RZ, 0x1f, R8 ;  /* 0x0000001fff077819 */ /* 0x002fc40000011408 */
        /* <DEDUP_REMOVED lines=16> */
.L_x_688:
        /* <DEDUP_REMOVED lines=15> */
.L_x_689:
[----:B------:R-:W2:Y:S01]  /*66b0*/  LDL.64 R16, [R1+0x10] ;  /* 0x0000100001107983 */ /* 0x000ea20000100a00 */
        /* <DEDUP_REMOVED lines=28> */
.L_x_691:
[----:B------:R-:W-:Y:S05]  /*6880*/  BSYNC B0 ;  /* 0x0000000000007941 */ /* 0x000fea0003800000 */
.L_x_690:
        /* <DEDUP_REMOVED lines=16> */
.L_x_693:
[----:B------:R-:W-:Y:S05]  /*6990*/  BSYNC B0 ;  /* 0x0000000000007941 */ /* 0x000fea0003800000 */
.L_x_692:
        /* <DEDUP_REMOVED lines=21> */
.L_x_695:
[----:B------:R-:W-:Y:S05]  /*6af0*/  BSYNC B0 ;  /* 0x0000000000007941 */ /* 0x000fea0003800000 */
.L_x_694:
        /* <DEDUP_REMOVED lines=12> */
.L_x_687:
[----:B------:R-:W-:Y:S05]  /*6bc0*/  BSYNC B1 ;  /* 0x0000000000017941 */ /* 0x000fea0003800000 */
.L_x_670:
        /* <DEDUP_REMOVED lines=9> */
.L_x_696:
[----:B------:R-:W-:Y:S05]  /*6c60*/  EXIT ;  /* 0x000000000000794d */ /* 0x000fea0003800000 */
.L_x_698:
        /* <DEDUP_REMOVED lines=9> */
.L_x_2061:


//--------------------- .text._ZN5flash44flash_bwd_dq_dk_dv_loop_seqk_parallel_kernelI23Flash_bwd_kernel_traitsILi128ELi64ELi64ELi8ELi4ELi2ELi2ELb1ELb0EN7cutlass10bfloat16_tE19Flash_kernel_traitsILi128ELi64ELi64ELi8ES3_EELb0ELb0ELb0ELb0ELb0ELb1ELb1EEEvNS_16Flash_bwd_paramsE --------------------------
	.section	.text._ZN5flash44flash_bwd_dq_dk_dv_loop_seqk_parallel_kernelI23Flash_bwd_kernel_traitsILi128ELi64ELi64ELi8ELi4ELi2ELi2ELb1ELb0EN7cutlass10bfloat16_tE19Flash_kernel_traitsILi128ELi64ELi64ELi8ES3_EELb0ELb0ELb0ELb0ELb0ELb1ELb1EEEvNS_16Flash_bwd_paramsE,"ax",@progbits
	.sectioninfo	@"SHI_REGISTERS=255"
	.align	128
        .global         _ZN5flash44flash_bwd_dq_dk_dv_loop_seqk_parallel_kernelI23Flash_bwd_kernel_traitsILi128ELi64ELi64ELi8ELi4ELi2ELi2ELb1ELb0EN7cutlass10bfloat16_tE19Flash_kernel_traitsILi128ELi64ELi64ELi8ES3_EELb0ELb0ELb0ELb0ELb0ELb1ELb1EEEvNS_16Flash_bwd_paramsE
        .type           _ZN5flash44flash_bwd_dq_dk_dv_loop_seqk_parallel_kernelI23Flash_bwd_kernel_traitsILi128ELi64ELi64ELi8ELi4ELi2ELi2ELb1ELb0EN7cutlass10bfloat16_tE19Flash_kernel_traitsILi128ELi64ELi64ELi8ES3_EELb0ELb0ELb0ELb0ELb0ELb1ELb1EEEvNS_16Flash_bwd_paramsE,@function
        .size           _ZN5flash44flash_bwd_dq_dk_dv_loop_seqk_parallel_kernelI23Flash_bwd_kernel_traitsILi128ELi64ELi64ELi8ELi4ELi2ELi2ELb1ELb0EN7cutlass10bfloat16_tE19Flash_kernel_traitsILi128ELi64ELi64ELi8ES3_EELb0ELb0ELb0ELb0ELb0ELb1ELb1EEEvNS_16Flash_bwd_paramsE,(.L_x_2062 - _ZN5flash44flash_bwd_dq_dk_dv_loop_seqk_parallel_kernelI23Flash_bwd_kernel_traitsILi128ELi64ELi64ELi8ELi4ELi2ELi2ELb1ELb0EN7cutlass10bfloat16_tE19Flash_kernel_traitsILi128ELi64ELi64ELi8ES3_EELb0ELb0ELb0ELb0ELb0ELb1ELb1EEEvNS_16Flash_bwd_paramsE)
        .other          _ZN5flash44flash_bwd_dq_dk_dv_loop_seqk_parallel_kernelI23Flash_bwd_kernel_traitsILi128ELi64ELi64ELi8ELi4ELi2ELi2ELb1ELb0EN7cutlass10bfloat16_tE19Flash_kernel_traitsILi128ELi64ELi64ELi8ES3_EELb0ELb0ELb0ELb0ELb0ELb1ELb1EEEvNS_16Flash_bwd_paramsE,@"STO_CUDA_ENTRY STV_DEFAULT"
_ZN5flash44flash_bwd_dq_dk_dv_loop_seqk_parallel_kernelI23Flash_bwd_kernel_traitsILi128ELi64ELi64ELi8ELi4ELi2ELi2ELb1ELb0EN7cutlass10bfloat16_tE19Flash_kernel_traitsILi128ELi64ELi64ELi8ES3_EELb0ELb0ELb0ELb0ELb0ELb1ELb1EEEvNS_16Flash_bwd_paramsE:
.text._ZN5flash44flash_bwd_dq_dk_dv_loop_seqk_parallel_kernelI23Flash_bwd_kernel_traitsILi128ELi64ELi64ELi8ELi4ELi2ELi2ELb1ELb0EN7cutlass10bfloat16_tE19Flash_kernel_traitsILi128ELi64ELi64ELi8ES3_EELb0ELb0ELb0ELb0ELb0ELb1ELb1EEEvNS_16Flash_bwd_paramsE:
        /* <DEDUP_REMOVED lines=52> */
[----:B------:R-:W-:Y:S02]  /*0340*/  LEA.HI R11, R5, R3, RZ, 0x3 ;  /* 0x00000003050b7211 */ /* 0x000fe400078f18ff */
[C---:B------:R-:W-:Y:S02]  /*0350*/  LOP3.LUT R187, R0.reuse, 0x8, R16, 0xf8, !PT ;  /* 0x0000000800bb7812 */ /* 0x040fe400078ef810 */
[----:B------:R-:W-:Y:S02]  /*0360*/  LOP3.LUT R6, R11, 0xfffffff8, RZ, 0xc0, !PT ;  /* 0xfffffff80b067812 */ /* 0x000fe400078ec0ff */
[----:B------:R-:W-:Y:S02]  /*0370*/  LOP3.LUT R5, R7, 0x1, RZ, 0xc0, !PT ;  /* 0x0000000107057812 */ /* 0x000fe400078ec0ff */
[----:B-1----:R-:W-:Y:S01]  /*0380*/  SHF.R.S32.HI R8, RZ, 0x7, R4 ;  /* 0x00000007ff087819 */ /* 0x002fe20000011404 */
[----:B------:R-:W-:Y:S01]  /*0390*/  IMAD.IADD R19, R3, 0x1, -R6 ;  /* 0x0000000103137824 */ /* 0x000fe200078e0a06 */
[----:B------:R-:W-:-:S02]  /*03a0*/  LOP3.LUT R4, R0, 0x10, R2, 0xf8, !PT ;  /* 0x0000001000047812 */ /* 0x000fc400078ef802 */
[----:B------:R-:W-:Y:S01]  /*03b0*/  SHF.R.U32.HI R0, RZ, 0x3, R0 ;  /* 0x00000003ff007819 */ /* 0x000fe20000011600 */
[----:B------:R-:W-:Y:S01]  /*03c0*/  IMAD R2, R8, 0x800, R185 ;  /* 0x0000080008027824 */ /* 0x000fe200078e02b9 */
[----:B------:R-:W-:Y:S01]  /*03d0*/  LOP3.LUT R4, R4, 0x8, R16, 0xf8, !PT ;  /* 0x0000000804047812 */ /* 0x000fe200078ef810 */
[----:B------:R1:W-:Y:S01]  /*03e0*/  STL [R1+0x10], R19 ;  /* 0x0000101301007387 */ /* 0x0003e20000100800 */
[----:B------:R-:W-:Y:S02]  /*03f0*/  LOP3.LUT R187, R187, R0, RZ, 0x3c, !PT ;  /* 0x00000000bbbb7212 */ /* 0x000fe400078e3cff */
[----:B------:R-:W-:Y:S02]  /*0400*/  LOP3.LUT R185, R185, R4, R0, 0xf6, !PT ;  /* 0x00000004b9b97212 */ /* 0x000fe400078ef600 */
[----:B------:R-:W-:Y:S01]  /*0410*/  LEA.HI R0, R13, R12, RZ, 0x6 ;  /* 0x0000000c0d007211 */ /* 0x000fe200078f30ff */
[----:B------:R-:W-:Y:S01]  /*0420*/  IMAD.IADD R187, R2, 0x1, R187 ;  /* 0x0000000102bb7824 */ /* 0x000fe200078e02bb */
[----:B------:R-:W-:-:S02]  /*0430*/  LOP3.LUT R2, R15, 0x7ffffffc, RZ, 0xc0, !PT ;  /* 0x7ffffffc0f027812 */ /* 0x000fc400078ec0ff */
[----:B------:R-:W-:Y:S01]  /*0440*/  SHF.R.S32.HI R0, RZ, 0x6, R0 ;  /* 0x00000006ff007819 */ /* 0x000fe20000011400 */
[----:B------:R-:W-:Y:S01]  /*0450*/  IMAD.SHL.U32 R187, R187, 0x2, RZ ;  /* 0x00000002bbbb7824 */ /* 0x000fe200078e00ff */
[----:B------:R-:W-:Y:S01]  /*0460*/  ISETP.NE.U32.AND P0, PT, R5, 0x1, PT ;  /* 0x000000010500780c */ /* 0x000fe20003f05070 */
[----:B------:R-:W-:Y:S01]  /*0470*/  IMAD.IADD R5, R12, 0x1, -R2 ;  /* 0x000000010c057824 */ /* 0x000fe200078e0a02 */
[----:B------:R-:W-:Y:S01]  /*0480*/  LOP3.LUT R4, R14, 0xffffffe0, RZ, 0xc0, !PT ;  /* 0xffffffe00e047812 */ /* 0x000fe200078ec0ff */
[C---:B------:R-:W-:Y:S01]  /*0490*/  IMAD R17, R0.reuse, 0x200, R9 ;  /* 0x0000020000117824 */ /* 0x040fe200078e0209 */
[----:B------:R-:W-:Y:S01]  /*04a0*/  SHF.R.S32.HI R3, RZ, 0x1f, R14 ;  /* 0x0000001fff037819 */ /* 0x000fe2000001140e */
[----:B------:R-:W-:Y:S01]  /*04b0*/  IMAD.SHL.U32 R2, R0, 0x8, RZ ;  /* 0x0000000800027824 */ /* 0x000fe200078e00ff */
[C---:B------:R-:W-:Y:S01]  /*04c0*/  R2P PR, R7.reuse, 0x6 ;  /* 0x0000000607007804 */ /* 0x040fe20000000000 */
[----:B------:R-:W-:Y:S01]  /*04d0*/  IMAD.SHL.U32 R0, R7, 0x40, RZ ;  /* 0x0000004007007824 */ /* 0x000fe200078e00ff */
[----:B------:R-:W-:Y:S01]  /*04e0*/  LEA.HI R3, R3, R20, RZ, 0x2 ;  /* 0x0000001403037211 */ /* 0x000fe200078f10ff */
[----:B------:R-:W-:Y:S01]  /*04f0*/  IMAD.IADD R18, R12, 0x1, -R4 ;  /* 0x000000010c127824 */ /* 0x000fe200078e0a04 */
[----:B------:R-:W-:Y:S01]  /*0500*/  LOP3.LUT R2, R2, 0x18, RZ, 0xc0, !PT ;  /* 0x0000001802027812 */ /* 0x000fe200078ec0ff */
[----:B------:R-:W-:Y:S01]  /*0510*/  IMAD.SHL.U32 R4, R8, 0x20, RZ ;  /* 0x0000002008047824 */ /* 0x000fe200078e00ff */
[----:B------:R-:W-:Y:S01]  /*0520*/  LOP3.LUT R0, R0, 0x1c0, RZ, 0xc0, !PT ;  /* 0x000001c000007812 */ /* 0x000fe200078ec0ff */
[----:B------:R-:W-:Y:S01]  /*0530*/  IMAD.SHL.U32 R8, R5, 0x2, RZ ;  /* 0x0000000205087824 */ /* 0x000fe200078e00ff */
[----:B------:R-:W-:Y:S01]  /*0540*/  LOP3.LUT R6, R3, 0xfffffffc, RZ, 0xc0, !PT ;  /* 0xfffffffc03067812 */ /* 0x000fe200078ec0ff */
[----:B------:R-:W-:Y:S01]  /*0550*/  IMAD.SHL.U32 R5, R10, 0x20, RZ ;  /* 0x000000200a057824 */ /* 0x000fe200078e00ff */
[----:B------:R-:W-:Y:S01]  /*0560*/  SHF.R.U32.HI R3, RZ, 0x3, R0 ;  /* 0x00000003ff037819 */ /* 0x000fe20000011600 */
[----:B------:R1:W-:Y:S01]  /*0570*/  STL [R1+0xc], R18 ;  /* 0x00000c1201007387 */ /* 0x0003e20000100800 */
[----:B------:R-:W-:Y:S01]  /*0580*/  LOP3.LUT R250, R4, 0x6, R250, 0xf8, !PT ;  /* 0x0000000604fa7812 */ /* 0x000fe200078ef8fa */
[----:B------:R-:W-:Y:S01]  /*0590*/  IMAD.IADD R203, R20, 0x1, -R6 ;  /* 0x0000000114cb7824 */ /* 0x000fe200078e0a06 */
[----:B------:R-:W-:Y:S01]  /*05a0*/  LOP3.LUT R4, R0, 0x20, R4, 0xf8, !PT ;  /* 0x0000002000047812 */ /* 0x000fe200078ef804 */
[----:B------:R-:W-:Y:S01]  /*05b0*/  IMAD.SHL.U32 R6, R11, 0x40, RZ ;  /* 0x000000400b067824 */ /* 0x000fe200078e00ff */
[----:B------:R-:W-:Y:S01]  /*05c0*/  LOP3.LUT R5, R2, 0x20, R5, 0xf8, !PT ;  /* 0x0000002002057812 */ /* 0x000fe200078ef805 */
[----:B------:R1:W-:Y:S01]  /*05d0*/  STL [R1+0x8], R17 ;  /* 0x0000081101007387 */ /* 0x0003e20000100800 */
[----:B------:R-:W-:Y:S01]  /*05e0*/  LOP3.LUT R9, R3, R0, R2, 0x1e, !PT ;  /* 0x0000000003097212 */ /* 0x000fe200078e1e02 */
[----:B------:R-:W-:Y:S01]  /*05f0*/  IMAD.SHL.U32 R2, R19, 0x40, RZ ;  /* 0x0000004013027824 */ /* 0x000fe200078e00ff */
[----:B------:R-:W-:Y:S01]  /*0600*/  LOP3.LUT R3, R4, R3, RZ, 0x3c, !PT ;  /* 0x0000000304037212 */ /* 0x000fe200078e3cff */
[----:B------:R-:W-:Y:S01]  /*0610*/  IMAD R0, R203, 0x400, R8 ;  /* 0x00000400cb007824 */ /* 0x000fe200078e0208 */
[----:B------:R-:W-:Y:S01]  /*0620*/  SHF.R.S32.HI R4, RZ, 0x1f, R18 ;  /* 0x0000001fff047819 */ /* 0x000fe20000011412 */
[----:B------:R-:W-:Y:S01]  /*0630*/  IMAD.SHL.U32 R213, R17, 0x2, RZ ;  /* 0x0000000211d57824 */ /* 0x000fe200078e00ff */
[----:B------:R-:W-:Y:S01]  /*0640*/  LOP3.LUT R2, R2, 0x1c0, RZ, 0xc0, !PT ;  /* 0x000001c002027812 */ /* 0x000fe200078ec0ff */
[----:B------:R-:W-:Y:S01]  /*0650*/  IMAD.IADD R222, R0, 0x1, R3 ;  /* 0x0000000100de7824 */ /* 0x000fe200078e0203 */
[----:B------:R-:W-:Y:S01]  /*0660*/  LEA.HI R4, R4, R18, RZ, 0x2 ;  /* 0x0000001204047211 */ /* 0x000fe200078f10ff */
[----:B------:R-:W-:Y:S01]  /*0670*/  IMAD.SHL.U32 R0, R10, 0x8, RZ ;  /* 0x000000080a007824 */ /* 0x000fe200078e00ff */
[----:B------:R-:W-:Y:S01]  /*0680*/  SHF.R.U32.HI R3, RZ, 0x3, R2 ;  /* 0x00000003ff037819 */ /* 0x000fe20000011602 */
[----:B------:R-:W-:Y:S01]  /*0690*/  IMAD.SHL.U32 R222, R222, 0x2, RZ ;  /* 0x00000002dede7824 */ /* 0x000fe200078e00ff */
[----:B------:R-:W-:-:S02]  /*06a0*/  SEL R223, R223, 0x10, !P0 ;  /* 0x00000010dfdf7807 */ /* 0x000fc40004000000 */
[----:B------:R-:W-:Y:S02]  /*06b0*/  LOP3.LUT R7, R2, 0x8, R0, 0xf8, !PT ;  /* 0x0000000802077812 */ /* 0x000fe400078ef800 */
[----:B------:R-:W-:Y:S01]  /*06c0*/  LOP3.LUT R2, R3, R5, R2, 0x1e, !PT ;  /* 0x0000000503027212 */ /* 0x000fe200078e1e02 */
[----:B------:R-:W-:Y:S01]  /*06d0*/  IMAD.IADD R224, R222, 0x1, R223 ;  /* 0x00000001dee07824 */ /* 0x000fe200078e02df */
[----:B------:R-:W-:Y:S01]  /*06e0*/  SHF.R.S32.HI R5, RZ, 0x2, R4 ;  /* 0x00000002ff057819 */ /* 0x000fe20000011404 */
[----:B------:R-:W-:Y:S01]  /*06f0*/  IMAD R4, R193, 0x400, R8 ;  /* 0x00000400c1047824 */ /* 0x000fe200078e0208 */
[----:B------:R-:W-:Y:S02]  /*0700*/  LOP3.LUT R0, R6, 0xfffffe00, RZ, 0xc0, !PT ;  /* 0xfffffe0006007812 */ /* 0x000fe400078ec0ff */
[----:B------:R-:W-:Y:S01]  /*0710*/  LOP3.LUT R3, R7, R3, RZ, 0x3c, !PT ;  /* 0x0000000307037212 */ /* 0x000fe200078e3cff */
[C---:B------:R-:W-:Y:S01]  /*0720*/  IMAD R252, R203.reuse, 0x10, R5 ;  /* 0x00000010cbfc7824 */ /* 0x040fe200078e0205 */
[----:B------:R-:W-:Y:S01]  /*0730*/  LOP3.LUT R201, R2, R0, RZ, 0xfc, !PT ;  /* 0x0000000002c97212 */ /* 0x000fe200078efcff */
[--C-:B------:R-:W-:Y:S01]  /*0740*/  IMAD R203, R203, 0x400, R0.reuse ;  /* 0x00000400cbcb7824 */ /* 0x100fe200078e0200 */
[C---:B------:R-:W-:Y:S01]  /*0750*/  IADD3 R221, R222.reuse, 0x20, RZ ;  /* 0x00000020dedd7810 */ /* 0x040fe20007ffe0ff */
[----:B------:R-:W-:Y:S01]  /*0760*/  IMAD R193, R193, 0x400, R0 ;  /* 0x00000400c1c17824 */ /* 0x000fe200078e0200 */
[----:B------:R-:W-:Y:S01]  /*0770*/  @P1 IADD3 R221, R222, -0x20, RZ ;  /* 0xffffffe0dedd1810 */ /* 0x000fe20007ffe0ff */
[----:B------:R-:W-:-:S02]  /*0780*/  IMAD.MOV.U32 R0, RZ, RZ, 0x40 ;  /* 0x00000040ff007424 */ /* 0x000fc400078e00ff */
[----:B------:R-:W-:Y:S02]  /*0790*/  IMAD.IADD R4, R4, 0x1, R9 ;  /* 0x0000000104047824 */ /* 0x000fe400078e0209 */
        /* <DEDUP_REMOVED lines=8> */
[C---:B------:R-:W-:Y:S01]  /*0820*/  IMAD R184, R185.reuse, 0x2, R0 ;  /* 0x00000002b9b87824 */ /* 0x040fe200078e0200 */
[----:B------:R-:W-:Y:S01]  /*0830*/  SHF.R.S32.HI R3, RZ, 0x1f, R239 ;  /* 0x0000001fff037819 */ /* 0x000fe200000114ef */
[----:B------:R-:W-:Y:S01]  /*0840*/  IMAD.SHL.U32 R185, R185, 0x2, RZ ;  /* 0x00000002b9b97824 */ /* 0x000fe200078e00ff */
[--C-:B------:R-:W-:Y:S01]  /*0850*/  IADD3 R190, R0, R187, R2.reuse ;  /* 0x000000bb00be7210 */ /* 0x100fe20007ffe002 */
[----:B------:R-:W-:Y:S01]  /*0860*/  IMAD.IADD R188, R187, 0x1, R2 ;  /* 0x00000001bbbc7824 */ /* 0x000fe200078e0202 */
[----:B------:R-:W-:Y:S01]  /*0870*/  LEA R193, R193, 0x10000, 0x1 ;  /* 0x00010000c1c17811 */ /* 0x000fe200078e08ff */
[----:B------:R-:W-:Y:S01]  /*0880*/  IMAD.IADD R202, R2, 0x1, R189 ;  /* 0x0000000102ca7824 */ /* 0x000fe200078e02bd */
[----:B------:R-:W-:Y:S01]  /*0890*/  @P2 IADD3 R249, R248, -0x40, RZ ;  /* 0xffffffc0f8f92810 */ /* 0x000fe20007ffe0ff */
[----:B-1----:R-:W-:-:S02]  /*08a0*/  IMAD.IADD R223, R223, 0x1, R221 ;  /* 0x00000001dfdf7824 */ /* 0x002fc400078e02dd */
.L_x_727:
[----:B-1----:R-:W1:Y:S01]  /*08b0*/  S2R R34, SR_CTAID.Y ;  /* 0x0000000000227919 */ /* 0x002e620000002600 */
[----:B------:R-:W2:Y:S01]  /*08c0*/  LDC.U8 R0, c[0x0][0x312] ;  /* 0x0000c480ff007b82 */ /* 0x000ea20000000000 */
[----:B------:R-:W-:-:S02]  /*08d0*/  ISETP.NE.U32.AND P1, PT, RZ, c[0x0][0x240], PT ;  /* 0x00009000ff007a0c */ /* 0x000fc40003f25070 */
[----:B------:R-:W3:Y:S01]  /*08e0*/  S2R R2, SR_CTAID.Y ;  /* 0x0000000000027919 */ /* 0x000ee20000002600 */
[----:B------:R-:W-:Y:S02]  /*08f0*/  ISETP.EQ.U32.AND P5, PT, RZ, c[0x0][0x248], PT ;  /* 0x00009200ff007a0c */ /* 0x000fe40003fa2070 */
[----:B------:R-:W-:Y:S02]  /*0900*/  ISETP.NE.AND.EX P1, PT, RZ, c[0x0][0x244], PT, P1 ;  /* 0x00009100ff007a0c */ /* 0x000fe40003f25310 */
[----:B------:R-:W-:Y:S01]  /*0910*/  ISETP.NE.U32.AND P3, PT, RZ, c[0x0][0x250], PT ;  /* 0x00009400ff007a0c */ /* 0x000fe20003f65070 */
[----:B------:R-:W-:-:S03]  /*0920*/  IMAD.MOV.U32 R251, RZ, RZ, -0x1 ;  /* 0xfffffffffffb7424 */ /* 0x000fc600078e00ff */
[----:B------:R-:W-:Y:S01]  /*0930*/  ISETP.NE.AND.EX P3, PT, RZ, c[0x0][0x254], PT, P3 ;  /* 0x00009500ff007a0c */ /* 0x000fe20003f65330 */
[----:B-1----:R-:W-:Y:S01]  /*0940*/  IMAD.SHL.U32 R8, R34, 0x4, RZ ;  /* 0x0000000422087824 */ /* 0x002fe200078e00ff */
[----:B--2---:R-:W-:Y:S01]  /*0950*/  ISETP.NE.AND P4, PT, R0, RZ, PT ;  /* 0x000000ff0000720c */ /* 0x004fe20003f85270 */
[----:B------:R-:W-:Y:S01]  /*0960*/  IMAD.MOV.U32 R0, RZ, RZ, -0x1 ;  /* 0xffffffffff007424 */ /* 0x000fe200078e00ff */
[----:B---3--:R-:W-:Y:S02]  /*0970*/  SHF.R.S32.HI R27, RZ, 0x1f, R2 ;  /* 0x0000001fff1b7819 */ /* 0x008fe40000011402 */
[----:B------:R-:W-:Y:S02]  /*0980*/  IADD3 R2, P0, R8, c[0x0][0x240], RZ ;  /* 0x0000900008027a10 */ /* 0x000fe40007f1e0ff */
[----:B------:R-:W-:Y:S02]  /*0990*/  SHF.L.U64.HI R7, R34, 0x2, R27 ;  /* 0x0000000222077819 */ /* 0x000fe4000001021b */
        /* <DEDUP_REMOVED lines=20> */
.L_x_699:
        /* <DEDUP_REMOVED lines=44> */
.L_x_701:
        /* <DEDUP_REMOVED lines=15> */
.L_x_702:
[----:B------:R-:W-:Y:S01]  /*0e90*/  IABS R14, c[0x0][0x1c8] ;  /* 0x00007200000e7a13 */ /* 0x000fe20000000000 */
[----:B------:R-:W1:Y:S01]  /*0ea0*/  S2R R35, SR_CTAID.Z ;  /* 0x0000000000237919 */ /* 0x000e620000002700 */
[----:B------:R-:W-:Y:S01]  /*0eb0*/  IMAD.MOV.U32 R12, RZ, RZ, c[0x0][0x224] ;  /* 0x00008900ff0c7624 */ /* 0x000fe200078e00ff */
[----:B------:R-:W2:Y:S01]  /*0ec0*/  LDC.U8 R21, c[0x0][0x328] ;  /* 0x0000ca00ff157b82 */ /* 0x000ea20000000000 */
[----:B------:R-:W3:Y:S01]  /*0ed0*/  I2F.RP R2, R14 ;  /* 0x0000000e00027306 */ /* 0x000ee20000209400 */
[C---:B------:R-:W-:Y:S01]  /*0ee0*/  @P0 IMAD.WIDE.U32 R4, R0.reuse, c[0x0][0x370], RZ ;  /* 0x0000dc0000040a25 */ /* 0x040fe200078e00ff */
[----:B------:R-:W4:Y:S01]  /*0ef0*/  S2R R18, SR_CTAID.X ;  /* 0x0000000000127919 */ /* 0x000f220000002500 */
[----:B------:R-:W-:Y:S02]  /*0f00*/  SHF.R.S32.HI R12, RZ, 0x1f, R12 ;  /* 0x0000001fff0c7819 */ /* 0x000fe4000001140c */
[----:B------:R-:W-:Y:S01]  /*0f10*/  @P0 IMAD R11, R0, c[0x0][0x374], R5 ;  /* 0x0000dd00000b0a24 */ /* 0x000fe200078e0205 */
[----:B------:R-:W-:Y:S01]  /*0f20*/  @P0 MOV R10, R4 ;  /* 0x00000004000a0202 */ /* 0x000fe20000000f00 */
[----:B------:R-:W-:-:S04]  /*0f30*/  @!P0 IMAD.WIDE.U32 R4, R34, c[0x0][0x368], RZ ;  /* 0x0000da0022048a25 */ /* 0x000fc800078e00ff */
[----:B------:R-:W-:Y:S02]  /*0f40*/  IMAD.MOV.U32 R33, RZ, RZ, c[0x0][0x22c] ;  /* 0x00008b00ff217624 */ /* 0x000fe400078e00ff */
        /* <DEDUP_REMOVED lines=9> */
[----:B------:R-:W-:Y:S02]  /*0fe0*/  SHF.R.S32.HI R38, RZ, 0x1f, R35 ;  /* 0x0000001fff267819 */ /* 0x000fe40000011423 */
        /* <DEDUP_REMOVED lines=17> */
[----:B------:R-:W1:Y:S01]  /*1100*/  LDC.U8 R27, c[0x0][0x3d0] ;  /* 0x0000f400ff1b7b82 */ /* 0x000e620000000000 */
[----:B------:R-:W-:Y:S02]  /*1110*/  IMAD.SHL.U32 R6, R34, 0x80, RZ ;  /* 0x0000008022067824 */ /* 0x000fe400078e00ff */
[----:B------:R-:W-:Y:S01]  /*1120*/  IADD3 R4, R13, R5, RZ ;  /* 0x000000050d047210 */ /* 0x000fe20007ffe0ff */
[-C--:B------:R-:W-:Y:S02]  /*1130*/  IMAD R7, R17, R12.reuse, RZ ;  /* 0x0000000c11077224 */ /* 0x080fe400078e02ff */
[----:B------:R-:W-:Y:S01]  /*1140*/  SEL R6, R6, RZ, P1 ;  /* 0x000000ff06067207 */ /* 0x000fe20000800000 */
[----:B------:R-:W-:Y:S01]  /*1150*/  IMAD.WIDE.U32 R12, R16, R12, RZ ;  /* 0x0000000c100c7225 */ /* 0x000fe200078e00ff */
[----:B------:R-:W-:-:S02]  /*1160*/  @!P4 IADD3 R3, R3, -R14, RZ ;  /* 0x8000000e0303c210 */ /* 0x000fc40007ffe0ff */
[----:B------:R-:W-:Y:S01]  /*1170*/  IADD3 R6, P1, R9, R6, RZ ;  /* 0x0000000609067210 */ /* 0x000fe20007f3e0ff */
[C---:B------:R-:W-:Y:S01]  /*1180*/  IMAD R7, R16.reuse, R4, R7 ;  /* 0x0000000410077224 */ /* 0x040fe200078e0207 */
[----:B------:R-:W-:Y:S01]  /*1190*/  ISETP.GE.U32.AND P5, PT, R3, R14, PT ;  /* 0x0000000e0300720c */ /* 0x000fe20003fa6070 */
[-C--:B------:R-:W-:Y:S01]  /*11a0*/  IMAD.WIDE.U32 R4, R16, R0.reuse, RZ ;  /* 0x0000000010047225 */ /* 0x080fe200078e00ff */
[----:B------:R-:W-:Y:S02]  /*11b0*/  @!P4 IADD3 R2, R2, 0x1, RZ ;  /* 0x000000010202c810 */ /* 0x000fe40007ffe0ff */
[----:B------:R-:W-:Y:S01]  /*11c0*/  ISETP.NE.AND P4, PT, RZ, c[0x0][0x1c8], PT ;  /* 0x00007200ff007a0c */ /* 0x000fe20003f85270 */
[----:B------:R-:W-:Y:S01]  /*11d0*/  IMAD R3, R17, R0, RZ ;  /* 0x0000000011037224 */ /* 0x000fe200078e02ff */
[----:B------:R-:W-:Y:S01]  /*11e0*/  IADD3 R13, R13, R7, RZ ;  /* 0x000000070d0d7210 */ /* 0x000fe20007ffe0ff */
[----:B------:R-:W-:Y:S01]  /*11f0*/  IMAD R14, R17, R6, RZ ;  /* 0x00000006110e7224 */ /* 0x000fe200078e02ff */
[----:B------:R-:W-:Y:S01]  /*1200*/  SEL R17, R12, R4, !P0 ;  /* 0x000000040c117207 */ /* 0x000fe20004000000 */
[----:B------:R-:W-:-:S02]  /*1210*/  IMAD.X R8, R15, 0x1, R8, P1 ;  /* 0x000000010f087824 */ /* 0x000fc400008e0608 */
[----:B------:R-:W-:Y:S01]  /*1220*/  @P2 IMAD R4, R34, c[0x0][0x214], RZ ;  /* 0x0000850022042a24 */ /* 0x000fe200078e02ff */
[----:B-1----:R-:W-:Y:S01]  /*1230*/  ISETP.NE.AND P1, PT, R27, RZ, PT ;  /* 0x000000ff1b00720c */ /* 0x002fe20003f25270 */
[----:B------:R-:W-:Y:S01]  /*1240*/  @P0 IMAD.IADD R13, R5, 0x1, R3 ;  /* 0x00000001050d0824 */ /* 0x000fe200078e0203 */
[----:B------:R-:W-:Y:S01]  /*1250*/  @P5 IADD3 R2, R2, 0x1, RZ ;  /* 0x0000000102025810 */ /* 0x000fe20007ffe0ff */
[----:B------:R-:W-:Y:S01]  /*1260*/  IMAD.WIDE.U32 R6, R16, R6, RZ ;  /* 0x0000000610067225 */ /* 0x000fe200078e00ff */
[----:B------:R-:W-:Y:S02]  /*1270*/  @P2 SEL R4, R4, R0, !P0 ;  /* 0x0000000004042207 */ /* 0x000fe40004000000 */
[----:B------:R-:W-:Y:S01]  /*1280*/  SEL R27, R30, RZ, P1 ;  /* 0x000000ff1e1b7207 */ /* 0x000fe20000800000 */
[----:B------:R-:W-:Y:S01]  /*1290*/  IMAD R8, R16, R8, R14 ;  /* 0x0000000810087224 */ /* 0x000fe200078e020e */
[----:B------:R-:W-:Y:S01]  /*12a0*/  @!P3 IADD3 R2, -R2, RZ, RZ ;  /* 0x000000ff0202b210 */ /* 0x000fe20007ffe1ff */
[----:B------:R-:W-:Y:S01]  /*12b0*/  IMAD R3, R18, c[0x0][0x3dc], R31 ;  /* 0x0000f70012037a24 */ /* 0x000fe200078e021f */
[----:B------:R-:W-:Y:S01]  /*12c0*/  @!P4 LOP3.LUT R2, RZ, c[0x0][0x1c8], RZ, 0x33, !PT ;  /* 0x00007200ff02ca12 */ /* 0x000fe200078e33ff */
[----:B------:R-:W-:Y:S01]  /*12d0*/  IMAD R30, R35, c[0x0][0x22c], RZ ;  /* 0x00008b00231e7a24 */ /* 0x000fe200078e02ff */
[----:B------:R-:W-:Y:S01]  /*12e0*/  SHF.R.S32.HI R18, RZ, 0x1f, R20 ;  /* 0x0000001fff127819 */ /* 0x000fe20000011414 */
[----:B------:R-:W-:Y:S01]  /*12f0*/  @!P2 IMAD R5, R34, c[0x0][0x1c0], R35 ;  /* 0x000070002205aa24 */ /* 0x000fe200078e0223 */
[----:B------:R-:W-:Y:S01]  /*1300*/  SEL R16, R3, RZ, P1 ;  /* 0x000000ff03107207 */ /* 0x000fe20000800000 */
[----:B------:R-:W-:Y:S01]  /*1310*/  @P2 IMAD R12, R35, c[0x0][0x234], R4 ;  /* 0x00008d00230c2a24 */ /* 0x000fe200078e0204 */
[----:B------:R-:W-:Y:S01]  /*1320*/  SHF.R.S32.HI R32, RZ, 0x1f, R30 ;  /* 0x0000001fff207819 */ /* 0x000fe2000001141e */
[----:B------:R-:W-:Y:S01]  /*1330*/  @!P2 IMAD R12, R5, c[0x0][0x214], RZ ;  /* 0x00008500050caa24 */ /* 0x000fe200078e02ff */
[----:B------:R-:W-:-:S02]  /*1340*/  IADD3 R14, R7, R8, RZ ;  /* 0x00000008070e7210 */ /* 0x000fc40007ffe0ff */
        /* <DEDUP_REMOVED lines=9> */
.L_x_703:
[----:B------:R-:W-:-:S04]  /*13e0*/  IMAD R8, R34, c[0x0][0x1c0], R35 ;  /* 0x0000700022087a24 */ /* 0x000fc800078e0223 */
[----:B------:R-:W-:Y:S02]  /*13f0*/  IMAD R8, R8, c[0x0][0x224], RZ ;  /* 0x0000890008087a24 */ /* 0x000fe400078e02ff */
.L_x_704:
[----:B------:R-:W2:Y:S04]  /*1400*/  LDL.64 R4, [R1] ;  /* 0x0000000001047983 */ /* 0x000ea80000100a00 */
[----:B------:R1:W2:Y:S04]  /*1410*/  LDL.64 R36, [R1] ;  /* 0x0000000001247983 */ /* 0x0002a80000100a00 */
[----:B------:R-:W3:Y:S04]  /*1420*/  LDL R41, [R1+0xc] ;  /* 0x00000c0001297983 */ /* 0x000ee80000100800 */
[----:B------:R-:W4:Y:S04]  /*1430*/  S2R R39, SR_TID.X ;  /* 0x0000000000277919 */ /* 0x000f280000002100 */
[----:B------:R-:W5:Y:S01]  /*1440*/  S2R R40, SR_TID.X ;  /* 0x0000000000287919 */ /* 0x000f620000002100 */
[----:B------:R-:W-:Y:S01]  /*1450*/  IMAD R31, R33, c[0x0][0x1c0], RZ ;  /* 0x00007000211f7a24 */ /* 0x000fe200078e02ff */
[----:B------:R-:W-:Y:S01]  /*1460*/  IADD3 R7, P3, R239, R9, RZ ;  /* 0x00000009ef077210 */ /* 0x000fe20007f7e0ff */
[----:B------:R-:W-:Y:S01]  /*1470*/  IMAD R0, R15, c[0x0][0x370], RZ ;  /* 0x0000dc000f007a24 */ /* 0x000fe200078e02ff */
[----:B------:R-:W-:-:S02]  /*1480*/  SHF.R.S32.HI R34, RZ, 0x1f, R239 ;  /* 0x0000001fff227819 */ /* 0x000fc400000114ef */
[----:B------:R-:W-:Y:S02]  /*1490*/  SHF.L.U32 R3, R31, 0x6, RZ ;  /* 0x000000061f037819 */ /* 0x000fe400000006ff */
[----:B----4-:R-:W-:-:S04]  /*14a0*/  SHF.R.S32.HI R39, RZ, 0x1f, R39 ;  /* 0x0000001fff277819 */ /* 0x010fc80000011427 */
[----:B-----5:R-:W-:-:S04]  /*14b0*/  LEA.HI R39, R39, R40, RZ, 0x5 ;  /* 0x0000002827277211 */ /* 0x020fc800078f28ff */
[----:B------:R-:W-:Y:S02]  /*14c0*/  SHF.R.S32.HI R39, RZ, 0x5, R39 ;  /* 0x00000005ff277819 */ /* 0x000fe40000011427 */
[----:B------:R-:W-:Y:S01]  /*14d0*/  ISETP.GE.AND P4, PT, R19, 0x1, PT ;  /* 0x000000011300780c */ /* 0x000fe20003f86270 */
[----:B------:R-:W-:Y:S01]  /*14e0*/  BSSY B1, `(.L_x_700) ;  /* 0x0000514000017945 */ /* 0x000fe20003800000 */
[----:B--2---:R-:W-:-:S05]  /*14f0*/  IMAD.MOV.U32 R36, RZ, RZ, R4 ;  /* 0x000000ffff247224 */ /* 0x004fca00078e0004 */
[----:B------:R-:W-:Y:S02]  /*1500*/  IADD3 R4, P0, R36, R10, RZ ;  /* 0x0000000a24047210 */ /* 0x000fe40007f1e0ff */
[----:B------:R-:W-:Y:S01]  /*1510*/  SHF.R.S32.HI R37, RZ, 0x1f, R36 ;  /* 0x0000001fff257819 */ /* 0x000fe20000011424 */
[----:B------:R-:W-:Y:S02]  /*1520*/  IMAD R10, R9, c[0x0][0x374], R0 ;  /* 0x0000dd00090a7a24 */ /* 0x000fe400078e0200 */
[----:B------:R-:W-:Y:S02]  /*1530*/  IMAD.X R0, R34, 0x1, R15, P3 ;  /* 0x0000000122007824 */ /* 0x000fe400018e060f */
[----:B------:R-:W-:Y:S01]  /*1540*/  IMAD.X R5, R37, 0x1, R11, P0 ;  /* 0x0000000125057824 */ /* 0x000fe200000e060b */
[----:B------:R-:W-:Y:S01]  /*1550*/  IADD3 R6, P2, P0, R6, R3, R30 ;  /* 0x0000000306067210 */ /* 0x000fe2000785e01e */
[----:B------:R-:W-:Y:S01]  /*1560*/  IMAD R0, R0, c[0x0][0x190], RZ ;  /* 0x0000640000007a24 */ /* 0x000fe200078e02ff */
[----:B------:R-:W-:Y:S01]  /*1570*/  SHF.R.S32.HI R3, RZ, 0x1f, R3 ;  /* 0x0000001fff037819 */ /* 0x000fe20000011403 */
[----:B------:R-:W-:-:S03]  /*1580*/  IMAD.WIDE.U32 R4, R9, c[0x0][0x370], R4 ;  /* 0x0000dc0009047a25 */ /* 0x000fc600078e0004 */
[----:B------:R-:W-:Y:S01]  /*1590*/  IADD3.X R3, R14, R3, R32, P2, P0 ;  /* 0x000000030e037210 */ /* 0x000fe200017e0420 */
[----:B------:R-:W-:Y:S01]  /*15a0*/  IMAD R15, R7, c[0x0][0x194], R0 ;  /* 0x00006500070f7a24 */ /* 0x000fe200078e0200 */
[----:B------:R-:W-:Y:S01]  /*15b0*/  IADD3 R14, P2, P0, R27, R6, R17 ;  /* 0x000000061b0e7210 */ /* 0x000fe2000785e011 */
[----:B------:R-:W-:-:S04]  /*15c0*/  IMAD.WIDE.U32 R6, R7, c[0x0][0x190], R36 ;  /* 0x0000640007067a25 */ /* 0x000fc800078e0024 */
[----:B---3--:R-:W-:Y:S02]  /*15d0*/  IMAD R0, R39, R31, R41 ;  /* 0x0000001f27007224 */ /* 0x008fe400078e0229 */
[----:B------:R-:W-:Y:S01]  /*15e0*/  IMAD.IADD R5, R5, 0x1, R10 ;  /* 0x0000000105057824 */ /* 0x000fe200078e020a */
[----:B------:R-:W-:Y:S01]  /*15f0*/  IADD3.X R10, R16, R3, R13, P2, P0 ;  /* 0x00000003100a7210 */ /* 0x000fe200017e040d */
[----:B------:R-:W-:Y:S01]  /*1600*/  IMAD R11, R38, c[0x0][0x378], RZ ;  /* 0x0000de00260b7a24 */ /* 0x000fe200078e02ff */
[----:B------:R-:W-:Y:S01]  /*1610*/  IADD3 R6, P2, R29, R6, RZ ;  /* 0x000000061d067210 */ /* 0x000fe20007f5e0ff */
[----:B------:R1:W-:Y:S01]  /*1620*/  STL [R1+0x4], R37 ;  /* 0x0000042501007387 */ /* 0x0003e20000100800 */
[----:B------:R-:W-:Y:S01]  /*1630*/  IADD3 R3, P0, R0, R14, RZ ;  /* 0x0000000e00037210 */ /* 0x000fe20007f1e0ff */
[C---:B------:R-:W-:Y:S02]  /*1640*/  IMAD R11, R35.reuse, c[0x0][0x37c], R11 ;  /* 0x0000df00230b7a24 */ /* 0x040fe400078e020b */
[----:B------:R-:W-:Y:S01]  /*1650*/  IMAD.WIDE.U32 R4, R35, c[0x0][0x378], R4 ;  /* 0x0000de0023047a25 */ /* 0x000fe200078e0004 */
[----:B------:R-:W-:-:S02]  /*1660*/  IADD3 R16, R9, R8, RZ ;  /* 0x0000000809107210 */ /* 0x000fc40007ffe0ff */
[----:B------:R-:W-:Y:S01]  /*1670*/  IADD3.X R7, R22, R7, R15, P2, !PT ;  /* 0x0000000716077210 */ /* 0x000fe200017fe40f */
[----:B------:R-:W-:Y:S01]  /*1680*/  IMAD R8, R38, c[0x0][0x1a8], RZ ;  /* 0x00006a0026087a24 */ /* 0x000fe200078e02ff */
[----:B------:R-:W-:Y:S01]  /*1690*/  LEA.HI.X.SX32 R10, R0, R10, 0x1, P0 ;  /* 0x0000000a000a7211 */ /* 0x000fe200000f0eff */
[----:B------:R-:W-:Y:S02]  /*16a0*/  IMAD.IADD R5, R5, 0x1, R11 ;  /* 0x0000000105057824 */ /* 0x000fe400078e020b */
[----:B------:R-:W-:Y:S02]  /*16b0*/  IMAD R0, R34, c[0x0][0x370], RZ ;  /* 0x0000dc0022007a24 */ /* 0x000fe400078e02ff */
[C---:B------:R-:W-:Y:S02]  /*16c0*/  IMAD R8, R35.reuse, c[0x0][0x1ac], R8 ;  /* 0x00006b0023087a24 */ /* 0x040fe400078e0208 */
[----:B------:R-:W-:-:S04]  /*16d0*/  IMAD.WIDE.U32 R6, R35, c[0x0][0x1a8], R6 ;  /* 0x00006a0023067a25 */ /* 0x000fc800078e0006 */
[C---:B------:R-:W-:Y:S02]  /*16e0*/  IMAD R0, R239.reuse, c[0x0][0x374], R0 ;  /* 0x0000dd00ef007a24 */ /* 0x040fe400078e0200 */
[----:B------:R-:W-:Y:S01]  /*16f0*/  IMAD.WIDE.U32 R4, R239, c[0x0][0x370], R4 ;  /* 0x0000dc00ef047a25 */ /* 0x000fe200078e0004 */
[----:B------:R-:W-:Y:S02]  /*1700*/  IADD3 R7, R7, R8, RZ ;  /* 0x0000000807077210 */ /* 0x000fe40007ffe0ff */
[----:B------:R-:W-:Y:S01]  /*1710*/  MOV R30, 0x4 ;  /* 0x00000004001e7802 */ /* 0x000fe20000000f00 */
[----:B------:R-:W-:Y:S01]  /*1720*/  IMAD.IADD R0, R5, 0x1, R0 ;  /* 0x0000000105007824 */ /* 0x000fe200078e0200 */
[----:B------:R-:W-:Y:S01]  /*1730*/  LEA R8, P2, R4, c[0x0][0x330], 0x1 ;  /* 0x0000cc0004087a11 */ /* 0x000fe200078408ff */
[----:B------:R-:W-:Y:S01]  /*1740*/  IMAD.IADD R11, R9, 0x1, R12 ;  /* 0x00000001090b7824 */ /* 0x000fe200078e020c */
[----:B------:R-:W-:Y:S02]  /*1750*/  LEA R208, P0, R3, c[0x0][0x350], 0x2 ;  /* 0x0000d40003d07a11 */ /* 0x000fe400078010ff */
[----:B------:R-:W-:-:S02]  /*1760*/  LEA R12, P3, R6, c[0x0][0x160], 0x1 ;  /* 0x00005800060c7a11 */ /* 0x000fc400078608ff */
[----:B------:R-:W-:Y:S01]  /*1770*/  LEA.HI.X R9, R4, c[0x0][0x334], R0, 0x1, P2 ;  /* 0x0000cd0004097a11 */ /* 0x000fe200010f0c00 */
[-C--:B------:R-:W-:Y:S01]  /*1780*/  IMAD.WIDE R4, R11, R30.reuse, c[0x0][0x200] ;  /* 0x000080000b047625 */ /* 0x080fe200078e021e */
[----:B------:R-:W-:Y:S02]  /*1790*/  LEA.HI.X R209, R3, c[0x0][0x354], R10, 0x2, P0 ;  /* 0x0000d50003d17a11 */ /* 0x000fe400000f140a */
[----:B------:R-:W-:Y:S01]  /*17a0*/  LEA.HI.X R13, R6, c[0x0][0x164], R7, 0x1, P3 ;  /* 0x00005900060d7a11 */ /* 0x000fe200018f0c07 */
[----:B------:R-:W-:Y:S01]  /*17b0*/  IMAD.WIDE R30, R16, R30, c[0x0][0x3c8] ;  /* 0x0000f200101e7625 */ /* 0x000fe200078e021e */
[----:B------:R-:W-:Y:S01]  /*17c0*/  LEA.HI.SX32 R0, R25, 0xffffffff, 0x1a ;  /* 0xffffffff19007811 */ /* 0x000fe200078fd2ff */
[----:B------:R-:W-:Y:S05]  /*17d0*/  @!P4 BRA `(.L_x_705) ;  /* 0x000047000000c947 */ /* 0x000fea0003800000 */
[----:B-1----:R-:W2:Y:S01]  /*17e0*/  LDL R22, [R1+0x8] ;  /* 0x0000080001167983 */ /* 0x002ea20000100800 */
[----:B------:R-:W-:Y:S01]  /*17f0*/  IMAD.MOV.U32 R212, RZ, RZ, R0 ;  /* 0x000000ffffd47224 */ /* 0x000fe200078e0000 */
[----:B------:R-:W-:Y:S01]  /*1800*/  IADD3 R11, R239, 0x20, RZ ;  /* 0x00000020ef0b7810 */ /* 0x000fe20007ffe0ff */
[----:B------:R-:W-:Y:S01]  /*1810*/  IMAD R0, R240, -0x40, R210 ;  /* 0xffffffc0f0007824 */ /* 0x000fe200078e02d2 */
[----:B------:R-:W-:Y:S01]  /*1820*/  MOV R225, R5 ;  /* 0x0000000500e17202 */ /* 0x000fe20000000f00 */
[----:B------:R-:W-:-:S02]  /*1830*/  IMAD R19, R212, -0x40, R19 ;  /* 0xffffffc0d4137824 */ /* 0x000fc400078e0213 */
[----:B------:R-:W-:Y:S02]  /*1840*/  IMAD.MOV.U32 R226, RZ, RZ, R4 ;  /* 0x000000ffffe27224 */ /* 0x000fe400078e0004 */
[--C-:B------:R-:W-:Y:S01]  /*1850*/  IMAD.WIDE.U32 R6, R20, c[0x0][0x1a0], R36.reuse ;  /* 0x0000680014067a25 */ /* 0x100fe200078e0024 */
[C---:B------:R-:W-:Y:S01]  /*1860*/  ISETP.GE.AND P2, PT, R11.reuse, R0, PT ;  /* 0x000000000b00720c */ /* 0x040fe20003f46270 */
[----:B------:R-:W-:Y:S02]  /*1870*/  @P1 BAR.SYNC.DEFER_BLOCKING 0x0 ;  /* 0x0000000000001b1d */ /* 0x000fe40000010000 */
[----:B------:R-:W-:Y:S02]  /*1880*/  IMAD R3, R18, c[0x0][0x1a0], RZ ;  /* 0x0000680012037a24 */ /* 0x000fe400078e02ff */
        /* <DEDUP_REMOVED lines=18> */
[C---:B------:R-:W-:Y:S01]  /*19b0*/  IMAD R13, R191.reuse, c[0x0][0x374], RZ ;  /* 0x0000dd00bf0d7a24 */ /* 0x040fe200078e02ff */
[----:B------:R-:W-:Y:S01]  /*19c0*/  @!P0 IADD3 R14, P3, R204, R8, RZ ;  /* 0x00000008cc0e8210 */ /* 0x000fe20007f7e0ff */
[----:B------:R-:W-:Y:S02]  /*19d0*/  IMAD R15, R191, c[0x0][0x194], RZ ;  /* 0x00006500bf0f7a24 */ /* 0x000fe400078e02ff */
[C---:B------:R-:W-:Y:S02]  /*19e0*/  IMAD R0, R21.reuse, c[0x0][0x1b0], RZ ;  /* 0x00006c0015007a24 */ /* 0x040fe400078e02ff */
[----:B------:R-:W-:Y:S01]  /*19f0*/  IMAD R3, R21, c[0x0][0x1b8], RZ ;  /* 0x00006e0015037a24 */ /* 0x000fe200078e02ff */
[----:B------:R-:W-:Y:S01]  /*1a00*/  @!P0 IADD3.X R13, R207, R5, R13, P5, !PT ;  /* 0x00000005cf0d8210 */ /* 0x000fe20002ffe40d */
[C---:B------:R-:W-:Y:S01]  /*1a10*/  IMAD R21, R2.reuse, c[0x0][0x1b4], R0 ;  /* 0x00006d0002157a24 */ /* 0x040fe200078e0200 */
[----:B------:R-:W-:Y:S01]  /*1a20*/  @!P0 IADD3.X R15, R205, R9, R15, P3, !PT ;  /* 0x00000009cd0f8210 */ /* 0x000fe20001ffe40f */
[C---:B------:R-:W-:Y:S01]  /*1a30*/  IMAD R3, R2.reuse, c[0x0][0x1bc], R3 ;  /* 0x00006f0002037a24 */ /* 0x040fe200078e0203 */
        /* <DEDUP_REMOVED lines=135> */
[----:B----4-:R-:W-:Y:S02]  /*22b0*/  IMAD.SHL.U32 R3, R0, 0x2, RZ ;  /* 0x0000000200037824 */ /* 0x010fe400078e00ff */
[----:B------:R-:W-:Y:S01]  /*22c0*/  IMAD.MOV.U32 R0, RZ, RZ, c[0x0][0x22c] ;  /* 0x00008b00ff007624 */ /* 0x000fe200078e00ff */
[----:B------:R1:W4:Y:S03]  /*22d0*/  LDSM.16.M88.4 R116, [R187+0x10000] ;  /* 0x01000000bb74783b */ /* 0x0003260000000200 */
        /* <DEDUP_REMOVED lines=18> */
[----:B------:R-:W-:Y:S02]  /*2400*/  IADD3 R2, R203, 0x2000, RZ ;  /* 0x00002000cb027810 */ /* 0x000fe40007ffe0ff */
[C---:B------:R-:W-:Y:S02]  /*2410*/  IADD3 R247, R241.reuse, 0x20, RZ ;  /* 0x00000020f1f77810 */ /* 0x040fe40007ffe0ff */
[C---:B------:R-:W-:Y:S02]  /*2420*/  IADD3 R245, R241.reuse, 0x60, RZ ;  /* 0x00000060f1f57810 */ /* 0x040fe40007ffe0ff */
[----:B------:R-:W-:Y:S01]  /*2430*/  IADD3 R246, R241, 0x40, RZ ;  /* 0x00000040f1f67810 */ /* 0x000fe20007ffe0ff */
[----:B------:R-:W-:Y:S01]  /*2440*/  IMAD.IADD R244, R214, 0x1, R247 ;  /* 0x00000001d6f47824 */ /* 0x000fe200078e02f7 */
[----:B------:R-:W-:Y:S01]  /*2450*/  SEL R2, R2, R203, !P3 ;  /* 0x000000cb02027207 */ /* 0x000fe20005800000 */
[C---:B------:R-:W-:Y:S01]  /*2460*/  IMAD.IADD R242, R214.reuse, 0x1, R245 ;  /* 0x00000001d6f27824 */ /* 0x040fe200078e02f5 */
[----:B------:R-:W-:-:S02]  /*2470*/  IADD3 R243, R214, R246, RZ ;  /* 0x000000f6d6f37210 */ /* 0x000fc40007ffe0ff */
[----:B---3--:R-:W-:Y:S02]  /*2480*/  R2P PR, R8, 0x6 ;  /* 0x0000000608007804 */ /* 0x008fe40000000000 */
[----:B------:R-:W-:Y:S01]  /*2490*/  SHF.L.U32 R186, R2, 0x1, RZ ;  /* 0x0000000102ba7819 */ /* 0x000fe200000006ff */
[C---:B--2---:R-:W-:Y:S01]  /*24a0*/  IMAD.IADD R4, R214.reuse, 0x1, R243 ;  /* 0x00000001d6047824 */ /* 0x044fe200078e02f3 */
[C---:B------:R-:W-:Y:S02]  /*24b0*/  IADD3 R5, R214.reuse, R244, RZ ;  /* 0x000000f4d6057210 */ /* 0x040fe40007ffe0ff */
        /* <DEDUP_REMOVED lines=47> */
[C---:B------:R-:W-:Y:S01]  /*27b0*/  IMAD.IADD R197, R191.reuse, 0x1, R192 ;  /* 0x00000001bfc57824 */ /* 0x040fe200078e02c0 */
[C---:B------:R-:W-:Y:S01]  /*27c0*/  IADD3 R237, R214.reuse, R231, RZ ;  /* 0x000000e7d6ed7210 */ /* 0x040fe20007ffe0ff */
[----:B------:R-:W-:Y:S01]  /*27d0*/  IMAD.IADD R196, R191, 0x1, R194 ;  /* 0x00000001bfc47824 */ /* 0x000fe200078e02c2 */
[C---:B------:R-:W-:Y:S01]  /*27e0*/  IADD3 R235, R214.reuse, R227, RZ ;  /* 0x000000e3d6eb7210 */ /* 0x040fe20007ffe0ff */
[----:B-1--4-:R-:W-:-:S02]  /*27f0*/  IMAD.IADD R236, R214, 0x1, R229 ;  /* 0x00000001d6ec7824 */ /* 0x012fc400078e02e5 */
.L_x_708:
[----:B------:R-:W0:Y:S01]  /*2800*/  LDGDEPBAR ;  /* 0x00000000000079af */ /* 0x000e220000000000 */
[C---:B------:R-:W-:Y:S02]  /*2810*/  IADD3 R0, R186.reuse, R200, RZ ;  /* 0x000000c8ba007210 */ /* 0x040fe40007ffe0ff */
[-C--:B------:R-:W-:Y:S02]  /*2820*/  IADD3 R2, R186, R191.reuse, RZ ;  /* 0x000000bfba027210 */ /* 0x080fe40007ffe0ff */
[----:B------:R-:W-:Y:S02]  /*2830*/  IADD3 R180, R0, R191, RZ ;  /* 0x000000bf00b47210 */ /* 0x000fe40007ffe0ff */
[C---:B-----5:R-:W-:Y:S02]  /*2840*/  FSETP.NEU.FTZ.AND P1, PT, R217.reuse, -INF , PT ;  /* 0xff800000d900780b */ /* 0x060fe40003f3d000 */
[----:B------:R-:W-:Y:S01]  /*2850*/  ISETP.GE.AND P6, PT, R212, 0x1, PT ;  /* 0x00000001d400780c */ /* 0x000fe20003fc6270 */
        /* <DEDUP_REMOVED lines=9> */
[----:B------:R-:W-:Y:S01]  /*28f0*/  LDSM.16.M88.4 R100, [R2] ;  /* 0x000000000264783b */ /* 0x000fe20000000200 */
[C---:B------:R-:W-:Y:S07]  /*2900*/  HMMA.16816.F32.BF16 R8, R16.reuse, R10, RZ ;  /* 0x0000000a1008723c */ /* 0x040fee00000418ff */
[----:B------:R-:W1:Y:S01]  /*2910*/  LDSM.16.M88.4 R104, [R189+0xc000] ;  /* 0x00c00000bd68783b */ /* 0x000e620000000200 */
[C---:B--2---:R-:W-:Y:S07]  /*2920*/  HMMA.16816.F32.BF16 R12, R16.reuse, R52, RZ ;  /* 0x00000034100c723c */ /* 0x044fee00000418ff */
[----:B------:R-:W-:Y:S01]  /*2930*/  LDSM.16.M88.4 R108, [R180] ;  /* 0x00000000b46c783b */ /* 0x000fe20000000200 */
[----:B------:R-:W-:Y:S07]  /*2940*/  HMMA.16816.F32.BF16 R16, R16, R54, RZ ;  /* 0x000000361010723c */ /* 0x000fee00000418ff */
[----:B------:R-:W2:Y:S01]  /*2950*/  LDSM.16.M88.4 R52, [R189+0xc800] ;  /* 0x00c80000bd34783b */ /* 0x000ea20000000200 */
[C---:B---3--:R-:W-:Y:S07]  /*2960*/  HMMA.16816.F32.BF16 R4, R56.reuse, R60, R4 ;  /* 0x0000003c3804723c */ /* 0x048fee0000041804 */
[----:B------:R-:W3:Y:S01]  /*2970*/  LDSM.16.M88.4 R112, [R190+0xc000] ;  /* 0x00c00000be70783b */ /* 0x000ee20000000200 */
[C---:B------:R-:W-:Y:S07]  /*2980*/  HMMA.16816.F32.BF16 R8, R56.reuse, R62, R8 ;  /* 0x0000003e3808723c */ /* 0x040fee0000041808 */
[----:B------:R-:W-:Y:S01]  /*2990*/  LDSM.16.M88.4 R60, [R186+0x2000] ;  /* 0x00200000ba3c783b */ /* 0x000fe20000000200 */
[C---:B----4-:R-:W-:Y:S08]  /*29a0*/  HMMA.16816.F32.BF16 R12, R56.reuse, R64, R12 ;  /* 0x00000040380c723c */ /* 0x050ff0000004180c */
[----:B------:R-:W-:Y:S01]  /*29b0*/  HMMA.16816.F32.BF16 R16, R56, R66, R16 ;  /* 0x000000423810723c */ /* 0x000fe20000041810 */
[----:B------:R-:W4:Y:S07]  /*29c0*/  LDSM.16.M88.4 R56, [R190+0xc800] ;  /* 0x00c80000be38783b */ /* 0x000f2e0000000200 */
[C---:B-1----:R-:W-:Y:S01]  /*29d0*/  HMMA.16816.F32.BF16 R4, R100.reuse, R104, R4 ;  /* 0x000000686404723c */ /* 0x042fe20000041804 */
[----:B------:R-:W1:Y:S07]  /*29e0*/  LDSM.16.M88.4 R64, [R187+0xe000] ;  /* 0x00e00000bb40783b */ /* 0x000e6e0000000200 */
[C---:B------:R-:W-:Y:S01]  /*29f0*/  HMMA.16816.F32.BF16 R8, R100.reuse, R106, R8 ;  /* 0x0000006a6408723c */ /* 0x040fe20000041808 */
[----:B------:R-:W-:Y:S07]  /*2a00*/  LDSM.16.M88.4 R104, [R188+0xe000] ;  /* 0x00e00000bc68783b */ /* 0x000fee0000000200 */
[C---:B--2---:R-:W-:Y:S08]  /*2a10*/  HMMA.16816.F32.BF16 R12, R100.reuse, R52, R12 ;  /* 0x00000034640c723c */ /* 0x044ff0000004180c */
[----:B------:R-:W-:Y:S01]  /*2a20*/  HMMA.16816.F32.BF16 R16, R100, R54, R16 ;  /* 0x000000366410723c */ /* 0x000fe20000041810 */
[----:B------:R-:W2:Y:S07]  /*2a30*/  LDSM.16.M88.4 R52, [R187+0xe800] ;  /* 0x00e80000bb34783b */ /* 0x000eae0000000200 */
[C---:B---3--:R-:W-:Y:S01]  /*2a40*/  HMMA.16816.F32.BF16 R4, R108.reuse, R112, R4 ;  /* 0x000000706c04723c */ /* 0x048fe20000041804 */
[----:B------:R-:W3:Y:S07]  /*2a50*/  LDSM.16.M88.4 R100, [R0+0x2000] ;  /* 0x002000000064783b */ /* 0x000eee0000000200 */
[C---:B------:R-:W-:Y:S01]  /*2a60*/  HMMA.16816.F32.BF16 R8, R108.reuse, R114, R8 ;  /* 0x000000726c08723c */ /* 0x040fe20000041808 */
[----:B------:R-:W-:Y:S07]  /*2a70*/  LDSM.16.M88.4 R112, [R189+0xe000] ;  /* 0x00e00000bd70783b */ /* 0x000fee0000000200 */
[C---:B----4-:R-:W-:Y:S08]  /*2a80*/  HMMA.16816.F32.BF16 R12, R108.reuse, R56, R12 ;  /* 0x000000386c0c723c */ /* 0x050ff0000004180c */
[----:B------:R-:W-:Y:S01]  /*2a90*/  HMMA.16816.F32.BF16 R16, R108, R58, R16 ;  /* 0x0000003a6c10723c */ /* 0x000fe20000041810 */
[----:B------:R-:W4:Y:S07]  /*2aa0*/  LDSM.16.M88.4 R56, [R188+0xe800] ;  /* 0x00e80000bc38783b */ /* 0x000f2e0000000200 */
[C---:B-1----:R-:W-:Y:S01]  /*2ab0*/  HMMA.16816.F32.BF16 R4, R60.reuse, R64, R4 ;  /* 0x000000403c04723c */ /* 0x042fe20000041804 */
[----:B------:R1:W4:Y:S07]  /*2ac0*/  LDSM.16.M88.4 R108, [R2+0x2000] ;  /* 0x00200000026c783b */ /* 0x00032e0000000200 */
[C---:B------:R-:W-:Y:S01]  /*2ad0*/  HMMA.16816.F32.BF16 R8, R60.reuse, R66, R8 ;  /* 0x000000423c08723c */ /* 0x040fe20000041808 */
[----:B------:R-:W-:Y:S07]  /*2ae0*/  LDSM.16.M88.4 R64, [R190+0xe000] ;  /* 0x00e00000be40783b */ /* 0x000fee0000000200 */
[C---:B--2---:R-:W-:Y:S08]  /*2af0*/  HMMA.16816.F32.BF16 R12, R60.reuse, R52, R12 ;  /* 0x000000343c0c723c */ /* 0x044ff0000004180c */
[----:B------:R-:W-:Y:S01]  /*2b00*/  HMMA.16816.F32.BF16 R16, R60, R54, R16 ;  /* 0x000000363c10723c */ /* 0x000fe20000041810 */
[----:B------:R-:W2:Y:S03]  /*2b10*/  LDSM.16.M88.4 R52, [R189+0xe800] ;  /* 0x00e80000bd34783b */ /* 0x000ea60000000200 */
[----:B-1----:R-:W-:Y:S04]  /*2b20*/  FMUL.FTZ R2, R217, 1.4426950216293334961 ;  /* 0x3fb8aa3bd9027820 */ /* 0x002fe80000410000 */
[C---:B---3--:R-:W-:Y:S01]  /*2b30*/  HMMA.16816.F32.BF16 R4, R100.reuse, R104, R4 ;  /* 0x000000686404723c */ /* 0x048fe20000041804 */
[----:B------:R-:W1:Y:S04]  /*2b40*/  LDSM.16.M88.4 R60, [R180+0x2000] ;  /* 0x00200000b43c783b */ /* 0x000e680000000200 */
[----:B------:R-:W-:Y:S02]  /*2b50*/  FSEL R2, R2, RZ, P1 ;  /* 0x000000ff02027208 */ /* 0x000fe40000800000 */
[----:B------:R-:W-:Y:S01]  /*2b60*/  FSETP.NEU.FTZ.AND P1, PT, R218, -INF , PT ;  /* 0xff800000da00780b */ /* 0x000fe20003f3d000 */
[C---:B------:R-:W-:Y:S08]  /*2b70*/  HMMA.16816.F32.BF16 R8, R100.reuse, R106, R8 ;  /* 0x0000006a6408723c */ /* 0x040ff00000041808 */
[C---:B----4-:R-:W-:Y:S08]  /*2b80*/  HMMA.16816.F32.BF16 R12, R100.reuse, R56, R12 ;  /* 0x00000038640c723c */ /* 0x050ff0000004180c */
[----:B------:R-:W-:Y:S08]  /*2b90*/  HMMA.16816.F32.BF16 R16, R100, R58, R16 ;  /* 0x0000003a6410723c */ /* 0x000ff00000041810 */
[C---:B------:R-:W-:Y:S08]  /*2ba0*/  HMMA.16816.F32.BF16 R4, R108.reuse, R112, R4 ;  /* 0x000000706c04723c */ /* 0x040ff00000041804 */
[C---:B------:R-:W-:Y:S08]  /*2bb0*/  HMMA.16816.F32.BF16 R8, R108.reuse, R114, R8 ;  /* 0x000000726c08723c */ /* 0x040ff00000041808 */
[C---:B--2---:R-:W-:Y:S08]  /*2bc0*/  HMMA.16816.F32.BF16 R12, R108.reuse, R52, R12 ;  /* 0x000000346c0c723c */ /* 0x044ff0000004180c */
[----:B------:R-:W-:Y:S01]  /*2bd0*/  HMMA.16816.F32.BF16 R16, R108, R54, R16 ;  /* 0x000000366c10723c */ /* 0x000fe20000041810 */
[----:B------:R-:W2:Y:S07]  /*2be0*/  LDSM.16.M88.4 R52, [R190+0xe800] ;  /* 0x00e80000be34783b */ /* 0x000eae0000000200 */
[C---:B-1----:R-:W-:Y:S08]  /*2bf0*/  HMMA.16816.F32.BF16 R4, R60.reuse, R64, R4 ;  /* 0x000000403c04723c */ /* 0x042ff00000041804 */
[C---:B------:R-:W-:Y:S11]  /*2c00*/  HMMA.16816.F32.BF16 R8, R60.reuse, R66, R8 ;  /* 0x000000423c08723c */ /* 0x040ff60000041808 */
[----:B------:R-:W-:Y:S05]  /*2c10*/  @!UPT UIADD3 URZ, URZ, URZ, URZ ;  /* 0x0000003f3f3ff290 */ /* 0x000fea000fffe03f */
[----:B------:R-:W-:Y:S02]  /*2c20*/  FMUL.FTZ R4, R4, c[0x0][0x2ec] ;  /* 0x0000bb0004047a20 */ /* 0x000fe40000410000 */
[----:B------:R-:W-:Y:S02]  /*2c30*/  FMUL.FTZ R7, R7, c[0x0][0x2ec] ;  /* 0x0000bb0007077a20 */ /* 0x000fe40000410000 */
[----:B------:R1:W3:Y:S01]  /*2c40*/  MUFU.TANH R66, R4 ;  /* 0x0000000400427308 */ /* 0x0002e20000002400 */
[----:B------:R-:W-:Y:S02]  /*2c50*/  FMUL.FTZ R5, R5, c[0x0][0x2ec] ;  /* 0x0000bb0005057a20 */ /* 0x000fe40000410000 */
[----:B------:R-:W-:Y:S01]  /*2c60*/  FMUL.FTZ R6, R6, c[0x0][0x2ec] ;  /* 0x0000bb0006067a20 */ /* 0x000fe20000410000 */
[C---:B--2---:R-:W-:Y:S03]  /*2c70*/  HMMA.16816.F32.BF16 R12, R60.reuse, R52, R12 ;  /* 0x000000343c0c723c */ /* 0x044fe6000004180c */
[----:B------:R-:W-:Y:S03]  /*2c80*/  FMUL.FTZ R8, R8, c[0x0][0x2ec] ;  /* 0x0000bb0008087a20 */ /* 0x000fe60000410000 */
[----:B------:R2:W4:Y:S01]  /*2c90*/  MUFU.TANH R65, R5 ;  /* 0x0000000500417308 */ /* 0x0005220000002400 */
[----:B------:R-:W-:Y:S01]  /*2ca0*/  FMUL.FTZ R9, R9, c[0x0][0x2ec] ;  /* 0x0000bb0009097a20 */ /* 0x000fe20000410000 */
[----:B------:R-:W-:Y:S04]  /*2cb0*/  HMMA.16816.F32.BF16 R16, R60, R54, R16 ;  /* 0x000000363c10723c */ /* 0x000fe80000041810 */
[----:B------:R-:W-:Y:S02]  /*2cc0*/  FMUL.FTZ R10, R10, c[0x0][0x2ec] ;  /* 0x0000bb000a0a7a20 */ /* 0x000fe40000410000 */
[----:B------:R-:W-:Y:S02]  /*2cd0*/  FMUL.FTZ R11, R11, c[0x0][0x2ec] ;  /* 0x0000bb000b0b7a20 */ /* 0x000fe40000410000 */
[----:B------:R-:W-:Y:S01]  /*2ce0*/  MUFU.TANH R67, R8 ;  /* 0x0000000800437308 */ /* 0x000fe20000002400 */
[----:B-1----:R-:W-:Y:S03]  /*2cf0*/  @P0 LEA R4, R240, R250, 0x6 ;  /* 0x000000faf0040211 */ /* 0x002fe600078e30ff */
[----:B---3--:R-:W-:Y:S02]  /*2d00*/  MOV R0, R66 ;  /* 0x0000004200007202 */ /* 0x008fe40000000f00 */
[-C--:B------:R-:W-:Y:S04]  /*2d10*/  @P0 ISETP.GE.AND P2, PT, R4, R210.reuse, PT ;  /* 0x000000d20400020c */ /* 0x080fe80003f46270 */
[----:B------:R1:W3:Y:S01]  /*2d20*/  MUFU.TANH R105, R6 ;  /* 0x0000000600697308 */ /* 0x0002e20000002400 */
[----:B------:R-:W-:Y:S01]  /*2d30*/  FMUL.FTZ R12, R12, c[0x0][0x2ec] ;  /* 0x0000bb000c0c7a20 */ /* 0x000fe20000410000 */
[----:B------:R-:W-:Y:S01]  /*2d40*/  @P0 FSEL R0, R66, -INF , !P2 ;  /* 0xff80000042000808 */ /* 0x000fe20005000000 */
[----:B------:R-:W-:Y:S01]  /*2d50*/  FMUL.FTZ R13, R13, c[0x0][0x2ec] ;  /* 0x0000bb000d0d7a20 */ /* 0x000fe20000410000 */
[----:B--2---:R-:W-:Y:S01]  /*2d60*/  @P0 IADD3 R5, R4, 0x1, RZ ;  /* 0x0000000104050810 */ /* 0x004fe20007ffe0ff */
[----:B------:R-:W-:Y:S02]  /*2d70*/  FMUL.FTZ R14, R14, c[0x0][0x2ec] ;  /* 0x0000bb000e0e7a20 */ /* 0x000fe40000410000 */
[----:B------:R-:W-:Y:S01]  /*2d80*/  FMUL.FTZ R16, R16, c[0x0][0x2ec] ;  /* 0x0000bb0010107a20 */ /* 0x000fe20000410000 */
[----:B------:R-:W-:Y:S02]  /*2d90*/  @P0 ISETP.GE.AND P3, PT, R5, R210, PT ;  /* 0x000000d20500020c */ /* 0x000fe40003f66270 */
[----:B------:R-:W-:Y:S01]  /*2da0*/  MUFU.TANH R64, R9 ;  /* 0x0000000900407308 */ /* 0x000fe20000002400 */
[--C-:B------:R-:W-:Y:S01]  /*2db0*/  FFMA.FTZ R5, R0, c[0x0][0x23c], -R2.reuse ;  /* 0x00008f0000057a23 */ /* 0x100fe20000010802 */
[----:B----4-:R-:W-:Y:S01]  /*2dc0*/  MOV R0, R65 ;  /* 0x0000004100007202 */ /* 0x010fe20000000f00 */
[----:B------:R-:W-:Y:S01]  /*2dd0*/  FMUL.FTZ R17, R17, c[0x0][0x2ec] ;  /* 0x0000bb0011117a20 */ /* 0x000fe20000410000 */
[----:B------:R-:W-:Y:S01]  /*2de0*/  @P0 FSEL R0, R65, -INF , !P3 ;  /* 0xff80000041000808 */ /* 0x000fe20005800000 */
[----:B------:R-:W-:Y:S02]  /*2df0*/  FMUL.FTZ R18, R18, c[0x0][0x2ec] ;  /* 0x0000bb0012127a20 */ /* 0x000fe40000410000 */
[----:B------:R-:W-:Y:S02]  /*2e00*/  FMUL.FTZ R19, R19, c[0x0][0x2ec] ;  /* 0x0000bb0013137a20 */ /* 0x000fe40000410000 */
[----:B------:R-:W-:Y:S01]  /*2e10*/  FMUL.FTZ R15, R15, c[0x0][0x2ec] ;  /* 0x0000bb000f0f7a20 */ /* 0x000fe20000410000 */
[----:B------:R2:W4:Y:S01]  /*2e20*/  MUFU.TANH R104, R7 ;  /* 0x0000000700687308 */ /* 0x0005220000002400 */
[----:B-1----:R-:W-:Y:S09]  /*2e30*/  FMUL.FTZ R6, R218, 1.4426950216293334961 ;  /* 0x3fb8aa3bda067820 */ /* 0x002ff20000410000 */
[----:B------:R3:W-:Y:S10]  /*2e40*/  MUFU.EX2 R113, R5 ;  /* 0x0000000500717308 */ /* 0x0007f40000000800 */
[----:B------:R-:W1:Y:S01]  /*2e50*/  MUFU.TANH R103, R10 ;  /* 0x0000000a00677308 */ /* 0x000e620000002400 */
[----:B--2---:R-:W-:Y:S01]  /*2e60*/  FFMA.FTZ R7, R0, c[0x0][0x23c], -R2 ;  /* 0x00008f0000077a23 */ /* 0x004fe20000010802 */
[----:B------:R-:W-:Y:S08]  /*2e70*/  FSEL R0, R6, RZ, P1 ;  /* 0x000000ff06007208 */ /* 0x000ff00000800000 */
[----:B------:R2:W-:Y:S01]  /*2e80*/  MUFU.EX2 R111, R7 ;  /* 0x00000007006f7308 */ /* 0x0005e20000000800 */
[----:B---3--:R-:W-:Y:S02]  /*2e90*/  MOV R5, R105 ;  /* 0x0000006900057202 */ /* 0x008fe40000000f00 */
[----:B------:R-:W-:Y:S07]  /*2ea0*/  @P0 FSEL R5, R105, -INF , !P2 ;  /* 0xff80000069050808 */ /* 0x000fee0005000000 */
[----:B------:R-:W3:Y:S01]  /*2eb0*/  MUFU.TANH R102, R11 ;  /* 0x0000000b00667308 */ /* 0x000ee20000002400 */
[--C-:B------:R-:W-:Y:S01]  /*2ec0*/  FFMA.FTZ R6, R5, c[0x0][0x23c], -R0.reuse ;  /* 0x00008f0005067a23 */ /* 0x100fe20000010800 */
[----:B----4-:R-:W-:Y:S02]  /*2ed0*/  MOV R5, R104 ;  /* 0x0000006800057202 */ /* 0x010fe40000000f00 */
[----:B------:R-:W-:Y:S06]  /*2ee0*/  @P0 FSEL R5, R104, -INF , !P3 ;  /* 0xff80000068050808 */ /* 0x000fec0005800000 */
[----:B------:R4:W-:Y:S01]  /*2ef0*/  MUFU.EX2 R216, R6 ;  /* 0x0000000600d87308 */ /* 0x0009e20000000800 */
[C---:B--2---:R-:W-:Y:S04]  /*2f00*/  @P0 IADD3 R7, R4.reuse, 0x8, RZ ;  /* 0x0000000804070810 */ /* 0x044fe80007ffe0ff */
[-C--:B------:R-:W-:Y:S02]  /*2f10*/  @P0 ISETP.GE.AND P1, PT, R7, R210.reuse, PT ;  /* 0x000000d20700020c */ /* 0x080fe40003f26270 */
[C---:B------:R-:W-:Y:S03]  /*2f20*/  @P0 IADD3 R7, R4.reuse, 0x9, RZ ;  /* 0x0000000904070810 */ /* 0x040fe60007ffe0ff */
[----:B------:R-:W2:Y:S01]  /*2f30*/  MUFU.TANH R61, R12 ;  /* 0x0000000c003d7308 */ /* 0x000ea20000002400 */
[----:B------:R-:W-:Y:S02]  /*2f40*/  @P0 ISETP.GE.AND P2, PT, R7, R210, PT ;  /* 0x000000d20700020c */ /* 0x000fe40003f46270 */
[----:B------:R-:W-:Y:S07]  /*2f50*/  @P0 IADD3 R7, R4, 0x10, RZ ;  /* 0x0000001004070810 */ /* 0x000fee0007ffe0ff */
[----:B------:R-:W1:Y:S01]  /*2f60*/  MUFU.TANH R60, R13 ;  /* 0x0000000d003c7308 */ /* 0x000e620000002400 */
[----:B----4-:R-:W-:Y:S01]  /*2f70*/  FFMA.FTZ R6, R5, c[0x0][0x23c], -R0 ;  /* 0x00008f0005067a23 */ /* 0x010fe20000010800 */
[----:B------:R-:W-:Y:S02]  /*2f80*/  MOV R5, R67 ;  /* 0x0000004300057202 */ /* 0x000fe40000000f00 */
[----:B------:R-:W-:Y:S06]  /*2f90*/  @P0 FSEL R5, R67, -INF , !P1 ;  /* 0xff80000043050808 */ /* 0x000fec0004800000 */
[----:B------:R4:W-:Y:S10]  /*2fa0*/  MUFU.EX2 R183, R6 ;  /* 0x0000000600b77308 */ /* 0x0009f40000000800 */
[----:B------:R-:W1:Y:S10]  /*2fb0*/  MUFU.TANH R101, R14 ;  /* 0x0000000e00657308 */ /* 0x000e740000002400 */
[----:B------:R-:W1:Y:S01]  /*2fc0*/  MUFU.TANH R100, R15 ;  /* 0x0000000f00647308 */ /* 0x000e620000002400 */
[--C-:B----4-:R-:W-:Y:S01]  /*2fd0*/  FFMA.FTZ R6, R5, c[0x0][0x23c], -R2.reuse ;  /* 0x00008f0005067a23 */ /* 0x110fe20000010802 */
[----:B------:R-:W-:Y:S02]  /*2fe0*/  MOV R5, R64 ;  /* 0x0000004000057202 */ /* 0x000fe40000000f00 */
[----:B------:R-:W-:Y:S06]  /*2ff0*/  @P0 FSEL R5, R64, -INF , !P2 ;  /* 0xff80000040050808 */ /* 0x000fec0005000000 */
[----:B------:R4:W-:Y:S10]  /*3000*/  MUFU.EX2 R109, R6 ;  /* 0x00000006006d7308 */ /* 0x0009f40000000800 */
[----:B------:R-:W-:Y:S10]  /*3010*/  MUFU.TANH R59, R16 ;  /* 0x00000010003b7308 */ /* 0x000ff40000002400 */
[----:B------:R-:W2:Y:S01]  /*3020*/  MUFU.TANH R58, R17 ;  /* 0x00000011003a7308 */ /* 0x000ea20000002400 */
[----:B----4-:R-:W-:Y:S01]  /*3030*/  FFMA.FTZ R6, R5, c[0x0][0x23c], -R2 ;  /* 0x00008f0005067a23 */ /* 0x010fe20000010802 */
[----:B-1----:R-:W-:Y:S02]  /*3040*/  MOV R5, R103 ;  /* 0x0000006700057202 */ /* 0x002fe40000000f00 */
[----:B------:R-:W-:Y:S02]  /*3050*/  @P0 FSEL R5, R103, -INF , !P1 ;  /* 0xff80000067050808 */ /* 0x000fe40004800000 */
[----:B------:R-:W-:Y:S04]  /*3060*/  @P0 ISETP.GE.AND P1, PT, R7, R210, PT ;  /* 0x000000d20700020c */ /* 0x000fe80003f26270 */
[----:B------:R1:W-:Y:S01]  /*3070*/  MUFU.EX2 R108, R6 ;  /* 0x00000006006c7308 */ /* 0x0003e20000000800 */
[----:B------:R-:W-:Y:S09]  /*3080*/  @P0 IADD3 R7, R4, 0x11, RZ ;  /* 0x0000001104070810 */ /* 0x000ff20007ffe0ff */
[----:B------:R-:W4:Y:S10]  /*3090*/  MUFU.TANH R63, R18 ;  /* 0x00000012003f7308 */ /* 0x000f340000002400 */
[----:B------:R-:W-:Y:S01]  /*30a0*/  MUFU.TANH R62, R19 ;  /* 0x00000013003e7308 */ /* 0x000fe20000002400 */
[--C-:B-1----:R-:W-:Y:S01]  /*30b0*/  FFMA.FTZ R6, R5, c[0x0][0x23c], -R0.reuse ;  /* 0x00008f0005067a23 */ /* 0x102fe20000010800 */
[----:B---3--:R-:W-:Y:S02]  /*30c0*/  MOV R5, R102 ;  /* 0x0000006600057202 */ /* 0x008fe40000000f00 */
[----:B------:R-:W-:Y:S02]  /*30d0*/  @P0 FSEL R5, R102, -INF , !P2 ;  /* 0xff80000066050808 */ /* 0x000fe40005000000 */
[----:B------:R-:W-:Y:S04]  /*30e0*/  @P0 ISETP.GE.AND P2, PT, R7, R210, PT ;  /* 0x000000d20700020c */ /* 0x000fe80003f46270 */
[----:B------:R1:W-:Y:S01]  /*30f0*/  MUFU.EX2 R182, R6 ;  /* 0x0000000600b67308 */ /* 0x0003e20000000800 */
[C---:B------:R-:W-:Y:S02]  /*3100*/  @P0 IADD3 R7, R4.reuse, 0x18, RZ ;  /* 0x0000001804070810 */ /* 0x040fe40007ffe0ff */
[----:B------:R-:W-:Y:S01]  /*3110*/  @P0 IADD3 R4, R4, 0x19, RZ ;  /* 0x0000001904040810 */ /* 0x000fe20007ffe0ff */
[----:B-1----:R-:W-:Y:S01]  /*3120*/  FFMA.FTZ R6, R5, c[0x0][0x23c], -R0 ;  /* 0x00008f0005067a23 */ /* 0x002fe20000010800 */
[----:B--2---:R-:W-:Y:S02]  /*3130*/  MOV R5, R61 ;  /* 0x0000003d00057202 */ /* 0x004fe40000000f00 */
[----:B------:R-:W-:Y:S03]  /*3140*/  @P0 FSEL R5, R61, -INF , !P1 ;  /* 0xff8000003d050808 */ /* 0x000fe60004800000 */
[----:B------:R1:W2:Y:S02]  /*3150*/  MUFU.EX2 R180, R6 ;  /* 0x0000000600b47308 */ /* 0x0002a40000000800 */
[--C-:B-1----:R-:W-:Y:S01]  /*3160*/  FFMA.FTZ R6, R5, c[0x0][0x23c], -R2.reuse ;  /* 0x00008f0005067a23 */ /* 0x102fe20000010802 */
[----:B------:R-:W-:Y:S02]  /*3170*/  MOV R5, R60 ;  /* 0x0000003c00057202 */ /* 0x000fe40000000f00 */
[----:B------:R-:W-:Y:S05]  /*3180*/  @P0 FSEL R5, R60, -INF , !P2 ;  /* 0xff8000003c050808 */ /* 0x000fea0005000000 */
[----:B------:R1:W-:Y:S02]  /*3190*/  MUFU.EX2 R112, R6 ;  /* 0x0000000600707308 */ /* 0x0003e40000000800 */
[----:B-1----:R-:W-:Y:S01]  /*31a0*/  FFMA.FTZ R6, R5, c[0x0][0x23c], -R2 ;  /* 0x00008f0005067a23 */ /* 0x002fe20000010802 */
[----:B------:R-:W-:Y:S02]  /*31b0*/  MOV R5, R101 ;  /* 0x0000006500057202 */ /* 0x000fe40000000f00 */
[----:B------:R-:W-:Y:S05]  /*31c0*/  @P0 FSEL R5, R101, -INF , !P1 ;  /* 0xff80000065050808 */ /* 0x000fea0004800000 */
[----:B------:R1:W3:Y:S01]  /*31d0*/  MUFU.EX2 R110, R6 ;  /* 0x00000006006e7308 */ /* 0x0002e20000000800 */
[----:B------:R-:W-:Y:S01]  /*31e0*/  @P0 ISETP.GE.AND P1, PT, R7, R210, PT ;  /* 0x000000d20700020c */ /* 0x000fe20003f26270 */
[--C-:B-1----:R-:W-:Y:S01]  /*31f0*/  FFMA.FTZ R6, R5, c[0x0][0x23c], -R0.reuse ;  /* 0x00008f0005067a23 */ /* 0x102fe20000010800 */
[----:B------:R-:W-:Y:S02]  /*3200*/  MOV R5, R100 ;  /* 0x0000006400057202 */ /* 0x000fe40000000f00 */
[----:B------:R-:W-:Y:S05]  /*3210*/  @P0 FSEL R5, R100, -INF , !P2 ;  /* 0xff80000064050808 */ /* 0x000fea0005000000 */
[----:B------:R1:W-:Y:S01]  /*3220*/  MUFU.EX2 R215, R6 ;  /* 0x0000000600d77308 */ /* 0x0003e20000000800 */
[----:B------:R-:W-:Y:S02]  /*3230*/  @P0 ISETP.GE.AND P2, PT, R4, R210, PT ;  /* 0x000000d20400020c */ /* 0x000fe40003f46270 */
[----:B------:R-:W-:Y:S02]  /*3240*/  MOV R4, R58 ;  /* 0x0000003a00047202 */ /* 0x000fe40000000f00 */
[----:B------:R-:W-:Y:S01]  /*3250*/  @P0 FSEL R4, R58, -INF , !P2 ;  /* 0xff8000003a040808 */ /* 0x000fe20005000000 */
[----:B-1----:R-:W-:Y:S01]  /*3260*/  FFMA.FTZ R6, R5, c[0x0][0x23c], -R0 ;  /* 0x00008f0005067a23 */ /* 0x002fe20000010800 */
[----:B------:R-:W-:Y:S02]  /*3270*/  MOV R5, R59 ;  /* 0x0000003b00057202 */ /* 0x000fe40000000f00 */
[----:B------:R-:W-:Y:S01]  /*3280*/  @P0 FSEL R5, R59, -INF , !P1 ;  /* 0xff8000003b050808 */ /* 0x000fe20004800000 */
[----:B------:R2:W-:Y:S04]  /*3290*/  MUFU.EX2 R181, R6 ;  /* 0x0000000600b57308 */ /* 0x0005e80000000800 */
[--C-:B------:R-:W-:Y:S02]  /*32a0*/  FFMA.FTZ R5, R5, c[0x0][0x23c], -R2.reuse ;  /* 0x00008f0005057a23 */ /* 0x100fe40000010802 */
[----:B------:R-:W-:Y:S01]  /*32b0*/  FFMA.FTZ R2, R4, c[0x0][0x23c], -R2 ;  /* 0x00008f0004027a23 */ /* 0x000fe20000010802 */
[----:B----4-:R-:W-:Y:S02]  /*32c0*/  MOV R4, R63 ;  /* 0x0000003f00047202 */ /* 0x010fe40000000f00 */
[----:B------:R-:W-:Y:S01]  /*32d0*/  @P0 FSEL R4, R63, -INF , !P1 ;  /* 0xff8000003f040808 */ /* 0x000fe20004800000 */
[----:B------:R1:W-:Y:S01]  /*32e0*/  MUFU.EX2 R106, R2 ;  /* 0x00000002006a7308 */ /* 0x0003e20000000800 */
[----:B------:R-:W-:Y:S03]  /*32f0*/  IADD3 R56, P1, R234, R220, RZ ;  /* 0x000000dcea387210 */ /* 0x000fe60007f3e0ff */
[--C-:B------:R-:W-:Y:S01]  /*3300*/  FFMA.FTZ R4, R4, c[0x0][0x23c], -R0.reuse ;  /* 0x00008f0004047a23 */ /* 0x100fe20000010800 */
[----:B------:R-:W-:Y:S05]  /*3310*/  IADD3.X R57, R233, R219, RZ, P1, !PT ;  /* 0x000000dbe9397210 */ /* 0x000fea0000ffe4ff */
[----:B------:R4:W-:Y:S01]  /*3320*/  MUFU.EX2 R115, R4 ;  /* 0x0000000400737308 */ /* 0x0009e20000000800 */
[----:B--2---:R-:W-:Y:S09]  /*3330*/  F2FP.BF16.PACK_AB R6, R180, R182 ;  /* 0x000000b6b406723e */ /* 0x004ff200000010ff */
[----:B------:R3:W2:Y:S01]  /*3340*/  MUFU.EX2 R107, R5 ;  /* 0x00000005006b7308 */ /* 0x0006a20000000800 */
[----:B-1----:R-:W-:Y:S02]  /*3350*/  MOV R2, R62 ;  /* 0x0000003e00027202 */ /* 0x002fe40000000f00 */
[----:B------:R-:W-:Y:S05]  /*3360*/  @P0 FSEL R2, R62, -INF , !P2 ;  /* 0xff8000003e020808 */ /* 0x000fea0005000000 */
[----:B------:R-:W-:Y:S01]  /*3370*/  FFMA.FTZ R0, R2, c[0x0][0x23c], -R0 ;  /* 0x00008f0002007a23 */ /* 0x000fe20000010800 */
[----:B------:R-:W-:Y:S02]  /*3380*/  F2FP.BF16.PACK_AB R2, R183, R216 ;  /* 0x000000d8b702723e */ /* 0x000fe400000010ff */
[----:B----4-:R-:W-:Y:S01]  /*3390*/  F2FP.BF16.PACK_AB R4, R111, R113 ;  /* 0x000000716f04723e */ /* 0x010fe200000010ff */
[----:B------:R1:W4:Y:S02]  /*33a0*/  MUFU.EX2 R114, R0 ;  /* 0x0000000000727308 */ /* 0x0003240000000800 */
[----:B------:R2:W-:Y:S04]  /*33b0*/  STS [R222+0x12400], R2 ;  /* 0x01240002de007388 */ /* 0x0005e80000000800 */
[----:B------:R4:W-:Y:S01]  /*33c0*/  STS [R222+0x12000], R4 ;  /* 0x01200004de007388 */ /* 0x0009e20000000800 */
[----:B---3--:R-:W-:Y:S03]  /*33d0*/  F2FP.BF16.PACK_AB R5, R110, R112 ;  /* 0x000000706e05723e */ /* 0x008fe600000010ff */
[----:B------:R-:W-:Y:S01]  /*33e0*/  STS [R224+0x12400], R6 ;  /* 0x01240006e0007388 */ /* 0x000fe20000000800 */
[----:B-1----:R-:W-:Y:S02]  /*33f0*/  F2FP.BF16.PACK_AB R0, R108, R109 ;  /* 0x0000006d6c00723e */ /* 0x002fe400000010ff */
[----:B--2---:R-:W-:Y:S03]  /*3400*/  F2FP.BF16.PACK_AB R2, R106, R107 ;  /* 0x0000006b6a02723e */ /* 0x004fe600000010ff */
[----:B------:R1:W-:Y:S01]  /*3410*/  STS [R224+0x12000], R0 ;  /* 0x01200000e0007388 */ /* 0x0003e20000000800 */
[----:B----4-:R-:W-:Y:S03]  /*3420*/  F2FP.BF16.PACK_AB R4, R181, R215 ;  /* 0x000000d7b504723e */ /* 0x010fe600000010ff */
[----:B------:R-:W-:Y:S04]  /*3430*/  STS [R221+0x12000], R5 ;  /* 0x01200005dd007388 */ /* 0x000fe80000000800 */
[----:B------:R-:W-:Y:S04]  /*3440*/  STS [R221+0x12400], R4 ;  /* 0x01240004dd007388 */ /* 0x000fe80000000800 */
[----:B------:R2:W-:Y:S01]  /*3450*/  STS [R223+0x12000], R2 ;  /* 0x01200002df007388 */ /* 0x0005e20000000800 */
[----:B-1----:R-:W-:Y:S05]  /*3460*/  F2FP.BF16.PACK_AB R0, R114, R115 ;  /* 0x000000737200723e */ /* 0x002fea00000010ff */
[----:B------:R1:W-:Y:S04]  /*3470*/  STS [R223+0x12400], R0 ;  /* 0x01240000df007388 */ /* 0x0003e80000000800 */
[----:B------:R-:W3:Y:S08]  /*3480*/  LDSM.16.M88.4 R16, [R192+0x8000] ;  /* 0x00800000c010783b */ /* 0x000ef00000000200 */
[----:B------:R-:W2:Y:S08]  /*3490*/  LDSM.16.M88.4 R52, [R194+0x8000] ;  /* 0x00800000c234783b */ /* 0x000eb00000000200 */
[----:B--2---:R2:W4:Y:S04]  /*34a0*/  LDG.E R2, [R56.64] ;  /* 0x0000000638027981 */ /* 0x004528000c1e1900 */
[----:B-1----:R2:W4:Y:S01]  /*34b0*/  LDG.E R0, [R56.64+0x20] ;  /* 0x0000200638007981 */ /* 0x002522000c1e1900 */
[C---:B---3--:R-:W-:Y:S03]  /*34c0*/  HMMA.16816.F32.BF16 R4, R16.reuse, R116, RZ ;  /* 0x000000741004723c */ /* 0x048fe600000418ff */
[----:B--2---:R-:W-:Y:S05]  /*34d0*/  FFMA.FTZ R57, -R66, R66, 1 ;  /* 0x3f80000042397423 */ /* 0x004fea0000010142 */
[C---:B------:R-:W-:Y:S01]  /*34e0*/  HMMA.16816.F32.BF16 R8, R16.reuse, R118, RZ ;  /* 0x000000761008723c */ /* 0x040fe200000418ff */
[----:B------:R-:W-:Y:S03]  /*34f0*/  FFMA.FTZ R56, -R65, R65, 1 ;  /* 0x3f80000041387423 */ /* 0x000fe60000010141 */
[----:B------:R-:W-:Y:S02]  /*3500*/  FMUL.FTZ R57, R57, c[0x0][0x2ec] ;  /* 0x0000bb0039397a20 */ /* 0x000fe40000410000 */
[----:B------:R-:W-:Y:S02]  /*3510*/  FMUL.FTZ R56, R56, c[0x0][0x2ec] ;  /* 0x0000bb0038387a20 */ /* 0x000fe40000410000 */
        /* <DEDUP_REMOVED lines=37> */
[C---:B------:R-:W-:Y:S02]  /*3770*/  FADD.FTZ R5, -R2.reuse, R5 ;  /* 0x0000000502057221 */ /* 0x040fe40000010100 */
[----:B------:R-:W-:Y:S02]  /*3780*/  FMUL.FTZ R4, R113, R4 ;  /* 0x0000000471047220 */ /* 0x000fe40000410000 */
[----:B------:R-:W-:Y:S02]  /*3790*/  FMUL.FTZ R5, R111, R5 ;  /* 0x000000056f057220 */ /* 0x000fe40000410000 */
[----:B------:R-:W-:Y:S03]  /*37a0*/  FADD.FTZ R8, -R2, R8 ;  /* 0x0000000802087221 */ /* 0x000fe60000010100 */
[----:B------:R-:W-:Y:S02]  /*37b0*/  FMUL.FTZ R57, R4, R57 ;  /* 0x0000003904397220 */ /* 0x000fe40000410000 */
[----:B------:R-:W-:Y:S02]  /*37c0*/  FFMA.FTZ R4, -R67, R67, 1 ;  /* 0x3f80000043047423 */ /* 0x000fe40000010143 */
[C---:B------:R-:W-:Y:S02]  /*37d0*/  FADD.FTZ R12, -R2.reuse, R12 ;  /* 0x0000000c020c7221 */ /* 0x040fe40000010100 */
[----:B------:R-:W-:Y:S02]  /*37e0*/  FADD.FTZ R13, -R2, R13 ;  /* 0x0000000d020d7221 */ /* 0x000fe40000010100 */
[----:B------:R-:W-:Y:S02]  /*37f0*/  FFMA.FTZ R55, -R61, R61, 1 ;  /* 0x3f8000003d377423 */ /* 0x000fe4000001013d */
[----:B------:R-:W-:Y:S02]  /*3800*/  FFMA.FTZ R54, -R60, R60, 1 ;  /* 0x3f8000003c367423 */ /* 0x000fe4000001013c */
[----:B------:R-:W-:Y:S02]  /*3810*/  FADD.FTZ R9, -R2, R9 ;  /* 0x0000000902097221 */ /* 0x000fe40000010100 */
[----:B------:R-:W-:Y:S02]  /*3820*/  FMUL.FTZ R8, R109, R8 ;  /* 0x000000086d087220 */ /* 0x000fe40000410000 */
[----:B------:R-:W-:Y:S02]  /*3830*/  FMUL.FTZ R56, R5, R56 ;  /* 0x0000003805387220 */ /* 0x000fe40000410000 */
[----:B------:R-:W-:Y:S02]  /*3840*/  FFMA.FTZ R5, -R64, R64, 1 ;  /* 0x3f80000040057423 */ /* 0x000fe40000010140 */
[C---:B------:R-:W-:Y:S02]  /*3850*/  FADD.FTZ R53, -R2.reuse, R16 ;  /* 0x0000001002357221 */ /* 0x040fe40000010100 */
[----:B------:R-:W-:Y:S02]  /*3860*/  FADD.FTZ R52, -R2, R17 ;  /* 0x0000001102347221 */ /* 0x000fe40000010100 */
[----:B------:R-:W-:Y:S02]  /*3870*/  FMUL.FTZ R17, R4, c[0x0][0x2ec] ;  /* 0x0000bb0004117a20 */ /* 0x000fe40000410000 */
[----:B------:R-:W-:Y:S02]  /*3880*/  FMUL.FTZ R2, R112, R12 ;  /* 0x0000000c70027220 */ /* 0x000fe40000410000 */
[----:B------:R-:W-:Y:S02]  /*3890*/  FMUL.FTZ R4, R110, R13 ;  /* 0x0000000d6e047220 */ /* 0x000fe40000410000 */
[----:B------:R-:W-:Y:S02]  /*38a0*/  FMUL.FTZ R55, R55, c[0x0][0x2ec] ;  /* 0x0000bb0037377a20 */ /* 0x000fe40000410000 */
[----:B------:R-:W-:Y:S02]  /*38b0*/  FMUL.FTZ R54, R54, c[0x0][0x2ec] ;  /* 0x0000bb0036367a20 */ /* 0x000fe40000410000 */
[----:B------:R-:W-:Y:S02]  /*38c0*/  FMUL.FTZ R16, R5, c[0x0][0x2ec] ;  /* 0x0000bb0005107a20 */ /* 0x000fe40000410000 */
[----:B------:R-:W-:Y:S02]  /*38d0*/  FMUL.FTZ R17, R8, R17 ;  /* 0x0000001108117220 */ /* 0x000fe40000410000 */
[----:B------:R-:W-:Y:S02]  /*38e0*/  FMUL.FTZ R5, R107, R53 ;  /* 0x000000356b057220 */ /* 0x000fe40000410000 */
[----:B------:R-:W-:Y:S02]  /*38f0*/  FMUL.FTZ R8, R106, R52 ;  /* 0x000000346a087220 */ /* 0x000fe40000410000 */
[----:B------:R-:W-:Y:S02]  /*3900*/  FFMA.FTZ R53, -R59, R59, 1 ;  /* 0x3f8000003b357423 */ /* 0x000fe4000001013b */
[----:B------:R-:W-:Y:S02]  /*3910*/  FFMA.FTZ R52, -R58, R58, 1 ;  /* 0x3f8000003a347423 */ /* 0x000fe4000001013a */
[----:B------:R-:W-:Y:S02]  /*3920*/  FMUL.FTZ R55, R2, R55 ;  /* 0x0000003702377220 */ /* 0x000fe40000410000 */
[----:B------:R-:W-:Y:S02]  /*3930*/  FMUL.FTZ R54, R4, R54 ;  /* 0x0000003604367220 */ /* 0x000fe40000410000 */
[C---:B------:R-:W-:Y:S02]  /*3940*/  FADD.FTZ R2, -R0.reuse, R6 ;  /* 0x0000000600027221 */ /* 0x040fe40000010100 */
[----:B------:R-:W-:Y:S02]  /*3950*/  FADD.FTZ R4, -R0, R7 ;  /* 0x0000000700047221 */ /* 0x000fe40000010100 */
[----:B------:R-:W-:Y:S02]  /*3960*/  FFMA.FTZ R12, -R105, R105, 1 ;  /* 0x3f800000690c7423 */ /* 0x000fe40000010169 */
[----:B------:R-:W-:Y:S02]  /*3970*/  FFMA.FTZ R6, -R104, R104, 1 ;  /* 0x3f80000068067423 */ /* 0x000fe40000010168 */
[----:B------:R-:W-:Y:S02]  /*3980*/  FMUL.FTZ R9, R108, R9 ;  /* 0x000000096c097220 */ /* 0x000fe40000410000 */
[----:B------:R-:W-:Y:S02]  /*3990*/  FMUL.FTZ R53, R53, c[0x0][0x2ec] ;  /* 0x0000bb0035357a20 */ /* 0x000fe40000410000 */
[----:B------:R-:W-:Y:S02]  /*39a0*/  FMUL.FTZ R52, R52, c[0x0][0x2ec] ;  /* 0x0000bb0034347a20 */ /* 0x000fe40000410000 */
[----:B------:R-:W-:Y:S02]  /*39b0*/  FMUL.FTZ R2, R216, R2 ;  /* 0x00000002d8027220 */ /* 0x000fe40000410000 */
[----:B------:R-:W-:Y:S02]  /*39c0*/  FMUL.FTZ R4, R183, R4 ;  /* 0x00000004b7047220 */ /* 0x000fe40000410000 */
[----:B------:R-:W-:Y:S02]  /*39d0*/  FMUL.FTZ R12, R12, c[0x0][0x2ec] ;  /* 0x0000bb000c0c7a20 */ /* 0x000fe40000410000 */
[----:B------:R-:W-:Y:S02]  /*39e0*/  FMUL.FTZ R6, R6, c[0x0][0x2ec] ;  /* 0x0000bb0006067a20 */ /* 0x000fe40000410000 */
        /* <DEDUP_REMOVED lines=9> */
[----:B------:R-:W-:Y:S02]  /*3a80*/  FFMA.FTZ R9, -R103, R103, 1 ;  /* 0x3f80000067097423 */ /* 0x000fe40000010167 */
[----:B------:R-:W-:Y:S02]  /*3a90*/  FFMA.FTZ R8, -R102, R102, 1 ;  /* 0x3f80000066087423 */ /* 0x000fe40000010166 */
[C---:B------:R-:W-:Y:S02]  /*3aa0*/  FADD.FTZ R18, -R0.reuse, R18 ;  /* 0x0000001200127221 */ /* 0x040fe40000010100 */
[----:B------:R-:W-:Y:S02]  /*3ab0*/  FADD.FTZ R2, -R0, R19 ;  /* 0x0000001300027221 */ /* 0x000fe40000010100 */
[----:B------:R-:W-:Y:S02]  /*3ac0*/  FFMA.FTZ R11, -R101, R101, 1 ;  /* 0x3f800000650b7423 */ /* 0x000fe40000010165 */
[----:B------:R-:W-:Y:S02]  /*3ad0*/  FFMA.FTZ R10, -R100, R100, 1 ;  /* 0x3f800000640a7423 */ /* 0x000fe40000010164 */
[----:B------:R-:W-:Y:S02]  /*3ae0*/  FFMA.FTZ R14, -R63, R63, 1 ;  /* 0x3f8000003f0e7423 */ /* 0x000fe4000001013f */
[----:B------:R-:W-:Y:S02]  /*3af0*/  FFMA.FTZ R13, -R62, R62, 1 ;  /* 0x3f8000003e0d7423 */ /* 0x000fe4000001013e */
[----:B------:R-:W-:Y:S02]  /*3b00*/  FMUL.FTZ R5, R182, R5 ;  /* 0x00000005b6057220 */ /* 0x000fe40000410000 */
[----:B------:R-:W-:Y:S02]  /*3b10*/  FMUL.FTZ R7, R180, R7 ;  /* 0x00000007b4077220 */ /* 0x000fe40000410000 */
[----:B------:R-:W-:Y:S02]  /*3b20*/  FMUL.FTZ R9, R9, c[0x0][0x2ec] ;  /* 0x0000bb0009097a20 */ /* 0x000fe40000410000 */
[----:B------:R-:W-:Y:S02]  /*3b30*/  FMUL.FTZ R8, R8, c[0x0][0x2ec] ;  /* 0x0000bb0008087a20 */ /* 0x000fe40000410000 */
[----:B------:R-:W-:Y:S02]  /*3b40*/  FMUL.FTZ R4, R215, R4 ;  /* 0x00000004d7047220 */ /* 0x000fe40000410000 */
[----:B------:R-:W-:Y:S02]  /*3b50*/  FMUL.FTZ R15, R181, R15 ;  /* 0x0000000fb50f7220 */ /* 0x000fe40000410000 */
[----:B------:R-:W-:Y:S02]  /*3b60*/  FMUL.FTZ R0, R115, R18 ;  /* 0x0000001273007220 */ /* 0x000fe40000410000 */
[----:B------:R-:W-:Y:S02]  /*3b70*/  FMUL.FTZ R2, R114, R2 ;  /* 0x0000000272027220 */ /* 0x000fe40000410000 */
[----:B------:R-:W-:Y:S02]  /*3b80*/  FMUL.FTZ R11, R11, c[0x0][0x2ec] ;  /* 0x0000bb000b0b7a20 */ /* 0x000fe40000410000 */
[----:B------:R-:W-:Y:S02]  /*3b90*/  FMUL.FTZ R10, R10, c[0x0][0x2ec] ;  /* 0x0000bb000a0a7a20 */ /* 0x000fe40000410000 */
[----:B------:R-:W-:Y:S02]  /*3ba0*/  FMUL.FTZ R14, R14, c[0x0][0x2ec] ;  /* 0x0000bb000e0e7a20 */ /* 0x000fe40000410000 */
[----:B------:R-:W-:Y:S02]  /*3bb0*/  FMUL.FTZ R13, R13, c[0x0][0x2ec] ;  /* 0x0000bb000d0d7a20 */ /* 0x000fe40000410000 */
        /* <DEDUP_REMOVED lines=30> */
.L_x_706:
[----:B------:R-:W-:Y:S02]  /*3da0*/  F2FP.BF16.PACK_AB R7, R56, R57 ;  /* 0x000000393807723e */ /* 0x000fe400000010ff */
[----:B------:R-:W-:Y:S02]  /*3db0*/  F2FP.BF16.PACK_AB R6, R6, R12 ;  /* 0x0000000c0606723e */ /* 0x000fe400000010ff */
[----:B-1----:R-:W-:Y:S01]  /*3dc0*/  F2FP.BF16.PACK_AB R5, R16, R17 ;  /* 0x000000111005723e */ /* 0x002fe200000010ff */
        /* <DEDUP_REMOVED lines=82> */
.L_x_707:
[----:B------:R-:W-:Y:S01]  /*42f0*/  LDSM.16.M88.4 R64, [R193] ;  /* 0x00000000c140783b */ /* 0x000fe20000000200 */
[----:B------:R-:W-:Y:S02]  /*4300*/  IMAD.MOV.U32 R2, RZ, RZ, c[0x0][0x22c] ;  /* 0x00008b00ff027624 */ /* 0x000fe400078e00ff */
[----:B------:R-:W-:Y:S01]  /*4310*/  IMAD.MOV.U32 R216, RZ, RZ, c[0x0][0x22c] ;  /* 0x00008b00ffd87624 */ /* 0x000fe200078e00ff */
[----:B------:R-:W2:Y:S01]  /*4320*/  LDSM.16.MT88.4 R16, [R0+0xc000] ;  /* 0x00c000000010783b */ /* 0x000ea20000004200 */
[----:B------:R-:W-:Y:S02]  /*4330*/  IMAD R2, R2, c[0x0][0x1c0], RZ ;  /* 0x0000700002027a24 */ /* 0x000fe400078e02ff */
[----:B------:R-:W-:Y:S01]  /*4340*/  IMAD R216, R216, c[0x0][0x1c0], RZ ;  /* 0x00007000d8d87a24 */ /* 0x000fe200078e02ff */
[----:B------:R-:W3:Y:S01]  /*4350*/  LDSM.16.M88.4 R60, [R193+0x1000] ;  /* 0x00100000c13c783b */ /* 0x000ee20000000200 */
[----:B------:R-:W-:Y:S02]  /*4360*/  IMAD.U32 R2, R2, -0x40, RZ ;  /* 0xffffffc002027824 */ /* 0x000fe400078e00ff */
[----:B------:R-:W-:Y:S01]  /*4370*/  IMAD R216, R216, 0x28, RZ ;  /* 0x00000028d8d87824 */ /* 0x000fe200078e02ff */
[----:B------:R-:W4:Y:S01]  /*4380*/  LDSM.16.MT88.4 R100, [R0+0xe000] ;  /* 0x00e000000064783b */ /* 0x000f220000004200 */
[----:B------:R-:W-:Y:S01]  /*4390*/  IMAD.MOV.U32 R215, RZ, RZ, c[0x0][0x22c] ;  /* 0x00008b00ffd77624 */ /* 0x000fe200078e00ff */
[C---:B------:R-:W-:Y:S02]  /*43a0*/  LEA R208, P1, R2.reuse, R208, 0x2 ;  /* 0x000000d002d07211 */ /* 0x040fe400078210ff */
[----:B------:R-:W-:Y:S01]  /*43b0*/  LDSM.16.M88.4 R104, [R195] ;  /* 0x00000000c368783b */ /* 0x000fe20000000200 */
[----:B------:R-:W-:Y:S01]  /*43c0*/  IMAD R215, R215, c[0x0][0x1c0], RZ ;  /* 0x00007000d7d77a24 */ /* 0x000fe200078e02ff */
[----:B------:R-:W-:Y:S01]  /*43d0*/  LEA.HI.X.SX32 R209, R2, R209, 0x2, P1 ;  /* 0x000000d102d17211 */ /* 0x000fe200008f16ff */
[----:B------:R-:W-:Y:S01]  /*43e0*/  IMAD.MOV.U32 R2, RZ, RZ, c[0x0][0x22c] ;  /* 0x00008b00ff027624 */ /* 0x000fe200078e00ff */
[----:B------:R-:W1:Y:S01]  /*43f0*/  LDSM.16.MT88.4 R108, [R0+0xc800] ;  /* 0x00c80000006c783b */ /* 0x000e620000004200 */
[----:B------:R-:W-:Y:S02]  /*4400*/  IMAD R215, R215, 0x30, RZ ;  /* 0x00000030d7d77824 */ /* 0x000fe400078e02ff */
[----:B------:R-:W-:Y:S01]  /*4410*/  IMAD R2, R2, c[0x0][0x1c0], RZ ;  /* 0x0000700002027a24 */ /* 0x000fe200078e02ff */
[----:B------:R-:W1:Y:S03]  /*4420*/  LDSM.16.M88.4 R112, [R195+0x1000] ;  /* 0x00100000c370783b */ /* 0x000e660000000200 */
[----:B------:R-:W-:Y:S01]  /*4430*/  IMAD R2, R2, 0x18, RZ ;  /* 0x0000001802027824 */ /* 0x000fe200078e02ff */
        /* <DEDUP_REMOVED lines=9> */
[----:B------:R-:W-:Y:S07]  /*44d0*/  LDSM.16.M88.4 R100, [R198] ;  /* 0x00000000c664783b */ /* 0x000fee0000000200 */
[-C--:B------:R-:W-:Y:S08]  /*44e0*/  HMMA.16816.F32.BF16 R4, R104, R108.reuse, R4 ;  /* 0x0000006c6804723c */ /* 0x080ff00000041804 */
        /* <DEDUP_REMOVED lines=22> */
[----:B------:R-:W-:Y:S05]  /*4650*/  @P6 IADD3 R106, P2, R234, R226, RZ ;  /* 0x000000e2ea6a6210 */ /* 0x000fea0007f5e0ff */
[----:B------:R-:W-:Y:S05]  /*4660*/  @P6 IMAD.X R107, R233, 0x1, R225, P2 ;  /* 0x00000001e96b6824 */ /* 0x000fea00010e06e1 */
[----:B------:R4:W5:Y:S04]  /*4670*/  @P6 LDG.E R217, [R106.64+-0x100] ;  /* 0xffff00066ad96981 */ /* 0x000968000c1e1900 */
[----:B------:R4:W5:Y:S01]  /*4680*/  @P6 LDG.E R218, [R106.64+-0xe0] ;  /* 0xffff20066ada6981 */ /* 0x000962000c1e1900 */
[----:B--2---:R-:W-:Y:S04]  /*4690*/  IMAD.MOV.U32 R0, RZ, RZ, c[0x0][0x22c] ;  /* 0x00008b00ff007624 */ /* 0x004fe800078e00ff */
[----:B------:R-:W-:Y:S04]  /*46a0*/  IMAD R0, R0, c[0x0][0x1c0], RZ ;  /* 0x0000700000007a24 */ /* 0x000fe800078e02ff */
[----:B------:R-:W-:Y:S01]  /*46b0*/  IMAD.SHL.U32 R0, R0, 0x20, RZ ;  /* 0x0000002000007824 */ /* 0x000fe200078e00ff */
[-C--:B-1----:R-:W-:Y:S08]  /*46c0*/  HMMA.16816.F32.BF16 R4, R108, R112.reuse, R4 ;  /* 0x000000706c04723c */ /* 0x082ff00000041804 */
[C---:B------:R-:W-:Y:S08]  /*46d0*/  HMMA.16816.F32.BF16 R8, R180.reuse, R112, R8 ;  /* 0x00000070b408723c */ /* 0x040ff00000041808 */
[-C--:B------:R-:W-:Y:S08]  /*46e0*/  HMMA.16816.F32.BF16 R12, R180, R114.reuse, R12 ;  /* 0x00000072b40c723c */ /* 0x080ff0000004180c */
[C---:B------:R-:W-:Y:S08]  /*46f0*/  HMMA.16816.F32.BF16 R16, R108.reuse, R114, R16 ;  /* 0x000000726c10723c */ /* 0x040ff00000041810 */
[-C--:B---3--:R-:W-:Y:S08]  /*4700*/  HMMA.16816.F32.BF16 R52, R108, R100.reuse, R52 ;  /* 0x000000646c34723c */ /* 0x088ff00000041834 */
[C---:B------:R-:W-:Y:S07]  /*4710*/  HMMA.16816.F32.BF16 R56, R180.reuse, R100, R56 ;  /* 0x00000064b438723c */ /* 0x040fee0000041838 */
[----:B------:R-:W-:Y:S01]  /*4720*/  IMAD.MOV.U32 R100, RZ, RZ, R208 ;  /* 0x000000ffff647224 */ /* 0x000fe200078e00d0 */
[-C--:B------:R-:W-:Y:S04]  /*4730*/  HMMA.16816.F32.BF16 R60, R180, R102.reuse, R60 ;  /* 0x00000066b43c723c */ /* 0x080fe8000004183c */
[----:B------:R-:W-:Y:S01]  /*4740*/  IMAD.MOV.U32 R101, RZ, RZ, R209 ;  /* 0x000000ffff657224 */ /* 0x000fe200078e00d1 */
[CC--:B------:R-:W-:Y:S02]  /*4750*/  LEA R104, P2, R214.reuse, R100.reuse, 0x2 ;  /* 0x00000064d6687211 */ /* 0x0c0fe400078410ff */
[CC--:B------:R-:W-:Y:S01]  /*4760*/  LEA R112, P1, R241.reuse, R100.reuse, 0x2 ;  /* 0x00000064f1707211 */ /* 0x0c0fe200078210ff */
[----:B------:R-:W-:Y:S01]  /*4770*/  HMMA.16816.F32.BF16 R64, R108, R102, R64 ;  /* 0x000000666c40723c */ /* 0x000fe20000041840 */
[----:B------:R1:W-:Y:S03]  /*4780*/  RED.E.ADD.F32.FTZ.RN.STRONG.GPU [R100.64], R4 ;  /* 0x000000046400798e */ /* 0x0003e6000c10e786 */
[-C--:B------:R-:W-:Y:S02]  /*4790*/  LEA.HI.X.SX32 R105, R214, R101.reuse, 0x2, P2 ;  /* 0x00000065d6697211 */ /* 0x080fe400010f16ff */
[-C--:B------:R-:W-:Y:S02]  /*47a0*/  LEA.HI.X.SX32 R113, R241, R101.reuse, 0x2, P1 ;  /* 0x00000065f1717211 */ /* 0x080fe400008f16ff */
[-C--:B------:R-:W-:Y:S01]  /*47b0*/  LEA R108, P2, R2, R100.reuse, 0x2 ;  /* 0x00000064026c7211 */ /* 0x080fe200078410ff */
[----:B------:R2:W-:Y:S03]  /*47c0*/  RED.E.ADD.F32.FTZ.RN.STRONG.GPU [R104.64], R5 ;  /* 0x000000056800798e */ /* 0x0005e6000c10e786 */
[-C--:B----4-:R-:W-:Y:S01]  /*47d0*/  LEA R106, P1, R0, R100.reuse, 0x2 ;  /* 0x00000064006a7211 */ /* 0x090fe200078210ff */
[----:B------:R3:W-:Y:S01]  /*47e0*/  RED.E.ADD.F32.FTZ.RN.STRONG.GPU [R112.64], R6 ;  /* 0x000000067000798e */ /* 0x0007e2000c10e786 */
[-C--:B------:R-:W-:Y:S01]  /*47f0*/  LEA.HI.X.SX32 R109, R2, R101.reuse, 0x2, P2 ;  /* 0x00000065026d7211 */ /* 0x080fe200010f16ff */
[----:B------:R-:W-:Y:S01]  /*4800*/  IMAD.MOV.U32 R2, RZ, RZ, c[0x0][0x22c] ;  /* 0x00008b00ff027624 */ /* 0x000fe200078e00ff */
[-C--:B------:R-:W-:Y:S02]  /*4810*/  LEA R102, P3, R216, R100.reuse, 0x2 ;  /* 0x00000064d8667211 */ /* 0x080fe400078610ff */
[-C--:B------:R-:W-:Y:S01]  /*4820*/  LEA.HI.X.SX32 R107, R0, R101.reuse, 0x2, P1 ;  /* 0x00000065006b7211 */ /* 0x080fe200008f16ff */
[----:B------:R4:W-:Y:S01]  /*4830*/  RED.E.ADD.F32.FTZ.RN.STRONG.GPU [R108.64], R7 ;  /* 0x000000076c00798e */ /* 0x0009e2000c10e786 */
[-C--:B------:R-:W-:Y:S01]  /*4840*/  LEA.HI.X.SX32 R103, R216, R101.reuse, 0x2, P3 ;  /* 0x00000065d8677211 */ /* 0x080fe200018f16ff */
[----:B------:R-:W-:Y:S02]  /*4850*/  IMAD R2, R2, c[0x0][0x1c0], RZ ;  /* 0x0000700002027a24 */ /* 0x000fe400078e02ff */
[----:B------:R4:W-:Y:S01]  /*4860*/  RED.E.ADD.F32.FTZ.RN.STRONG.GPU [R106.64], R8 ;  /* 0x000000086a00798e */ /* 0x0009e2000c10e786 */
[----:B------:R-:W-:Y:S02]  /*4870*/  IMAD.IADD R0, R214, 0x1, R244 ;  /* 0x00000001d6007824 */ /* 0x000fe400078e02f4 */
[----:B------:R-:W-:Y:S01]  /*4880*/  IMAD R2, R2, 0x38, RZ ;  /* 0x0000003802027824 */ /* 0x000fe200078e02ff */
[----:B------:R4:W-:Y:S01]  /*4890*/  RED.E.ADD.F32.FTZ.RN.STRONG.GPU [R102.64], R9 ;  /* 0x000000096600798e */ /* 0x0009e2000c10e786 */
[CC--:B-1----:R-:W-:Y:S04]  /*48a0*/  LEA R4, P2, R215.reuse, R100.reuse, 0x2 ;  /* 0x00000064d7047211 */ /* 0x0c2fe800078410ff */
[-C--:B--2---:R-:W-:Y:S02]  /*48b0*/  LEA.HI.X.SX32 R5, R215, R101.reuse, 0x2, P2 ;  /* 0x00000065d7057211 */ /* 0x084fe400010f16ff */
[CC--:B---3--:R-:W-:Y:S03]  /*48c0*/  LEA R6, P1, R2.reuse, R100.reuse, 0x2 ;  /* 0x0000006402067211 */ /* 0x0c8fe600078210ff */
[----:B------:R1:W-:Y:S01]  /*48d0*/  RED.E.ADD.F32.FTZ.RN.STRONG.GPU [R4.64], R10 ;  /* 0x0000000a0400798e */ /* 0x0003e2000c10e786 */
[-C--:B----4-:R-:W-:Y:S02]  /*48e0*/  LEA.HI.X.SX32 R7, R2, R101.reuse, 0x2, P1 ;  /* 0x0000006502077211 */ /* 0x090fe400008f16ff */
[CC--:B------:R-:W-:Y:S03]  /*48f0*/  LEA R8, P3, R232.reuse, R100.reuse, 0x2 ;  /* 0x00000064e8087211 */ /* 0x0c0fe600078610ff */
[----:B------:R2:W-:Y:S01]  /*4900*/  RED.E.ADD.F32.FTZ.RN.STRONG.GPU [R6.64], R11 ;  /* 0x0000000b0600798e */ /* 0x0005e2000c10e786 */
[-C--:B------:R-:W-:Y:S03]  /*4910*/  LEA.HI.X.SX32 R9, R232, R101.reuse, 0x2, P3 ;  /* 0x00000065e8097211 */ /* 0x080fe600018f16ff */
[----:B------:R-:W-:Y:S04]  /*4920*/  RED.E.ADD.F32.FTZ.RN.STRONG.GPU [R100.64+0x80], R16 ;  /* 0x000080106400798e */ /* 0x000fe8000c10e786 */
[----:B------:R-:W-:Y:S01]  /*4930*/  RED.E.ADD.F32.FTZ.RN.STRONG.GPU [R104.64+0x80], R17 ;  /* 0x000080116800798e */ /* 0x000fe2000c10e786 */
[CC--:B-1----:R-:W-:Y:S04]  /*4940*/  LEA R4, P1, R247.reuse, R100.reuse, 0x2 ;  /* 0x00000064f7047211 */ /* 0x0c2fe800078210ff */
[-C--:B------:R-:W-:Y:S02]  /*4950*/  LEA.HI.X.SX32 R5, R247, R101.reuse, 0x2, P1 ;  /* 0x00000065f7057211 */ /* 0x080fe400008f16ff */
[-C--:B------:R-:W-:Y:S03]  /*4960*/  LEA R10, P1, R0, R100.reuse, 0x2 ;  /* 0x00000064000a7211 */ /* 0x080fe600078210ff */
[----:B------:R1:W-:Y:S01]  /*4970*/  RED.E.ADD.F32.FTZ.RN.STRONG.GPU [R4.64], R18 ;  /* 0x000000120400798e */ /* 0x0003e2000c10e786 */
[-C--:B--2---:R-:W-:Y:S02]  /*4980*/  LEA R6, P2, R244, R100.reuse, 0x2 ;  /* 0x00000064f4067211 */ /* 0x084fe400078410ff */
[-C--:B------:R-:W-:Y:S01]  /*4990*/  LEA.HI.X.SX32 R11, R0, R101.reuse, 0x2, P1 ;  /* 0x00000065000b7211 */ /* 0x080fe200008f16ff */
[----:B------:R-:W-:Y:S01]  /*49a0*/  IMAD.IADD R0, R214, 0x1, R243 ;  /* 0x00000001d6007824 */ /* 0x000fe200078e02f3 */
[-C--:B------:R-:W-:Y:S05]  /*49b0*/  LEA.HI.X.SX32 R7, R244, R101.reuse, 0x2, P2 ;  /* 0x00000065f4077211 */ /* 0x080fea00010f16ff */
[----:B------:R2:W-:Y:S04]  /*49c0*/  RED.E.ADD.F32.FTZ.RN.STRONG.GPU [R6.64], R19 ;  /* 0x000000130600798e */ /* 0x0005e8000c10e786 */
[----:B------:R3:W-:Y:S04]  /*49d0*/  RED.E.ADD.F32.FTZ.RN.STRONG.GPU [R10.64], R12 ;  /* 0x0000000c0a00798e */ /* 0x0007e8000c10e786 */
[----:B------:R4:W-:Y:S04]  /*49e0*/  RED.E.ADD.F32.FTZ.RN.STRONG.GPU [R8.64], R13 ;  /* 0x0000000d0800798e */ /* 0x0009e8000c10e786 */
[----:B------:R-:W-:Y:S01]  /*49f0*/  LDSM.16.MT88.4 R16, [R3+0x2000] ;  /* 0x002000000310783b */ /* 0x000fe20000004200 */
[CC--:B-1----:R-:W-:Y:S04]  /*4a00*/  LEA R4, P2, R231.reuse, R100.reuse, 0x2 ;  /* 0x00000064e7047211 */ /* 0x0c2fe800078410ff */
[-C--:B------:R-:W-:Y:S05]  /*4a10*/  LEA.HI.X.SX32 R5, R231, R101.reuse, 0x2, P2 ;  /* 0x00000065e7057211 */ /* 0x080fea00010f16ff */
[----:B------:R1:W-:Y:S01]  /*4a20*/  RED.E.ADD.F32.FTZ.RN.STRONG.GPU [R4.64], R14 ;  /* 0x0000000e0400798e */ /* 0x0003e2000c10e786 */
[CC--:B--2---:R-:W-:Y:S04]  /*4a30*/  LEA R6, P1, R237.reuse, R100.reuse, 0x2 ;  /* 0x00000064ed067211 */ /* 0x0c4fe800078210ff */
[-C--:B------:R-:W-:Y:S02]  /*4a40*/  LEA.HI.X.SX32 R7, R237, R101.reuse, 0x2, P1 ;  /* 0x00000065ed077211 */ /* 0x080fe400008f16ff */
[CC--:B---3--:R-:W-:Y:S02]  /*4a50*/  LEA R12, P2, R243.reuse, R100.reuse, 0x2 ;  /* 0x00000064f30c7211 */ /* 0x0c8fe400078410ff */
[CC--:B----4-:R-:W-:Y:S01]  /*4a60*/  LEA R8, P3, R230.reuse, R100.reuse, 0x2 ;  /* 0x00000064e6087211 */ /* 0x0d0fe200078610ff */
[----:B------:R2:W-:Y:S01]  /*4a70*/  RED.E.ADD.F32.FTZ.RN.STRONG.GPU [R6.64], R15 ;  /* 0x0000000f0600798e */ /* 0x0005e2000c10e786 */
[-C--:B------:R-:W-:Y:S02]  /*4a80*/  LEA.HI.X.SX32 R13, R243, R101.reuse, 0x2, P2 ;  /* 0x00000065f30d7211 */ /* 0x080fe400010f16ff */
[-C--:B------:R-:W-:Y:S01]  /*4a90*/  LEA.HI.X.SX32 R9, R230, R101.reuse, 0x2, P3 ;  /* 0x00000065e6097211 */ /* 0x080fe200018f16ff */
[----:B------:R-:W-:Y:S04]  /*4aa0*/  RED.E.ADD.F32.FTZ.RN.STRONG.GPU [R100.64+0x100], R52 ;  /* 0x000100346400798e */ /* 0x000fe8000c10e786 */
[----:B------:R-:W-:Y:S01]  /*4ab0*/  RED.E.ADD.F32.FTZ.RN.STRONG.GPU [R104.64+0x100], R53 ;  /* 0x000100356800798e */ /* 0x000fe2000c10e786 */
[CC--:B-1----:R-:W-:Y:S04]  /*4ac0*/  LEA R4, P1, R246.reuse, R100.reuse, 0x2 ;  /* 0x00000064f6047211 */ /* 0x0c2fe800078210ff */
[-C--:B------:R-:W-:Y:S02]  /*4ad0*/  LEA.HI.X.SX32 R5, R246, R101.reuse, 0x2, P1 ;  /* 0x00000065f6057211 */ /* 0x080fe400008f16ff */
[CC--:B------:R-:W-:Y:S03]  /*4ae0*/  LEA R10, P1, R0.reuse, R100.reuse, 0x2 ;  /* 0x00000064000a7211 */ /* 0x0c0fe600078210ff */
[----:B------:R1:W-:Y:S01]  /*4af0*/  RED.E.ADD.F32.FTZ.RN.STRONG.GPU [R4.64], R54 ;  /* 0x000000360400798e */ /* 0x0003e2000c10e786 */
[-C--:B------:R-:W-:Y:S01]  /*4b00*/  LEA.HI.X.SX32 R11, R0, R101.reuse, 0x2, P1 ;  /* 0x00000065000b7211 */ /* 0x080fe200008f16ff */
[----:B------:R-:W-:Y:S01]  /*4b10*/  IMAD.IADD R0, R214, 0x1, R242 ;  /* 0x00000001d6007824 */ /* 0x000fe200078e02f2 */
[CC--:B--2---:R-:W-:Y:S01]  /*4b20*/  LEA R6, P2, R229.reuse, R100.reuse, 0x2 ;  /* 0x00000064e5067211 */ /* 0x0c4fe200078410ff */
[----:B------:R2:W-:Y:S03]  /*4b30*/  RED.E.ADD.F32.FTZ.RN.STRONG.GPU [R12.64], R55 ;  /* 0x000000370c00798e */ /* 0x0005e6000c10e786 */
[-C--:B------:R-:W-:Y:S01]  /*4b40*/  LEA.HI.X.SX32 R7, R229, R101.reuse, 0x2, P2 ;  /* 0x00000065e5077211 */ /* 0x080fe200010f16ff */
[----:B------:R3:W-:Y:S04]  /*4b50*/  RED.E.ADD.F32.FTZ.RN.STRONG.GPU [R10.64], R56 ;  /* 0x000000380a00798e */ /* 0x0007e8000c10e786 */
[----:B------:R4:W-:Y:S04]  /*4b60*/  RED.E.ADD.F32.FTZ.RN.STRONG.GPU [R8.64], R57 ;  /* 0x000000390800798e */ /* 0x0009e8000c10e786 */
[----:B------:R4:W-:Y:S04]  /*4b70*/  RED.E.ADD.F32.FTZ.RN.STRONG.GPU [R6.64], R58 ;  /* 0x0000003a0600798e */ /* 0x0009e8000c10e786 */
[----:B------:R-:W-:Y:S01]  /*4b80*/  LDSM.16.MT88.4 R52, [R185+0x10800] ;  /* 0x01080000b934783b */ /* 0x000fe20000004200 */
[CC--:B-1----:R-:W-:Y:S04]  /*4b90*/  LEA R4, P1, R236.reuse, R100.reuse, 0x2 ;  /* 0x00000064ec047211 */ /* 0x0c2fe800078210ff */
[-C--:B------:R-:W-:Y:S02]  /*4ba0*/  LEA.HI.X.SX32 R5, R236, R101.reuse, 0x2, P1 ;  /* 0x00000065ec057211 */ /* 0x080fe400008f16ff */
[CC--:B------:R-:W-:Y:S02]  /*4bb0*/  LEA R14, P1, R245.reuse, R100.reuse, 0x2 ;  /* 0x00000064f50e7211 */ /* 0x0c0fe400078210ff */
[-C--:B--2---:R-:W-:Y:S01]  /*4bc0*/  LEA R12, P5, R242, R100.reuse, 0x2 ;  /* 0x00000064f20c7211 */ /* 0x084fe200078a10ff */
[----:B------:R1:W-:Y:S01]  /*4bd0*/  RED.E.ADD.F32.FTZ.RN.STRONG.GPU [R4.64], R59 ;  /* 0x0000003b0400798e */ /* 0x0003e2000c10e786 */
[-C--:B------:R-:W-:Y:S02]  /*4be0*/  LEA.HI.X.SX32 R15, R245, R101.reuse, 0x2, P1 ;  /* 0x00000065f50f7211 */ /* 0x080fe400008f16ff */
[-C--:B---3--:R-:W-:Y:S01]  /*4bf0*/  LEA R10, P4, R0, R100.reuse, 0x2 ;  /* 0x00000064000a7211 */ /* 0x088fe200078810ff */
[----:B------:R-:W-:Y:S01]  /*4c00*/  RED.E.ADD.F32.FTZ.RN.STRONG.GPU [R100.64+0x180], R64 ;  /* 0x000180406400798e */ /* 0x000fe2000c10e786 */
[-C--:B------:R-:W-:Y:S02]  /*4c10*/  LEA.HI.X.SX32 R13, R242, R101.reuse, 0x2, P5 ;  /* 0x00000065f20d7211 */ /* 0x080fe400028f16ff */
[-C--:B----4-:R-:W-:Y:S01]  /*4c20*/  LEA R8, P3, R228, R100.reuse, 0x2 ;  /* 0x00000064e4087211 */ /* 0x090fe200078610ff */
[----:B------:R-:W-:Y:S01]  /*4c30*/  RED.E.ADD.F32.FTZ.RN.STRONG.GPU [R104.64+0x180], R65 ;  /* 0x000180416800798e */ /* 0x000fe2000c10e786 */
[-C--:B------:R-:W-:Y:S02]  /*4c40*/  LEA.HI.X.SX32 R11, R0, R101.reuse, 0x2, P4 ;  /* 0x00000065000b7211 */ /* 0x080fe400020f16ff */
[CC--:B------:R-:W-:Y:S01]  /*4c50*/  LEA R6, P2, R227.reuse, R100.reuse, 0x2 ;  /* 0x00000064e3067211 */ /* 0x0c0fe200078410ff */
[----:B------:R-:W-:Y:S01]  /*4c60*/  RED.E.ADD.F32.FTZ.RN.STRONG.GPU [R14.64], R66 ;  /* 0x000000420e00798e */ /* 0x000fe2000c10e786 */
[-C--:B------:R-:W-:Y:S02]  /*4c70*/  LEA.HI.X.SX32 R9, R228, R101.reuse, 0x2, P3 ;  /* 0x00000065e4097211 */ /* 0x080fe400018f16ff */
[-C--:B------:R-:W-:Y:S01]  /*4c80*/  LEA.HI.X.SX32 R7, R227, R101.reuse, 0x2, P2 ;  /* 0x00000065e3077211 */ /* 0x080fe200010f16ff */
[----:B------:R-:W-:Y:S01]  /*4c90*/  RED.E.ADD.F32.FTZ.RN.STRONG.GPU [R12.64], R67 ;  /* 0x000000430c00798e */ /* 0x000fe2000c10e786 */
[----:B------:R-:W-:Y:S02]  /*4ca0*/  LOP3.LUT R0, R212, 0x1, RZ, 0xc0, !PT ;  /* 0x00000001d4007812 */ /* 0x000fe400078ec0ff */
[----:B------:R-:W-:Y:S01]  /*4cb0*/  @P6 IADD3 R220, P2, R220, -0x100, RZ ;  /* 0xffffff00dcdc6810 */ /* 0x000fe20007f5e0ff */
[----:B------:R-:W-:Y:S03]  /*4cc0*/  RED.E.ADD.F32.FTZ.RN.STRONG.GPU [R10.64], R60 ;  /* 0x0000003c0a00798e */ /* 0x000fe6000c10e786 */
[----:B------:R-:W-:Y:S01]  /*4cd0*/  @P6 IADD3.X R219, R219, -0x1, RZ, P2, !PT ;  /* 0xffffffffdbdb6810 */ /* 0x000fe200017fe4ff */
[----:B------:R-:W-:Y:S01]  /*4ce0*/  RED.E.ADD.F32.FTZ.RN.STRONG.GPU [R8.64], R61 ;  /* 0x0000003d0800798e */ /* 0x000fe2000c10e786 */
[C---:B-1----:R-:W-:Y:S03]  /*4cf0*/  LEA R4, P1, R235.reuse, R100, 0x2 ;  /* 0x00000064eb047211 */ /* 0x042fe600078210ff */
[----:B------:R-:W-:Y:S01]  /*4d00*/  RED.E.ADD.F32.FTZ.RN.STRONG.GPU [R6.64], R62 ;  /* 0x0000003e0600798e */ /* 0x000fe2000c10e786 */
[----:B------:R-:W-:Y:S03]  /*4d10*/  LEA.HI.X.SX32 R5, R235, R101, 0x2, P1 ;  /* 0x00000065eb057211 */ /* 0x000fe600008f16ff */
[----:B------:R-:W-:Y:S01]  /*4d20*/  LDSM.16.MT88.4 R8, [R3] ;  /* 0x000000000308783b */ /* 0x000fe20000004200 */
[----:B------:R-:W-:Y:S02]  /*4d30*/  ISETP.NE.U32.AND P1, PT, R0, 0x1, PT ;  /* 0x000000010000780c */ /* 0x000fe40003f25070 */
[----:B------:R-:W-:Y:S01]  /*4d40*/  @P6 IADD3 R0, P3, R226, -0x100, RZ ;  /* 0xffffff00e2006810 */ /* 0x000fe20007f7e0ff */
[----:B------:R-:W-:Y:S03]  /*4d50*/  RED.E.ADD.F32.FTZ.RN.STRONG.GPU [R4.64], R63 ;  /* 0x0000003f0400798e */ /* 0x000fe6000c10e786 */
[----:B------:R-:W-:Y:S01]  /*4d60*/  @P6 IADD3.X R2, R225, -0x1, RZ, P3, !PT ;  /* 0xffffffffe1026810 */ /* 0x000fe20001ffe4ff */
[----:B------:R-:W1:Y:S01]  /*4d70*/  LDSM.16.MT88.4 R4, [R185+0x10000] ;  /* 0x01000000b904783b */ /* 0x000e620000004200 */
[----:B------:R-:W-:Y:S01]  /*4d80*/  @P6 IMAD.MOV.U32 R226, RZ, RZ, R0 ;  /* 0x000000ffffe26224 */ /* 0x000fe200078e0000 */
[C---:B------:R-:W-:Y:S02]  /*4d90*/  ISETP.GT.AND P3, PT, R212.reuse, RZ, PT ;  /* 0x000000ffd400720c */ /* 0x040fe40003f64270 */
[----:B------:R-:W2:Y:S01]  /*4da0*/  LDSM.16.MT88.4 R12, [R184+0x10000] ;  /* 0x01000000b80c783b */ /* 0x000ea20000004200 */
[C---:B------:R-:W-:Y:S01]  /*4db0*/  IADD3 R0, R3.reuse, -0x4000, RZ ;  /* 0xffffc00003007810 */ /* 0x040fe20007ffe0ff */
[----:B------:R-:W-:Y:S01]  /*4dc0*/  @P6 IMAD.MOV.U32 R225, RZ, RZ, R2 ;  /* 0x000000ffffe16224 */ /* 0x000fe200078e0002 */
[----:B------:R-:W-:Y:S01]  /*4dd0*/  @P1 IADD3 R0, R3, 0x4000, RZ ;  /* 0x0000400003001810 */ /* 0x000fe20007ffe0ff */
[----:B------:R-:W3:Y:S04]  /*4de0*/  LDSM.16.MT88.4 R56, [R3+0x800] ;  /* 0x000800000338783b */ /* 0x000ee80000004200 */
[----:B------:R-:W4:Y:S04]  /*4df0*/  LDSM.16.MT88.4 R64, [R184+0x10800] ;  /* 0x01080000b840783b */ /* 0x000f280000004200 */
[----:B------:R-:W3:Y:S04]  /*4e00*/  LDSM.16.MT88.4 R100, [R3+0x2800] ;  /* 0x002800000364783b */ /* 0x000ee80000004200 */
[----:B------:R-:W-:Y:S01]  /*4e10*/  LDSM.16.MT88.4 R60, [R184+0x11000] ;  /* 0x01100000b83c783b */ /* 0x000fe20000004200 */
[-C--:B-1----:R-:W-:Y:S08]  /*4e20*/  HMMA.16816.F32.BF16 R68, R4, R8.reuse, R68 ;  /* 0x000000080444723c */ /* 0x082ff00000041844 */
[C---:B--2---:R-:W-:Y:S08]  /*4e30*/  HMMA.16816.F32.BF16 R72, R12.reuse, R8, R72 ;  /* 0x000000080c48723c */ /* 0x044ff00000041848 */
        /* <DEDUP_REMOVED lines=10> */
[-C--:B---3--:R-:W-:Y:S08]  /*4ee0*/  HMMA.16816.F32.BF16 R68, R52, R56.reuse, R68 ;  /* 0x000000383444723c */ /* 0x088ff00000041844 */
[C---:B----4-:R-:W-:Y:S08]  /*4ef0*/  HMMA.16816.F32.BF16 R72, R64.reuse, R56, R72 ;  /* 0x000000384048723c */ /* 0x050ff00000041848 */
        /* <DEDUP_REMOVED lines=15> */
[C---:B------:R-:W-:Y:S07]  /*4ff0*/  HMMA.16816.F32.BF16 R88, R60.reuse, R4, R88 ;  /* 0x000000043c58723c */ /* 0x040fee0000041858 */
[----:B------:R-:W-:Y:S01]  /*5000*/  IADD3 R4, R212, -0x1, RZ ;  /* 0xffffffffd4047810 */ /* 0x000fe20007ffe0ff */
[-C--:B------:R-:W-:Y:S04]  /*5010*/  HMMA.16816.F32.BF16 R92, R60, R6.reuse, R92 ;  /* 0x000000063c5c723c */ /* 0x080fe8000004185c */
[----:B------:R-:W-:Y:S04]  /*5020*/  IMAD.MOV.U32 R212, RZ, RZ, R4 ;  /* 0x000000ffffd47224 */ /* 0x000fe800078e0004 */
        /* <DEDUP_REMOVED lines=113> */
[----:B------:R2:W-:Y:S04]  /*5740*/  STS [R249+0x7400], R46 ;  /* 0x0074002ef9007388 */ /* 0x0005e80000000800 */
[----:B------:R-:W1:Y:S01]  /*5750*/  S2R R106, SR_CTAID.Y ;  /* 0x00000000006a7919 */ /* 0x000e620000002600 */
[----:B------:R-:W-:Y:S05]  /*5760*/  @P0 BRA `(.L_x_709) ;  /* 0x000000a000000947 */ /* 0x000fea0003800000 */
[----:B------:R-:W-:Y:S01]  /*5770*/  SHF.R.S32.HI R0, RZ, 0x1f, R238 ;  /* 0x0000001fff007819 */ /* 0x000fe200000114ee */
[----:B------:R-:W-:-:S04]  /*5780*/  IMAD.WIDE.U32 R2, R238, c[0x0][0x3a0], RZ ;  /* 0x0000e800ee027a25 */ /* 0x000fc800078e00ff */
[----:B------:R-:W-:Y:S02]  /*5790*/  IMAD R0, R0, c[0x0][0x3a0], RZ ;  /* 0x0000e80000007a24 */ /* 0x000fe400078e02ff */
[----:B------:R-:W-:Y:S02]  /*57a0*/  IMAD R4, R107, c[0x0][0x388], RZ ;  /* 0x0000e2006b047a24 */ /* 0x000fe400078e02ff */
[----:B------:R-:W-:-:S05]  /*57b0*/  IMAD R0, R238, c[0x0][0x3a4], R0 ;  /* 0x0000e900ee007a24 */ /* 0x000fca00078e0200 */
[----:B------:R-:W-:Y:S01]  /*57c0*/  IADD3 R3, R3, R0, RZ ;  /* 0x0000000003037210 */ /* 0x000fe20007ffe0ff */
[----:B-1----:R-:W-:-:S04]  /*57d0*/  IMAD R0, R106, c[0x0][0x38c], R4 ;  /* 0x0000e3006a007a24 */ /* 0x002fc800078e0204 */
[----:B------:R-:W-:-:S05]  /*57e0*/  IMAD.WIDE.U32 R2, R106, c[0x0][0x388], R2 ;  /* 0x0000e2006a027a25 */ /* 0x000fca00078e0002 */
[----:B------:R-:W-:Y:S02]  /*57f0*/  IADD3 R8, R3, R0, RZ ;  /* 0x0000000003087210 */ /* 0x000fe40007ffe0ff */
[----:B------:R-:W-:Y:S02]  /*5800*/  MOV R7, R2 ;  /* 0x0000000200077202 */ /* 0x000fe40000000f00 */
.L_x_709:
        /* <DEDUP_REMOVED lines=15> */
.L_x_710:
        /* <DEDUP_REMOVED lines=8> */
[----:B------:R-:W3:Y:S01]  /*5980*/  S2R R9, SR_CTAID.Z ;  /* 0x0000000000097919 */ /* 0x000ee20000002700 */
[----:B------:R-:W-:-:S03]  /*5990*/  IMAD R6, R20, c[0x0][0x3a0], RZ ;  /* 0x0000e80014067a24 */ /* 0x000fc600078e02ff */
[----:B------:R-:W4:Y:S01]  /*59a0*/  S2R R48, SR_CTAID.Z ;  /* 0x0000000000307919 */ /* 0x000f220000002700 */
[----:B------:R-:W-:-:S03]  /*59b0*/  IMAD R6, R0, c[0x0][0x3a4], R6 ;  /* 0x0000e90000067a24 */ /* 0x000fc600078e0206 */
[----:B------:R1:W1:Y:S04]  /*59c0*/  LDS.128 R28, [R213+0xd000] ;  /* 0x00d00000d51c7984 */ /* 0x0002680000000c00 */
[----:B------:R1:W1:Y:S01]  /*59d0*/  LDS.128 R24, [R213+0xf000] ;  /* 0x00f00000d5187984 */ /* 0x0002620000000c00 */
[----:B---3--:R-:W-:-:S03]  /*59e0*/  SHF.R.S32.HI R49, RZ, 0x1f, R9 ;  /* 0x0000001fff317819 */ /* 0x008fc60000011409 */
        /* <DEDUP_REMOVED lines=10> */
[C---:B----4-:R-:W-:Y:S02]  /*5a90*/  IMAD R6, R48.reuse, c[0x0][0x3bc], R6 ;  /* 0x0000ef0030067a24 */ /* 0x050fe400078e0206 */
[----:B------:R-:W-:-:S05]  /*5aa0*/  IMAD.WIDE.U32 R4, R48, c[0x0][0x3b8], R4 ;  /* 0x0000ee0030047a25 */ /* 0x000fca00078e0004 */
[----:B------:R-:W-:Y:S01]  /*5ab0*/  IADD3 R10, R5, R6, RZ ;  /* 0x00000006050a7210 */ /* 0x000fe20007ffe0ff */
[----:B------:R-:W-:Y:S05]  /*5ac0*/  @P2 BRA `(.L_x_712) ;  /* 0x000000c000002947 */ /* 0x000fea0003800000 */
[----:B-1-3--:R-:W1:Y:S01]  /*5ad0*/  LDS.128 R12, [R213+0xc000] ;  /* 0x00c00000d50c7984 */ /* 0x00ae620000000c00 */
        /* <DEDUP_REMOVED lines=11> */
.L_x_712:
[----:B-1-3--:R-:W-:Y:S05]  /*5b90*/  BSYNC B0 ;  /* 0x0000000000007941 */ /* 0x00afea0003800000 */
.L_x_711:
        /* <DEDUP_REMOVED lines=16> */
.L_x_714:
[----:B------:R-:W-:Y:S05]  /*5ca0*/  BSYNC B0 ;  /* 0x0000000000007941 */ /* 0x000fea0003800000 */
.L_x_713:
        /* <DEDUP_REMOVED lines=21> */
.L_x_716:
[----:B------:R-:W-:Y:S05]  /*5e00*/  BSYNC B0 ;  /* 0x0000000000007941 */ /* 0x000fea0003800000 */
.L_x_715:
        /* <DEDUP_REMOVED lines=13> */
.L_x_705:
[----:B-1----:R-:W1:Y:S01]  /*5ee0*/  S2R R4, SR_CTAID.Y ;  /* 0x0000000000047919 */ /* 0x002e620000002600 */
[----:B------:R-:W-:-:S03]  /*5ef0*/  ISETP.NE.AND P0, PT, R251, -0x1, PT ;  /* 0xfffffffffb00780c */ /* 0x000fc60003f05270 */
[----:B------:R-:W2:Y:S10]  /*5f00*/  S2R R7, SR_CTAID.Y ;  /* 0x0000000000077919 */ /* 0x000eb40000002600 */
        /* <DEDUP_REMOVED lines=12> */
[----:B--2---:R-:W-:-:S04]  /*5fd0*/  IMAD R0, R7, c[0x0][0x38c], R4 ;  /* 0x0000e30007007a24 */ /* 0x004fc800078e0204 */
[----:B------:R-:W-:-:S05]  /*5fe0*/  IMAD.WIDE.U32 R2, R7, c[0x0][0x388], R2 ;  /* 0x0000e20007027a25 */ /* 0x000fca00078e0002 */
[----:B------:R-:W-:Y:S02]  /*5ff0*/  IADD3 R6, R3, R0, RZ ;  /* 0x0000000003067210 */ /* 0x000fe40007ffe0ff */
[----:B------:R-:W-:Y:S02]  /*6000*/  MOV R5, R2 ;  /* 0x0000000200057202 */ /* 0x000fe40000000f00 */
.L_x_718:
        /* <DEDUP_REMOVED lines=15> */
.L_x_719:
[----:B------:R-:W3:Y:S01]  /*6100*/  LDL.64 R16, [R1] ;  /* 0x0000000001107983 */ /* 0x000ee20000100a00 */
[C---:B------:R-:W-:Y:S01]  /*6110*/  SHF.L.U32 R0, R240.reuse, 0x6, RZ ;  /* 0x00000006f0007819 */ /* 0x040fe200000006ff */
[----:B------:R-:W-:Y:S01]  /*6120*/  IMAD R9, R240, -0x40, R210 ;  /* 0xffffffc0f0097824 */ /* 0x000fe200078e02d2 */
[----:B------:R-:W-:Y:S01]  /*6130*/  BSSY B0, `(.L_x_720) ;  /* 0x000001b000007945 */ /* 0x000fe20003800000 */
[----:B--2---:R-:W1:Y:S01]  /*6140*/  S2R R7, SR_CTAID.Z ;  /* 0x0000000000077919 */ /* 0x004e620000002700 */
[----:B------:R-:W-:Y:S02]  /*6150*/  SHF.R.S32.HI R10, RZ, 0x1f, R0 ;  /* 0x0000001fff0a7819 */ /* 0x000fe40000011400 */
[----:B------:R-:W-:Y:S01]  /*6160*/  ISETP.GE.AND P2, PT, R239, R9, PT ;  /* 0x00000009ef00720c */ /* 0x000fe20003f46270 */
[----:B------:R-:W2:Y:S01]  /*6170*/  S2R R14, SR_CTAID.Z ;  /* 0x00000000000e7919 */ /* 0x000ea20000002700 */
[----:B------:R-:W-:Y:S01]  /*6180*/  SHF.R.S32.HI R13, RZ, 0x1f, R239 ;  /* 0x0000001fff0d7819 */ /* 0x000fe200000114ef */
[----:B------:R-:W-:-:S04]  /*6190*/  IMAD R4, R10, c[0x0][0x3a0], RZ ;  /* 0x0000e8000a047a24 */ /* 0x000fc800078e02ff */
[----:B------:R-:W-:Y:S01]  /*61a0*/  IMAD R4, R0, c[0x0][0x3a4], R4 ;  /* 0x0000e90000047a24 */ /* 0x000fe200078e0204 */
[----:B-1----:R-:W-:-:S05]  /*61b0*/  SHF.R.S32.HI R15, RZ, 0x1f, R7 ;  /* 0x0000001fff0f7819 */ /* 0x002fca0000011407 */
[----:B------:R-:W-:-:S04]  /*61c0*/  IMAD R8, R15, c[0x0][0x3b8], RZ ;  /* 0x0000ee000f087a24 */ /* 0x000fc800078e02ff */
[----:B--2---:R-:W-:Y:S02]  /*61d0*/  IMAD R8, R14, c[0x0][0x3bc], R8 ;  /* 0x0000ef000e087a24 */ /* 0x004fe400078e0208 */
[----:B---3--:R-:W-:-:S05]  /*61e0*/  IMAD.WIDE.U32 R2, R0, c[0x0][0x3a0], R16 ;  /* 0x0000e80000027a25 */ /* 0x008fca00078e0010 */
        /* <DEDUP_REMOVED lines=15> */
.L_x_721:
[----:B------:R-:W-:Y:S05]  /*62e0*/  BSYNC B0 ;  /* 0x0000000000007941 */ /* 0x000fea0003800000 */
.L_x_720:
        /* <DEDUP_REMOVED lines=16> */
.L_x_723:
[----:B------:R-:W-:Y:S05]  /*63f0*/  BSYNC B0 ;  /* 0x0000000000007941 */ /* 0x000fea0003800000 */
.L_x_722:
        /* <DEDUP_REMOVED lines=21> */
.L_x_725:
[----:B------:R-:W-:Y:S05]  /*6550*/  BSYNC B0 ;  /* 0x0000000000007941 */ /* 0x000fea0003800000 */
.L_x_724:
        /* <DEDUP_REMOVED lines=12> */
.L_x_717:
[----:B------:R-:W-:Y:S05]  /*6620*/  BSYNC B1 ;  /* 0x0000000000017941 */ /* 0x000fea0003800000 */
.L_x_700:
[----:B------:R-:W-:-:S04]  /*6630*/  IADD3 R240, R240, c[0x0][0xc], RZ ;  /* 0x00000300f0f07a10 */ /* 0x000fc80007ffe0ff */
[----:B------:R-:W-:-:S13]  /*6640*/  ISETP.GE.AND P0, PT, R240, UR4, PT ;  /* 0x00000004f0007c0c */ /* 0x000fda000bf06270 */
[----:B------:R-:W-:Y:S01]  /*6650*/  @P0 CALL.REL.NOINC `(.L_x_726) ;  /* 0x0000001000000944 */ /* 0x000fe20003c00000 */
[----:B------:R-:W-:Y:S05]  /*6660*/  BRA `(.L_x_727) ;  /* 0xffffa24000007947 */ /* 0x000fea000383ffff */
.L_x_726:
[----:B------:R-:W-:Y:S05]  /*6670*/  EXIT ;  /* 0x000000000000794d */ /* 0x000fea0003800000 */
.L_x_728:
        /* <DEDUP_REMOVED lines=16> */
.L_x_2062:


//--------------------- .text._ZN5flash44flash_bwd_dq_dk_dv_loop_seqk_parallel_kernelI23Flash_bwd_kernel_traitsILi128ELi64ELi64ELi8ELi4ELi2ELi2ELb1ELb0EN7cutlass10bfloat16_tE19Flash_kernel_traitsILi128ELi64ELi64ELi8ES3_EELb1ELb0ELb0ELb0ELb0ELb0ELb0EEEvNS_16Flash_bwd_paramsE --------------------------
	.section	.text._ZN5flash44flash_bwd_dq_dk_dv_loop_seqk_parallel_kernelI23Flash_bwd_kernel_traitsILi128ELi64ELi64ELi8ELi4ELi2ELi2ELb1ELb0EN7cutlass10bfloat16_tE19Flash_kernel_traitsILi128ELi64ELi64ELi8ES3_EELb1ELb0ELb0ELb0ELb0ELb0ELb0EEEvNS_16Flash_bwd_paramsE,"ax",@progbits
	.sectioninfo	@"SHI_REGISTERS=255"
	.align	128
        .global         _ZN5flash44flash_bwd_dq_dk_dv_loop_seqk_parallel_kernelI23Flash_bwd_kernel_traitsILi128ELi64ELi64ELi8ELi4ELi2ELi2ELb1ELb0EN7cutlass10bfloat16_tE19Flash_kernel_traitsILi128ELi64ELi64ELi8ES3_EELb1ELb0ELb0ELb0ELb0ELb0ELb0EEEvNS_16Flash_bwd_paramsE
        .type           _ZN5flash44flash_bwd_dq_dk_dv_loop_seqk_parallel_kernelI23Flash_bwd_kernel_traitsILi128ELi64ELi64ELi8ELi4ELi2ELi2ELb1ELb0EN7cutlass10bfloat16_tE19Flash_kernel_traitsILi128ELi64ELi64ELi8ES3_EELb1ELb0ELb0ELb0ELb0ELb0ELb0EEEvNS_16Flash_bwd_paramsE,@function
        .size           _ZN5flash44flash_bwd_dq_dk_dv_loop_seqk_parallel_kernelI23Flash_bwd_kernel_traitsILi128ELi64ELi64ELi8ELi4ELi2ELi2ELb1ELb0EN7cutlass10bfloat16_tE19Flash_kernel_traitsILi128ELi64ELi64ELi8ES3_EELb1ELb0ELb0ELb0ELb0ELb0ELb0EEEvNS_16Flash_bwd_paramsE,(.L_x_2063 - _ZN5flash44flash_bwd_dq_dk_dv_loop_seqk_parallel_kernelI23Flash_bwd_kernel_traitsILi128ELi64ELi64ELi8ELi4ELi2ELi2ELb1ELb0EN7cutlass10bfloat16_tE19Flash_kernel_traitsILi128ELi64ELi64ELi8ES3_EELb1ELb0ELb0ELb0ELb0ELb0ELb0EEEvNS_16Flash_bwd_paramsE)
        .other          _ZN5flash44flash_bwd_dq_dk_dv_loop_seqk_parallel_kernelI23Flash_bwd_kernel_traitsILi128ELi64ELi64ELi8ELi4ELi2ELi2ELb1ELb0EN7cutlass10bfloat16_tE19Flash_kernel_traitsILi128ELi64ELi64ELi8ES3_EELb1ELb0ELb0ELb0ELb0ELb0ELb0EEEvNS_16Flash_bwd_paramsE,@"STO_CUDA_ENTRY STV_DEFAULT"
_ZN5flash44flash_bwd_dq_dk_dv_loop_seqk_parallel_kernelI23Flash_bwd_kernel_traitsILi128ELi64ELi64ELi8ELi4ELi2ELi2ELb1ELb0EN7cutlass10bfloat16_tE19Flash_kernel_traitsILi128ELi64ELi64ELi8ES3_EELb1ELb0ELb0ELb0ELb0ELb0ELb0EEEvNS_16Flash_bwd_paramsE:
.text._ZN5flash44flash_bwd_dq_dk_dv_loop_seqk_parallel_kernelI23Flash_bwd_kernel_traitsILi128ELi64ELi64ELi8ELi4ELi2ELi2ELb1ELb0EN7cutlass10bfloat16_tE19Flash_kernel_traitsILi128ELi64ELi64ELi8ES3_EELb1ELb0ELb0ELb0ELb0ELb0ELb0EEEvNS_16Flash_bwd_paramsE:
        /* <DEDUP_REMOVED lines=25> */
[C---:B------:R-:W-:Y:S01]  /*0190*/  IMAD.IADD R12, R8.reuse, 0x1, -R4 ;  /* 0x00000001080c7824 */ /* 0x040fe200078e0a04 */
[----:B------:R-:W-:Y:S01]  /*01a0*/  SHF.R.S32.HI R4, RZ, 0x5, R0 ;  /* 0x00000005ff047819 */ /* 0x000fe20000011400 */
[C---:B------:R-:W-:Y:S01]  /*01b0*/  IMAD.IADD R11, R8.reuse, 0x1, -R6 ;  /* 0x00000001080b7824 */ /* 0x040fe200078e0a06 */
[----:B------:R-:W-:Y:S01]  /*01c0*/  SHF.R.S32.HI R6, RZ, 0x1f, R0 ;  /* 0x0000001fff067819 */ /* 0x000fe20000011400 */
[----:B------:R-:W-:Y:S01]  /*01d0*/  IMAD.IADD R15, R8, 0x1, -R7 ;  /* 0x00000001080f7824 */ /* 0x000fe200078e0a07 */
[----:B------:R-:W-:-:S02]  /*01e0*/  SHF.R.S32.HI R7, RZ, 0x4, R3 ;  /* 0x00000004ff077819 */ /* 0x000fc40000011403 */
[----:B------:R-:W-:Y:S02]  /*01f0*/  LOP3.LUT R5, R13, 0xfffffff8, RZ, 0xc0, !PT ;  /* 0xfffffff80d057812 */ /* 0x000fe400078ec0ff */
[-C--:B------:R-:W-:Y:S02]  /*0200*/  LEA.HI R6, R6, R4.reuse, RZ, 0x2 ;  /* 0x0000000406067211 */ /* 0x080fe400078f10ff */
[--C-:B------:R-:W-:Y:S01]  /*0210*/  SHF.R.S32.HI R10, RZ, 0x2, R2.reuse ;  /* 0x00000002ff0a7819 */ /* 0x100fe20000011402 */
[----:B------:R-:W-:Y:S01]  /*0220*/  IMAD.IADD R5, R8, 0x1, -R5 ;  /* 0x0000000108057824 */ /* 0x000fe200078e0a05 */
[----:B------:R-:W-:Y:S02]  /*0230*/  SHF.R.S32.HI R2, RZ, 0x1f, R2 ;  /* 0x0000001fff027819 */ /* 0x000fe40000011402 */
[----:B------:R-:W-:Y:S01]  /*0240*/  SHF.R.S32.HI R244, RZ, 0x3, R13 ;  /* 0x00000003fff47819 */ /* 0x000fe2000001140d */
[----:B------:R-:W-:Y:S01]  /*0250*/  IMAD.SHL.U32 R218, R5, 0x8, RZ ;  /* 0x0000000805da7824 */ /* 0x000fe200078e00ff */
[----:B------:R-:W-:-:S02]  /*0260*/  LEA.HI R0, R0, R4, RZ, 0x1 ;  /* 0x0000000400007211 */ /* 0x000fc400078f08ff */
[----:B------:R-:W-:Y:S02]  /*0270*/  LEA.HI R9, R3, R7, RZ, 0x1 ;  /* 0x0000000703097211 */ /* 0x000fe400078f08ff */
[----:B------:R-:W-:Y:S01]  /*0280*/  LOP3.LUT R3, R6, 0xfffffffc, RZ, 0xc0, !PT ;  /* 0xfffffffc06037812 */ /* 0x000fe200078ec0ff */
[----:B------:R-:W-:Y:S01]  /*0290*/  IMAD.SHL.U32 R6, R244, 0x40, RZ ;  /* 0x00000040f4067824 */ /* 0x000fe200078e00ff */
[----:B------:R-:W-:Y:S02]  /*02a0*/  LEA.HI R8, R2, R10, RZ, 0x3 ;  /* 0x0000000a02087211 */ /* 0x000fe400078f18ff */
[----:B------:R-:W-:Y:S01]  /*02b0*/  LOP3.LUT R0, R0, 0xfffffffe, RZ, 0xc0, !PT ;  /* 0xfffffffe00007812 */ /* 0x000fe200078ec0ff */
[----:B------:R-:W-:Y:S01]  /*02c0*/  IMAD.IADD R18, R4, 0x1, -R3 ;  /* 0x0000000104127824 */ /* 0x000fe200078e0a03 */
[----:B------:R-:W-:Y:S02]  /*02d0*/  LOP3.LUT R2, R9, 0xfffffffe, RZ, 0xc0, !PT ;  /* 0xfffffffe09027812 */ /* 0x000fe400078ec0ff */
[----:B------:R-:W-:Y:S01]  /*02e0*/  LOP3.LUT R3, R8, 0xfffffff8, RZ, 0xc0, !PT ;  /* 0xfffffff808037812 */ /* 0x000fe200078ec0ff */
[----:B------:R-:W-:Y:S01]  /*02f0*/  IMAD.IADD R194, R4, 0x1, -R0 ;  /* 0x0000000104c27824 */ /* 0x000fe200078e0a00 */
[----:B------:R-:W-:Y:S01]  /*0300*/  LOP3.LUT R0, R6, 0x1c0, RZ, 0xc0, !PT ;  /* 0x000001c006007812 */ /* 0x000fe200078ec0ff */
[----:B------:R-:W-:Y:S01]  /*0310*/  IMAD.IADD R8, R7, 0x1, -R2 ;  /* 0x0000000107087824 */ /* 0x000fe200078e0a02 */
[C---:B------:R-:W-:Y:S01]  /*0320*/  LOP3.LUT P4, RZ, R5.reuse, 0x2, RZ, 0xc0, !PT ;  /* 0x0000000205ff7812 */ /* 0x040fe2000788c0ff */
[----:B------:R-:W-:Y:S01]  /*0330*/  IMAD.IADD R4, R10, 0x1, -R3 ;  /* 0x000000010a047824 */ /* 0x000fe200078e0a03 */
[----:B------:R-:W-:Y:S01]  /*0340*/  LOP3.LUT R3, R0, 0x38, R218, 0xf8, !PT ;  /* 0x0000003800037812 */ /* 0x000fe200078ef8da */
[----:B------:R-:W-:Y:S01]  /*0350*/  IMAD.SHL.U32 R186, R8, 0x200, RZ ;  /* 0x0000020008ba7824 */ /* 0x000fe200078e00ff */
[----:B------:R-:W-:Y:S01]  /*0360*/  SHF.R.U32.HI R2, RZ, 0x3, R0 ;  /* 0x00000003ff027819 */ /* 0x000fe20000011600 */
[C---:B------:R-:W-:Y:S01]  /*0370*/  IMAD.SHL.U32 R0, R5.reuse, 0x40, RZ ;  /* 0x0000004005007824 */ /* 0x040fe200078e00ff */
[----:B------:R-:W-:Y:S01]  /*0380*/  LOP3.LUT P3, RZ, R5, 0x4, RZ, 0xc0, !PT ;  /* 0x0000000405ff7812 */ /* 0x000fe2000786c0ff */
[----:B------:R-:W-:Y:S01]  /*0390*/  STL [R1+0x8], R18 ;  /* 0x0000081201007387 */ /* 0x000fe20000100800 */
[----:B------:R-:W-:Y:S01]  /*03a0*/  LOP3.LUT R7, R3, R2, RZ, 0x3c, !PT ;  /* 0x0000000203077212 */ /* 0x000fe200078e3cff */
[----:B------:R-:W-:Y:S01]  /*03b0*/  IMAD.SHL.U32 R2, R194, 0x10, RZ ;  /* 0x00000010c2027824 */ /* 0x000fe200078e00ff */
[----:B------:R-:W-:-:S02]  /*03c0*/  SHF.R.S32.HI R3, RZ, 0x1f, R11 ;  /* 0x0000001fff037819 */ /* 0x000fc4000001140b */
[----:B------:R-:W-:Y:S02]  /*03d0*/  LOP3.LUT R0, R0, 0x1c0, RZ, 0xc0, !PT ;  /* 0x000001c000007812 */ /* 0x000fe400078ec0ff */
[----:B------:R-:W-:Y:S02]  /*03e0*/  LEA.HI R10, R3, R11, RZ, 0x3 ;  /* 0x0000000b030a7211 */ /* 0x000fe400078f18ff */
[C---:B------:R-:W-:Y:S02]  /*03f0*/  LOP3.LUT R188, R0.reuse, 0x8, R13, 0xf8, !PT ;  /* 0x0000000800bc7812 */ /* 0x040fe400078ef80d */
[----:B------:R-:W-:Y:S02]  /*0400*/  LOP3.LUT R5, R0, 0x10, R2, 0xf8, !PT ;  /* 0x0000001000057812 */ /* 0x000fe400078ef802 */
[----:B------:R-:W-:Y:S02]  /*0410*/  SHF.R.S32.HI R19, RZ, 0x7, R14 ;  /* 0x00000007ff137819 */ /* 0x000fe4000001140e */
[----:B------:R-:W-:-:S02]  /*0420*/  SHF.R.U32.HI R0, RZ, 0x3, R0 ;  /* 0x00000003ff007819 */ /* 0x000fc40000011600 */
[----:B------:R-:W-:Y:S01]  /*0430*/  LOP3.LUT R3, R10, 0xfffffff8, RZ, 0xc0, !PT ;  /* 0xfffffff80a037812 */ /* 0x000fe200078ec0ff */
[C---:B------:R-:W-:Y:S01]  /*0440*/  IMAD R2, R19.reuse, 0x800, R186 ;  /* 0x0000080013027824 */ /* 0x040fe200078e02ba */
[----:B------:R-:W-:Y:S01]  /*0450*/  LOP3.LUT R188, R188, R0, RZ, 0x3c, !PT ;  /* 0x00000000bcbc7212 */ /* 0x000fe200078e3cff */
[----:B------:R-:W-:Y:S01]  /*0460*/  IMAD.SHL.U32 R9, R19, 0x20, RZ ;  /* 0x0000002013097824 */ /* 0x000fe200078e00ff */
[----:B------:R-:W-:Y:S01]  /*0470*/  SHF.R.S32.HI R6, RZ, 0x1f, R12 ;  /* 0x0000001fff067819 */ /* 0x000fe2000001140c */
[----:B------:R-:W-:Y:S01]  /*0480*/  IMAD.IADD R11, R11, 0x1, -R3 ;  /* 0x000000010b0b7824 */ /* 0x000fe200078e0a03 */
[----:B------:R-:W-:Y:S01]  /*0490*/  LOP3.LUT R3, R5, 0x8, R13, 0xf8, !PT ;  /* 0x0000000805037812 */ /* 0x000fe200078ef80d */
[----:B------:R-:W-:Y:S01]  /*04a0*/  IMAD.IADD R188, R2, 0x1, R188 ;  /* 0x0000000102bc7824 */ /* 0x000fe200078e02bc */
[----:B------:R-:W-:Y:S02]  /*04b0*/  LEA.HI R229, R6, R12, RZ, 0x2 ;  /* 0x0000000c06e57211 */ /* 0x000fe400078f10ff */
[----:B------:R-:W-:Y:S01]  /*04c0*/  SHF.R.S32.HI R2, RZ, 0x6, R16 ;  /* 0x00000006ff027819 */ /* 0x000fe20000011410 */
[----:B------:R-:W-:Y:S01]  /*04d0*/  IMAD.SHL.U32 R190, R188, 0x2, RZ ;  /* 0x00000002bcbe7824 */ /* 0x000fe200078e00ff */
[----:B------:R-:W-:-:S02]  /*04e0*/  LOP3.LUT R6, R4, 0x1, RZ, 0xc0, !PT ;  /* 0x0000000104067812 */ /* 0x000fc400078ec0ff */
[----:B------:R-:W-:Y:S01]  /*04f0*/  LOP3.LUT R186, R186, R3, R0, 0xf6, !PT ;  /* 0x00000003baba7212 */ /* 0x000fe200078ef600 */
[----:B------:R-:W-:Y:S01]  /*0500*/  IMAD.SHL.U32 R0, R4, 0x40, RZ ;  /* 0x0000004004007824 */ /* 0x000fe200078e00ff */
[----:B------:R-:W-:Y:S01]  /*0510*/  ISETP.NE.U32.AND P0, PT, R6, 0x1, PT ;  /* 0x000000010600780c */ /* 0x000fe20003f05070 */
[C---:B------:R-:W-:Y:S01]  /*0520*/  IMAD R17, R2.reuse, 0x200, R7 ;  /* 0x0000020002117824 */ /* 0x040fe200078e0207 */
[----:B------:R-:W-:Y:S01]  /*0530*/  SEL R185, R185, 0xffffffc0, !P3 ;  /* 0xffffffc0b9b97807 */ /* 0x000fe20005800000 */
[----:B------:R-:W-:Y:S01]  /*0540*/  IMAD.SHL.U32 R2, R2, 0x8, RZ ;  /* 0x0000000802027824 */ /* 0x000fe200078e00ff */
[----:B------:R-:W-:Y:S01]  /*0550*/  LOP3.LUT R0, R0, 0x1c0, RZ, 0xc0, !PT ;  /* 0x000001c000007812 */ /* 0x000fe200078ec0ff */
[----:B------:R-:W-:Y:S01]  /*0560*/  IMAD.SHL.U32 R6, R11, 0x40, RZ ;  /* 0x000000400b067824 */ /* 0x000fe200078e00ff */
[----:B------:R-:W-:Y:S01]  /*0570*/  R2P PR, R4, 0x6 ;  /* 0x0000000604007804 */ /* 0x000fe20000000000 */
[----:B------:R-:W-:Y:S01]  /*0580*/  IMAD.SHL.U32 R4, R8, 0x20, RZ ;  /* 0x0000002008047824 */ /* 0x000fe200078e00ff */
[----:B------:R-:W-:Y:S01]  /*0590*/  LOP3.LUT R2, R2, 0x18, RZ, 0xc0, !PT ;  /* 0x0000001802027812 */ /* 0x000fe200078ec0ff */
[----:B------:R-:W-:Y:S01]  /*05a0*/  STL [R1+0x10], R17 ;  /* 0x0000101101007387 */ /* 0x000fe20000100800 */
[----:B------:R-:W-:Y:S01]  /*05b0*/  SHF.R.U32.HI R3, RZ, 0x3, R0 ;  /* 0x00000003ff037819 */ /* 0x000fe20000011600 */
[----:B------:R-:W-:Y:S01]  /*05c0*/  IMAD.SHL.U32 R7, R15, 0x2, RZ ;  /* 0x000000020f077824 */ /* 0x000fe200078e00ff */
[----:B------:R-:W-:Y:S01]  /*05d0*/  LOP3.LUT R5, R0, 0x20, R9, 0xf8, !PT ;  /* 0x0000002000057812 */ /* 0x000fe200078ef809 */
[----:B------:R1:W-:Y:S01]  /*05e0*/  STL [R1+0x14], R9 ;  /* 0x0000140901007387 */ /* 0x0003e20000100800 */
[----:B------:R-:W-:Y:S01]  /*05f0*/  LOP3.LUT R11, R3, R0, R2, 0x1e, !PT ;  /* 0x00000000030b7212 */ /* 0x000fe200078e1e02 */
[----:B------:R-:W-:Y:S01]  /*0600*/  IMAD.SHL.U32 R207, R17, 0x2, RZ ;  /* 0x0000000211cf7824 */ /* 0x000fe200078e00ff */
[----:B------:R-:W-:Y:S01]  /*0610*/  LOP3.LUT R0, R5, R3, RZ, 0x3c, !PT ;  /* 0x0000000305007212 */ /* 0x000fe200078e3cff */
[----:B------:R-:W-:Y:S01]  /*0620*/  IMAD.SHL.U32 R5, R10, 0x40, RZ ;  /* 0x000000400a057824 */ /* 0x000fe200078e00ff */
[----:B------:R-:W-:-:S02]  /*0630*/  SEL R226, R226, 0x10, !P0 ;  /* 0x00000010e2e27807 */ /* 0x000fc40004000000 */
[----:B------:R-:W-:Y:S02]  /*0640*/  SHF.R.S32.HI R229, RZ, 0x2, R229 ;  /* 0x00000002ffe57819 */ /* 0x000fe400000114e5 */
[----:B------:R-:W-:-:S03]  /*0650*/  IADD3 R228, R218, 0x40, RZ ;  /* 0x00000040dae47810 */ /* 0x000fc60007ffe0ff */
        /* <DEDUP_REMOVED lines=16> */
[----:B------:R-:W-:Y:S01]  /*0760*/  LOP3.LUT R202, R2, R0, RZ, 0xfc, !PT ;  /* 0x0000000002ca7212 */ /* 0x000fe200078efcff */
[----:B------:R-:W-:Y:S01]  /*0770*/  IMAD R194, R194, 0x400, R0 ;  /* 0x00000400c2c27824 */ /* 0x000fe200078e0200 */
[----:B------:R-:W-:Y:S01]  /*0780*/  LEA R2, R4, 0xc000, 0x1 ;  /* 0x0000c00004027811 */ /* 0x000fe200078e08ff */
[----:B------:R-:W-:Y:S01]  /*0790*/  IMAD.MOV.U32 R0, RZ, RZ, 0x20 ;  /* 0x00000020ff007424 */ /* 0x000fe200078e00ff */
[C---:B------:R-:W-:Y:S01]  /*07a0*/  IADD3 R225, R224.reuse, 0x20, RZ ;  /* 0x00000020e0e17810 */ /* 0x040fe20007ffe0ff */
[----:B------:R-:W-:Y:S01]  /*07b0*/  IMAD.IADD R194, R3, 0x1, R194 ;  /* 0x0000000103c27824 */ /* 0x000fe200078e02c2 */
[----:B------:R-:W-:Y:S01]  /*07c0*/  @P1 IADD3 R225, R224, -0x20, RZ ;  /* 0xffffffe0e0e11810 */ /* 0x000fe20007ffe0ff */
[----:B------:R1:W-:Y:S01]  /*07d0*/  STL [R1], R2 ;  /* 0x0000000201007387 */ /* 0x0003e20000100800 */
[----:B------:R-:W-:Y:S01]  /*07e0*/  SEL R0, R0, 0xffffffe0, !P4 ;  /* 0xffffffe000007807 */ /* 0x000fe20006000000 */
[----:B------:R-:W-:Y:S01]  /*07f0*/  IMAD.IADD R203, R203, 0x1, R3 ;  /* 0x00000001cbcb7824 */ /* 0x000fe200078e0203 */
[----:B------:R-:W-:Y:S01]  /*0800*/  LEA R194, R194, 0x10000, 0x1 ;  /* 0x00010000c2c27811 */ /* 0x000fe200078e08ff */
[----:B------:R-:W-:-:S02]  /*0810*/  IMAD.IADD R226, R226, 0x1, R225 ;  /* 0x00000001e2e27824 */ /* 0x000fc400078e02e1 */
[----:B------:R-:W-:Y:S01]  /*0820*/  IMAD R189, R188, 0x2, R0 ;  /* 0x00000002bcbd7824 */ /* 0x000fe200078e0200 */
[----:B------:R-:W-:Y:S01]  /*0830*/  IADD3 R0, R2, 0x40, RZ ;  /* 0x0000004002007810 */ /* 0x000fe20007ffe0ff */
[----:B------:R-:W-:Y:S01]  /*0840*/  IMAD R188, R188, 0x2, R185 ;  /* 0x00000002bcbc7824 */ /* 0x000fe200078e02b9 */
[----:B------:R-:W-:Y:S01]  /*0850*/  @P2 IADD3 R0, R2, -0x40, RZ ;  /* 0xffffffc002002810 */ /* 0x000fe20007ffe0ff */
[----:B------:R-:W-:Y:S02]  /*0860*/  IMAD.IADD R191, R185, 0x1, R189 ;  /* 0x00000001b9bf7824 */ /* 0x000fe400078e02bd */
[C---:B------:R-:W-:Y:S02]  /*0870*/  IMAD R185, R186.reuse, 0x2, R185 ;  /* 0x00000002bab97824 */ /* 0x040fe400078e02b9 */
[----:B------:R1:W-:Y:S01]  /*0880*/  STL [R1+0x4], R0 ;  /* 0x0000040001007387 */ /* 0x0003e20000100800 */
[----:B------:R-:W-:-:S03]  /*0890*/  IMAD.SHL.U32 R186, R186, 0x2, RZ ;  /* 0x00000002baba7824 */ /* 0x000fc600078e00ff */
.L_x_775:
[----:B-12---:R-:W2:Y:S01]  /*08a0*/  S2R R38, SR_CTAID.Y ;  /* 0x0000000000267919 */ /* 0x006ea20000002600 */
[----:B-1----:R-:W1:Y:S01]  /*08b0*/  LDC.U8 R0, c[0x0][0x312] ;  /* 0x0000c480ff007b82 */ /* 0x002e620000000000 */
[----:B------:R-:W-:-:S02]  /*08c0*/  ISETP.NE.U32.AND P1, PT, RZ, c[0x0][0x240], PT ;  /* 0x00009000ff007a0c */ /* 0x000fc40003f25070 */
[----:B------:R-:W-:Y:S02]  /*08d0*/  ISETP.EQ.U32.AND P5, PT, RZ, c[0x0][0x248], PT ;  /* 0x00009200ff007a0c */ /* 0x000fe40003fa2070 */
[----:B------:R-:W-:Y:S02]  /*08e0*/  ISETP.NE.AND.EX P1, PT, RZ, c[0x0][0x244], PT, P1 ;  /* 0x00009100ff007a0c */ /* 0x000fe40003f25310 */
[----:B------:R-:W-:Y:S01]  /*08f0*/  ISETP.NE.U32.AND P3, PT, RZ, c[0x0][0x250], PT ;  /* 0x00009400ff007a0c */ /* 0x000fe20003f65070 */
[----:B------:R-:W-:-:S03]  /*0900*/  IMAD.MOV.U32 R9, RZ, RZ, -0x1 ;  /* 0xffffffffff097424 */ /* 0x000fc600078e00ff */
[----:B------:R-:W-:Y:S01]  /*0910*/  ISETP.NE.AND.EX P3, PT, RZ, c[0x0][0x254], PT, P3 ;  /* 0x00009500ff007a0c */ /* 0x000fe20003f65330 */
[----:B--2---:R-:W-:Y:S01]  /*0920*/  IMAD.SHL.U32 R8, R38, 0x4, RZ ;  /* 0x0000000426087824 */ /* 0x004fe200078e00ff */
[----:B------:R-:W-:Y:S02]  /*0930*/  SHF.R.S32.HI R11, RZ, 0x1f, R38 ;  /* 0x0000001fff0b7819 */ /* 0x000fe40000011426 */
[----:B-1----:R-:W-:Y:S01]  /*0940*/  ISETP.NE.AND P4, PT, R0, RZ, PT ;  /* 0x000000ff0000720c */ /* 0x002fe20003f85270 */
        /* <DEDUP_REMOVED lines=13> */
[----:B---3--:R-:W3:Y:S01]  /*0a20*/  @!P5 LDG.E R9, [R2.64] ;  /* 0x000000080209d981 */ /* 0x008ee2000c1e1900 */
[----:B------:R-:W-:-:S04]  /*0a30*/  ISETP.NE.U32.AND P0, PT, RZ, c[0x0][0x248], PT ;  /* 0x00009200ff007a0c */ /* 0x000fc80003f05070 */
[----:B------:R-:W-:Y:S01]  /*0a40*/  ISETP.NE.AND.EX P0, PT, RZ, c[0x0][0x24c], PT, P0 ;  /* 0x00009300ff007a0c */ /* 0x000fe20003f05300 */
[----:B-1----:R-:W-:Y:S02]  /*0a50*/  IMAD.MOV.U32 R4, RZ, RZ, c[0x0][0x218] ;  /* 0x00008600ff047624 */ /* 0x002fe400078e00ff */
[----:B--2---:R-:W-:Y:S02]  /*0a60*/  @P1 IMAD.IADD R21, R6, 0x1, -R0 ;  /* 0x0000000106151824 */ /* 0x004fe400078e0a00 */
[----:B------:R-:W-:Y:S01]  /*0a70*/  @!P1 IMAD.MOV.U32 R21, RZ, RZ, c[0x0][0x214] ;  /* 0x00008500ff159624 */ /* 0x000fe200078e00ff */
[----:B---3--:R1:W-:Y:S07]  /*0a80*/  STL [R1+0xc], R9 ;  /* 0x00000c0901007387 */ /* 0x0083ee0000100800 */
[----:B----4-:R-:W-:Y:S05]  /*0a90*/  @!P0 BRA `(.L_x_729) ;  /* 0x0000003000008947 */ /* 0x010fea0003800000 */
[----:B------:R-:W2:Y:S02]  /*0aa0*/  @P4 LDG.E R4, [R2.64+0x4] ;  /* 0x0000040802044981 */ /* 0x000ea4000c1e1900 */
[----:B--2---:R-:W-:-:S06]  /*0ab0*/  @P4 IADD3 R4, R4, -R9, RZ ;  /* 0x8000000904044210 */ /* 0x004fcc0007ffe0ff */
[----:B------:R2:W5:Y:S02]  /*0ac0*/  @!P4 LDG.E R4, [R2.64] ;  /* 0x000000080204c981 */ /* 0x000564000c1e1900 */
.L_x_729:
        /* <DEDUP_REMOVED lines=44> */
.L_x_731:
        /* <DEDUP_REMOVED lines=15> */
.L_x_732:
[----:B------:R-:W-:Y:S01]  /*0e80*/  IABS R13, c[0x0][0x1c8] ;  /* 0x00007200000d7a13 */ /* 0x000fe20000000000 */
[----:B------:R-:W2:Y:S01]  /*0e90*/  S2R R39, SR_CTAID.Z ;  /* 0x0000000000277919 */ /* 0x000ea20000002700 */
[----:B------:R-:W3:Y:S01]  /*0ea0*/  LDC.U8 R24, c[0x0][0x328] ;  /* 0x0000ca00ff187b82 */ /* 0x000ee20000000000 */
[----:B------:R-:W-:Y:S01]  /*0eb0*/  IMAD.MOV.U32 R14, RZ, RZ, c[0x0][0x224] ;  /* 0x00008900ff0e7624 */ /* 0x000fe200078e00ff */
[----:B------:R-:W4:Y:S01]  /*0ec0*/  I2F.RP R2, R13 ;  /* 0x0000000d00027306 */ /* 0x000f220000209400 */
[C---:B------:R-:W-:Y:S01]  /*0ed0*/  @P0 IMAD.WIDE.U32 R4, R0.reuse, c[0x0][0x370], RZ ;  /* 0x0000dc0000040a25 */ /* 0x040fe200078e00ff */
[----:B------:R-:W5:Y:S02]  /*0ee0*/  S2R R16, SR_CTAID.X ;  /* 0x0000000000107919 */ /* 0x000f640000002500 */
[----:B------:R-:W-:Y:S01]  /*0ef0*/  SHF.R.S32.HI R14, RZ, 0x1f, R14 ;  /* 0x0000001fff0e7819 */ /* 0x000fe2000001140e */
[----:B------:R-:W-:Y:S01]  /*0f00*/  @P0 IMAD R12, R0, c[0x0][0x374], R5 ;  /* 0x0000dd00000c0a24 */ /* 0x000fe200078e0205 */
[----:B-1----:R-:W-:Y:S01]  /*0f10*/  @P0 MOV R9, R4 ;  /* 0x0000000400090202 */ /* 0x002fe20000000f00 */
[----:B------:R-:W-:Y:S01]  /*0f20*/  @!P0 IMAD.WIDE.U32 R4, R38, c[0x0][0x368], RZ ;  /* 0x0000da0026048a25 */ /* 0x000fe200078e00ff */
[----:B------:R-:W1:Y:S03]  /*0f30*/  LDC.U8 R28, c[0x0][0x3d0] ;  /* 0x0000f400ff1c7b82 */ /* 0x000e660000000000 */
[----:B------:R-:W-:-:S02]  /*0f40*/  IMAD.MOV.U32 R35, RZ, RZ, c[0x0][0x22c] ;  /* 0x00008b00ff237624 */ /* 0x000fc400078e00ff */
[----:B------:R-:W-:Y:S02]  /*0f50*/  @!P0 IMAD.MOV.U32 R9, RZ, RZ, R4 ;  /* 0x000000ffff098224 */ /* 0x000fe400078e0004 */
[----:B------:R-:W-:Y:S01]  /*0f60*/  IMAD.WIDE R18, R35, c[0x0][0x1c0], RZ ;  /* 0x0000700023127a25 */ /* 0x000fe200078e02ff */
[----:B----4-:R-:W4:Y:S01]  /*0f70*/  MUFU.RCP R2, R2 ;  /* 0x0000000200027308 */ /* 0x010f220000001000 */
[----:B--2---:R-:W-:Y:S02]  /*0f80*/  IABS R7, R39 ;  /* 0x0000002700077213 */ /* 0x004fe40000000000 */
[----:B------:R-:W-:Y:S02]  /*0f90*/  LOP3.LUT R8, R39, c[0x0][0x1c8], RZ, 0x3c, !PT ;  /* 0x0000720027087a12 */ /* 0x000fe400078e3cff */
[----:B---3--:R-:W-:Y:S01]  /*0fa0*/  ISETP.NE.AND P2, PT, R24, RZ, PT ;  /* 0x000000ff1800720c */ /* 0x008fe20003f45270 */
[----:B-----5:R-:W-:Y:S01]  /*0fb0*/  IMAD.WIDE.U32 R26, R16, c[0x0][0x3d8], RZ ;  /* 0x0000f600101a7a25 */ /* 0x020fe200078e00ff */
[----:B------:R-:W-:-:S02]  /*0fc0*/  ISETP.GE.AND P3, PT, R8, RZ, PT ;  /* 0x000000ff0800720c */ /* 0x000fc40003f66270 */
[----:B------:R-:W-:Y:S02]  /*0fd0*/  SHF.L.U64.HI R8, R38, 0x7, R11 ;  /* 0x0000000726087819 */ /* 0x000fe4000001020b */
[----:B------:R-:W-:Y:S02]  /*0fe0*/  SHF.R.S32.HI R36, RZ, 0x1f, R39 ;  /* 0x0000001fff247819 */ /* 0x000fe40000011427 */
[----:B----4-:R-:W-:Y:S02]  /*0ff0*/  IADD3 R2, R2, 0xffffffe, RZ ;  /* 0x0ffffffe02027810 */ /* 0x010fe40007ffe0ff */
[----:B------:R-:W-:Y:S02]  /*1000*/  SEL R8, R8, RZ, P1 ;  /* 0x000000ff08087207 */ /* 0x000fe40000800000 */
[----:B------:R-:W2:Y:S02]  /*1010*/  F2I.FTZ.U32.TRUNC.NTZ R3, R2 ;  /* 0x0000000200037305 */ /* 0x000ea4000021f000 */
        /* <DEDUP_REMOVED lines=9> */
[C---:B------:R-:W-:Y:S02]  /*10b0*/  IMAD R3, R13.reuse, R3, R7 ;  /* 0x000000030d037224 */ /* 0x040fe400078e0207 */
        /* <DEDUP_REMOVED lines=9> */
[-C--:B------:R-:W-:Y:S01]  /*1150*/  @!P4 IADD3 R3, R3, -R13.reuse, RZ ;  /* 0x8000000d0303c210 */ /* 0x080fe20007ffe0ff */
[----:B------:R-:W-:Y:S01]  /*1160*/  IMAD R7, R18, R4, R7 ;  /* 0x0000000412077224 */ /* 0x000fe200078e0207 */
[----:B------:R-:W-:Y:S01]  /*1170*/  IADD3 R6, P1, R10, R6, RZ ;  /* 0x000000060a067210 */ /* 0x000fe20007f3e0ff */
[-C--:B------:R-:W-:Y:S01]  /*1180*/  IMAD.WIDE.U32 R4, R18, R0.reuse, RZ ;  /* 0x0000000012047225 */ /* 0x080fe200078e00ff */
[----:B------:R-:W-:Y:S02]  /*1190*/  ISETP.GE.U32.AND P5, PT, R3, R13, PT ;  /* 0x0000000d0300720c */ /* 0x000fe40003fa6070 */
[----:B------:R-:W-:Y:S01]  /*11a0*/  @!P4 IADD3 R2, R2, 0x1, RZ ;  /* 0x000000010202c810 */ /* 0x000fe20007ffe0ff */
[C---:B------:R-:W-:Y:S01]  /*11b0*/  IMAD R3, R19.reuse, R0, RZ ;  /* 0x0000000013037224 */ /* 0x040fe200078e02ff */
[----:B------:R-:W-:Y:S01]  /*11c0*/  ISETP.NE.AND P4, PT, RZ, c[0x0][0x1c8], PT ;  /* 0x00007200ff007a0c */ /* 0x000fe20003f85270 */
[----:B------:R-:W-:Y:S01]  /*11d0*/  IMAD R11, R19, R6, RZ ;  /* 0x00000006130b7224 */ /* 0x000fe200078e02ff */
[----:B------:R-:W-:Y:S01]  /*11e0*/  SEL R19, R14, R4, !P0 ;  /* 0x000000040e137207 */ /* 0x000fe20004000000 */
[----:B------:R-:W-:Y:S01]  /*11f0*/  @P2 IMAD R4, R38, c[0x0][0x214], RZ ;  /* 0x0000850026042a24 */ /* 0x000fe200078e02ff */
[----:B------:R-:W-:Y:S01]  /*1200*/  IADD3 R15, R15, R7, RZ ;  /* 0x000000070f0f7210 */ /* 0x000fe20007ffe0ff */
[----:B------:R-:W-:Y:S01]  /*1210*/  IMAD.X R8, R17, 0x1, R8, P1 ;  /* 0x0000000111087824 */ /* 0x000fe200008e0608 */
[----:B------:R-:W-:Y:S01]  /*1220*/  @P0 IADD3 R15, R5, R3, RZ ;  /* 0x00000003050f0210 */ /* 0x000fe20007ffe0ff */
[----:B------:R-:W-:Y:S01]  /*1230*/  IMAD.WIDE.U32 R6, R18, R6, RZ ;  /* 0x0000000612067225 */ /* 0x000fe200078e00ff */
[----:B------:R-:W-:-:S02]  /*1240*/  @P2 SEL R4, R4, R0, !P0 ;  /* 0x0000000004042207 */ /* 0x000fc40004000000 */
[----:B------:R-:W-:Y:S01]  /*1250*/  @P5 IADD3 R2, R2, 0x1, RZ ;  /* 0x0000000102025810 */ /* 0x000fe20007ffe0ff */
[----:B------:R-:W-:Y:S01]  /*1260*/  IMAD R8, R18, R8, R11 ;  /* 0x0000000812087224 */ /* 0x000fe200078e020b */
[----:B-1----:R-:W-:Y:S01]  /*1270*/  ISETP.NE.AND P1, PT, R28, RZ, PT ;  /* 0x000000ff1c00720c */ /* 0x002fe20003f25270 */
[C---:B------:R-:W-:Y:S02]  /*1280*/  @P2 IMAD R13, R39.reuse, c[0x0][0x234], R4 ;  /* 0x00008d00270d2a24 */ /* 0x040fe400078e0204 */
[----:B------:R-:W-:Y:S01]  /*1290*/  IMAD.MOV.U32 R14, RZ, RZ, R2 ;  /* 0x000000ffff0e7224 */ /* 0x000fe200078e0002 */
[----:B------:R-:W-:Y:S01]  /*12a0*/  SEL R28, R26, RZ, P1 ;  /* 0x000000ff1a1c7207 */ /* 0x000fe20000800000 */
[----:B------:R-:W-:Y:S01]  /*12b0*/  IMAD R3, R16, c[0x0][0x3dc], R27 ;  /* 0x0000f70010037a24 */ /* 0x000fe200078e021b */
[----:B------:R-:W-:Y:S01]  /*12c0*/  SHF.R.S32.HI R26, RZ, 0x1f, R20 ;  /* 0x0000001fff1a7819 */ /* 0x000fe20000011414 */
[----:B------:R-:W-:Y:S01]  /*12d0*/  IMAD R4, R39, c[0x0][0x22c], RZ ;  /* 0x00008b0027047a24 */ /* 0x000fe200078e02ff */
[----:B------:R-:W-:Y:S01]  /*12e0*/  @!P3 IADD3 R14, -R14, RZ, RZ ;  /* 0x000000ff0e0eb210 */ /* 0x000fe20007ffe1ff */
[----:B------:R-:W-:Y:S01]  /*12f0*/  @!P2 IMAD R5, R38, c[0x0][0x1c0], R39 ;  /* 0x000070002605aa24 */ /* 0x000fe200078e0227 */
[----:B------:R-:W-:-:S02]  /*1300*/  @!P4 LOP3.LUT R14, RZ, c[0x0][0x1c8], RZ, 0x33, !PT ;  /* 0x00007200ff0eca12 */ /* 0x000fc400078e33ff */
[----:B------:R-:W-:Y:S01]  /*1310*/  SHF.R.S32.HI R37, RZ, 0x1f, R4 ;  /* 0x0000001fff257819 */ /* 0x000fe20000011404 */
[----:B------:R-:W-:Y:S01]  /*1320*/  @!P2 IMAD R13, R5, c[0x0][0x214], RZ ;  /* 0x00008500050daa24 */ /* 0x000fe200078e02ff */
[----:B------:R-:W-:Y:S02]  /*1330*/  SEL R18, R3, RZ, P1 ;  /* 0x000000ff03127207 */ /* 0x000fe40000800000 */
[----:B------:R-:W-:Y:S02]  /*1340*/  IADD3 R16, R7, R8, RZ ;  /* 0x0000000807107210 */ /* 0x000fe40007ffe0ff */
[----:B------:R-:W-:Y:S01]  /*1350*/  SHF.R.S32.HI R27, RZ, 0x1f, R14 ;  /* 0x0000001fff1b7819 */ /* 0x000fe2000001140e */
[----:B------:R-:W-:Y:S05]  /*1360*/  @!P2 BRA `(.L_x_733) ;  /* 0x000000700000a947 */ /* 0x000fea0003800000 */
[----:B------:R-:W-:Y:S01]  /*1370*/  @!P0 IMAD R0, R38, c[0x0][0x224], RZ ;  /* 0x0000890026008a24 */ /* 0x000fe200078e02ff */
[----:B------:R-:W-:Y:S02]  /*1380*/  MOV R2, 0x80 ;  /* 0x0000008000027802 */ /* 0x000fe40000000f00 */
[----:B------:R-:W-:-:S02]  /*1390*/  MOV R11, c[0x0][0x210] ;  /* 0x00008400000b7a02 */ /* 0x000fc40000000f00 */
[----:B------:R-:W-:-:S03]  /*13a0*/  LEA R0, R38, R0, 0x7 ;  /* 0x0000000026007211 */ /* 0x000fc600078e38ff */
[----:B------:R-:W-:-:S04]  /*13b0*/  IMAD R11, R2, R11, c[0x0][0x234] ;  /* 0x00008d00020b7624 */ /* 0x000fc800078e020b */
[----:B------:R-:W-:Y:S01]  /*13c0*/  IMAD R11, R11, R39, R0 ;  /* 0x000000270b0b7224 */ /* 0x000fe200078e0200 */
[----:B------:R-:W-:Y:S05]  /*13d0*/  BRA `(.L_x_734) ;  /* 0x0000002000007947 */ /* 0x000fea0003800000 */
.L_x_733:
[----:B------:R-:W-:-:S04]  /*13e0*/  IMAD R11, R38, c[0x0][0x1c0], R39 ;  /* 0x00007000260b7a24 */ /* 0x000fc800078e0227 */
[----:B------:R-:W-:Y:S02]  /*13f0*/  IMAD R11, R11, c[0x0][0x224], RZ ;  /* 0x000089000b0b7a24 */ /* 0x000fe400078e02ff */
.L_x_734:
[----:B------:R-:W1:Y:S01]  /*1400*/  S2R R33, SR_TID.X ;  /* 0x0000000000217919 */ /* 0x000e620000002100 */
[----:B------:R-:W-:Y:S01]  /*1410*/  IADD3 R2, P0, R218, R9, RZ ;  /* 0x00000009da027210 */ /* 0x000fe20007f1e0ff */
[----:B------:R-:W-:Y:S01]  /*1420*/  IMAD R35, R35, c[0x0][0x1c0], RZ ;  /* 0x0000700023237a24 */ /* 0x000fe200078e02ff */
[----:B------:R-:W-:Y:S01]  /*1430*/  SHF.R.S32.HI R219, RZ, 0x1f, R218 ;  /* 0x0000001fffdb7819 */ /* 0x000fe200000114da */
[----:B------:R-:W-:Y:S01]  /*1440*/  IMAD R0, R17, c[0x0][0x370], RZ ;  /* 0x0000dc0011007a24 */ /* 0x000fe200078e02ff */
[----:B------:R-:W-:Y:S01]  /*1450*/  IADD3 R7, P3, R244, R10, RZ ;  /* 0x0000000af4077210 */ /* 0x000fe20007f7e0ff */
[----:B------:R-:W-:Y:S01]  /*1460*/  IMAD.SHL.U32 R5, R35, 0x40, RZ ;  /* 0x0000004023057824 */ /* 0x000fe200078e00ff */
[----:B------:R-:W-:Y:S01]  /*1470*/  SHF.R.S32.HI R32, RZ, 0x1f, R244 ;  /* 0x0000001fff207819 */ /* 0x000fe200000114f4 */
[----:B------:R-:W-:Y:S01]  /*1480*/  IMAD.X R3, R219, 0x1, R12, P0 ;  /* 0x00000001db037824 */ /* 0x000fe200000e060c */
[----:B------:R-:W-:Y:S01]  /*1490*/  BSSY B1, `(.L_x_730) ;  /* 0x0000643000017945 */ /* 0x000fe20003800000 */
[----:B------:R-:W-:Y:S01]  /*14a0*/  IMAD R8, R10, c[0x0][0x374], R0 ;  /* 0x0000dd000a087a24 */ /* 0x000fe200078e0200 */
[----:B------:R-:W-:Y:S01]  /*14b0*/  IADD3 R6, P2, P0, R6, R5, R4 ;  /* 0x0000000506067210 */ /* 0x000fe2000785e004 */
[----:B------:R-:W-:Y:S01]  /*14c0*/  IMAD.WIDE.U32 R2, R10, c[0x0][0x370], R2 ;  /* 0x0000dc000a027a25 */ /* 0x000fe200078e0002 */
[----:B------:R-:W-:-:S02]  /*14d0*/  SHF.R.S32.HI R5, RZ, 0x1f, R5 ;  /* 0x0000001fff057819 */ /* 0x000fc40000011405 */
[----:B------:R-:W-:Y:S01]  /*14e0*/  LEA.HI.SX32 R209, R209, 0xffffffff, 0x1a ;  /* 0xffffffffd1d17811 */ /* 0x000fe200078fd2ff */
[----:B------:R-:W-:Y:S01]  /*14f0*/  IMAD.X R4, R32, 0x1, R17, P3 ;  /* 0x0000000120047824 */ /* 0x000fe200018e0611 */
[----:B------:R-:W-:Y:S01]  /*1500*/  IADD3 R3, R3, R8, RZ ;  /* 0x0000000803037210 */ /* 0x000fe20007ffe0ff */
[----:B------:R-:W-:Y:S01]  /*1510*/  IMAD.IADD R17, R10, 0x1, R11 ;  /* 0x000000010a117824 */ /* 0x000fe200078e020b */
[----:B------:R-:W-:Y:S01]  /*1520*/  IADD3.X R5, R16, R5, R37, P2, P0 ;  /* 0x0000000510057210 */ /* 0x000fe200017e0425 */
[----:B------:R-:W-:Y:S01]  /*1530*/  IMAD R4, R4, c[0x0][0x190], RZ ;  /* 0x0000640004047a24 */ /* 0x000fe200078e02ff */
[----:B------:R-:W-:Y:S01]  /*1540*/  IADD3 R12, P2, P0, R28, R6, R19 ;  /* 0x000000061c0c7210 */ /* 0x000fe2000785e013 */
[----:B------:R-:W-:Y:S01]  /*1550*/  IMAD.WIDE.U32 R2, R39, c[0x0][0x378], R2 ;  /* 0x0000de0027027a25 */ /* 0x000fe200078e0002 */
[----:B------:R-:W-:Y:S02]  /*1560*/  ISETP.GE.AND P3, PT, R21, 0x1, PT ;  /* 0x000000011500780c */ /* 0x000fe40003f66270 */
[----:B-1----:R-:W-:Y:S01]  /*1570*/  SHF.R.S32.HI R34, RZ, 0x1f, R33 ;  /* 0x0000001fff227819 */ /* 0x002fe20000011421 */
[----:B------:R-:W-:-:S02]  /*1580*/  IMAD R16, R7, c[0x0][0x194], R4 ;  /* 0x0000650007107a24 */ /* 0x000fc400078e0204 */
[----:B------:R-:W-:Y:S01]  /*1590*/  IMAD.WIDE.U32 R6, R7, c[0x0][0x190], R218 ;  /* 0x0000640007067a25 */ /* 0x000fe200078e00da */
[----:B------:R-:W-:-:S04]  /*15a0*/  LEA.HI R9, R34, R33, RZ, 0x5 ;  /* 0x0000002122097211 */ /* 0x000fc800078f28ff */
[----:B------:R-:W-:Y:S02]  /*15b0*/  LOP3.LUT R0, R9, 0xffffffe0, RZ, 0xc0, !PT ;  /* 0xffffffe009007812 */ /* 0x000fe400078ec0ff */
[----:B------:R-:W-:Y:S02]  /*15c0*/  SHF.R.S32.HI R8, RZ, 0x5, R9 ;  /* 0x00000005ff087819 */ /* 0x000fe40000011409 */
[----:B------:R-:W-:Y:S01]  /*15d0*/  IADD3.X R9, R18, R5, R15, P2, P0 ;  /* 0x0000000512097210 */ /* 0x000fe200017e040f */
[----:B------:R-:W-:Y:S01]  /*15e0*/  IMAD.IADD R24, R33, 0x1, -R0 ;  /* 0x0000000121187824 */ /* 0x000fe200078e0a00 */
[----:B------:R-:W-:-:S03]  /*15f0*/  IADD3 R6, P2, R29, R6, RZ ;  /* 0x000000061d067210 */ /* 0x000fc60007f5e0ff */
[----:B------:R-:W-:Y:S01]  /*1600*/  IMAD R0, R8, R35, R24 ;  /* 0x0000002308007224 */ /* 0x000fe200078e0218 */
[----:B------:R-:W-:Y:S01]  /*1610*/  IADD3.X R7, R23, R7, R16, P2, !PT ;  /* 0x0000000717077210 */ /* 0x000fe200017fe410 */
[----:B------:R-:W-:Y:S01]  /*1620*/  IMAD R8, R36, c[0x0][0x378], RZ ;  /* 0x0000de0024087a24 */ /* 0x000fe200078e02ff */
[----:B------:R-:W-:-:S03]  /*1630*/  MOV R16, 0x4 ;  /* 0x0000000400107802 */ /* 0x000fc60000000f00 */
[----:B------:R-:W-:Y:S01]  /*1640*/  IMAD R4, R39, c[0x0][0x37c], R8 ;  /* 0x0000df0027047a24 */ /* 0x000fe200078e0208 */
[----:B------:R-:W-:-:S04]  /*1650*/  IADD3 R8, P0, R0, R12, RZ ;  /* 0x0000000c00087210 */ /* 0x000fc80007f1e0ff */
[----:B------:R-:W-:Y:S01]  /*1660*/  IADD3 R5, R3, R4, RZ ;  /* 0x0000000403057210 */ /* 0x000fe20007ffe0ff */
[----:B------:R-:W-:Y:S01]  /*1670*/  IMAD.IADD R3, R10, 0x1, R13 ;  /* 0x000000010a037824 */ /* 0x000fe200078e020d */
[----:B------:R-:W-:Y:S01]  /*1680*/  LEA.HI.X.SX32 R9, R0, R9, 0x1, P0 ;  /* 0x0000000900097211 */ /* 0x000fe200000f0eff */
[----:B------:R-:W-:Y:S01]  /*1690*/  IMAD R10, R36, c[0x0][0x1a8], RZ ;  /* 0x00006a00240a7a24 */ /* 0x000fe200078e02ff */
[----:B------:R-:W-:Y:S01]  /*16a0*/  LEA R204, P0, R8, c[0x0][0x350], 0x2 ;  /* 0x0000d40008cc7a11 */ /* 0x000fe200078010ff */
[----:B------:R-:W-:Y:S02]  /*16b0*/  IMAD.MOV.U32 R4, RZ, RZ, R2 ;  /* 0x000000ffff047224 */ /* 0x000fe400078e0002 */
[----:B------:R-:W-:Y:S01]  /*16c0*/  IMAD R0, R32, c[0x0][0x370], RZ ;  /* 0x0000dc0020007a24 */ /* 0x000fe200078e02ff */
[----:B------:R-:W-:Y:S01]  /*16d0*/  LEA.HI.X R205, R8, c[0x0][0x354], R9, 0x2, P0 ;  /* 0x0000d50008cd7a11 */ /* 0x000fe200000f1409 */
[C---:B------:R-:W-:Y:S02]  /*16e0*/  IMAD R2, R39.reuse, c[0x0][0x1ac], R10 ;  /* 0x00006b0027027a24 */ /* 0x040fe400078e020a */
[----:B------:R-:W-:-:S04]  /*16f0*/  IMAD.WIDE.U32 R12, R39, c[0x0][0x1a8], R6 ;  /* 0x00006a00270c7a25 */ /* 0x000fc800078e0006 */
[----:B------:R-:W-:Y:S01]  /*1700*/  IMAD R0, R244, c[0x0][0x374], R0 ;  /* 0x0000dd00f4007a24 */ /* 0x000fe200078e0200 */
[----:B------:R-:W-:Y:S01]  /*1710*/  LEA R10, P2, R12, c[0x0][0x160], 0x1 ;  /* 0x000058000c0a7a11 */ /* 0x000fe200078408ff */
[----:B------:R-:W-:-:S04]  /*1720*/  IMAD.WIDE.U32 R4, R244, c[0x0][0x370], R4 ;  /* 0x0000dc00f4047a25 */ /* 0x000fc800078e0004 */
[----:B------:R-:W-:Y:S01]  /*1730*/  IMAD.IADD R19, R13, 0x1, R2 ;  /* 0x000000010d137824 */ /* 0x000fe200078e0202 */
[----:B------:R-:W-:Y:S01]  /*1740*/  IADD3 R18, R5, R0, RZ ;  /* 0x0000000005127210 */ /* 0x000fe20007ffe0ff */
[-C--:B------:R-:W-:Y:S01]  /*1750*/  IMAD.WIDE R216, R3, R16.reuse, c[0x0][0x200] ;  /* 0x0000800003d87625 */ /* 0x080fe200078e0210 */
[----:B------:R-:W-:Y:S02]  /*1760*/  LEA R8, P0, R4, c[0x0][0x330], 0x1 ;  /* 0x0000cc0004087a11 */ /* 0x000fe400078008ff */
[----:B------:R-:W-:Y:S01]  /*1770*/  LEA.HI.X R11, R12, c[0x0][0x164], R19, 0x1, P2 ;  /* 0x000059000c0b7a11 */ /* 0x000fe200010f0c13 */
[----:B------:R-:W-:Y:S01]  /*1780*/  IMAD.WIDE R16, R17, R16, c[0x0][0x3c8] ;  /* 0x0000f20011107625 */ /* 0x000fe200078e0210 */
[----:B------:R-:W-:Y:S01]  /*1790*/  LEA.HI.X R9, R4, c[0x0][0x334], R18, 0x1, P0 ;  /* 0x0000cd0004097a11 */ /* 0x000fe200000f0c12 */
[----:B------:R-:W-:Y:S05]  /*17a0*/  @!P3 BRA `(.L_x_735) ;  /* 0x000059700000b947 */ /* 0x000fea0003800000 */
[----:B------:R-:W-:Y:S01]  /*17b0*/  @P1 BAR.SYNC.DEFER_BLOCKING 0x0 ;  /* 0x0000000000001b1d */ /* 0x000fe20000010000 */
[----:B------:R-:W-:Y:S01]  /*17c0*/  IMAD R15, R241, -0x40, R208 ;  /* 0xffffffc0f10f7824 */ /* 0x000fe200078e02d0 */
[----:B------:R-:W-:Y:S01]  /*17d0*/  MOV R222, R17 ;  /* 0x0000001100de7202 */ /* 0x000fe20000000f00 */
[----:B------:R-:W-:Y:S01]  /*17e0*/  IMAD.WIDE.U32 R2, R20, c[0x0][0x1a0], R218 ;  /* 0x0000680014027a25 */ /* 0x000fe200078e00da */
[----:B------:R-:W-:-:S02]  /*17f0*/  MOV R215, R11 ;  /* 0x0000000b00d77202 */ /* 0x000fc40000000f00 */
[----:B------:R-:W-:Y:S01]  /*1800*/  ISETP.GE.AND P6, PT, R244, R15, PT ;  /* 0x0000000ff400720c */ /* 0x000fe20003fc6270 */
[----:B------:R-:W-:Y:S01]  /*1810*/  IMAD R0, R26, c[0x0][0x1a0], RZ ;  /* 0x000068001a007a24 */ /* 0x000fe200078e02ff */
[----:B------:R-:W-:Y:S01]  /*1820*/  IADD3 R6, P0, R22, R2, RZ ;  /* 0x0000000216067210 */ /* 0x000fe20007f1e0ff */
[----:B------:R-:W-:Y:S01]  /*1830*/  BSSY B0, `(.L_x_736) ;  /* 0x0000029000007945 */ /* 0x000fe20003800000 */
[----:B------:R-:W-:Y:S01]  /*1840*/  LEA.HI R2, R209, R209, RZ, 0x1 ;  /* 0x000000d1d1027211 */ /* 0x000fe200078f08ff */
[----:B------:R-:W-:Y:S01]  /*1850*/  IMAD R0, R20, c[0x0][0x1a4], R0 ;  /* 0x0000690014007a24 */ /* 0x000fe200078e0200 */
[----:B------:R-:W-:Y:S01]  /*1860*/  MOV R213, R9 ;  /* 0x0000000900d57202 */ /* 0x000fe20000000f00 */
[----:B------:R-:W-:Y:S01]  /*1870*/  IMAD.MOV.U32 R214, RZ, RZ, R10 ;  /* 0x000000ffffd67224 */ /* 0x000fe200078e000a */
[----:B------:R-:W-:Y:S01]  /*1880*/  LOP3.LUT R2, R2, 0xfffffffe, RZ, 0xc0, !PT ;  /* 0xfffffffe02027812 */ /* 0x000fe200078ec0ff */
[----:B------:R-:W-:Y:S01]  /*1890*/  IMAD.MOV.U32 R223, RZ, RZ, R16 ;  /* 0x000000ffffdf7224 */ /* 0x000fe200078e0010 */
[----:B------:R-:W-:Y:S01]  /*18a0*/  IADD3.X R7, R25, R3, R0, P0, !PT ;  /* 0x0000000319077210 */ /* 0x000fe200007fe400 */
[----:B------:R-:W-:Y:S01]  /*18b0*/  IMAD R0, R27, c[0x0][0x1b8], RZ ;  /* 0x00006e001b007a24 */ /* 0x000fe200078e02ff */
[----:B------:R-:W-:Y:S01]  /*18c0*/  IADD3 R2, R209, -R2, RZ ;  /* 0x80000002d1027210 */ /* 0x000fe20007ffe0ff */
[----:B------:R-:W-:-:S02]  /*18d0*/  IMAD.MOV.U32 R212, RZ, RZ, R8 ;  /* 0x000000ffffd47224 */ /* 0x000fc400078e0008 */
[----:B------:R-:W-:Y:S01]  /*18e0*/  IMAD R0, R14, c[0x0][0x1bc], R0 ;  /* 0x00006f000e007a24 */ /* 0x000fe200078e0200 */
[----:B------:R-:W-:Y:S01]  /*18f0*/  ISETP.NE.AND P0, PT, R2, 0x1, PT ;  /* 0x000000010200780c */ /* 0x000fe20003f05270 */
        /* <DEDUP_REMOVED lines=28> */
.L_x_737:
[----:B------:R-:W-:Y:S05]  /*1ac0*/  BSYNC B0 ;  /* 0x0000000000007941 */ /* 0x000fea0003800000 */
.L_x_736:
        /* <DEDUP_REMOVED lines=30> */
.L_x_739:
[----:B------:R-:W-:Y:S05]  /*1cb0*/  BSYNC B0 ;  /* 0x0000000000007941 */ /* 0x000fea0003800000 */
.L_x_738:
        /* <DEDUP_REMOVED lines=20> */
.L_x_741:
[----:B------:R-:W-:Y:S05]  /*1e00*/  BSYNC B0 ;  /* 0x0000000000007941 */ /* 0x000fea0003800000 */
.L_x_740:
        /* <DEDUP_REMOVED lines=28> */
.L_x_743:
[----:B------:R-:W-:Y:S05]  /*1fd0*/  BSYNC B0 ;  /* 0x0000000000007941 */ /* 0x000fea0003800000 */
.L_x_742:
        /* <DEDUP_REMOVED lines=15> */
.L_x_745:
        /* <DEDUP_REMOVED lines=19> */
.L_x_746:
[----:B------:R-:W-:Y:S05]  /*2200*/  BSYNC B0 ;  /* 0x0000000000007941 */ /* 0x000fea0003800000 */
.L_x_744:
        /* <DEDUP_REMOVED lines=14> */
.L_x_748:
        /* <DEDUP_REMOVED lines=27> */
.L_x_749:
[----:B------:R-:W-:Y:S05]  /*24a0*/  BSYNC B0 ;  /* 0x0000000000007941 */ /* 0x000fea0003800000 */
.L_x_747:
[C---:B-1----:R-:W-:Y:S02]  /*24b0*/  IADD3 R2, R229.reuse, 0x8, RZ ;  /* 0x00000008e5027810 */ /* 0x042fe40007ffe0ff */
[CC--:B------:R-:W-:Y:S02]  /*24c0*/  ISETP.GE.AND P2, PT, R229.reuse, R0.reuse, PT ;  /* 0x00000000e500720c */ /* 0x0c0fe40003f46270 */
[----:B------:R-:W-:Y:S01]  /*24d0*/  ISETP.GE.AND P1, PT, R2, R0, PT ;  /* 0x000000000200720c */ /* 0x000fe20003f26270 */
[----:B------:R-:W-:Y:S01]  /*24e0*/  IMAD.WIDE R2, R229, 0x4, R216 ;  /* 0x00000004e5027825 */ /* 0x000fe200078e02d8 */
[----:B------:R-:W-:Y:S02]  /*24f0*/  MOV R220, 0x7f800000 ;  /* 0x7f80000000dc7802 */ /* 0x000fe40000000f00 */
[----:B------:R-:W-:Y:S01]  /*2500*/  MOV R221, 0x7f800000 ;  /* 0x7f80000000dd7802 */ /* 0x000fe20000000f00 */
        /* <DEDUP_REMOVED lines=38> */
.L_x_751:
[----:B-1----:R-:W-:Y:S05]  /*2770*/  BSYNC B0 ;  /* 0x0000000000007941 */ /* 0x002fea0003800000 */
.L_x_750:
        /* <DEDUP_REMOVED lines=28> */
.L_x_753:
[----:B------:R-:W-:Y:S05]  /*2940*/  BSYNC B0 ;  /* 0x0000000000007941 */ /* 0x000fea0003800000 */
.L_x_752:
[----:B------:R-:W0:Y:S01]  /*2950*/  LDGDEPBAR ;  /* 0x00000000000079af */ /* 0x000e220000000000 */
[----:B------:R-:W-:Y:S02]  /*2960*/  IMAD.MOV.U32 R8, RZ, RZ, c[0x0][0x308] ;  /* 0x0000c200ff087624 */ /* 0x000fe400078e00ff */
[----:B------:R-:W-:Y:S01]  /*2970*/  IMAD.MOV.U32 R9, RZ, RZ, c[0x0][0x30c] ;  /* 0x0000c300ff097624 */ /* 0x000fe200078e00ff */
[----:B------:R-:W-:-:S04]  /*2980*/  DEPBAR.LE SB0, 0x1 ;  /* 0x000080400000791a */ /* 0x000fc80000000000 */
[----:B------:R-:W-:Y:S06]  /*2990*/  BAR.SYNC.DEFER_BLOCKING 0x0 ;  /* 0x0000000000007b1d */ /* 0x000fec0000010000 */
[----:B--23--:R2:W3:Y:S04]  /*29a0*/  LDG.E.64 R2, [R8.64+0x8] ;  /* 0x0000080808027981 */ /* 0x00c4e8000c1e1b00 */
[----:B----4-:R2:W4:Y:S01]  /*29b0*/  LDG.E.64 R242, [R8.64] ;  /* 0x0000000808f27981 */ /* 0x010522000c1e1b00 */
[-C--:B------:R-:W-:Y:S01]  /*29c0*/  LEA.HI R0, R34, R33.reuse, RZ, 0x4 ;  /* 0x0000002122007211 */ /* 0x080fe200078f20ff */
[----:B------:R-:W-:Y:S01]  /*29d0*/  IMAD R7, R38, c[0x0][0x1c0], R39 ;  /* 0x0000700026077a24 */ /* 0x000fe200078e0227 */
[----:B------:R-:W-:Y:S01]  /*29e0*/  LEA.HI R4, R34, R33, RZ, 0x3 ;  /* 0x0000002122047211 */ /* 0x000fe200078f18ff */
[----:B------:R-:W-:Y:S01]  /*29f0*/  IMAD.MOV.U32 R164, RZ, RZ, 0x20 ;  /* 0x00000020ffa47424 */ /* 0x000fe200078e00ff */
[----:B------:R-:W-:Y:S01]  /*2a00*/  LOP3.LUT R0, R0, 0xfffffff0, RZ, 0xc0, !PT ;  /* 0xfffffff000007812 */ /* 0x000fe200078ec0ff */
[----:B------:R1:W1:Y:S04]  /*2a10*/  LDSM.16.M88.4 R104, [R190+0x10000] ;  /* 0x01000000be68783b */ /* 0x0002680000000200 */
[----:B------:R-:W-:Y:S01]  /*2a20*/  IMAD.IADD R0, R33, 0x1, -R0 ;  /* 0x0000000121007824 */ /* 0x000fe200078e0a00 */
[----:B------:R1:W1:Y:S04]  /*2a30*/  LDSM.16.M88.4 R108, [R190+0x10800] ;  /* 0x01080000be6c783b */ /* 0x0002680000000200 */
[----:B------:R-:W-:Y:S01]  /*2a40*/  SHF.R.S32.HI R5, RZ, 0x1f, R0 ;  /* 0x0000001fff057819 */ /* 0x000fe20000011400 */
[----:B------:R1:W1:Y:S03]  /*2a50*/  LDSM.16.M88.4 R112, [R189+0x10000] ;  /* 0x01000000bd70783b */ /* 0x0002660000000200 */
[----:B------:R-:W-:Y:S01]  /*2a60*/  LEA.HI R5, R5, R0, RZ, 0x3 ;  /* 0x0000000005057211 */ /* 0x000fe200078f18ff */
[----:B------:R1:W1:Y:S04]  /*2a70*/  LDSM.16.M88.4 R116, [R189+0x10800] ;  /* 0x01080000bd74783b */ /* 0x0002680000000200 */
[----:B------:R1:W1:Y:S04]  /*2a80*/  LDSM.16.M88.4 R120, [R188+0x10000] ;  /* 0x01000000bc78783b */ /* 0x0002680000000200 */
[----:B--2---:R-:W2:Y:S01]  /*2a90*/  LDL R8, [R1+0x14] ;  /* 0x0000140001087983 */ /* 0x004ea20000100800 */
[----:B------:R-:W-:Y:S01]  /*2aa0*/  LOP3.LUT R4, R4, 0xfffffff8, RZ, 0xc0, !PT ;  /* 0xfffffff804047812 */ /* 0x000fe200078ec0ff */
[----:B------:R-:W-:Y:S01]  /*2ab0*/  IMAD.MOV.U32 R192, RZ, RZ, 0x40 ;  /* 0x00000040ffc07424 */ /* 0x000fe200078e00ff */
[----:B------:R-:W-:Y:S01]  /*2ac0*/  LOP3.LUT R5, R5, 0xfffffff8, RZ, 0xc0, !PT ;  /* 0xfffffff805057812 */ /* 0x000fe200078ec0ff */
[----:B------:R1:W1:Y:S01]  /*2ad0*/  LDSM.16.M88.4 R124, [R188+0x10800] ;  /* 0x01080000bc7c783b */ /* 0x0002620000000200 */
[----:B------:R-:W-:Y:S01]  /*2ae0*/  IMAD.SHL.U32 R193, R203, 0x2, RZ ;  /* 0x00000002cbc17824 */ /* 0x000fe200078e00ff */
[----:B------:R-:W-:Y:S01]  /*2af0*/  CS2R R94, SRZ ;  /* 0x00000000005e7805 */ /* 0x000fe2000001ff00 */
[----:B------:R-:W-:Y:S01]  /*2b00*/  IMAD.IADD R6, R33, 0x1, -R4 ;  /* 0x0000000121067824 */ /* 0x000fe200078e0a04 */
[----:B------:R1:W1:Y:S01]  /*2b10*/  LDSM.16.M88.4 R136, [R190+0x12000] ;  /* 0x01200000be88783b */ /* 0x0002620000000200 */
[----:B------:R-:W-:Y:S01]  /*2b20*/  IMAD.SHL.U32 R4, R7, 0x20, RZ ;  /* 0x0000002007047824 */ /* 0x000fe200078e00ff */
[----:B------:R-:W-:Y:S01]  /*2b30*/  SHF.R.S32.HI R7, RZ, 0x1f, R24 ;  /* 0x0000001fff077819 */ /* 0x000fe20000011418 */
[----:B------:R-:W-:Y:S01]  /*2b40*/  IMAD.IADD R0, R0, 0x1, -R5 ;  /* 0x0000000100007824 */ /* 0x000fe200078e0a05 */
[----:B------:R-:W-:Y:S01]  /*2b50*/  IADD3 R5, R20, 0x40, RZ ;  /* 0x0000004014057810 */ /* 0x000fe20007ffe0ff */
[----:B------:R1:W1:Y:S01]  /*2b60*/  LDSM.16.M88.4 R140, [R190+0x12800] ;  /* 0x01280000be8c783b */ /* 0x0002620000000200 */
[----:B------:R-:W-:Y:S01]  /*2b70*/  LOP3.LUT P3, RZ, R6, 0x2, RZ, 0xc0, !PT ;  /* 0x0000000206ff7812 */ /* 0x000fe2000786c0ff */
[----:B------:R-:W-:Y:S01]  /*2b80*/  IMAD.MOV.U32 R210, RZ, RZ, R206 ;  /* 0x000000ffffd27224 */ /* 0x000fe200078e00ce */
[----:B------:R-:W-:Y:S01]  /*2b90*/  ISETP.GE.AND P4, PT, R5, R208, PT ;  /* 0x000000d00500720c */ /* 0x000fe20003f86270 */
[----:B------:R1:W1:Y:S01]  /*2ba0*/  LDSM.16.M88.4 R144, [R189+0x12000] ;  /* 0x01200000bd90783b */ /* 0x0002620000000200 */
[----:B------:R-:W-:Y:S01]  /*2bb0*/  SEL R164, R164, 0xffffffe0, !P3 ;  /* 0xffffffe0a4a47807 */ /* 0x000fe20005800000 */
[----:B------:R-:W-:Y:S01]  /*2bc0*/  CS2R R92, SRZ ;  /* 0x00000000005c7805 */ /* 0x000fe2000001ff00 */
[----:B------:R-:W-:Y:S01]  /*2bd0*/  CS2R R98, SRZ ;  /* 0x0000000000627805 */ /* 0x000fe2000001ff00 */
        /* <DEDUP_REMOVED lines=36> */
[----:B---3--:R-:W-:-:S02]  /*2e20*/  IADD3 R230, P6, P5, R4, R2, R24 ;  /* 0x0000000204e67210 */ /* 0x008fc40007dde018 */
[----:B------:R-:W-:Y:S01]  /*2e30*/  IADD3 R2, R203, 0x2000, RZ ;  /* 0x00002000cb027810 */ /* 0x000fe20007ffe0ff */
[----:B------:R-:W-:Y:S01]  /*2e40*/  CS2R R24, SRZ ;  /* 0x0000000000187805 */ /* 0x000fe2000001ff00 */
[----:B------:R-:W-:Y:S01]  /*2e50*/  R2P PR, R0, 0x6 ;  /* 0x0000000600007804 */ /* 0x000fe20000000000 */
[----:B------:R-:W-:Y:S01]  /*2e60*/  IMAD.WIDE.U32 R230, R230, -0x2daee0ad, RZ ;  /* 0xd2511f53e6e67825 */ /* 0x000fe200078e00ff */
[----:B------:R-:W-:Y:S02]  /*2e70*/  IADD3 R0, R202, 0x2000, RZ ;  /* 0x00002000ca007810 */ /* 0x000fe40007ffe0ff */
[----:B------:R-:W-:Y:S02]  /*2e80*/  SEL R2, R2, R203, !P0 ;  /* 0x000000cb02027207 */ /* 0x000fe40004000000 */
[----:B------:R-:W-:Y:S02]  /*2e90*/  SEL R0, R0, R202, !P0 ;  /* 0x000000ca00007207 */ /* 0x000fe40004000000 */
[----:B------:R-:W-:Y:S01]  /*2ea0*/  SHF.R.S32.HI R4, RZ, 0x1f, R4 ;  /* 0x0000001fff047819 */ /* 0x000fe20000011404 */
[----:B------:R-:W-:Y:S01]  /*2eb0*/  IMAD.SHL.U32 R187, R2, 0x2, RZ ;  /* 0x0000000202bb7824 */ /* 0x000fe200078e00ff */
[----:B------:R-:W-:Y:S01]  /*2ec0*/  MOV R2, c[0x0][0x22c] ;  /* 0x00008b0000027a02 */ /* 0x000fe20000000f00 */
[----:B------:R-:W-:Y:S01]  /*2ed0*/  IMAD.SHL.U32 R184, R0, 0x2, RZ ;  /* 0x0000000200b87824 */ /* 0x000fe200078e00ff */
[----:B------:R-:W-:Y:S01]  /*2ee0*/  IADD3.X R247, R4, R3, R7, P6, P5 ;  /* 0x0000000304f77210 */ /* 0x000fe200037ea407 */
[----:B------:R-:W3:Y:S01]  /*2ef0*/  @P4 S2R R0, SR_TID.X ;  /* 0x0000000000004919 */ /* 0x000ee20000002100 */
[----:B----4-:R-:W-:Y:S01]  /*2f00*/  IADD3 R3, R242, 0x3c6ef372, RZ ;  /* 0x3c6ef372f2037810 */ /* 0x010fe20007ffe0ff */
[----:B------:R-:W-:Y:S01]  /*2f10*/  IMAD R2, R2, c[0x0][0x1c0], RZ ;  /* 0x0000700002027a24 */ /* 0x000fe200078e02ff */
[----:B------:R-:W-:-:S02]  /*2f20*/  IADD3 R3, R243, 0x32370b8f, RZ ;  /* 0x32370b8ff3037810 */ /* 0x000fc40007ffe0ff */
[----:B------:R-:W-:Y:S01]  /*2f30*/  IADD3 R3, R242, 0x1715609d, RZ ;  /* 0x1715609df2037810 */ /* 0x000fe20007ffe0ff */
[C---:B------:R-:W-:Y:S01]  /*2f40*/  IMAD.SHL.U32 R248, R2.reuse, 0x10, RZ ;  /* 0x0000001002f87824 */ /* 0x040fe200078e00ff */
[----:B------:R-:W-:Y:S02]  /*2f50*/  SHF.L.U32 R211, R2, 0x3, RZ ;  /* 0x0000000302d37819 */ /* 0x000fe400000006ff */
[C---:B------:R-:W-:Y:S02]  /*2f60*/  IADD3 R3, R243.reuse, 0x646e171e, RZ ;  /* 0x646e171ef3037810 */ /* 0x040fe40007ffe0ff */
[C---:B------:R-:W-:Y:S02]  /*2f70*/  IADD3 R252, R248.reuse, 0x60, RZ ;  /* 0x00000060f8fc7810 */ /* 0x040fe40007ffe0ff */
[----:B------:R-:W-:Y:S02]  /*2f80*/  IADD3 R3, R248, 0x20, RZ ;  /* 0x00000020f8037810 */ /* 0x000fe40007ffe0ff */
[----:B------:R-:W-:Y:S01]  /*2f90*/  IADD3 R4, R243, -0x4498517b, RZ ;  /* 0xbb67ae85f3047810 */ /* 0x000fe20007ffe0ff */
[C---:B------:R-:W-:Y:S01]  /*2fa0*/  IMAD.IADD R249, R211.reuse, 0x1, R252 ;  /* 0x00000001d3f97824 */ /* 0x040fe200078e02fc */
[----:B------:R-:W-:Y:S01]  /*2fb0*/  IADD3 R4, R242, -0x255992d5, RZ ;  /* 0xdaa66d2bf2047810 */ /* 0x000fe20007ffe0ff */
[----:B------:R-:W-:Y:S01]  /*2fc0*/  IMAD.IADD R251, R211, 0x1, R3 ;  /* 0x00000001d3fb7824 */ /* 0x000fe200078e0203 */
[----:B------:R-:W-:-:S02]  /*2fd0*/  IADD3 R4, R243, -0x126145ec, RZ ;  /* 0xed9eba14f3047810 */ /* 0x000fc40007ffe0ff */
[----:B------:R-:W-:Y:S01]  /*2fe0*/  IADD3 R4, R242, -0x4ab325aa, RZ ;  /* 0xb54cda56f2047810 */ /* 0x000fe20007ffe0ff */
[----:B------:R-:W-:Y:S01]  /*2ff0*/  IMAD.IADD R4, R211, 0x1, R251 ;  /* 0x00000001d3047824 */ /* 0x000fe200078e02fb */
[----:B------:R-:W-:Y:S01]  /*3000*/  SEL R201, R201, 0xffffffe0, !P1 ;  /* 0xffffffe0c9c97807 */ /* 0x000fe20004800000 */
[----:B---3--:R-:W-:Y:S01]  /*3010*/  @P4 IMAD.SHL.U32 R0, R0, 0x2, RZ ;  /* 0x0000000200004824 */ /* 0x008fe200078e00ff */
[----:B------:R-:W-:Y:S01]  /*3020*/  SEL R192, R192, 0xffffffc0, !P2 ;  /* 0xffffffc0c0c07807 */ /* 0x000fe20005000000 */
[----:B------:R-:W-:Y:S01]  /*3030*/  IMAD.IADD R237, R211, 0x1, R4 ;  /* 0x00000001d3ed7824 */ /* 0x000fe200078e0204 */
[----:B------:R-:W-:Y:S01]  /*3040*/  IADD3 R5, R242, -0x61c88647, RZ ;  /* 0x9e3779b9f2057810 */ /* 0x000fe20007ffe0ff */
[----:B------:R-:W-:Y:S01]  /*3050*/  IMAD.IADD R196, R194, 0x1, R201 ;  /* 0x00000001c2c47824 */ /* 0x000fe200078e02c9 */
[----:B--2---:R-:W-:Y:S01]  /*3060*/  @P4 LOP3.LUT R246, R8, 0x6, R0, 0xf8, !PT ;  /* 0x0000000608f64812 */ /* 0x004fe200078ef800 */
[----:B------:R-:W-:Y:S01]  /*3070*/  IMAD.IADD R195, R201, 0x1, R193 ;  /* 0x00000001c9c37824 */ /* 0x000fe200078e02c1 */
[----:B------:R-:W-:Y:S01]  /*3080*/  IADD3 R0, R248, 0x40, RZ ;  /* 0x00000040f8007810 */ /* 0x000fe20007ffe0ff */
[----:B------:R-:W-:Y:S01]  /*3090*/  IMAD.IADD R236, R211, 0x1, R237 ;  /* 0x00000001d3ec7824 */ /* 0x000fe200078e02ed */
[----:B------:R-:W-:Y:S01]  /*30a0*/  IADD3 R5, R243, 0x76cf5d0a, RZ ;  /* 0x76cf5d0af3057810 */ /* 0x000fe20007ffe0ff */
[----:B------:R-:W-:Y:S01]  /*30b0*/  IMAD.IADD R199, R194, 0x1, R192 ;  /* 0x00000001c2c77824 */ /* 0x000fe200078e02c0 */
[----:B------:R-:W-:Y:S01]  /*30c0*/  IADD3 R5, R242, 0x78dde6e4, RZ ;  /* 0x78dde6e4f2057810 */ /* 0x000fe20007ffe0ff */
[----:B------:R-:W-:Y:S01]  /*30d0*/  IMAD.IADD R250, R211, 0x1, R0 ;  /* 0x00000001d3fa7824 */ /* 0x000fe200078e0200 */
[----:B------:R-:W-:Y:S01]  /*30e0*/  IADD3 R5, R243, -0x56f99767, RZ ;  /* 0xa9066899f3057810 */ /* 0x000fe20007ffe0ff */
[----:B------:R-:W-:-:S02]  /*30f0*/  IMAD.IADD R0, R211, 0x1, R249 ;  /* 0x00000001d3007824 */ /* 0x000fc400078e02f9 */
[C---:B------:R-:W-:Y:S02]  /*3100*/  IMAD.IADD R3, R211.reuse, 0x1, R250 ;  /* 0x00000001d3037824 */ /* 0x040fe400078e02fa */
[C---:B------:R-:W-:Y:S01]  /*3110*/  IMAD.IADD R198, R192.reuse, 0x1, R193 ;  /* 0x00000001c0c67824 */ /* 0x040fe200078e02c1 */
[C---:B------:R-:W-:Y:S01]  /*3120*/  IADD3 R233, R211.reuse, R0, RZ ;  /* 0x00000000d3e97210 */ /* 0x040fe20007ffe0ff */
[C---:B------:R-:W-:Y:S02]  /*3130*/  IMAD.IADD R235, R211.reuse, 0x1, R3 ;  /* 0x00000001d3eb7824 */ /* 0x040fe400078e0203 */
[----:B------:R-:W-:Y:S02]  /*3140*/  IMAD.IADD R200, R192, 0x1, R196 ;  /* 0x00000001c0c87824 */ /* 0x000fe400078e02c4 */
[C---:B------:R-:W-:Y:S02]  /*3150*/  IMAD.IADD R234, R211.reuse, 0x1, R235 ;  /* 0x00000001d3ea7824 */ /* 0x040fe400078e02eb */
[----:B------:R-:W-:-:S02]  /*3160*/  IMAD.IADD R232, R211, 0x1, R233 ;  /* 0x00000001d3e87824 */ /* 0x000fc400078e02e9 */
[----:B------:R-:W-:Y:S02]  /*3170*/  IMAD.IADD R197, R192, 0x1, R195 ;  /* 0x00000001c0c57824 */ /* 0x000fe400078e02c3 */
[C---:B------:R-:W-:Y:S02]  /*3180*/  IMAD.IADD R240, R211.reuse, 0x1, R236 ;  /* 0x00000001d3f07824 */ /* 0x040fe400078e02ec */
[C---:B------:R-:W-:Y:S02]  /*3190*/  IMAD.IADD R239, R211.reuse, 0x1, R234 ;  /* 0x00000001d3ef7824 */ /* 0x040fe400078e02ea */
[----:B-1----:R-:W-:Y:S02]  /*31a0*/  IMAD.IADD R238, R211, 0x1, R232 ;  /* 0x00000001d3ee7824 */ /* 0x002fe400078e02e8 */
.L_x_756:
        /* <DEDUP_REMOVED lines=373> */
[----:B------:R-:W-:Y:S01]  /*4900*/  IMAD.MOV.U32 R2, RZ, RZ, -0x4000 ;  /* 0xffffc000ff027424 */ /* 0x000fe200078e00ff */
[----:B------:R-:W-:Y:S01]  /*4910*/  ISETP.GE.AND P1, PT, R218, c[0x0][0x220], PT ;  /* 0x00008800da007a0c */ /* 0x000fe20003f26270 */
[----:B------:R-:W-:Y:S01]  /*4920*/  IMAD.U32 R4, R5, -0x40, RZ ;  /* 0xffffffc005047824 */ /* 0x000fe200078e00ff */
[----:B------:R-:W-:Y:S01]  /*4930*/  ISETP.NE.U32.AND P0, PT, R0, 0x1, PT ;  /* 0x000000010000780c */ /* 0x000fe20003f05070 */
[----:B------:R-:W-:Y:S03]  /*4940*/  IMAD.MOV.U32 R10, RZ, RZ, c[0x0][0x194] ;  /* 0x00006500ff0a7624 */ /* 0x000fe600078e00ff */
[----:B------:R-:W-:Y:S02]  /*4950*/  SEL R0, R2, 0x4000, !P0 ;  /* 0x0000400002007807 */ /* 0x000fe40004000000 */
[----:B------:R-:W-:Y:S02]  /*4960*/  LEA R2, P0, R4, R214, 0x1 ;  /* 0x000000d604027211 */ /* 0x000fe400078008ff */
[----:B------:R-:W-:Y:S01]  /*4970*/  SHF.R.S32.HI R6, RZ, 0x1f, R4 ;  /* 0x0000001fff067819 */ /* 0x000fe20000011404 */
[--C-:B------:R-:W-:Y:S01]  /*4980*/  IMAD.IADD R206, R206, 0x1, R0.reuse ;  /* 0x00000001cece7824 */ /* 0x100fe200078e0200 */
[----:B------:R-:W-:Y:S01]  /*4990*/  LEA.HI.X.SX32 R3, R4, R215, 0x1, P0 ;  /* 0x000000d704037211 */ /* 0x000fe200000f0eff */
[--C-:B------:R-:W-:Y:S01]  /*49a0*/  IMAD.IADD R210, R210, 0x1, R0.reuse ;  /* 0x00000001d2d27824 */ /* 0x100fe200078e0200 */
[----:B------:R-:W-:Y:S01]  /*49b0*/  ISETP.GE.AND P0, PT, R228, c[0x0][0x220], PT ;  /* 0x00008800e4007a0c */ /* 0x000fe20003f06270 */
[----:B------:R-:W-:Y:S01]  /*49c0*/  IMAD.IADD R187, R187, 0x1, R0 ;  /* 0x00000001bbbb7824 */ /* 0x000fe200078e0200 */
[----:B------:R1:W-:Y:S01]  /*49d0*/  @P1 STS [R206], RZ ;  /* 0x000000ffce001388 */ /* 0x0003e20000000800 */
[C---:B------:R-:W-:Y:S02]  /*49e0*/  LEA R0, P3, R5.reuse, R4, 0x5 ;  /* 0x0000000405007211 */ /* 0x040fe400078628ff */
[C---:B------:R-:W-:Y:S01]  /*49f0*/  @!P1 LEA R4, P2, R5.reuse, R2, 0x6 ;  /* 0x0000000205049211 */ /* 0x040fe200078430ff */
[----:B------:R1:W-:Y:S01]  /*4a00*/  @P1 STS [R206+0x4], RZ ;  /* 0x000004ffce001388 */ /* 0x0003e20000000800 */
[C-C-:B------:R-:W-:Y:S02]  /*4a10*/  LEA.HI.X R6, R5.reuse, R6, R10.reuse, 0x5, P3 ;  /* 0x0000000605067211 */ /* 0x140fe400018f2c0a */
[----:B------:R-:W-:Y:S01]  /*4a20*/  @!P1 LEA.HI.X R5, R5, R3, R10, 0x6, P2 ;  /* 0x0000000305059211 */ /* 0x000fe200010f340a */
        /* <DEDUP_REMOVED lines=26> */
[C---:B--2---:R-:W-:Y:S01]  /*4bd0*/  @!P0 LEA R4, P1, R0.reuse, R214, 0x1 ;  /* 0x000000d600048211 */ /* 0x044fe200078208ff */
[----:B------:R-:W-:Y:S03]  /*4be0*/  IMAD.MOV.U32 R214, RZ, RZ, R2 ;  /* 0x000000ffffd67224 */ /* 0x000fe600078e0002 */
[----:B------:R-:W-:Y:S01]  /*4bf0*/  @!P0 LEA.HI.X R5, R0, R215, R6, 0x1, P1 ;  /* 0x000000d700058211 */ /* 0x000fe200008f0c06 */
[----:B------:R-:W-:Y:S04]  /*4c00*/  IMAD.MOV.U32 R215, RZ, RZ, R3 ;  /* 0x000000ffffd77224 */ /* 0x000fe800078e0003 */
[----:B------:R-:W-:Y:S01]  /*4c10*/  @!PT LDS RZ, [RZ] ;  /* 0x00000000fffff984 */ /* 0x000fe20000000800 */
[----:B------:R-:W-:Y:S01]  /*4c20*/  @!PT LDS RZ, [RZ] ;  /* 0x00000000fffff984 */ /* 0x000fe20000000800 */
[----:B------:R-:W-:Y:S01]  /*4c30*/  @!PT LDS RZ, [RZ] ;  /* 0x00000000fffff984 */ /* 0x000fe20000000800 */
[----:B------:R1:W-:Y:S04]  /*4c40*/  @!P0 LDGSTS.E.BYPASS.LTC128B.128 [R210+0x3000], [R4.64+0x80] ;  /* 0x0300008004d28fae */ /* 0x0003e8000b901d48 */
[----:B------:R-:W0:Y:S02]  /*4c50*/  LDGDEPBAR ;  /* 0x00000000000079af */ /* 0x000e240000000000 */
.L_x_754:
[----:B------:R-:W-:Y:S02]  /*4c60*/  F2FP.BF16.PACK_AB R6, R103, R168 ;  /* 0x000000a86706723e */ /* 0x000fe400000010ff */
[----:B-1----:R-:W-:Y:S02]  /*4c70*/  F2FP.BF16.PACK_AB R5, R101, R102 ;  /* 0x000000666505723e */ /* 0x002fe400000010ff */
        /* <DEDUP_REMOVED lines=104> */
.L_x_755:
        /* <DEDUP_REMOVED lines=85> */
[----:B------:R-:W-:Y:S03]  /*5850*/  IADD3 R170, R248, 0x20, RZ ;  /* 0x00000020f8aa7810 */ /* 0x000fe60007ffe0ff */
        /* <DEDUP_REMOVED lines=20> */
[-C--:B------:R-:W-:Y:S02]  /*59a0*/  LEA.HI.X.SX32 R11, R171, R205.reuse, 0x2, P0 ;  /* 0x000000cdab0b7211 */ /* 0x080fe400000f16ff */
[----:B------:R-:W-:Y:S01]  /*59b0*/  IADD3 R170, R248, 0x40, RZ ;  /* 0x00000040f8aa7810 */ /* 0x000fe20007ffe0ff */
        /* <DEDUP_REMOVED lines=110> */
[----:B------:R-:W4:Y:S01]  /*60a0*/  LDL R169, [R1+0xc] ;  /* 0x00000c0001a97983 */ /* 0x000f220000100800 */
[----:B------:R-:W-:-:S02]  /*60b0*/  FMUL.FTZ R52, R32, c[0x0][0x2dc] ;  /* 0x0000b70020347a20 */ /* 0x000fc40000410000 */
[----:B------:R-:W-:Y:S02]  /*60c0*/  FMUL.FTZ R32, R30, c[0x0][0x2dc] ;  /* 0x0000b7001e207a20 */ /* 0x000fe40000410000 */
[----:B------:R-:W-:Y:S02]  /*60d0*/  FMUL.FTZ R10, R29, c[0x0][0x2dc] ;  /* 0x0000b7001d0a7a20 */ /* 0x000fe40000410000 */
[----:B------:R-:W-:Y:S02]  /*60e0*/  FMUL.FTZ R68, R68, c[0x0][0x2e0] ;  /* 0x0000b80044447a20 */ /* 0x000fe40000410000 */
[----:B------:R-:W-:Y:S02]  /*60f0*/  FMUL.FTZ R30, R69, c[0x0][0x2e0] ;  /* 0x0000b800451e7a20 */ /* 0x000fe40000410000 */
[----:B------:R-:W-:Y:S02]  /*6100*/  FMUL.FTZ R53, R26, c[0x0][0x2dc] ;  /* 0x0000b7001a357a20 */ /* 0x000fe40000410000 */
[----:B------:R-:W-:Y:S01]  /*6110*/  FMUL.FTZ R70, R70, c[0x0][0x2e0] ;  /* 0x0000b80046467a20 */ /* 0x000fe20000410000 */
[----:B------:R-:W-:Y:S01]  /*6120*/  F2FP.BF16.PACK_AB R30, R30, R68 ;  /* 0x000000441e1e723e */ /* 0x000fe200000010ff */
[----:B------:R-:W-:Y:S01]  /*6130*/  BAR.SYNC.DEFER_BLOCKING 0x0 ;  /* 0x0000000000007b1d */ /* 0x000fe20000010000 */
        /* <DEDUP_REMOVED lines=138> */
.L_x_757:
        /* <DEDUP_REMOVED lines=15> */
.L_x_758:
        /* <DEDUP_REMOVED lines=41> */
.L_x_760:
[----:B------:R-:W-:Y:S05]  /*6d60*/  BSYNC B0 ;  /* 0x0000000000007941 */ /* 0x000fea0003800000 */
.L_x_759:
        /* <DEDUP_REMOVED lines=18> */
.L_x_762:
[----:B------:R-:W-:Y:S05]  /*6e90*/  BSYNC B0 ;  /* 0x0000000000007941 */ /* 0x000fea0003800000 */
.L_x_761:
        /* <DEDUP_REMOVED lines=23> */
.L_x_764:
[----:B------:R-:W-:Y:S05]  /*7010*/  BSYNC B0 ;  /* 0x0000000000007941 */ /* 0x000fea0003800000 */
.L_x_763:
        /* <DEDUP_REMOVED lines=16> */
.L_x_735:
        /* <DEDUP_REMOVED lines=19> */
.L_x_766:
        /* <DEDUP_REMOVED lines=15> */
.L_x_767:
        /* <DEDUP_REMOVED lines=30> */
.L_x_769:
[----:B------:R-:W-:Y:S05]  /*7520*/  BSYNC B0 ;  /* 0x0000000000007941 */ /* 0x000fea0003800000 */
.L_x_768:
        /* <DEDUP_REMOVED lines=18> */
.L_x_771:
[----:B------:R-:W-:Y:S05]  /*7650*/  BSYNC B0 ;  /* 0x0000000000007941 */ /* 0x000fea0003800000 */
.L_x_770:
        /* <DEDUP_REMOVED lines=23> */
.L_x_773:
[----:B------:R-:W-:Y:S05]  /*77d0*/  BSYNC B0 ;  /* 0x0000000000007941 */ /* 0x000fea0003800000 */
.L_x_772:
        /* <DEDUP_REMOVED lines=14> */
.L_x_765:
[----:B------:R-:W-:Y:S05]  /*78c0*/  BSYNC B1 ;  /* 0x0000000000017941 */ /* 0x000fea0003800000 */
.L_x_730:
        /* <DEDUP_REMOVED lines=9> */
.L_x_774:
[----:B------:R-:W-:Y:S05]  /*7960*/  EXIT ;  /* 0x000000000000794d */ /* 0x000fea0003800000 */
.L_x_776:
        /* <DEDUP_REMOVED lines=9> */
.L_x_2063:


//--------------------- .text._ZN5flash44flash_bwd_dq_dk_dv_loop_seqk_parallel_kernelI23Flash_bwd_kernel_traitsILi128ELi64ELi64ELi8ELi4ELi2ELi2ELb1ELb0EN7cutlass10bfloat16_tE19Flash_kernel_traitsILi128ELi64ELi64ELi8ES3_EELb0ELb0ELb0ELb0ELb0ELb0ELb1EEEvNS_16Flash_bwd_paramsE --------------------------
	.section	.text._ZN5flash44flash_bwd_dq_dk_dv_loop_seqk_parallel_kernelI23Flash_bwd_kernel_traitsILi128ELi64ELi64ELi8ELi4ELi2ELi2ELb1ELb0EN7cutlass10bfloat16_tE19Flash_kernel_traitsILi128ELi64ELi64ELi8ES3_EELb0ELb0ELb0ELb0ELb0ELb0ELb1EEEvNS_16Flash_bwd_paramsE,"ax",@progbits
	.sectioninfo	@"SHI_REGISTERS=255"
	.align	128
        .global         _ZN5flash44flash_bwd_dq_dk_dv_loop_seqk_parallel_kernelI23Flash_bwd_kernel_traitsILi128ELi64ELi64ELi8ELi4ELi2ELi2ELb1ELb0EN7cutlass10bfloat16_tE19Flash_kernel_traitsILi128ELi64ELi64ELi8ES3_EELb0ELb0ELb0ELb0ELb0ELb0ELb1EEEvNS_16Flash_bwd_paramsE
        .type           _ZN5flash44flash_bwd_dq_dk_dv_loop_seqk_parallel_kernelI23Flash_bwd_kernel_traitsILi128ELi64ELi64ELi8ELi4ELi2ELi2ELb1ELb0EN7cutlass10bfloat16_tE19Flash_kernel_traitsILi128ELi64ELi64ELi8ES3_EELb0ELb0ELb0ELb0ELb0ELb0ELb1EEEvNS_16Flash_bwd_paramsE,@function
        .size           _ZN5flash44flash_bwd_dq_dk_dv_loop_seqk_parallel_kernelI23Flash_bwd_kernel_traitsILi128ELi64ELi64ELi8ELi4ELi2ELi2ELb1ELb0EN7cutlass10bfloat16_tE19Flash_kernel_traitsILi128ELi64ELi64ELi8ES3_EELb0ELb0ELb0ELb0ELb0ELb0ELb1EEEvNS_16Flash_bwd_paramsE,(.L_x_2064 - _ZN5flash44flash_bwd_dq_dk_dv_loop_seqk_parallel_kernelI23Flash_bwd_kernel_traitsILi128ELi64ELi64ELi8ELi4ELi2ELi2ELb1ELb0EN7cutlass10bfloat16_tE19Flash_kernel_traitsILi128ELi64ELi64ELi8ES3_EELb0ELb0ELb0ELb0ELb0ELb0ELb1EEEvNS_16Flash_bwd_paramsE)
        .other          _ZN5flash44flash_bwd_dq_dk_dv_loop_seqk_parallel_kernelI23Flash_bwd_kernel_traitsILi128ELi64ELi64ELi8ELi4ELi2ELi2ELb1ELb0EN7cutlass10bfloat16_tE19Flash_kernel_traitsILi128ELi64ELi64ELi8ES3_EELb0ELb0ELb0ELb0ELb0ELb0ELb1EEEvNS_16Flash_bwd_paramsE,@"STO_CUDA_ENTRY STV_DEFAULT"
_ZN5flash44flash_bwd_dq_dk_dv_loop_seqk_parallel_kernelI23Flash_bwd_kernel_traitsILi128ELi64ELi64ELi8ELi4ELi2ELi2ELb1ELb0EN7cutlass10bfloat16_tE19Flash_kernel_traitsILi128ELi64ELi64ELi8ES3_EELb0ELb0ELb0ELb0ELb0ELb0ELb1EEEvNS_16Flash_bwd_paramsE:
.text._ZN5flash44flash_bwd_dq_dk_dv_loop_seqk_parallel_kernelI23Flash_bwd_kernel_traitsILi128ELi64ELi64ELi8ELi4ELi2ELi2ELb1ELb0EN7cutlass10bfloat16_tE19Flash_kernel_traitsILi128ELi64ELi64ELi8ES3_EELb0ELb0ELb0ELb0ELb0ELb0ELb1EEEvNS_16Flash_bwd_paramsE:
        /* <DEDUP_REMOVED lines=80> */
[C---:B------:R-:W-:Y:S01]  /*0500*/  R2P PR, R7.reuse, 0x6 ;  /* 0x0000000607007804 */ /* 0x040fe20000000000 */
        /* <DEDUP_REMOVED lines=10> */
[----:B------:R1:W-:Y:S01]  /*05b0*/  STL [R1+0x4], R5 ;  /* 0x0000040501007387 */ /* 0x0003e20000100800 */
        /* <DEDUP_REMOVED lines=23> */
[----:B------:R-:W-:Y:S01]  /*0730*/  IMAD.IADD R5, R5, 0x1, R10 ;  /* 0x0000000105057824 */ /* 0x000fe200078e020a */
[----:B------:R-:W-:Y:S01]  /*0740*/  LOP3.LUT R201, R2, R0, RZ, 0xfc, !PT ;  /* 0x0000000002c97212 */ /* 0x000fe200078efcff */
[C-C-:B------:R-:W-:Y:S01]  /*0750*/  IMAD R203, R4.reuse, 0x400, R0.reuse ;  /* 0x0000040004cb7824 */ /* 0x140fe200078e0200 */
[----:B------:R-:W-:Y:S01]  /*0760*/  IADD3 R222, R223, 0x20, RZ ;  /* 0x00000020dfde7810 */ /* 0x000fe20007ffe0ff */
[----:B------:R-:W-:Y:S01]  /*0770*/  IMAD R193, R193, 0x400, R0 ;  /* 0x00000400c1c17824 */ /* 0x000fe200078e0200 */
[----:B------:R-:W-:Y:S01]  /*0780*/  LEA R252, R5, 0xc000, 0x1 ;  /* 0x0000c00005fc7811 */ /* 0x000fe200078e08ff */
[----:B------:R-:W-:Y:S01]  /*0790*/  IMAD.IADD R203, R203, 0x1, R3 ;  /* 0x00000001cbcb7824 */ /* 0x000fe200078e0203 */
[----:B------:R-:W-:Y:S01]  /*07a0*/  @P1 IADD3 R222, R223, -0x20, RZ ;  /* 0xffffffe0dfde1810 */ /* 0x000fe20007ffe0ff */
[----:B------:R-:W-:Y:S01]  /*07b0*/  IMAD.IADD R193, R3, 0x1, R193 ;  /* 0x0000000103c17824 */ /* 0x000fe200078e02c1 */
[----:B------:R-:W-:Y:S01]  /*07c0*/  SHF.R.S32.HI R3, RZ, 0x1f, R243 ;  /* 0x0000001fff037819 */ /* 0x000fe200000114f3 */
[----:B------:R-:W-:Y:S01]  /*07d0*/  IMAD R6, R4, 0x10, R6 ;  /* 0x0000001004067824 */ /* 0x000fe200078e0206 */
[C---:B------:R-:W-:Y:S01]  /*07e0*/  IADD3 R3, R252.reuse, 0x40, RZ ;  /* 0x00000040fc037810 */ /* 0x040fe20007ffe0ff */
[----:B------:R-:W-:Y:S01]  /*07f0*/  IMAD.MOV.U32 R0, RZ, RZ, 0x40 ;  /* 0x00000040ff007424 */ /* 0x000fe200078e00ff */
[----:B------:R-:W-:Y:S01]  /*0800*/  @P2 IADD3 R3, R252, -0x40, RZ ;  /* 0xffffffc0fc032810 */ /* 0x000fe20007ffe0ff */
[----:B------:R-:W-:Y:S01]  /*0810*/  IMAD.MOV.U32 R2, RZ, RZ, 0x20 ;  /* 0x00000020ff027424 */ /* 0x000fe200078e00ff */
[----:B------:R1:W-:Y:S01]  /*0820*/  STL [R1+0xc], R6 ;  /* 0x00000c0601007387 */ /* 0x0003e20000100800 */
[----:B------:R-:W-:Y:S01]  /*0830*/  LEA R193, R193, 0x10000, 0x1 ;  /* 0x00010000c1c17811 */ /* 0x000fe200078e08ff */
[----:B------:R-:W-:Y:S01]  /*0840*/  IMAD.IADD R224, R224, 0x1, R222 ;  /* 0x00000001e0e07824 */ /* 0x000fe200078e02de */
[----:B------:R-:W-:Y:S01]  /*0850*/  SEL R0, R0, 0xffffffc0, !P3 ;  /* 0xffffffc000007807 */ /* 0x000fe20005800000 */
[----:B------:R1:W-:Y:S01]  /*0860*/  STL [R1], R3 ;  /* 0x0000000301007387 */ /* 0x0003e20000100800 */
[----:B------:R-:W-:-:S03]  /*0870*/  SEL R2, R2, 0xffffffe0, !P4 ;  /* 0xffffffe002027807 */ /* 0x000fc60006000000 */
[----:B------:R-:W-:Y:S01]  /*0880*/  IMAD.IADD R189, R187, 0x1, R0 ;  /* 0x00000001bbbd7824 */ /* 0x000fe200078e0200 */
[----:B------:R-:W-:Y:S01]  /*0890*/  IADD3 R190, R0, R187, R2 ;  /* 0x000000bb00be7210 */ /* 0x000fe20007ffe002 */
[C---:B------:R-:W-:Y:S02]  /*08a0*/  IMAD R184, R185.reuse, 0x2, R0 ;  /* 0x00000002b9b87824 */ /* 0x040fe400078e0200 */
[----:B------:R-:W-:Y:S02]  /*08b0*/  IMAD.SHL.U32 R185, R185, 0x2, RZ ;  /* 0x00000002b9b97824 */ /* 0x000fe400078e00ff */
[----:B------:R-:W-:Y:S02]  /*08c0*/  IMAD.IADD R188, R187, 0x1, R2 ;  /* 0x00000001bbbc7824 */ /* 0x000fe400078e0202 */
[----:B------:R-:W-:Y:S02]  /*08d0*/  IMAD.IADD R202, R2, 0x1, R189 ;  /* 0x0000000102ca7824 */ /* 0x000fe400078e02bd */
.L_x_823:
[----:B-12---:R-:W2:Y:S01]  /*08e0*/  S2R R35, SR_CTAID.Y ;  /* 0x0000000000237919 */ /* 0x006ea20000002600 */
[----:B---3--:R-:W3:Y:S01]  /*08f0*/  LDC.U8 R0, c[0x0][0x312] ;  /* 0x0000c480ff007b82 */ /* 0x008ee20000000000 */
[----:B------:R-:W-:-:S02]  /*0900*/  ISETP.NE.U32.AND P1, PT, RZ, c[0x0][0x240], PT ;  /* 0x00009000ff007a0c */ /* 0x000fc40003f25070 */
        /* <DEDUP_REMOVED lines=10> */
[----:B------:R-:W-:Y:S02]  /*09b0*/  IADD3 R2, P0, R8, c[0x0][0x240], RZ ;  /* 0x0000900008027a10 */ /* 0x000fe40007f1e0ff */
[----:B------:R-:W-:-:S02]  /*09c0*/  ISETP.EQ.OR.EX P5, PT, RZ, c[0x0][0x24c], !P4, P5 ;  /* 0x00009300ff007a0c */ /* 0x000fc400067a2750 */
[----:B-1----:R-:W-:Y:S02]  /*09d0*/  IADD3.X R3, R7, c[0x0][0x244], RZ, P0, !PT ;  /* 0x0000910007037a10 */ /* 0x002fe400007fe4ff */
        /* <DEDUP_REMOVED lines=19> */
.L_x_777:
        /* <DEDUP_REMOVED lines=44> */
.L_x_779:
        /* <DEDUP_REMOVED lines=15> */
.L_x_780:
        /* <DEDUP_REMOVED lines=17> */
[C---:B------:R-:W-:Y:S01]  /*0fd0*/  IMAD R31, R36.reuse, c[0x0][0x22c], RZ ;  /* 0x00008b00241f7a24 */ /* 0x040fe200078e02ff */
        /* <DEDUP_REMOVED lines=20> */
[C---:B------:R-:W-:Y:S01]  /*1120*/  IMAD.SHL.U32 R6, R35.reuse, 0x80, RZ ;  /* 0x0000008023067824 */ /* 0x040fe200078e00ff */
        /* <DEDUP_REMOVED lines=16> */
[----:B-1----:R-:W-:Y:S01]  /*1230*/  ISETP.NE.AND P1, PT, R28, RZ, PT ;  /* 0x000000ff1c00720c */ /* 0x002fe20003f25270 */
        /* <DEDUP_REMOVED lines=11> */
[--C-:B------:R-:W-:Y:S01]  /*12f0*/  SHF.R.S32.HI R32, RZ, 0x1f, R36.reuse ;  /* 0x0000001fff207819 */ /* 0x100fe20000011424 */
[----:B------:R-:W-:Y:S01]  /*1300*/  IMAD R3, R22, c[0x0][0x3dc], R33 ;  /* 0x0000f70016037a24 */ /* 0x000fe200078e0221 */
[----:B------:R-:W-:Y:S01]  /*1310*/  SHF.R.S32.HI R33, RZ, 0x1f, R31 ;  /* 0x0000001fff217819 */ /* 0x000fe2000001141f */
[----:B------:R-:W-:Y:S01]  /*1320*/  @!P2 IMAD R5, R35, c[0x0][0x1c0], R36 ;  /* 0x000070002305aa24 */ /* 0x000fe200078e0224 */
[----:B------:R-:W-:Y:S01]  /*1330*/  @!P3 IADD3 R14, -R14, RZ, RZ ;  /* 0x000000ff0e0eb210 */ /* 0x000fe20007ffe1ff */
[----:B------:R-:W-:Y:S01]  /*1340*/  @P2 IMAD R12, R36, c[0x0][0x234], R4 ;  /* 0x00008d00240c2a24 */ /* 0x000fe200078e0204 */
[----:B------:R-:W-:Y:S01]  /*1350*/  @!P4 LOP3.LUT R14, RZ, c[0x0][0x1c8], RZ, 0x33, !PT ;  /* 0x00007200ff0eca12 */ /* 0x000fe200078e33ff */
        /* <DEDUP_REMOVED lines=12> */
.L_x_781:
[----:B------:R-:W-:-:S04]  /*1420*/  IMAD R5, R35, c[0x0][0x1c0], R36 ;  /* 0x0000700023057a24 */ /* 0x000fc800078e0224 */
[----:B------:R-:W-:Y:S02]  /*1430*/  IMAD R5, R5, c[0x0][0x224], RZ ;  /* 0x0000890005057a24 */ /* 0x000fe400078e02ff */
.L_x_782:
        /* <DEDUP_REMOVED lines=11> */
[----:B------:R-:W-:Y:S01]  /*14f0*/  IMAD R0, R10, c[0x0][0x374], R0 ;  /* 0x0000dd000a007a24 */ /* 0x000fe200078e0200 */
[----:B------:R-:W-:Y:S01]  /*1500*/  IADD3 R6, P2, P0, R6, R4, R31 ;  /* 0x0000000406067210 */ /* 0x000fe2000785e01f */
[----:B------:R-:W-:Y:S01]  /*1510*/  IMAD.WIDE.U32 R2, R10, c[0x0][0x370], R2 ;  /* 0x0000dc000a027a25 */ /* 0x000fe200078e0002 */
[----:B------:R-:W-:Y:S01]  /*1520*/  SHF.R.S32.HI R4, RZ, 0x1f, R4 ;  /* 0x0000001fff047819 */ /* 0x000fe20000011404 */
[----:B------:R-:W-:Y:S01]  /*1530*/  BSSY B1, `(.L_x_778) ;  /* 0x00005d3000017945 */ /* 0x000fe20003800000 */
[----:B------:R-:W-:-:S02]  /*1540*/  ISETP.GE.AND P4, PT, R23, 0x1, PT ;  /* 0x000000011700780c */ /* 0x000fc40003f86270 */
[----:B------:R-:W-:Y:S01]  /*1550*/  IADD3 R3, R3, R0, RZ ;  /* 0x0000000003037210 */ /* 0x000fe20007ffe0ff */
[----:B------:R-:W-:Y:S01]  /*1560*/  IMAD.X R0, R35, 0x1, R15, P3 ;  /* 0x0000000123007824 */ /* 0x000fe200018e060f */
[----:B------:R-:W-:Y:S01]  /*1570*/  IADD3.X R8, R8, R4, R33, P2, P0 ;  /* 0x0000000408087210 */ /* 0x000fe200017e0421 */
[----:B------:R-:W-:Y:S01]  /*1580*/  IMAD R15, R32, c[0x0][0x378], RZ ;  /* 0x0000de00200f7a24 */ /* 0x000fe200078e02ff */
[----:B------:R-:W-:Y:S01]  /*1590*/  IADD3 R9, P2, P0, R18, R6, R17 ;  /* 0x0000000612097210 */ /* 0x000fe2000785e011 */
[----:B------:R-:W-:Y:S02]  /*15a0*/  IMAD R4, R0, c[0x0][0x190], RZ ;  /* 0x0000640000047a24 */ /* 0x000fe400078e02ff */
[----:B------:R-:W-:Y:S01]  /*15b0*/  IMAD.WIDE.U32 R2, R36, c[0x0][0x378], R2 ;  /* 0x0000de0024027a25 */ /* 0x000fe200078e0002 */
[----:B------:R-:W-:Y:S02]  /*15c0*/  IADD3.X R8, R16, R8, R13, P2, P0 ;  /* 0x0000000810087210 */ /* 0x000fe400017e040d */
[----:B-1----:R-:W-:Y:S01]  /*15d0*/  SHF.R.S32.HI R37, RZ, 0x1f, R37 ;  /* 0x0000001fff257819 */ /* 0x002fe20000011425 */
[----:B------:R-:W-:-:S02]  /*15e0*/  IMAD R11, R7, c[0x0][0x194], R4 ;  /* 0x00006500070b7a24 */ /* 0x000fc400078e0204 */
[----:B------:R-:W-:Y:S01]  /*15f0*/  IMAD.WIDE.U32 R6, R7, c[0x0][0x190], R218 ;  /* 0x0000640007067a25 */ /* 0x000fe200078e00da */
[----:B---3--:R-:W-:-:S03]  /*1600*/  LEA.HI R37, R37, R38, RZ, 0x5 ;  /* 0x0000002625257211 */ /* 0x008fc600078f28ff */
[----:B------:R-:W-:Y:S01]  /*1610*/  IMAD R4, R36, c[0x0][0x37c], R15 ;  /* 0x0000df0024047a24 */ /* 0x000fe200078e020f */
[----:B------:R-:W-:Y:S01]  /*1620*/  SHF.R.S32.HI R37, RZ, 0x5, R37 ;  /* 0x00000005ff257819 */ /* 0x000fe20000011425 */
[----:B------:R-:W-:Y:S01]  /*1630*/  IMAD.IADD R18, R10, 0x1, R5 ;  /* 0x000000010a127824 */ /* 0x000fe200078e0205 */
[----:B------:R-:W-:Y:S01]  /*1640*/  IADD3 R6, P2, R20, R6, RZ ;  /* 0x0000000614067210 */ /* 0x000fe20007f5e0ff */
[----:B------:R-:W-:Y:S01]  /*1650*/  IMAD.IADD R15, R10, 0x1, R12 ;  /* 0x000000010a0f7824 */ /* 0x000fe200078e020c */
[----:B------:R-:W-:Y:S01]  /*1660*/  IADD3 R5, R3, R4, RZ ;  /* 0x0000000403057210 */ /* 0x000fe20007ffe0ff */
[----:B------:R-:W-:Y:S01]  /*1670*/  IMAD R10, R32, c[0x0][0x1a8], RZ ;  /* 0x00006a00200a7a24 */ /* 0x000fe200078e02ff */
[----:B------:R-:W-:Y:S01]  /*1680*/  IADD3.X R7, R19, R7, R11, P2, !PT ;  /* 0x0000000713077210 */ /* 0x000fe200017fe40b */
[----:B------:R-:W-:Y:S01]  /*1690*/  IMAD.MOV.U32 R4, RZ, RZ, R2 ;  /* 0x000000ffff047224 */ /* 0x000fe200078e0002 */
[----:B------:R-:W-:Y:S01]  /*16a0*/  MOV R19, 0x4 ;  /* 0x0000000400137802 */ /* 0x000fe20000000f00 */
[----:B------:R-:W-:-:S02]  /*16b0*/  IMAD R2, R36, c[0x0][0x1ac], R10 ;  /* 0x00006b0024027a24 */ /* 0x000fc400078e020a */
[----:B------:R-:W-:-:S04]  /*16c0*/  IMAD.WIDE.U32 R12, R36, c[0x0][0x1a8], R6 ;  /* 0x00006a00240c7a25 */ /* 0x000fc800078e0006 */
[----:B------:R-:W-:Y:S01]  /*16d0*/  IMAD.WIDE.U32 R4, R243, c[0x0][0x370], R4 ;  /* 0x0000dc00f3047a25 */ /* 0x000fe200078e0004 */
[----:B------:R-:W-:-:S03]  /*16e0*/  LEA R10, P3, R12, c[0x0][0x160], 0x1 ;  /* 0x000058000c0a7a11 */ /* 0x000fc600078608ff */
[----:B------:R-:W-:-:S04]  /*16f0*/  IMAD.WIDE R16, R15, R19, c[0x0][0x200] ;  /* 0x000080000f107625 */ /* 0x000fc800078e0213 */
[----:B------:R-:W-:-:S04]  /*1700*/  IMAD.WIDE R18, R18, R19, c[0x0][0x3c8] ;  /* 0x0000f20012127625 */ /* 0x000fc800078e0213 */
[----:B--2---:R-:W-:Y:S01]  /*1710*/  IMAD R0, R37, R22, R39 ;  /* 0x0000001625007224 */ /* 0x004fe200078e0227 */
[----:B------:R-:W-:-:S04]  /*1720*/  IADD3 R22, R13, R2, RZ ;  /* 0x000000020d167210 */ /* 0x000fc80007ffe0ff */
[----:B------:R-:W-:Y:S02]  /*1730*/  IADD3 R9, P0, R0, R9, RZ ;  /* 0x0000000900097210 */ /* 0x000fe40007f1e0ff */
[----:B------:R-:W-:Y:S02]  /*1740*/  LEA.HI.X R11, R12, c[0x0][0x164], R22, 0x1, P3 ;  /* 0x000059000c0b7a11 */ /* 0x000fe400018f0c16 */
[----:B------:R-:W-:Y:S01]  /*1750*/  LEA.HI.X.SX32 R3, R0, R8, 0x1, P0 ;  /* 0x0000000800037211 */ /* 0x000fe200000f0eff */
[----:B------:R-:W-:Y:S01]  /*1760*/  IMAD R0, R35, c[0x0][0x370], RZ ;  /* 0x0000dc0023007a24 */ /* 0x000fe200078e02ff */
[----:B------:R-:W-:Y:S02]  /*1770*/  LEA R206, P0, R9, c[0x0][0x350], 0x2 ;  /* 0x0000d40009ce7a11 */ /* 0x000fe400078010ff */
[----:B------:R-:W-:Y:S01]  /*1780*/  LEA R8, P2, R4, c[0x0][0x330], 0x1 ;  /* 0x0000cc0004087a11 */ /* 0x000fe200078408ff */
[----:B------:R-:W-:Y:S01]  /*1790*/  IMAD R0, R243, c[0x0][0x374], R0 ;  /* 0x0000dd00f3007a24 */ /* 0x000fe200078e0200 */
[----:B------:R-:W-:-:S03]  /*17a0*/  LEA.HI.X R207, R9, c[0x0][0x354], R3, 0x2, P0 ;  /* 0x0000d50009cf7a11 */ /* 0x000fc600000f1403 */
[----:B------:R-:W-:Y:S01]  /*17b0*/  IMAD.IADD R20, R5, 0x1, R0 ;  /* 0x0000000105147824 */ /* 0x000fe200078e0200 */
[----:B------:R-:W-:-:S04]  /*17c0*/  LEA.HI.SX32 R0, R26, 0xffffffff, 0x1a ;  /* 0xffffffff1a007811 */ /* 0x000fc800078fd2ff */
        /* <DEDUP_REMOVED lines=54> */
.L_x_785:
[----:B------:R-:W-:Y:S05]  /*1b30*/  BSYNC B0 ;  /* 0x0000000000007941 */ /* 0x000fea0003800000 */
.L_x_784:
        /* <DEDUP_REMOVED lines=30> */
.L_x_787:
[----:B------:R-:W-:Y:S05]  /*1d20*/  BSYNC B0 ;  /* 0x0000000000007941 */ /* 0x000fea0003800000 */
.L_x_786:
        /* <DEDUP_REMOVED lines=20> */
.L_x_789:
[----:B------:R-:W-:Y:S05]  /*1e70*/  BSYNC B0 ;  /* 0x0000000000007941 */ /* 0x000fea0003800000 */
.L_x_788:
        /* <DEDUP_REMOVED lines=28> */
.L_x_791:
[----:B------:R-:W-:Y:S05]  /*2040*/  BSYNC B0 ;  /* 0x0000000000007941 */ /* 0x000fea0003800000 */
.L_x_790:
        /* <DEDUP_REMOVED lines=15> */
.L_x_793:
        /* <DEDUP_REMOVED lines=19> */
.L_x_794:
[----:B------:R-:W-:Y:S05]  /*2270*/  BSYNC B0 ;  /* 0x0000000000007941 */ /* 0x000fea0003800000 */
.L_x_792:
        /* <DEDUP_REMOVED lines=14> */
.L_x_796:
        /* <DEDUP_REMOVED lines=27> */
.L_x_797:
[----:B------:R-:W-:Y:S05]  /*2510*/  BSYNC B0 ;  /* 0x0000000000007941 */ /* 0x000fea0003800000 */
.L_x_795:
        /* <DEDUP_REMOVED lines=9> */
[-C--:B------:R-:W-:Y:S02]  /*25b0*/  ISETP.GE.AND P2, PT, R4, R0.reuse, PT ;  /* 0x000000000400720c */ /* 0x080fe40003f46270 */
        /* <DEDUP_REMOVED lines=39> */
.L_x_799:
[----:B------:R-:W-:Y:S05]  /*2830*/  BSYNC B0 ;  /* 0x0000000000007941 */ /* 0x000fea0003800000 */
.L_x_798:
        /* <DEDUP_REMOVED lines=28> */
.L_x_801:
[----:B------:R-:W-:Y:S05]  /*2a00*/  BSYNC B0 ;  /* 0x0000000000007941 */ /* 0x000fea0003800000 */
.L_x_800:
        /* <DEDUP_REMOVED lines=94> */
.L_x_804:
[----:B------:R-:W0:Y:S01]  /*2ff0*/  LDGDEPBAR ;  /* 0x00000000000079af */ /* 0x000e220000000000 */
[C---:B------:R-:W-:Y:S02]  /*3000*/  IADD3 R0, R186.reuse, R200, RZ ;  /* 0x000000c8ba007210 */ /* 0x040fe40007ffe0ff */
[-C--:B------:R-:W-:Y:S02]  /*3010*/  IADD3 R2, R186, R191.reuse, RZ ;  /* 0x000000bfba027210 */ /* 0x080fe40007ffe0ff */
[----:B------:R-:W-:Y:S02]  /*3020*/  IADD3 R180, R0, R191, RZ ;  /* 0x000000bf00b47210 */ /* 0x000fe40007ffe0ff */
[----:B-----5:R-:W-:Y:S01]  /*3030*/  FSETP.NEU.FTZ.AND P1, PT, R220, -INF , PT ;  /* 0xff800000dc00780b */ /* 0x020fe20003f3d000 */
[----:B------:R-:W2:Y:S01]  /*3040*/  LDL R181, [R1+0x4] ;  /* 0x0000040001b57983 */ /* 0x000ea20000100800 */
[----:B------:R-:W-:Y:S01]  /*3050*/  ISETP.GE.AND P6, PT, R210, 0x1, PT ;  /* 0x00000001d200780c */ /* 0x000fe20003fc6270 */
        /* <DEDUP_REMOVED lines=9> */
[----:B------:R-:W-:Y:S01]  /*30f0*/  LDSM.16.M88.4 R100, [R2] ;  /* 0x000000000264783b */ /* 0x000fe20000000200 */
[C---:B------:R-:W-:Y:S07]  /*3100*/  HMMA.16816.F32.BF16 R8, R16.reuse, R10, RZ ;  /* 0x0000000a1008723c */ /* 0x040fee00000418ff */
[----:B------:R-:W1:Y:S01]  /*3110*/  LDSM.16.M88.4 R104, [R189+0xc000] ;  /* 0x00c00000bd68783b */ /* 0x000e620000000200 */
[C---:B---3--:R-:W-:Y:S07]  /*3120*/  HMMA.16816.F32.BF16 R12, R16.reuse, R52, RZ ;  /* 0x00000034100c723c */ /* 0x048fee00000418ff */
[----:B------:R-:W-:Y:S01]  /*3130*/  LDSM.16.M88.4 R108, [R180] ;  /* 0x00000000b46c783b */ /* 0x000fe20000000200 */
[----:B------:R-:W-:Y:S07]  /*3140*/  HMMA.16816.F32.BF16 R16, R16, R54, RZ ;  /* 0x000000361010723c */ /* 0x000fee00000418ff */
[----:B------:R-:W3:Y:S01]  /*3150*/  LDSM.16.M88.4 R52, [R189+0xc800] ;  /* 0x00c80000bd34783b */ /* 0x000ee20000000200 */
[C---:B----4-:R-:W-:Y:S07]  /*3160*/  HMMA.16816.F32.BF16 R4, R56.reuse, R60, R4 ;  /* 0x0000003c3804723c */ /* 0x050fee0000041804 */
[----:B------:R-:W4:Y:S01]  /*3170*/  LDSM.16.M88.4 R112, [R190+0xc000] ;  /* 0x00c00000be70783b */ /* 0x000f220000000200 */
[C---:B------:R-:W-:Y:S07]  /*3180*/  HMMA.16816.F32.BF16 R8, R56.reuse, R62, R8 ;  /* 0x0000003e3808723c */ /* 0x040fee0000041808 */
[----:B------:R-:W-:Y:S01]  /*3190*/  LDSM.16.M88.4 R60, [R186+0x2000] ;  /* 0x00200000ba3c783b */ /* 0x000fe20000000200 */
[C---:B------:R-:W-:Y:S08]  /*31a0*/  HMMA.16816.F32.BF16 R12, R56.reuse, R64, R12 ;  /* 0x00000040380c723c */ /* 0x040ff0000004180c */
[----:B------:R-:W-:Y:S01]  /*31b0*/  HMMA.16816.F32.BF16 R16, R56, R66, R16 ;  /* 0x000000423810723c */ /* 0x000fe20000041810 */
[----:B------:R-:W4:Y:S07]  /*31c0*/  LDSM.16.M88.4 R56, [R190+0xc800] ;  /* 0x00c80000be38783b */ /* 0x000f2e0000000200 */
[C---:B-1----:R-:W-:Y:S01]  /*31d0*/  HMMA.16816.F32.BF16 R4, R100.reuse, R104, R4 ;  /* 0x000000686404723c */ /* 0x042fe20000041804 */
[----:B------:R-:W1:Y:S07]  /*31e0*/  LDSM.16.M88.4 R64, [R187+0xe000] ;  /* 0x00e00000bb40783b */ /* 0x000e6e0000000200 */
[C---:B------:R-:W-:Y:S01]  /*31f0*/  HMMA.16816.F32.BF16 R8, R100.reuse, R106, R8 ;  /* 0x0000006a6408723c */ /* 0x040fe20000041808 */
[----:B------:R-:W-:Y:S07]  /*3200*/  LDSM.16.M88.4 R104, [R188+0xe000] ;  /* 0x00e00000bc68783b */ /* 0x000fee0000000200 */
[C---:B---3--:R-:W-:Y:S08]  /*3210*/  HMMA.16816.F32.BF16 R12, R100.reuse, R52, R12 ;  /* 0x00000034640c723c */ /* 0x048ff0000004180c */
[----:B------:R-:W-:Y:S01]  /*3220*/  HMMA.16816.F32.BF16 R16, R100, R54, R16 ;  /* 0x000000366410723c */ /* 0x000fe20000041810 */
[----:B------:R-:W3:Y:S07]  /*3230*/  LDSM.16.M88.4 R52, [R187+0xe800] ;  /* 0x00e80000bb34783b */ /* 0x000eee0000000200 */
[C---:B----4-:R-:W-:Y:S01]  /*3240*/  HMMA.16816.F32.BF16 R4, R108.reuse, R112, R4 ;  /* 0x000000706c04723c */ /* 0x050fe20000041804 */
[----:B------:R-:W4:Y:S07]  /*3250*/  LDSM.16.M88.4 R100, [R0+0x2000] ;  /* 0x002000000064783b */ /* 0x000f2e0000000200 */
[C---:B------:R-:W-:Y:S01]  /*3260*/  HMMA.16816.F32.BF16 R8, R108.reuse, R114, R8 ;  /* 0x000000726c08723c */ /* 0x040fe20000041808 */
[----:B------:R-:W-:Y:S07]  /*3270*/  LDSM.16.M88.4 R112, [R189+0xe000] ;  /* 0x00e00000bd70783b */ /* 0x000fee0000000200 */
[C---:B------:R-:W-:Y:S08]  /*3280*/  HMMA.16816.F32.BF16 R12, R108.reuse, R56, R12 ;  /* 0x000000386c0c723c */ /* 0x040ff0000004180c */
[----:B------:R-:W-:Y:S01]  /*3290*/  HMMA.16816.F32.BF16 R16, R108, R58, R16 ;  /* 0x0000003a6c10723c */ /* 0x000fe20000041810 */
[----:B------:R-:W4:Y:S07]  /*32a0*/  LDSM.16.M88.4 R56, [R188+0xe800] ;  /* 0x00e80000bc38783b */ /* 0x000f2e0000000200 */
[C---:B-1----:R-:W-:Y:S01]  /*32b0*/  HMMA.16816.F32.BF16 R4, R60.reuse, R64, R4 ;  /* 0x000000403c04723c */ /* 0x042fe20000041804 */
[----:B------:R1:W4:Y:S07]  /*32c0*/  LDSM.16.M88.4 R108, [R2+0x2000] ;  /* 0x00200000026c783b */ /* 0x00032e0000000200 */
[C---:B------:R-:W-:Y:S01]  /*32d0*/  HMMA.16816.F32.BF16 R8, R60.reuse, R66, R8 ;  /* 0x000000423c08723c */ /* 0x040fe20000041808 */
[----:B------:R-:W-:Y:S07]  /*32e0*/  LDSM.16.M88.4 R64, [R190+0xe000] ;  /* 0x00e00000be40783b */ /* 0x000fee0000000200 */
[C---:B---3--:R-:W-:Y:S08]  /*32f0*/  HMMA.16816.F32.BF16 R12, R60.reuse, R52, R12 ;  /* 0x000000343c0c723c */ /* 0x048ff0000004180c */
[----:B------:R-:W-:Y:S01]  /*3300*/  HMMA.16816.F32.BF16 R16, R60, R54, R16 ;  /* 0x000000363c10723c */ /* 0x000fe20000041810 */
[----:B------:R-:W3:Y:S03]  /*3310*/  LDSM.16.M88.4 R52, [R189+0xe800] ;  /* 0x00e80000bd34783b */ /* 0x000ee60000000200 */
[----:B-1----:R-:W-:Y:S04]  /*3320*/  FMUL.FTZ R2, R220, 1.4426950216293334961 ;  /* 0x3fb8aa3bdc027820 */ /* 0x002fe80000410000 */
[C---:B----4-:R-:W-:Y:S01]  /*3330*/  HMMA.16816.F32.BF16 R4, R100.reuse, R104, R4 ;  /* 0x000000686404723c */ /* 0x050fe20000041804 */
[----:B------:R-:W1:Y:S04]  /*3340*/  LDSM.16.M88.4 R60, [R180+0x2000] ;  /* 0x00200000b43c783b */ /* 0x000e680000000200 */
[----:B------:R-:W-:Y:S02]  /*3350*/  FSEL R2, R2, RZ, P1 ;  /* 0x000000ff02027208 */ /* 0x000fe40000800000 */
[----:B------:R-:W-:Y:S01]  /*3360*/  FSETP.NEU.FTZ.AND P1, PT, R221, -INF , PT ;  /* 0xff800000dd00780b */ /* 0x000fe20003f3d000 */
[C---:B------:R-:W-:Y:S08]  /*3370*/  HMMA.16816.F32.BF16 R8, R100.reuse, R106, R8 ;  /* 0x0000006a6408723c */ /* 0x040ff00000041808 */
[C---:B------:R-:W-:Y:S08]  /*3380*/  HMMA.16816.F32.BF16 R12, R100.reuse, R56, R12 ;  /* 0x00000038640c723c */ /* 0x040ff0000004180c */
[----:B------:R-:W-:Y:S08]  /*3390*/  HMMA.16816.F32.BF16 R16, R100, R58, R16 ;  /* 0x0000003a6410723c */ /* 0x000ff00000041810 */
[C---:B------:R-:W-:Y:S08]  /*33a0*/  HMMA.16816.F32.BF16 R4, R108.reuse, R112, R4 ;  /* 0x000000706c04723c */ /* 0x040ff00000041804 */
[C---:B------:R-:W-:Y:S08]  /*33b0*/  HMMA.16816.F32.BF16 R8, R108.reuse, R114, R8 ;  /* 0x000000726c08723c */ /* 0x040ff00000041808 */
[C---:B---3--:R-:W-:Y:S08]  /*33c0*/  HMMA.16816.F32.BF16 R12, R108.reuse, R52, R12 ;  /* 0x000000346c0c723c */ /* 0x048ff0000004180c */
[----:B------:R-:W-:Y:S01]  /*33d0*/  HMMA.16816.F32.BF16 R16, R108, R54, R16 ;  /* 0x000000366c10723c */ /* 0x000fe20000041810 */
[----:B------:R-:W3:Y:S07]  /*33e0*/  LDSM.16.M88.4 R52, [R190+0xe800] ;  /* 0x00e80000be34783b */ /* 0x000eee0000000200 */
[C---:B-1----:R-:W-:Y:S08]  /*33f0*/  HMMA.16816.F32.BF16 R4, R60.reuse, R64, R4 ;  /* 0x000000403c04723c */ /* 0x042ff00000041804 */
[C---:B------:R-:W-:Y:S11]  /*3400*/  HMMA.16816.F32.BF16 R8, R60.reuse, R66, R8 ;  /* 0x000000423c08723c */ /* 0x040ff60000041808 */
[----:B------:R-:W-:Y:S05]  /*3410*/  @!UPT UIADD3 URZ, URZ, URZ, URZ ;  /* 0x0000003f3f3ff290 */ /* 0x000fea000fffe03f */
[----:B------:R-:W-:Y:S02]  /*3420*/  FMUL.FTZ R4, R4, c[0x0][0x2ec] ;  /* 0x0000bb0004047a20 */ /* 0x000fe40000410000 */
[----:B------:R-:W-:Y:S02]  /*3430*/  FMUL.FTZ R7, R7, c[0x0][0x2ec] ;  /* 0x0000bb0007077a20 */ /* 0x000fe40000410000 */
[----:B------:R2:W1:Y:S01]  /*3440*/  MUFU.TANH R59, R4 ;  /* 0x00000004003b7308 */ /* 0x0004620000002400 */
[----:B------:R-:W-:Y:S02]  /*3450*/  FMUL.FTZ R5, R5, c[0x0][0x2ec] ;  /* 0x0000bb0005057a20 */ /* 0x000fe40000410000 */
[----:B------:R-:W-:Y:S01]  /*3460*/  FMUL.FTZ R6, R6, c[0x0][0x2ec] ;  /* 0x0000bb0006067a20 */ /* 0x000fe20000410000 */
[C---:B---3--:R-:W-:Y:S03]  /*3470*/  HMMA.16816.F32.BF16 R12, R60.reuse, R52, R12 ;  /* 0x000000343c0c723c */ /* 0x048fe6000004180c */
[----:B------:R-:W-:Y:S03]  /*3480*/  FMUL.FTZ R8, R8, c[0x0][0x2ec] ;  /* 0x0000bb0008087a20 */ /* 0x000fe60000410000 */
[----:B------:R3:W4:Y:S01]  /*3490*/  MUFU.TANH R58, R5 ;  /* 0x00000005003a7308 */ /* 0x0007220000002400 */
[----:B------:R-:W-:Y:S01]  /*34a0*/  FMUL.FTZ R9, R9, c[0x0][0x2ec] ;  /* 0x0000bb0009097a20 */ /* 0x000fe20000410000 */
[----:B------:R-:W-:Y:S04]  /*34b0*/  HMMA.16816.F32.BF16 R16, R60, R54, R16 ;  /* 0x000000363c10723c */ /* 0x000fe80000041810 */
[----:B------:R-:W-:Y:S02]  /*34c0*/  FMUL.FTZ R10, R10, c[0x0][0x2ec] ;  /* 0x0000bb000a0a7a20 */ /* 0x000fe40000410000 */
[----:B------:R-:W-:Y:S02]  /*34d0*/  FMUL.FTZ R11, R11, c[0x0][0x2ec] ;  /* 0x0000bb000b0b7a20 */ /* 0x000fe40000410000 */
[----:B------:R-:W-:Y:S01]  /*34e0*/  MUFU.TANH R65, R8 ;  /* 0x0000000800417308 */ /* 0x000fe20000002400 */
[----:B--2---:R-:W-:Y:S03]  /*34f0*/  @P0 LEA R4, R244, R181, 0x6 ;  /* 0x000000b5f4040211 */ /* 0x004fe600078e30ff */
[-C--:B-1----:R-:W-:Y:S02]  /*3500*/  MOV R0, R59.reuse ;  /* 0x0000003b00007202 */ /* 0x082fe40000000f00 */
[-C--:B------:R-:W-:Y:S04]  /*3510*/  @P0 ISETP.GE.AND P2, PT, R4, R208.reuse, PT ;  /* 0x000000d00400020c */ /* 0x080fe80003f46270 */
[----:B------:R1:W2:Y:S01]  /*3520*/  MUFU.TANH R105, R6 ;  /* 0x0000000600697308 */ /* 0x0002a20000002400 */
[----:B------:R-:W-:Y:S01]  /*3530*/  FMUL.FTZ R12, R12, c[0x0][0x2ec] ;  /* 0x0000bb000c0c7a20 */ /* 0x000fe20000410000 */
[----:B------:R-:W-:Y:S01]  /*3540*/  @P0 FSEL R0, R59, -INF , !P2 ;  /* 0xff8000003b000808 */ /* 0x000fe20005000000 */
[----:B------:R-:W-:Y:S01]  /*3550*/  FMUL.FTZ R13, R13, c[0x0][0x2ec] ;  /* 0x0000bb000d0d7a20 */ /* 0x000fe20000410000 */
[----:B---3--:R-:W-:Y:S01]  /*3560*/  @P0 IADD3 R5, R4, 0x1, RZ ;  /* 0x0000000104050810 */ /* 0x008fe20007ffe0ff */
[----:B------:R-:W-:Y:S02]  /*3570*/  FMUL.FTZ R14, R14, c[0x0][0x2ec] ;  /* 0x0000bb000e0e7a20 */ /* 0x000fe40000410000 */
[----:B------:R-:W-:Y:S01]  /*3580*/  FMUL.FTZ R16, R16, c[0x0][0x2ec] ;  /* 0x0000bb0010107a20 */ /* 0x000fe20000410000 */
[----:B------:R-:W-:Y:S02]  /*3590*/  @P0 ISETP.GE.AND P3, PT, R5, R208, PT ;  /* 0x000000d00500020c */ /* 0x000fe40003f66270 */
[----:B------:R-:W-:Y:S01]  /*35a0*/  MUFU.TANH R64, R9 ;  /* 0x0000000900407308 */ /* 0x000fe20000002400 */
[--C-:B------:R-:W-:Y:S01]  /*35b0*/  FFMA.FTZ R5, R0, c[0x0][0x23c], -R2.reuse ;  /* 0x00008f0000057a23 */ /* 0x100fe20000010802 */
[-C--:B----4-:R-:W-:Y:S01]  /*35c0*/  MOV R0, R58.reuse ;  /* 0x0000003a00007202 */ /* 0x090fe20000000f00 */
[----:B------:R-:W-:Y:S01]  /*35d0*/  FMUL.FTZ R17, R17, c[0x0][0x2ec] ;  /* 0x0000bb0011117a20 */ /* 0x000fe20000410000 */
[----:B------:R-:W-:Y:S01]  /*35e0*/  @P0 FSEL R0, R58, -INF , !P3 ;  /* 0xff8000003a000808 */ /* 0x000fe20005800000 */
[----:B------:R-:W-:Y:S02]  /*35f0*/  FMUL.FTZ R18, R18, c[0x0][0x2ec] ;  /* 0x0000bb0012127a20 */ /* 0x000fe40000410000 */
[----:B------:R-:W-:Y:S02]  /*3600*/  FMUL.FTZ R19, R19, c[0x0][0x2ec] ;  /* 0x0000bb0013137a20 */ /* 0x000fe40000410000 */
[----:B------:R-:W-:Y:S01]  /*3610*/  FMUL.FTZ R15, R15, c[0x0][0x2ec] ;  /* 0x0000bb000f0f7a20 */ /* 0x000fe20000410000 */
[----:B------:R3:W4:Y:S01]  /*3620*/  MUFU.TANH R104, R7 ;  /* 0x0000000700687308 */ /* 0x0007220000002400 */
[----:B------:R-:W-:Y:S02]  /*3630*/  FFMA.FTZ R59, -R59, R59, 1 ;  /* 0x3f8000003b3b7423 */ /* 0x000fe4000001013b */
[----:B------:R-:W-:Y:S02]  /*3640*/  FFMA.FTZ R58, -R58, R58, 1 ;  /* 0x3f8000003a3a7423 */ /* 0x000fe4000001013a */
[----:B-1----:R-:W-:Y:S02]  /*3650*/  FMUL.FTZ R6, R221, 1.4426950216293334961 ;  /* 0x3fb8aa3bdd067820 */ /* 0x002fe40000410000 */
[----:B------:R-:W-:Y:S02]  /*3660*/  FMUL.FTZ R59, R59, c[0x0][0x2ec] ;  /* 0x0000bb003b3b7a20 */ /* 0x000fe40000410000 */
[----:B------:R-:W-:Y:S01]  /*3670*/  FMUL.FTZ R58, R58, c[0x0][0x2ec] ;  /* 0x0000bb003a3a7a20 */ /* 0x000fe20000410000 */
[----:B------:R2:W-:Y:S10]  /*3680*/  MUFU.EX2 R113, R5 ;  /* 0x0000000500717308 */ /* 0x0005f40000000800 */
[----:B------:R-:W1:Y:S01]  /*3690*/  MUFU.TANH R103, R10 ;  /* 0x0000000a00677308 */ /* 0x000e620000002400 */
[----:B---3--:R-:W-:Y:S01]  /*36a0*/  FFMA.FTZ R7, R0, c[0x0][0x23c], -R2 ;  /* 0x00008f0000077a23 */ /* 0x008fe20000010802 */
[----:B------:R-:W-:Y:S08]  /*36b0*/  FSEL R0, R6, RZ, P1 ;  /* 0x000000ff06007208 */ /* 0x000ff00000800000 */
[----:B------:R3:W-:Y:S01]  /*36c0*/  MUFU.EX2 R111, R7 ;  /* 0x00000007006f7308 */ /* 0x0007e20000000800 */
[----:B--2---:R-:W-:Y:S02]  /*36d0*/  MOV R5, R105 ;  /* 0x0000006900057202 */ /* 0x004fe40000000f00 */
[----:B------:R-:W-:Y:S07]  /*36e0*/  @P0 FSEL R5, R105, -INF , !P2 ;  /* 0xff80000069050808 */ /* 0x000fee0005000000 */
[----:B------:R-:W2:Y:S01]  /*36f0*/  MUFU.TANH R102, R11 ;  /* 0x0000000b00667308 */ /* 0x000ea20000002400 */
[--C-:B------:R-:W-:Y:S01]  /*3700*/  FFMA.FTZ R6, R5, c[0x0][0x23c], -R0.reuse ;  /* 0x00008f0005067a23 */ /* 0x100fe20000010800 */
[----:B----4-:R-:W-:Y:S02]  /*3710*/  MOV R5, R104 ;  /* 0x0000006800057202 */ /* 0x010fe40000000f00 */
[----:B------:R-:W-:Y:S06]  /*3720*/  @P0 FSEL R5, R104, -INF , !P3 ;  /* 0xff80000068050808 */ /* 0x000fec0005800000 */
[----:B------:R4:W-:Y:S01]  /*3730*/  MUFU.EX2 R217, R6 ;  /* 0x0000000600d97308 */ /* 0x0009e20000000800 */
[C---:B---3--:R-:W-:Y:S04]  /*3740*/  @P0 IADD3 R7, R4.reuse, 0x8, RZ ;  /* 0x0000000804070810 */ /* 0x048fe80007ffe0ff */
[-C--:B------:R-:W-:Y:S02]  /*3750*/  @P0 ISETP.GE.AND P1, PT, R7, R208.reuse, PT ;  /* 0x000000d00700020c */ /* 0x080fe40003f26270 */
[C---:B------:R-:W-:Y:S03]  /*3760*/  @P0 IADD3 R7, R4.reuse, 0x9, RZ ;  /* 0x0000000904070810 */ /* 0x040fe60007ffe0ff */
[----:B------:R-:W3:Y:S01]  /*3770*/  MUFU.TANH R63, R12 ;  /* 0x0000000c003f7308 */ /* 0x000ee20000002400 */
        /* <DEDUP_REMOVED lines=24> */
[----:B--2---:R-:W-:Y:S02]  /*3900*/  MOV R5, R102 ;  /* 0x0000006600057202 */ /* 0x004fe40000000f00 */
[----:B------:R-:W-:Y:S02]  /*3910*/  @P0 FSEL R5, R102, -INF , !P2 ;  /* 0xff80000066050808 */ /* 0x000fe40005000000 */
[----:B------:R-:W-:Y:S04]  /*3920*/  @P0 ISETP.GE.AND P2, PT, R7, R208, PT ;  /* 0x000000d00700020c */ /* 0x000fe80003f46270 */
[----:B------:R1:W-:Y:S01]  /*3930*/  MUFU.EX2 R182, R6 ;  /* 0x0000000600b67308 */ /* 0x0003e20000000800 */
[C---:B------:R-:W-:Y:S02]  /*3940*/  @P0 IADD3 R7, R4.reuse, 0x18, RZ ;  /* 0x0000001804070810 */ /* 0x040fe40007ffe0ff */
[----:B------:R-:W-:Y:S01]  /*3950*/  @P0 IADD3 R4, R4, 0x19, RZ ;  /* 0x0000001904040810 */ /* 0x000fe20007ffe0ff */
[----:B-1----:R-:W-:Y:S01]  /*3960*/  FFMA.FTZ R6, R5, c[0x0][0x23c], -R0 ;  /* 0x00008f0005067a23 */ /* 0x002fe20000010800 */
[----:B---3--:R-:W-:Y:S02]  /*3970*/  MOV R5, R63 ;  /* 0x0000003f00057202 */ /* 0x008fe40000000f00 */
        /* <DEDUP_REMOVED lines=106> */
[C---:B------:R-:W-:Y:S02]  /*4020*/  FADD.FTZ R4, -R2.reuse, R13 ;  /* 0x0000000d02047221 */ /* 0x040fe40000010100 */
[C---:B------:R-:W-:Y:S02]  /*4030*/  FADD.FTZ R9, -R2.reuse, R9 ;  /* 0x0000000902097221 */ /* 0x040fe40000010100 */
[----:B------:R-:W-:Y:S02]  /*4040*/  FMUL.FTZ R8, R109, R8 ;  /* 0x000000086d087220 */ /* 0x000fe40000410000 */
[----:B------:R-:W-:Y:S02]  /*4050*/  FMUL.FTZ R58, R5, R58 ;  /* 0x0000003a053a7220 */ /* 0x000fe40000410000 */
[C---:B------:R-:W-:Y:S02]  /*4060*/  FADD.FTZ R5, -R2.reuse, R16 ;  /* 0x0000001002057221 */ /* 0x040fe40000010100 */
[----:B------:R-:W-:Y:S02]  /*4070*/  FADD.FTZ R17, -R2, R17 ;  /* 0x0000001102117221 */ /* 0x000fe40000010100 */
[----:B------:R-:W-:Y:S02]  /*4080*/  FMUL.FTZ R53, R53, c[0x0][0x2ec] ;  /* 0x0000bb0035357a20 */ /* 0x000fe40000410000 */
[----:B------:R-:W-:Y:S02]  /*4090*/  FMUL.FTZ R2, R112, R12 ;  /* 0x0000000c70027220 */ /* 0x000fe40000410000 */
[----:B------:R-:W-:Y:S02]  /*40a0*/  FMUL.FTZ R4, R110, R4 ;  /* 0x000000046e047220 */ /* 0x000fe40000410000 */
[----:B------:R-:W-:Y:S02]  /*40b0*/  FMUL.FTZ R53, R8, R53 ;  /* 0x0000003508357220 */ /* 0x000fe40000410000 */
[----:B------:R-:W-:Y:S02]  /*40c0*/  FMUL.FTZ R8, R106, R17 ;  /* 0x000000116a087220 */ /* 0x000fe40000410000 */
        /* <DEDUP_REMOVED lines=9> */
[----:B------:R-:W-:Y:S02]  /*4160*/  FMUL.FTZ R2, R217, R2 ;  /* 0x00000002d9027220 */ /* 0x000fe40000410000 */
[----:B------:R-:W-:Y:S02]  /*4170*/  FMUL.FTZ R4, R183, R4 ;  /* 0x00000004b7047220 */ /* 0x000fe40000410000 */
[----:B------:R-:W-:Y:S02]  /*4180*/  FMUL.FTZ R17, R17, c[0x0][0x2ec] ;  /* 0x0000bb0011117a20 */ /* 0x000fe40000410000 */
[----:B------:R-:W-:Y:S02]  /*4190*/  FMUL.FTZ R16, R16, c[0x0][0x2ec] ;  /* 0x0000bb0010107a20 */ /* 0x000fe40000410000 */
[----:B------:R-:W-:Y:S02]  /*41a0*/  FFMA.FTZ R52, -R64, R64, 1 ;  /* 0x3f80000040347423 */ /* 0x000fe40000010140 */
[----:B------:R-:W-:Y:S02]  /*41b0*/  FFMA.FTZ R54, -R60, R60, 1 ;  /* 0x3f8000003c367423 */ /* 0x000fe4000001013c */
        /* <DEDUP_REMOVED lines=51> */
[----:B------:R-:W-:Y:S01]  /*44f0*/  LEA.HI.X.SX32 R5, R5, R215, 0x1, P1 ;  /* 0x000000d705057211 */ /* 0x000fe200008f0eff */
[--C-:B------:R-:W-:Y:S01]  /*4500*/  IMAD.IADD R204, R204, 0x1, R0.reuse ;  /* 0x00000001cccc7824 */ /* 0x100fe200078e0200 */
[----:B------:R-:W-:Y:S01]  /*4510*/  @!P3 LEA R8, P1, R9, R4, 0x6 ;  /* 0x000000040908b211 */ /* 0x000fe200078230ff */
[----:B------:R-:W-:Y:S01]  /*4520*/  IMAD.IADD R209, R209, 0x1, R0 ;  /* 0x00000001d1d17824 */ /* 0x000fe200078e0200 */
[C---:B------:R-:W-:Y:S01]  /*4530*/  LEA.HI.X R7, R9.reuse, R7, R18, 0x5, P4 ;  /* 0x0000000709077211 */ /* 0x040fe200020f2c12 */
[----:B------:R-:W-:Y:S01]  /*4540*/  IMAD.IADD R186, R186, 0x1, R0 ;  /* 0x00000001baba7824 */ /* 0x000fe200078e0200 */
[----:B------:R1:W-:Y:S01]  /*4550*/  @P3 STS [R204], RZ ;  /* 0x000000ffcc003388 */ /* 0x0003e20000000800 */
[----:B------:R-:W-:Y:S02]  /*4560*/  @!P3 LEA.HI.X R9, R9, R5, R18, 0x6, P1 ;  /* 0x000000050909b211 */ /* 0x000fe400008f3412 */
[C---:B------:R-:W-:Y:S01]  /*4570*/  @!P2 LEA R6, P4, R2.reuse, R214, 0x1 ;  /* 0x000000d60206a211 */ /* 0x040fe200078808ff */
[----:B------:R1:W-:Y:S01]  /*4580*/  @P3 STS [R204+0x4], RZ ;  /* 0x000004ffcc003388 */ /* 0x0003e20000000800 */
[----:B------:R-:W-:Y:S02]  /*4590*/  IMAD.MOV.U32 R214, RZ, RZ, R4 ;  /* 0x000000ffffd67224 */ /* 0x000fe400078e0004 */
[----:B------:R-:W-:Y:S01]  /*45a0*/  @!P2 LEA.HI.X R7, R2, R215, R7, 0x1, P4 ;  /* 0x000000d70207a211 */ /* 0x000fe200020f0c07 */
[----:B------:R1:W-:Y:S01]  /*45b0*/  @P3 STS [R204+0x8], RZ ;  /* 0x000008ffcc003388 */ /* 0x0003e20000000800 */
[----:B------:R-:W-:Y:S03]  /*45c0*/  IMAD.MOV.U32 R215, RZ, RZ, R5 ;  /* 0x000000ffffd77224 */ /* 0x000fe600078e0005 */
        /* <DEDUP_REMOVED lines=30> */
.L_x_802:
        /* <DEDUP_REMOVED lines=106> */
.L_x_803:
        /* <DEDUP_REMOVED lines=11> */
[----:B------:R-:W-:Y:S02]  /*4f00*/  LEA R206, P1, R2, R206, 0x2 ;  /* 0x000000ce02ce7211 */ /* 0x000fe400078210ff */
        /* <DEDUP_REMOVED lines=58> */
[-C--:B------:R-:W-:Y:S02]  /*52b0*/  LEA R104, P2, R211, R100.reuse, 0x2 ;  /* 0x00000064d3687211 */ /* 0x080fe400078410ff */
[-C--:B------:R-:W-:Y:S01]  /*52c0*/  LEA R112, P1, R245, R100.reuse, 0x2 ;  /* 0x00000064f5707211 */ /* 0x080fe200078210ff */
        /* <DEDUP_REMOVED lines=10> */
[CC--:B------:R-:W-:Y:S02]  /*5370*/  LEA R102, P3, R217.reuse, R100.reuse, 0x2 ;  /* 0x00000064d9667211 */ /* 0x0c0fe400078610ff */
        /* <DEDUP_REMOVED lines=256> */
.L_x_805:
        /* <DEDUP_REMOVED lines=15> */
.L_x_806:
        /* <DEDUP_REMOVED lines=41> */
.L_x_808:
[----:B------:R-:W-:Y:S05]  /*6700*/  BSYNC B0 ;  /* 0x0000000000007941 */ /* 0x000fea0003800000 */
.L_x_807:
        /* <DEDUP_REMOVED lines=18> */
.L_x_810:
[----:B------:R-:W-:Y:S05]  /*6830*/  BSYNC B0 ;  /* 0x0000000000007941 */ /* 0x000fea0003800000 */
.L_x_809:
        /* <DEDUP_REMOVED lines=23> */
.L_x_812:
[----:B------:R-:W-:Y:S05]  /*69b0*/  BSYNC B0 ;  /* 0x0000000000007941 */ /* 0x000fea0003800000 */
.L_x_811:
        /* <DEDUP_REMOVED lines=16> */
.L_x_783:
        /* <DEDUP_REMOVED lines=19> */
.L_x_814:
        /* <DEDUP_REMOVED lines=15> */
.L_x_815:
        /* <DEDUP_REMOVED lines=30> */
.L_x_817:
[----:B------:R-:W-:Y:S05]  /*6ec0*/  BSYNC B0 ;  /* 0x0000000000007941 */ /* 0x000fea0003800000 */
.L_x_816:
        /* <DEDUP_REMOVED lines=18> */
.L_x_819:
[----:B------:R-:W-:Y:S05]  /*6ff0*/  BSYNC B0 ;  /* 0x0000000000007941 */ /* 0x000fea0003800000 */
.L_x_818:
        /* <DEDUP_REMOVED lines=23> */
.L_x_821:
[----:B------:R-:W-:Y:S05]  /*7170*/  BSYNC B0 ;  /* 0x0000000000007941 */ /* 0x000fea0003800000 */
.L_x_820:
        /* <DEDUP_REMOVED lines=14> */
.L_x_813:
[----:B------:R-:W-:Y:S05]  /*7260*/  BSYNC B1 ;  /* 0x0000000000017941 */ /* 0x000fea0003800000 */
.L_x_778:
[----:B------:R-:W-:-:S04]  /*7270*/  IADD3 R244, R244, c[0x0][0xc], RZ ;  /* 0x00000300f4f47a10 */ /* 0x000fc80007ffe0ff */
[----:B------:R-:W-:-:S13]  /*7280*/  ISETP.GE.AND P0, PT, R244, UR4, PT ;  /* 0x00000004f4007c0c */ /* 0x000fda000bf06270 */
[----:B------:R-:W-:Y:S01]  /*7290*/  @P0 CALL.REL.NOINC `(.L_x_822) ;  /* 0x0000001000000944 */ /* 0x000fe20003c00000 */
[----:B------:R-:W-:Y:S05]  /*72a0*/  BRA `(.L_x_823) ;  /* 0xffff963000007947 */ /* 0x000fea000383ffff */
.L_x_822:
[----:B------:R-:W-:Y:S05]  /*72b0*/  EXIT ;  /* 0x000000000000794d */ /* 0x000fea0003800000 */
.L_x_824:
        /* <DEDUP_REMOVED lines=12> */
.L_x_2064:


//--------------------- .text._ZN5flash44flash_bwd_dq_dk_dv_loop_seqk_parallel_kernelI23Flash_bwd_kernel_traitsILi128ELi64ELi64ELi8ELi4ELi2ELi2ELb1ELb0EN7cutlass10bfloat16_tE19Flash_kernel_traitsILi128ELi64ELi64ELi8ES3_EELb1ELb0ELb1ELb0ELb0ELb0ELb0EEEvNS_16Flash_bwd_paramsE --------------------------
	.section	.text._ZN5flash44flash_bwd_dq_dk_dv_loop_seqk_parallel_kernelI23Flash_bwd_kernel_traitsILi128ELi64ELi64ELi8ELi4ELi2ELi2ELb1ELb0EN7cutlass10bfloat16_tE19Flash_kernel_traitsILi128ELi64ELi64ELi8ES3_EELb1ELb0ELb1ELb0ELb0ELb0ELb0EEEvNS_16Flash_bwd_paramsE,"ax",@progbits
	.sectioninfo	@"SHI_REGISTERS=255"
	.align	128
        .global         _ZN5flash44flash_bwd_dq_dk_dv_loop_seqk_parallel_kernelI23Flash_bwd_kernel_traitsILi128ELi64ELi64ELi8ELi4ELi2ELi2ELb1ELb0EN7cutlass10bfloat16_tE19Flash_kernel_traitsILi128ELi64ELi64ELi8ES3_EELb1ELb0ELb1ELb0ELb0ELb0ELb0EEEvNS_16Flash_bwd_paramsE
        .type           _ZN5flash44flash_bwd_dq_dk_dv_loop_seqk_parallel_kernelI23Flash_bwd_kernel_traitsILi128ELi64ELi64ELi8ELi4ELi2ELi2ELb1ELb0EN7cutlass10bfloat16_tE19Flash_kernel_traitsILi128ELi64ELi64ELi8ES3_EELb1ELb0ELb1ELb0ELb0ELb0ELb0EEEvNS_16Flash_bwd_paramsE,@function
        .size           _ZN5flash44flash_bwd_dq_dk_dv_loop_seqk_parallel_kernelI23Flash_bwd_kernel_traitsILi128ELi64ELi64ELi8ELi4ELi2ELi2ELb1ELb0EN7cutlass10bfloat16_tE19Flash_kernel_traitsILi128ELi64ELi64ELi8ES3_EELb1ELb0ELb1ELb0ELb0ELb0ELb0EEEvNS_16Flash_bwd_paramsE,(.L_x_2065 - _ZN5flash44flash_bwd_dq_dk_dv_loop_seqk_parallel_kernelI23Flash_bwd_kernel_traitsILi128ELi64ELi64ELi8ELi4ELi2ELi2ELb1ELb0EN7cutlass10bfloat16_tE19Flash_kernel_traitsILi128ELi64ELi64ELi8ES3_EELb1ELb0ELb1ELb0ELb0ELb0ELb0EEEvNS_16Flash_bwd_paramsE)
        .other          _ZN5flash44flash_bwd_dq_dk_dv_loop_seqk_parallel_kernelI23Flash_bwd_kernel_traitsILi128ELi64ELi64ELi8ELi4ELi2ELi2ELb1ELb0EN7cutlass10bfloat16_tE19Flash_kernel_traitsILi128ELi64ELi64ELi8ES3_EELb1ELb0ELb1ELb0ELb0ELb0ELb0EEEvNS_16Flash_bwd_paramsE,@"STO_CUDA_ENTRY STV_DEFAULT"
_ZN5flash44flash_bwd_dq_dk_dv_loop_seqk_parallel_kernelI23Flash_bwd_kernel_traitsILi128ELi64ELi64ELi8ELi4ELi2ELi2ELb1ELb0EN7cutlass10bfloat16_tE19Flash_kernel_traitsILi128ELi64ELi64ELi8ES3_EELb1ELb0ELb1ELb0ELb0ELb0ELb0EEEvNS_16Flash_bwd_paramsE:
.text._ZN5flash44flash_bwd_dq_dk_dv_loop_seqk_parallel_kernelI23Flash_bwd_kernel_traitsILi128ELi64ELi64ELi8ELi4ELi2ELi2ELb1ELb0EN7cutlass10bfloat16_tE19Flash_kernel_traitsILi128ELi64ELi64ELi8ES3_EELb1ELb0ELb1ELb0ELb0ELb0ELb0EEEvNS_16Flash_bwd_paramsE:
        /* <DEDUP_REMOVED lines=13> */
[----:B------:R-:W2:Y:S01]  /*00d0*/  S2R R214, SR_CTAID.Y ;  /* 0x0000000000d67919 */ /* 0x000ea20000002600 */
[----:B------:R-:W-:-:S03]  /*00e0*/  ULDC.U8 UR6, c[0x0][0x2d8] ;  /* 0x0000b60000067ab9 */ /* 0x000fc60000000000 */
[----:B------:R-:W3:Y:S01]  /*00f0*/  S2R R231, SR_CTAID.Z ;  /* 0x0000000000e77919 */ /* 0x000ee20000002700 */
[----:B-1----:R-:W-:-:S04]  /*0100*/  SHF.R.S32.HI R3, RZ, 0x1f, R4 ;  /* 0x0000001fff037819 */ /* 0x002fc80000011404 */
[CC--:B------:R-:W-:Y:S02]  /*0110*/  LEA.HI R7, R3.reuse, R4.reuse, RZ, 0x5 ;  /* 0x0000000403077211 */ /* 0x0c0fe400078f28ff */
[CC--:B------:R-:W-:Y:S02]  /*0120*/  LEA.HI R218, R3.reuse, R4.reuse, RZ, 0x2 ;  /* 0x0000000403da7211 */ /* 0x0c0fe400078f10ff */
[CC--:B------:R-:W-:Y:S02]  /*0130*/  LEA.HI R14, R3.reuse, R4.reuse, RZ, 0x3 ;  /* 0x00000004030e7211 */ /* 0x0c0fe400078f18ff */
[CC--:B------:R-:W-:Y:S02]  /*0140*/  LEA.HI R8, R3.reuse, R4.reuse, RZ, 0x4 ;  /* 0x0000000403087211 */ /* 0x0c0fe400078f20ff */
[CC--:B------:R-:W-:Y:S02]  /*0150*/  LEA.HI R208, R3.reuse, R4.reuse, RZ, 0x7 ;  /* 0x0000000403d07211 */ /* 0x0c0fe400078f38ff */
[----:B------:R-:W-:-:S02]  /*0160*/  LEA.HI R11, R3, R4, RZ, 0x6 ;  /* 0x00000004030b7211 */ /* 0x000fc400078f30ff */
[--C-:B------:R-:W-:Y:S02]  /*0170*/  SHF.R.S32.HI R0, RZ, 0x5, R7.reuse ;  /* 0x00000005ff007819 */ /* 0x100fe40000011407 */
[----:B------:R-:W-:Y:S02]  /*0180*/  SHF.R.S32.HI R209, RZ, 0x1f, R7 ;  /* 0x0000001fffd17819 */ /* 0x000fe40000011407 */
[----:B------:R-:W-:Y:S02]  /*0190*/  LOP3.LUT R3, R218, 0x7ffffffc, RZ, 0xc0, !PT ;  /* 0x7ffffffcda037812 */ /* 0x000fe400078ec0ff */
[--C-:B------:R-:W-:Y:S02]  /*01a0*/  SHF.R.S32.HI R15, RZ, 0x2, R218.reuse ;  /* 0x00000002ff0f7819 */ /* 0x100fe400000114da */
[----:B------:R-:W-:Y:S02]  /*01b0*/  SHF.R.S32.HI R218, RZ, 0x1f, R218 ;  /* 0x0000001fffda7819 */ /* 0x000fe400000114da */
[----:B------:R-:W-:-:S02]  /*01c0*/  LOP3.LUT R9, R7, 0xffffffe0, RZ, 0xc0, !PT ;  /* 0xffffffe007097812 */ /* 0x000fc400078ec0ff */
[----:B------:R-:W-:Y:S02]  /*01d0*/  LOP3.LUT R5, R14, 0xfffffff8, RZ, 0xc0, !PT ;  /* 0xfffffff80e057812 */ /* 0x000fe400078ec0ff */
[----:B------:R-:W-:Y:S01]  /*01e0*/  LOP3.LUT R13, R8, 0xfffffff0, RZ, 0xc0, !PT ;  /* 0xfffffff0080d7812 */ /* 0x000fe200078ec0ff */
[C---:B------:R-:W-:Y:S01]  /*01f0*/  IMAD.IADD R9, R4.reuse, 0x1, -R9 ;  /* 0x0000000104097824 */ /* 0x040fe200078e0a09 */
[-C--:B------:R-:W-:Y:S01]  /*0200*/  LEA.HI R209, R209, R0.reuse, RZ, 0x2 ;  /* 0x00000000d1d17211 */ /* 0x080fe200078f10ff */
[C---:B------:R-:W-:Y:S01]  /*0210*/  IMAD.IADD R5, R4.reuse, 0x1, -R5 ;  /* 0x0000000104057824 */ /* 0x040fe200078e0a05 */
[----:B------:R-:W-:Y:S01]  /*0220*/  LEA.HI R7, R7, R0, RZ, 0x1 ;  /* 0x0000000007077211 */ /* 0x000fe200078f08ff */
[C---:B------:R-:W-:Y:S01]  /*0230*/  IMAD.IADD R13, R4.reuse, 0x1, -R13 ;  /* 0x00000001040d7824 */ /* 0x040fe200078e0a0d */
[----:B------:R-:W-:Y:S01]  /*0240*/  SHF.R.S32.HI R211, RZ, 0x3, R14 ;  /* 0x00000003ffd37819 */ /* 0x000fe2000001140e */
[----:B------:R-:W-:Y:S01]  /*0250*/  IMAD.IADD R4, R4, 0x1, -R3 ;  /* 0x0000000104047824 */ /* 0x000fe200078e0a03 */
[----:B------:R-:W-:Y:S01]  /*0260*/  LEA.HI R218, R218, R15, RZ, 0x3 ;  /* 0x0000000fdada7211 */ /* 0x000fe200078f18ff */
[----:B------:R-:W-:Y:S01]  /*0270*/  IMAD.SHL.U32 R212, R5, 0x8, RZ ;  /* 0x0000000805d47824 */ /* 0x000fe200078e00ff */
[----:B------:R-:W-:Y:S01]  /*0280*/  LOP3.LUT R209, R209, 0xfffffffc, RZ, 0xc0, !PT ;  /* 0xfffffffcd1d17812 */ /* 0x000fe200078ec0ff */
[----:B------:R-:W-:Y:S01]  /*0290*/  IMAD.SHL.U32 R3, R211, 0x40, RZ ;  /* 0x00000040d3037824 */ /* 0x000fe200078e00ff */
[----:B------:R-:W-:Y:S01]  /*02a0*/  LOP3.LUT R7, R7, 0xfffffffe, RZ, 0xc0, !PT ;  /* 0xfffffffe07077812 */ /* 0x000fe200078ec0ff */
[----:B------:R-:W-:Y:S01]  /*02b0*/  IMAD.SHL.U32 R4, R4, 0x2, RZ ;  /* 0x0000000204047824 */ /* 0x000fe200078e00ff */
[----:B------:R-:W-:Y:S01]  /*02c0*/  SHF.R.S32.HI R17, RZ, 0x4, R8 ;  /* 0x00000004ff117819 */ /* 0x000fe20000011408 */
[----:B------:R-:W-:Y:S01]  /*02d0*/  IMAD.IADD R209, R0, 0x1, -R209 ;  /* 0x0000000100d17824 */ /* 0x000fe200078e0ad1 */
[----:B------:R-:W-:Y:S01]  /*02e0*/  LOP3.LUT R218, R218, 0xfffffff8, RZ, 0xc0, !PT ;  /* 0xfffffff8dada7812 */ /* 0x000fe200078ec0ff */
[----:B------:R-:W-:Y:S01]  /*02f0*/  IMAD.IADD R7, R0, 0x1, -R7 ;  /* 0x0000000100077824 */ /* 0x000fe200078e0a07 */
[----:B------:R-:W-:Y:S01]  /*0300*/  SHF.R.S32.HI R2, RZ, 0x1f, R9 ;  /* 0x0000001fff027819 */ /* 0x000fe20000011409 */
[----:B------:R-:W-:Y:S01]  /*0310*/  IMAD R216, R209, 0x400, R4 ;  /* 0x00000400d1d87824 */ /* 0x000fe200078e0204 */
[----:B------:R-:W-:Y:S01]  /*0320*/  LEA.HI R8, R8, R17, RZ, 0x1 ;  /* 0x0000001108087211 */ /* 0x000fe200078f08ff */
[----:B------:R-:W-:Y:S01]  /*0330*/  IMAD.IADD R218, R15, 0x1, -R218 ;  /* 0x000000010fda7824 */ /* 0x000fe200078e0ada */
[----:B------:R-:W-:-:S02]  /*0340*/  LOP3.LUT P4, RZ, R5, 0x2, RZ, 0xc0, !PT ;  /* 0x0000000205ff7812 */ /* 0x000fc4000788c0ff */
[C---:B------:R-:W-:Y:S01]  /*0350*/  LOP3.LUT P3, RZ, R5.reuse, 0x4, RZ, 0xc0, !PT ;  /* 0x0000000405ff7812 */ /* 0x040fe2000786c0ff */
[----:B------:R-:W-:Y:S01]  /*0360*/  IMAD.SHL.U32 R5, R5, 0x40, RZ ;  /* 0x0000004005057824 */ /* 0x000fe200078e00ff */
[----:B------:R-:W-:Y:S02]  /*0370*/  SHF.R.S32.HI R0, RZ, 0x1f, R13 ;  /* 0x0000001fff007819 */ /* 0x000fe4000001140d */
[----:B------:R-:W-:Y:S02]  /*0380*/  LOP3.LUT R3, R3, 0x1c0, RZ, 0xc0, !PT ;  /* 0x000001c003037812 */ /* 0x000fe400078ec0ff */
[----:B------:R-:W-:Y:S02]  /*0390*/  LEA.HI R2, R2, R9, RZ, 0x2 ;  /* 0x0000000902027211 */ /* 0x000fe400078f10ff */
[----:B------:R-:W-:Y:S02]  /*03a0*/  LOP3.LUT R8, R8, 0xfffffffe, RZ, 0xc0, !PT ;  /* 0xfffffffe08087812 */ /* 0x000fe400078ec0ff */
[----:B------:R-:W-:Y:S01]  /*03b0*/  LEA.HI R9, R0, R13, RZ, 0x3 ;  /* 0x0000000d00097211 */ /* 0x000fe200078f18ff */
[----:B------:R-:W-:Y:S01]  /*03c0*/  IMAD.SHL.U32 R0, R7, 0x10, RZ ;  /* 0x0000001007007824 */ /* 0x000fe200078e00ff */
[----:B------:R-:W-:Y:S01]  /*03d0*/  SHF.R.U32.HI R210, RZ, 0x3, R3 ;  /* 0x00000003ffd27819 */ /* 0x000fe20000011603 */
[----:B------:R-:W-:Y:S01]  /*03e0*/  IMAD.IADD R8, R17, 0x1, -R8 ;  /* 0x0000000111087824 */ /* 0x000fe200078e0a08 */
[----:B------:R-:W-:-:S02]  /*03f0*/  LOP3.LUT R5, R5, 0x1c0, RZ, 0xc0, !PT ;  /* 0x000001c005057812 */ /* 0x000fc400078ec0ff */
[----:B------:R-:W-:Y:S02]  /*0400*/  LOP3.LUT R12, R218, 0x1, RZ, 0xc0, !PT ;  /* 0x00000001da0c7812 */ /* 0x000fe400078ec0ff */
[----:B------:R-:W-:Y:S02]  /*0410*/  LOP3.LUT R3, R3, 0x38, R212, 0xf8, !PT ;  /* 0x0000003803037812 */ /* 0x000fe400078ef8d4 */
[----:B------:R-:W-:Y:S02]  /*0420*/  LOP3.LUT R201, R5, 0x10, R0, 0xf8, !PT ;  /* 0x0000001005c97812 */ /* 0x000fe400078ef800 */
[----:B------:R-:W-:Y:S02]  /*0430*/  ISETP.NE.U32.AND P0, PT, R12, 0x1, PT ;  /* 0x000000010c00780c */ /* 0x000fe40003f05070 */
[----:B------:R-:W-:Y:S02]  /*0440*/  LOP3.LUT R210, R3, R210, RZ, 0x3c, !PT ;  /* 0x000000d203d27212 */ /* 0x000fe400078e3cff */
[----:B------:R-:W-:-:S02]  /*0450*/  LOP3.LUT R3, R5, 0x8, R14, 0xf8, !PT ;  /* 0x0000000805037812 */ /* 0x000fc400078ef80e */
[----:B------:R-:W-:Y:S01]  /*0460*/  SHF.R.U32.HI R0, RZ, 0x3, R5 ;  /* 0x00000003ff007819 */ /* 0x000fe20000011605 */
[----:B------:R-:W-:Y:S01]  /*0470*/  IMAD.SHL.U32 R5, R8, 0x200, RZ ;  /* 0x0000020008057824 */ /* 0x000fe200078e00ff */
[----:B------:R-:W-:Y:S02]  /*0480*/  SHF.R.S32.HI R208, RZ, 0x7, R208 ;  /* 0x00000007ffd07819 */ /* 0x000fe400000114d0 */
[----:B------:R-:W-:Y:S02]  /*0490*/  LOP3.LUT R6, R9, 0xfffffff8, RZ, 0xc0, !PT ;  /* 0xfffffff809067812 */ /* 0x000fe400078ec0ff */
[----:B------:R-:W-:Y:S01]  /*04a0*/  SHF.R.S32.HI R11, RZ, 0x6, R11 ;  /* 0x00000006ff0b7819 */ /* 0x000fe2000001140b */
[----:B------:R-:W-:Y:S01]  /*04b0*/  IMAD R10, R208, 0x800, R5 ;  /* 0x00000800d00a7824 */ /* 0x000fe200078e0205 */
[----:B------:R-:W-:Y:S01]  /*04c0*/  LOP3.LUT R201, R201, 0x8, R14, 0xf8, !PT ;  /* 0x00000008c9c97812 */ /* 0x000fe200078ef80e */
[----:B------:R-:W-:Y:S01]  /*04d0*/  IMAD.IADD R6, R13, 0x1, -R6 ;  /* 0x000000010d067824 */ /* 0x000fe200078e0a06 */
[C---:B------:R-:W-:Y:S01]  /*04e0*/  R2P PR, R218.reuse, 0x6 ;  /* 0x00000006da007804 */ /* 0x040fe20000000000 */
[----:B------:R-:W-:Y:S01]  /*04f0*/  IMAD.SHL.U32 R218, R218, 0x40, RZ ;  /* 0x00000040dada7824 */ /* 0x000fe200078e00ff */
[----:B------:R-:W-:Y:S01]  /*0500*/  LOP3.LUT R201, R5, R201, R0, 0xf6, !PT ;  /* 0x000000c905c97212 */ /* 0x000fe200078ef600 */
[----:B------:R-:W-:Y:S01]  /*0510*/  IMAD R210, R11, 0x200, R210 ;  /* 0x000002000bd27824 */ /* 0x000fe200078e02d2 */
[----:B------:R-:W-:Y:S01]  /*0520*/  LOP3.LUT R3, R3, R0, RZ, 0x3c, !PT ;  /* 0x0000000003037212 */ /* 0x000fe200078e3cff */
[----:B------:R-:W-:Y:S01]  /*0530*/  IMAD.SHL.U32 R11, R11, 0x8, RZ ;  /* 0x000000080b0b7824 */ /* 0x000fe200078e00ff */
[----:B------:R-:W-:Y:S01]  /*0540*/  LOP3.LUT R218, R218, 0x1c0, RZ, 0xc0, !PT ;  /* 0x000001c0dada7812 */ /* 0x000fe200078ec0ff */
[----:B------:R-:W-:Y:S01]  /*0550*/  IMAD.SHL.U32 R5, R208, 0x20, RZ ;  /* 0x00000020d0057824 */ /* 0x000fe200078e00ff */
[----:B------:R-:W-:Y:S01]  /*0560*/  SEL R192, R192, 0xffffffe0, !P4 ;  /* 0xffffffe0c0c07807 */ /* 0x000fe20006000000 */
[----:B------:R-:W-:Y:S01]  /*0570*/  IMAD.SHL.U32 R6, R6, 0x40, RZ ;  /* 0x0000004006067824 */ /* 0x000fe200078e00ff */
[----:B------:R-:W-:Y:S01]  /*0580*/  LOP3.LUT R11, R11, 0x18, RZ, 0xc0, !PT ;  /* 0x000000180b0b7812 */ /* 0x000fe200078ec0ff */
[----:B------:R-:W-:Y:S01]  /*0590*/  IMAD.IADD R3, R10, 0x1, R3 ;  /* 0x000000010a037824 */ /* 0x000fe200078e0203 */
[----:B------:R-:W-:Y:S01]  /*05a0*/  SHF.R.U32.HI R0, RZ, 0x3, R218 ;  /* 0x00000003ff007819 */ /* 0x000fe200000116da */
[----:B------:R-:W-:Y:S01]  /*05b0*/  IMAD.SHL.U32 R10, R8, 0x20, RZ ;  /* 0x00000020080a7824 */ /* 0x000fe200078e00ff */
[----:B------:R-:W-:Y:S01]  /*05c0*/  LOP3.LUT R5, R218, 0x20, R5, 0xf8, !PT ;  /* 0x00000020da057812 */ /* 0x000fe200078ef805 */
[C---:B------:R-:W-:Y:S01]  /*05d0*/  IMAD R192, R3.reuse, 0x2, R192 ;  /* 0x0000000203c07824 */ /* 0x040fe200078e02c0 */
[----:B------:R-:W-:Y:S01]  /*05e0*/  LOP3.LUT R6, R6, 0x1c0, RZ, 0xc0, !PT ;  /* 0x000001c006067812 */ /* 0x000fe200078ec0ff */
[----:B------:R-:W-:Y:S01]  /*05f0*/  IMAD.SHL.U32 R202, R3, 0x2, RZ ;  /* 0x0000000203ca7824 */ /* 0x000fe200078e00ff */
[----:B------:R-:W-:-:S02]  /*0600*/  LOP3.LUT R218, R0, R218, R11, 0x1e, !PT ;  /* 0x000000da00da7212 */ /* 0x000fc400078e1e0b */
[----:B------:R-:W-:Y:S01]  /*0610*/  LOP3.LUT R5, R5, R0, RZ, 0x3c, !PT ;  /* 0x0000000005057212 */ /* 0x000fe200078e3cff */
[----:B------:R-:W-:Y:S01]  /*0620*/  IMAD.SHL.U32 R0, R9, 0x40, RZ ;  /* 0x0000004009007824 */ /* 0x000fe200078e00ff */
[----:B------:R-:W-:Y:S01]  /*0630*/  LOP3.LUT R203, R11, 0x20, R10, 0xf8, !PT ;  /* 0x000000200bcb7812 */ /* 0x000fe200078ef80a */
[----:B------:R-:W-:Y:S01]  /*0640*/  IMAD.SHL.U32 R11, R8, 0x8, RZ ;  /* 0x00000008080b7824 */ /* 0x000fe200078e00ff */
[----:B------:R-:W-:Y:S01]  /*0650*/  SHF.R.U32.HI R200, RZ, 0x3, R6 ;  /* 0x00000003ffc87819 */ /* 0x000fe20000011606 */
[----:B------:R-:W-:Y:S01]  /*0660*/  IMAD.IADD R216, R216, 0x1, R5 ;  /* 0x00000001d8d87824 */ /* 0x000fe200078e0205 */
[----:B------:R-:W-:Y:S01]  /*0670*/  LOP3.LUT R0, R0, 0xfffffe00, RZ, 0xc0, !PT ;  /* 0xfffffe0000007812 */ /* 0x000fe200078ec0ff */
[----:B------:R-:W-:Y:S01]  /*0680*/  IMAD R9, R7, 0x400, R4 ;  /* 0x0000040007097824 */ /* 0x000fe200078e0204 */
[----:B------:R-:W-:Y:S01]  /*0690*/  LOP3.LUT R203, R200, R203, R6, 0x1e, !PT ;  /* 0x000000cbc8cb7212 */ /* 0x000fe200078e1e06 */
[----:B------:R-:W-:Y:S01]  /*06a0*/  IMAD.SHL.U32 R216, R216, 0x2, RZ ;  /* 0x00000002d8d87824 */ /* 0x000fe200078e00ff */
[----:B------:R-:W-:Y:S01]  /*06b0*/  LOP3.LUT R11, R6, 0x8, R11, 0xf8, !PT ;  /* 0x00000008060b7812 */ /* 0x000fe200078ef80b */
[--C-:B------:R-:W-:Y:S01]  /*06c0*/  IMAD R5, R209, 0x400, R0.reuse ;  /* 0x00000400d1057824 */ /* 0x100fe200078e0200 */
[----:B------:R-:W-:Y:S01]  /*06d0*/  LOP3.LUT R203, R203, R0, RZ, 0xfc, !PT ;  /* 0x00000000cbcb7212 */ /* 0x000fe200078efcff */
[----:B------:R-:W-:Y:S01]  /*06e0*/  IMAD R7, R7, 0x400, R0 ;  /* 0x0000040007077824 */ /* 0x000fe200078e0200 */
[----:B------:R-:W-:Y:S01]  /*06f0*/  LOP3.LUT R200, R11, R200, RZ, 0x3c, !PT ;  /* 0x000000c80bc87212 */ /* 0x000fe200078e3cff */
[----:B------:R-:W-:Y:S01]  /*0700*/  IMAD.MOV.U32 R0, RZ, RZ, 0x40 ;  /* 0x00000040ff007424 */ /* 0x000fe200078e00ff */
[----:B------:R-:W-:Y:S01]  /*0710*/  SHF.R.S32.HI R2, RZ, 0x2, R2 ;  /* 0x00000002ff027819 */ /* 0x000fe20000011402 */
[----:B------:R-:W-:Y:S01]  /*0720*/  IMAD.IADD R218, R9, 0x1, R218 ;  /* 0x0000000109da7824 */ /* 0x000fe200078e02da */
[----:B------:R-:W-:Y:S01]  /*0730*/  SEL R225, R225, 0x10, !P0 ;  /* 0x00000010e1e17807 */ /* 0x000fe20004000000 */
[----:B------:R-:W-:Y:S01]  /*0740*/  IMAD.IADD R204, R5, 0x1, R200 ;  /* 0x0000000105cc7824 */ /* 0x000fe200078e02c8 */
[----:B------:R-:W-:Y:S01]  /*0750*/  SEL R0, R0, 0xffffffc0, !P3 ;  /* 0xffffffc000007807 */ /* 0x000fe20005800000 */
[----:B------:R-:W-:Y:S01]  /*0760*/  IMAD.IADD R200, R200, 0x1, R7 ;  /* 0x00000001c8c87824 */ /* 0x000fe200078e0207 */
[----:B------:R-:W-:Y:S01]  /*0770*/  IADD3 R219, R216, 0x20, RZ ;  /* 0x00000020d8db7810 */ /* 0x000fe20007ffe0ff */
[----:B------:R-:W-:Y:S01]  /*0780*/  IMAD R215, R209, 0x10, R2 ;  /* 0x00000010d1d77824 */ /* 0x000fe200078e0202 */
[----:B------:R-:W-:Y:S01]  /*0790*/  LEA R218, R218, 0xc000, 0x1 ;  /* 0x0000c000dada7811 */ /* 0x000fe200078e08ff */
[----:B------:R-:W-:Y:S01]  /*07a0*/  IMAD R3, R3, 0x2, R0 ;  /* 0x0000000203037824 */ /* 0x000fe200078e0200 */
[----:B------:R-:W-:Y:S01]  /*07b0*/  @P1 IADD3 R219, R216, -0x20, RZ ;  /* 0xffffffe0d8db1810 */ /* 0x000fe20007ffe0ff */
[----:B------:R-:W-:Y:S01]  /*07c0*/  IMAD.IADD R2, R0, 0x1, R192 ;  /* 0x0000000100027824 */ /* 0x000fe200078e02c0 */
[----:B------:R-:W-:Y:S01]  /*07d0*/  IADD3 R220, R218, 0x40, RZ ;  /* 0x00000040dadc7810 */ /* 0x000fe20007ffe0ff */
[C---:B------:R-:W-:Y:S01]  /*07e0*/  IMAD R0, R201.reuse, 0x2, R0 ;  /* 0x00000002c9007824 */ /* 0x040fe200078e0200 */
[----:B------:R-:W-:Y:S01]  /*07f0*/  LEA R200, R200, 0x10000, 0x1 ;  /* 0x00010000c8c87811 */ /* 0x000fe200078e08ff */
[----:B------:R-:W-:Y:S01]  /*0800*/  IMAD.IADD R221, R216, 0x1, R225 ;  /* 0x00000001d8dd7824 */ /* 0x000fe200078e02e1 */
[----:B------:R-:W-:Y:S01]  /*0810*/  @P2 IADD3 R220, R218, -0x40, RZ ;  /* 0xffffffc0dadc2810 */ /* 0x000fe20007ffe0ff */
[----:B------:R-:W-:-:S02]  /*0820*/  IMAD.SHL.U32 R201, R201, 0x2, RZ ;  /* 0x00000002c9c97824 */ /* 0x000fc400078e00ff */
[----:B--23--:R-:W-:Y:S02]  /*0830*/  IMAD.IADD R225, R225, 0x1, R219 ;  /* 0x00000001e1e17824 */ /* 0x00cfe400078e02db */
.L_x_873:
[----:B-123--:R-:W1:Y:S01]  /*0840*/  LDC.U8 R4, c[0x0][0x312] ;  /* 0x0000c480ff047b82 */ /* 0x00ee620000000000 */
[----:B------:R-:W-:Y:S01]  /*0850*/  ISETP.NE.U32.AND P3, PT, RZ, c[0x0][0x250], PT ;  /* 0x00009400ff007a0c */ /* 0x000fe20003f65070 */
[----:B------:R-:W-:Y:S01]  /*0860*/  IMAD.SHL.U32 R6, R214, 0x4, RZ ;  /* 0x00000004d6067824 */ /* 0x000fe200078e00ff */
[----:B------:R-:W-:Y:S01]  /*0870*/  ISETP.NE.U32.AND P2, PT, RZ, c[0x0][0x240], PT ;  /* 0x00009000ff007a0c */ /* 0x000fe20003f45070 */
[----:B------:R-:W-:Y:S01]  /*0880*/  IMAD.MOV.U32 R23, RZ, RZ, -0x1 ;  /* 0xffffffffff177424 */ /* 0x000fe200078e00ff */
[----:B------:R-:W-:Y:S02]  /*0890*/  ISETP.NE.AND.EX P3, PT, RZ, c[0x0][0x254], PT, P3 ;  /* 0x00009500ff007a0c */ /* 0x000fe40003f65330 */
[----:B------:R-:W-:Y:S02]  /*08a0*/  SHF.R.S32.HI R15, RZ, 0x1f, R214 ;  /* 0x0000001fff0f7819 */ /* 0x000fe400000114d6 */
[----:B------:R-:W-:Y:S02]  /*08b0*/  ISETP.NE.AND.EX P2, PT, RZ, c[0x0][0x244], PT, P2 ;  /* 0x00009100ff007a0c */ /* 0x000fe40003f45320 */
[----:B------:R-:W-:-:S02]  /*08c0*/  ISETP.EQ.U32.AND P5, PT, RZ, c[0x0][0x248], PT ;  /* 0x00009200ff007a0c */ /* 0x000fc40003fa2070 */
[----:B------:R-:W-:Y:S02]  /*08d0*/  SHF.L.U64.HI R5, R214, 0x2, R15 ;  /* 0x00000002d6057819 */ /* 0x000fe4000001020f */
[----:B------:R-:W-:Y:S02]  /*08e0*/  IADD3 R12, P0, R6, c[0x0][0x240], RZ ;  /* 0x00009000060c7a10 */ /* 0x000fe40007f1e0ff */
[----:B-1----:R-:W-:Y:S02]  /*08f0*/  ISETP.NE.AND P4, PT, R4, RZ, PT ;  /* 0x000000ff0400720c */ /* 0x002fe40003f85270 */
[C---:B------:R-:W-:Y:S02]  /*0900*/  IADD3.X R13, R5.reuse, c[0x0][0x244], RZ, P0, !PT ;  /* 0x00009100050d7a10 */ /* 0x040fe400007fe4ff */
[----:B------:R-:W-:Y:S02]  /*0910*/  ISETP.EQ.OR.EX P5, PT, RZ, c[0x0][0x24c], !P4, P5 ;  /* 0x00009300ff007a0c */ /* 0x000fe400067a2750 */
[C---:B------:R-:W-:Y:S01]  /*0920*/  @P3 IADD3 R10, P0, R6.reuse, c[0x0][0x250], RZ ;  /* 0x00009400060a3a10 */ /* 0x040fe20007f1e0ff */
[----:B------:R-:W-:Y:S01]  /*0930*/  IMAD.MOV.U32 R238, RZ, RZ, RZ ;  /* 0x000000ffffee7224 */ /* 0x000fe200078e00ff */
[----:B------:R-:W-:Y:S01]  /*0940*/  IADD3 R8, P1, R6, c[0x0][0x248], RZ ;  /* 0x0000920006087a10 */ /* 0x000fe20007f3e0ff */
[----:B------:R-:W-:Y:S01]  /*0950*/  IMAD.MOV.U32 R241, RZ, RZ, -0x1 ;  /* 0xfffffffffff17424 */ /* 0x000fe200078e00ff */
[----:B------:R-:W2:Y:S01]  /*0960*/  @P2 LDG.E R23, [R12.64] ;  /* 0x000000080c172981 */ /* 0x000ea2000c1e1900 */
[----:B------:R-:W-:-:S02]  /*0970*/  @P3 IADD3.X R11, R5, c[0x0][0x254], RZ, P0, !PT ;  /* 0x00009500050b3a10 */ /* 0x000fc400007fe4ff */
[----:B------:R-:W-:Y:S01]  /*0980*/  IADD3.X R9, R5, c[0x0][0x24c], RZ, P1, !PT ;  /* 0x0000930005097a10 */ /* 0x000fe20000ffe4ff */
[----:B------:R-:W2:Y:S04]  /*0990*/  @P2 LDG.E R4, [R12.64+0x4] ;  /* 0x000004080c042981 */ /* 0x000ea8000c1e1900 */
[----:B-----5:R1:W5:Y:S04]  /*09a0*/  @P3 LDG.E R238, [R10.64] ;  /* 0x000000080aee3981 */ /* 0x020368000c1e1900 */
[----:B------:R1:W5:Y:S01]  /*09b0*/  @!P5 LDG.E R241, [R8.64] ;  /* 0x0000000808f1d981 */ /* 0x000362000c1e1900 */
[----:B------:R-:W-:-:S04]  /*09c0*/  ISETP.NE.U32.AND P0, PT, RZ, c[0x0][0x248], PT ;  /* 0x00009200ff007a0c */ /* 0x000fc80003f05070 */
[----:B------:R-:W-:Y:S01]  /*09d0*/  ISETP.NE.AND.EX P0, PT, RZ, c[0x0][0x24c], PT, P0 ;  /* 0x00009300ff007a0c */ /* 0x000fe20003f05300 */
[----:B--2---:R-:W-:Y:S02]  /*09e0*/  @P2 IMAD.IADD R239, R4, 0x1, -R23 ;  /* 0x0000000104ef2824 */ /* 0x004fe400078e0a17 */
[----:B------:R-:W-:Y:S02]  /*09f0*/  IMAD.MOV.U32 R4, RZ, RZ, c[0x0][0x218] ;  /* 0x00008600ff047624 */ /* 0x000fe400078e00ff */
[----:B------:R-:W-:-:S08]  /*0a00*/  @!P2 IMAD.MOV.U32 R239, RZ, RZ, c[0x0][0x214] ;  /* 0x00008500ffefa624 */ /* 0x000fd000078e00ff */
[----:B----4-:R-:W-:Y:S05]  /*0a10*/  @!P0 BRA `(.L_x_825) ;  /* 0x0000003000008947 */ /* 0x010fea0003800000 */
[----:B-1----:R-:W2:Y:S02]  /*0a20*/  @P4 LDG.E R4, [R8.64+0x4] ;  /* 0x0000040808044981 */ /* 0x002ea4000c1e1900 */
[----:B--2--5:R-:W-:-:S06]  /*0a30*/  @P4 IADD3 R4, R4, -R241, RZ ;  /* 0x800000f104044210 */ /* 0x024fcc0007ffe0ff */
[----:B------:R1:W5:Y:S02]  /*0a40*/  @!P4 LDG.E R4, [R8.64] ;  /* 0x000000080804c981 */ /* 0x000364000c1e1900 */
.L_x_825:
[----:B-1----:R-:W-:-:S04]  /*0a50*/  ISETP.NE.U32.AND P1, PT, RZ, c[0x0][0x258], PT ;  /* 0x00009600ff007a0c */ /* 0x002fc80003f25070 */
[----:B------:R-:W-:-:S13]  /*0a60*/  ISETP.NE.AND.EX P1, PT, RZ, c[0x0][0x25c], PT, P1 ;  /* 0x00009700ff007a0c */ /* 0x000fda0003f25310 */
[----:B------:R-:W-:-:S04]  /*0a70*/  @P1 IADD3 R6, P0, R6, c[0x0][0x258], RZ ;  /* 0x0000960006061a10 */ /* 0x000fc80007f1e0ff */
        /* <DEDUP_REMOVED lines=12> */
[----:B------:R-:W-:Y:S02]  /*0b40*/  ISETP.NE.AND P0, PT, R241, -0x1, PT ;  /* 0xfffffffff100780c */ /* 0x000fe40003f05270 */
[----:B------:R-:W-:Y:S01]  /*0b50*/  IADD3 R6, R5, c[0x0][0x2e4], -R236 ;  /* 0x0000b90005067a10 */ /* 0x000fe20007ffe8ec */
[----:B------:R-:W-:Y:S01]  /*0b60*/  IMAD R19, R15, c[0x0][0x178], RZ ;  /* 0x00005e000f137a24 */ /* 0x000fe200078e02ff */
[----:B------:R-:W-:Y:S02]  /*0b70*/  IADD3 R5, R239, 0x3f, RZ ;  /* 0x0000003fef057810 */ /* 0x000fe40007ffe0ff */
[----:B------:R-:W-:Y:S01]  /*0b80*/  IADD3 R6, R6, 0x3f, RZ ;  /* 0x0000003f06067810 */ /* 0x000fe20007ffe0ff */
[----:B------:R-:W-:Y:S01]  /*0b90*/  IMAD R19, R214, c[0x0][0x17c], R19 ;  /* 0x00005f00d6137a24 */ /* 0x000fe200078e0213 */
[----:B------:R-:W-:-:S02]  /*0ba0*/  SHF.R.S32.HI R4, RZ, 0x1f, R5 ;  /* 0x0000001fff047819 */ /* 0x000fc40000011405 */
[----:B------:R-:W-:Y:S01]  /*0bb0*/  SHF.R.S32.HI R237, RZ, 0x1f, R6 ;  /* 0x0000001fffed7819 */ /* 0x000fe20000011406 */
[----:B------:R-:W-:Y:S01]  /*0bc0*/  IMAD.IADD R19, R21, 0x1, R19 ;  /* 0x0000000115137824 */ /* 0x000fe200078e0213 */
[----:B------:R-:W-:Y:S01]  /*0bd0*/  LEA.HI R4, R4, R5, RZ, 0x6 ;  /* 0x0000000504047211 */ /* 0x000fe200078f30ff */
[----:B------:R-:W-:Y:S01]  /*0be0*/  @P0 IMAD.IADD R12, R238, 0x1, R241 ;  /* 0x00000001ee0c0824 */ /* 0x000fe200078e02f1 */
[----:B------:R-:W-:Y:S01]  /*0bf0*/  LEA.HI R237, R237, R6, RZ, 0x6 ;  /* 0x00000006eded7211 */ /* 0x000fe200078f30ff */
[C---:B------:R-:W-:Y:S01]  /*0c00*/  IMAD.WIDE.U32 R6, R23.reuse, c[0x0][0x190], RZ ;  /* 0x0000640017067a25 */ /* 0x040fe200078e00ff */
[----:B------:R-:W-:Y:S02]  /*0c10*/  ISETP.NE.AND P1, PT, R23, -0x1, PT ;  /* 0xffffffff1700780c */ /* 0x000fe40003f25270 */
[----:B------:R-:W-:Y:S01]  /*0c20*/  SHF.R.S32.HI R4, RZ, 0x6, R4 ;  /* 0x00000006ff047819 */ /* 0x000fe20000011404 */
[----:B------:R-:W-:Y:S01]  /*0c30*/  @P0 IMAD.WIDE.U32 R8, R12, c[0x0][0x198], RZ ;  /* 0x000066000c080a25 */ /* 0x000fe200078e00ff */
[----:B------:R-:W-:-:S02]  /*0c40*/  SHF.R.S32.HI R237, RZ, 0x6, R237 ;  /* 0x00000006ffed7819 */ /* 0x000fc400000114ed */
[----:B------:R-:W-:Y:S01]  /*0c50*/  SEL R20, R20, R6, !P1 ;  /* 0x0000000614147207 */ /* 0x000fe20004800000 */
[----:B------:R-:W-:Y:S01]  /*0c60*/  @P0 IMAD R12, R12, c[0x0][0x19c], R9 ;  /* 0x000067000c0c0a24 */ /* 0x000fe200078e0209 */
[----:B------:R-:W-:Y:S01]  /*0c70*/  IMNMX R237, R4, R237, PT ;  /* 0x000000ed04ed7217 */ /* 0x000fe20003800200 */
[----:B------:R-:W-:Y:S02]  /*0c80*/  IMAD R4, R23, c[0x0][0x194], RZ ;  /* 0x0000650017047a24 */ /* 0x000fe400078e02ff */
[----:B------:R-:W-:Y:S01]  /*0c90*/  @P0 IMAD.MOV.U32 R14, RZ, RZ, R8 ;  /* 0x000000ffff0e0224 */ /* 0x000fe200078e0008 */
[----:B------:R-:W-:Y:S01]  /*0ca0*/  LEA R6, R237, 0xffffffc0, 0x6 ;  /* 0xffffffc0ed067811 */ /* 0x000fe200078e30ff */
[----:B------:R-:W-:-:S03]  /*0cb0*/  @P1 IMAD.IADD R19, R7, 0x1, R4 ;  /* 0x0000000107131824 */ /* 0x000fc600078e0204 */
[----:B------:R-:W-:Y:S01]  /*0cc0*/  SHF.R.S32.HI R25, RZ, 0x1f, R6 ;  /* 0x0000001fff197819 */ /* 0x000fe20000011406 */
[----:B------:R-:W-:Y:S05]  /*0cd0*/  @P0 BRA `(.L_x_827) ;  /* 0x000000a000000947 */ /* 0x000fea0003800000 */
[----:B------:R-:W-:Y:S01]  /*0ce0*/  SHF.R.S32.HI R5, RZ, 0x1f, R238 ;  /* 0x0000001fff057819 */ /* 0x000fe200000114ee */
[----:B------:R-:W-:-:S04]  /*0cf0*/  IMAD.WIDE.U32 R8, R238, c[0x0][0x198], RZ ;  /* 0x00006600ee087a25 */ /* 0x000fc800078e00ff */
[----:B------:R-:W-:-:S04]  /*0d00*/  IMAD R5, R5, c[0x0][0x198], RZ ;  /* 0x0000660005057a24 */ /* 0x000fc800078e02ff */
[----:B------:R-:W-:Y:S02]  /*0d10*/  IMAD R4, R238, c[0x0][0x19c], R5 ;  /* 0x00006700ee047a24 */ /* 0x000fe400078e0205 */
[----:B------:R-:W-:-:S03]  /*0d20*/  IMAD R5, R15, c[0x0][0x180], RZ ;  /* 0x000060000f057a24 */ /* 0x000fc600078e02ff */
[----:B------:R-:W-:Y:S01]  /*0d30*/  IADD3 R9, R9, R4, RZ ;  /* 0x0000000409097210 */ /* 0x000fe20007ffe0ff */
[----:B------:R-:W-:-:S04]  /*0d40*/  IMAD R5, R214, c[0x0][0x184], R5 ;  /* 0x00006100d6057a24 */ /* 0x000fc800078e0205 */
[----:B------:R-:W-:-:S05]  /*0d50*/  IMAD.WIDE.U32 R8, R214, c[0x0][0x180], R8 ;  /* 0x00006000d6087a25 */ /* 0x000fca00078e0008 */
[----:B------:R-:W-:Y:S02]  /*0d60*/  IADD3 R12, R9, R5, RZ ;  /* 0x00000005090c7210 */ /* 0x000fe40007ffe0ff */
[----:B------:R-:W-:Y:S02]  /*0d70*/  MOV R14, R8 ;  /* 0x00000008000e7202 */ /* 0x000fe40000000f00 */
.L_x_827:
[----:B------:R-:W-:-:S05]  /*0d80*/  @P0 IADD3 R13, R238, R241, RZ ;  /* 0x000000f1ee0d0210 */ /* 0x000fca0007ffe0ff */
[----:B------:R-:W-:-:S04]  /*0d90*/  @P0 IMAD.WIDE.U32 R16, R13, c[0x0][0x1a0], RZ ;  /* 0x000068000d100a25 */ /* 0x000fc800078e00ff */
[----:B------:R-:W-:Y:S01]  /*0da0*/  @P0 IMAD R13, R13, c[0x0][0x1a4], R17 ;  /* 0x000069000d0d0a24 */ /* 0x000fe200078e0211 */
        /* <DEDUP_REMOVED lines=10> */
.L_x_828:
[----:B------:R-:W-:Y:S01]  /*0e50*/  IABS R7, c[0x0][0x1c8] ;  /* 0x0000720000077a13 */ /* 0x000fe20000000000 */
[----:B------:R-:W-:Y:S01]  /*0e60*/  @!P1 IMAD R17, R15, c[0x0][0x368], RZ ;  /* 0x0000da000f119a24 */ /* 0x000fe200078e02ff */
[----:B------:R-:W-:Y:S01]  /*0e70*/  MOV R21, c[0x0][0x224] ;  /* 0x0000890000157a02 */ /* 0x000fe20000000f00 */
[----:B------:R-:W-:Y:S01]  /*0e80*/  @P1 IMAD.WIDE.U32 R32, R23, c[0x0][0x370], RZ ;  /* 0x0000dc0017201a25 */ /* 0x000fe200078e00ff */
[----:B------:R-:W1:Y:S01]  /*0e90*/  I2F.RP R5, R7 ;  /* 0x0000000700057306 */ /* 0x000e620000209400 */
[----:B------:R-:W-:Y:S02]  /*0ea0*/  LOP3.LUT R8, R231, c[0x0][0x1c8], RZ, 0x3c, !PT ;  /* 0x00007200e7087a12 */ /* 0x000fe400078e3cff */
[----:B------:R-:W-:Y:S01]  /*0eb0*/  SHF.R.S32.HI R21, RZ, 0x1f, R21 ;  /* 0x0000001fff157819 */ /* 0x000fe20000011415 */
[----:B------:R-:W-:Y:S01]  /*0ec0*/  @!P1 IMAD R17, R214, c[0x0][0x36c], R17 ;  /* 0x0000db00d6119a24 */ /* 0x000fe200078e0211 */
[----:B------:R-:W-:Y:S01]  /*0ed0*/  ISETP.GE.AND P4, PT, R8, RZ, PT ;  /* 0x000000ff0800720c */ /* 0x000fe20003f86270 */
[----:B------:R-:W-:Y:S01]  /*0ee0*/  IMAD.WIDE.U32 R36, R214, c[0x0][0x224], RZ ;  /* 0x00008900d6247a25 */ /* 0x000fe200078e00ff */
[----:B------:R-:W2:Y:S01]  /*0ef0*/  LDC.U8 R8, c[0x0][0x3d0] ;  /* 0x0000f400ff087b82 */ /* 0x000ea20000000000 */
[----:B------:R-:W-:-:S02]  /*0f00*/  MOV R30, c[0x0][0x22c] ;  /* 0x00008b00001e7a02 */ /* 0x000fc40000000f00 */
[----:B------:R-:W-:-:S03]  /*0f10*/  SHF.L.U64.HI R22, R214, 0x7, R15 ;  /* 0x00000007d6167819 */ /* 0x000fc6000001020f */
[----:B------:R-:W-:Y:S01]  /*0f20*/  IMAD.WIDE R28, R30, c[0x0][0x1c0], RZ ;  /* 0x000070001e1c7a25 */ /* 0x000fe200078e02ff */
[----:B------:R-:W-:Y:S01]  /*0f30*/  SEL R22, R22, RZ, P2 ;  /* 0x000000ff16167207 */ /* 0x000fe20001000000 */
[----:B-1----:R-:W1:Y:S02]  /*0f40*/  MUFU.RCP R26, R5 ;  /* 0x00000005001a7308 */ /* 0x002e640000001000 */
[----:B-1----:R-:W-:Y:S01]  /*0f50*/  IADD3 R26, R26, 0xffffffe, RZ ;  /* 0x0ffffffe1a1a7810 */ /* 0x002fe20007ffe0ff */
[----:B------:R-:W-:-:S05]  /*0f60*/  @P1 IMAD R5, R23, c[0x0][0x374], R33 ;  /* 0x0000dd0017051a24 */ /* 0x000fca00078e0221 */
[----:B------:R-:W1:Y:S02]  /*0f70*/  F2I.FTZ.U32.TRUNC.NTZ R27, R26 ;  /* 0x0000001a001b7305 */ /* 0x000e64000021f000 */
[----:B-1----:R-:W-:Y:S01]  /*0f80*/  IADD3 R4, RZ, -R27, RZ ;  /* 0x8000001bff047210 */ /* 0x002fe20007ffe0ff */
[----:B------:R-:W-:-:S04]  /*0f90*/  IMAD.MOV.U32 R26, RZ, RZ, RZ ;  /* 0x000000ffff1a7224 */ /* 0x000fc800078e00ff */
[----:B------:R-:W-:Y:S01]  /*0fa0*/  IMAD R9, R4, R7, RZ ;  /* 0x0000000704097224 */ /* 0x000fe200078e02ff */
[----:B------:R-:W-:-:S03]  /*0fb0*/  IABS R4, R231 ;  /* 0x000000e700047213 */ /* 0x000fc60000000000 */
[----:B------:R-:W-:-:S04]  /*0fc0*/  IMAD.HI.U32 R9, R27, R9, R26 ;  /* 0x000000091b097227 */ /* 0x000fc800078e001a */
[----:B------:R-:W-:-:S04]  /*0fd0*/  @!P1 IMAD.WIDE.U32 R26, R214, c[0x0][0x368], RZ ;  /* 0x0000da00d61a9a25 */ /* 0x000fc800078e00ff */
[----:B------:R-:W-:Y:S01]  /*0fe0*/  IMAD.HI.U32 R10, R9, R4, RZ ;  /* 0x00000004090a7227 */ /* 0x000fe200078e00ff */
[----:B------:R-:W-:Y:S01]  /*0ff0*/  @!P1 MOV R32, R26 ;  /* 0x0000001a00209202 */ /* 0x000fe20000000f00 */
[----:B------:R-:W1:Y:S02]  /*1000*/  LDC.U8 R9, c[0x0][0x328] ;  /* 0x0000ca00ff097b82 */ /* 0x000e640000000000 */
[----:B------:R-:W-:Y:S02]  /*1010*/  IMAD.MOV R24, RZ, RZ, -R10 ;  /* 0x000000ffff187224 */ /* 0x000fe400078e0a0a */
[----:B------:R-:W-:Y:S02]  /*1020*/  @!P1 IMAD.IADD R5, R27, 0x1, R17 ;  /* 0x000000011b059824 */ /* 0x000fe400078e0211 */
[----:B------:R-:W-:Y:S02]  /*1030*/  IMAD R24, R7, R24, R4 ;  /* 0x0000001807187224 */ /* 0x000fe400078e0204 */
[----:B------:R-:W-:-:S02]  /*1040*/  IMAD R4, R21, R214, RZ ;  /* 0x000000d615047224 */ /* 0x000fc400078e02ff */
[----:B------:R-:W-:Y:S01]  /*1050*/  IMAD R21, R29, R36, RZ ;  /* 0x000000241d157224 */ /* 0x000fe200078e02ff */
[----:B------:R-:W-:Y:S01]  /*1060*/  ISETP.GT.U32.AND P5, PT, R7, R24, PT ;  /* 0x000000180700720c */ /* 0x000fe20003fa4070 */
[----:B------:R-:W-:Y:S02]  /*1070*/  IMAD R17, R15, c[0x0][0x224], R4 ;  /* 0x000089000f117a24 */ /* 0x000fe400078e0204 */
[----:B------:R-:W3:Y:S01]  /*1080*/  S2R R4, SR_CTAID.X ;  /* 0x0000000000047919 */ /* 0x000ee20000002500 */
[----:B------:R-:W-:-:S04]  /*1090*/  IMAD.WIDE.U32 R26, R28, R23, RZ ;  /* 0x000000171c1a7225 */ /* 0x000fc800078e00ff */
[----:B------:R-:W-:Y:S01]  /*10a0*/  IMAD.IADD R18, R37, 0x1, R17 ;  /* 0x0000000125127824 */ /* 0x000fe200078e0211 */
[----:B------:R-:W-:Y:S01]  /*10b0*/  SHF.L.U32 R17, R214, 0x7, RZ ;  /* 0x00000007d6117819 */ /* 0x000fe200000006ff */
[----:B------:R-:W-:Y:S01]  /*10c0*/  IMAD.WIDE.U32 R36, R28, R36, RZ ;  /* 0x000000241c247225 */ /* 0x000fe200078e00ff */
[----:B-1----:R-:W-:-:S03]  /*10d0*/  ISETP.NE.AND P3, PT, R9, RZ, PT ;  /* 0x000000ff0900720c */ /* 0x002fc60003f65270 */
[----:B------:R-:W-:Y:S01]  /*10e0*/  @!P5 IMAD.IADD R24, R24, 0x1, -R7 ;  /* 0x000000011818d824 */ /* 0x000fe200078e0a07 */
[----:B------:R-:W-:Y:S01]  /*10f0*/  SEL R9, R17, RZ, P2 ;  /* 0x000000ff11097207 */ /* 0x000fe20001000000 */
[----:B------:R-:W-:Y:S01]  /*1100*/  IMAD R18, R28, R18, R21 ;  /* 0x000000121c127224 */ /* 0x000fe200078e0215 */
[----:B------:R-:W-:Y:S02]  /*1110*/  @!P5 IADD3 R10, R10, 0x1, RZ ;  /* 0x000000010a0ad810 */ /* 0x000fe40007ffe0ff */
[----:B------:R-:W-:Y:S02]  /*1120*/  ISETP.GE.U32.AND P6, PT, R24, R7, PT ;  /* 0x000000071800720c */ /* 0x000fe40003fc6070 */
[----:B------:R-:W-:Y:S01]  /*1130*/  IADD3 R34, P2, R6, R9, RZ ;  /* 0x0000000906227210 */ /* 0x000fe20007f5e0ff */
[----:B------:R-:W-:Y:S01]  /*1140*/  IMAD R9, R29, R23, RZ ;  /* 0x000000171d097224 */ /* 0x000fe200078e02ff */
[----:B------:R-:W-:Y:S02]  /*1150*/  ISETP.NE.AND P5, PT, RZ, c[0x0][0x1c8], PT ;  /* 0x00007200ff007a0c */ /* 0x000fe40003fa5270 */
[----:B------:R-:W-:Y:S01]  /*1160*/  IADD3.X R22, R25, R22, RZ, P2, !PT ;  /* 0x0000001619167210 */ /* 0x000fe200017fe4ff */
[----:B------:R-:W-:Y:S01]  /*1170*/  IMAD R7, R29, R34, RZ ;  /* 0x000000221d077224 */ /* 0x000fe200078e02ff */
[----:B------:R-:W-:Y:S01]  /*1180*/  IADD3 R18, R37, R18, RZ ;  /* 0x0000001225127210 */ /* 0x000fe20007ffe0ff */
[----:B------:R-:W-:Y:S01]  /*1190*/  @P1 IMAD.IADD R18, R27, 0x1, R9 ;  /* 0x000000011b121824 */ /* 0x000fe200078e0209 */
[----:B------:R-:W-:Y:S01]  /*11a0*/  SEL R24, R36, R26, !P1 ;  /* 0x0000001a24187207 */ /* 0x000fe20004800000 */
[----:B------:R-:W-:Y:S01]  /*11b0*/  IMAD R7, R28, R22, R7 ;  /* 0x000000161c077224 */ /* 0x000fe200078e0207 */
[----:B--2---:R-:W-:Y:S01]  /*11c0*/  ISETP.NE.AND P2, PT, R8, RZ, PT ;  /* 0x000000ff0800720c */ /* 0x004fe20003f45270 */
[----:B------:R-:W-:Y:S01]  /*11d0*/  @P3 IMAD R22, R214, c[0x0][0x214], RZ ;  /* 0x00008500d6163a24 */ /* 0x000fe200078e02ff */
[----:B------:R-:W-:Y:S01]  /*11e0*/  @P6 IADD3 R10, R10, 0x1, RZ ;  /* 0x000000010a0a6810 */ /* 0x000fe20007ffe0ff */
[----:B---3--:R-:W-:Y:S01]  /*11f0*/  IMAD.WIDE.U32 R26, R4, c[0x0][0x3d8], RZ ;  /* 0x0000f600041a7a25 */ /* 0x008fe200078e00ff */
[----:B------:R-:W-:-:S02]  /*1200*/  SHF.R.S32.HI R8, RZ, 0x1f, R11 ;  /* 0x0000001fff087819 */ /* 0x000fc4000001140b */
[----:B------:R-:W-:Y:S01]  /*1210*/  @P3 SEL R22, R22, R23, !P1 ;  /* 0x0000001716163207 */ /* 0x000fe20004800000 */
[----:B------:R-:W-:Y:S01]  /*1220*/  IMAD R21, R4, c[0x0][0x3dc], R27 ;  /* 0x0000f70004157a24 */ /* 0x000fe200078e021b */
[----:B------:R-:W-:Y:S01]  /*1230*/  SEL R27, R26, RZ, P2 ;  /* 0x000000ff1a1b7207 */ /* 0x000fe20001000000 */
[----:B------:R-:W-:Y:S01]  /*1240*/  IMAD.WIDE.U32 R34, R28, R34, RZ ;  /* 0x000000221c227225 */ /* 0x000fe200078e00ff */
[----:B------:R-:W-:Y:S02]  /*1250*/  @!P4 IADD3 R10, -R10, RZ, RZ ;  /* 0x000000ff0a0ac210 */ /* 0x000fe40007ffe1ff */
[----:B------:R-:W-:Y:S01]  /*1260*/  @!P5 LOP3.LUT R10, RZ, c[0x0][0x1c8], RZ, 0x33, !PT ;  /* 0x00007200ff0ada12 */ /* 0x000fe200078e33ff */
[----:B------:R-:W-:Y:S01]  /*1270*/  IMAD R26, R231, c[0x0][0x22c], RZ ;  /* 0x00008b00e71a7a24 */ /* 0x000fe200078e02ff */
[--C-:B------:R-:W-:Y:S01]  /*1280*/  SHF.R.S32.HI R17, RZ, 0x1f, R231.reuse ;  /* 0x0000001fff117819 */ /* 0x100fe200000114e7 */
        /* <DEDUP_REMOVED lines=15> */
.L_x_829:
[----:B------:R-:W-:-:S04]  /*1380*/  IMAD R227, R214, c[0x0][0x1c0], R231 ;  /* 0x00007000d6e37a24 */ /* 0x000fc800078e02e7 */
[----:B------:R-:W-:Y:S02]  /*1390*/  IMAD R227, R227, c[0x0][0x224], RZ ;  /* 0x00008900e3e37a24 */ /* 0x000fe400078e02ff */
.L_x_830:
[----:B------:R-:W1:Y:S01]  /*13a0*/  S2R R7, SR_TID.X ;  /* 0x0000000000077919 */ /* 0x000e620000002100 */
[----:B------:R-:W-:Y:S01]  /*13b0*/  IADD3 R32, P4, R212, R32, RZ ;  /* 0x00000020d4207210 */ /* 0x000fe20007f9e0ff */
[----:B------:R-:W-:Y:S01]  /*13c0*/  IMAD R30, R30, c[0x0][0x1c0], RZ ;  /* 0x000070001e1e7a24 */ /* 0x000fe200078e02ff */
[----:B------:R-:W-:Y:S01]  /*13d0*/  SHF.R.S32.HI R213, RZ, 0x1f, R212 ;  /* 0x0000001fffd57819 */ /* 0x000fe200000114d4 */
[----:B------:R-:W-:Y:S01]  /*13e0*/  IMAD R31, R25, c[0x0][0x370], RZ ;  /* 0x0000dc00191f7a24 */ /* 0x000fe200078e02ff */
[----:B------:R-:W-:Y:S01]  /*13f0*/  BSSY B1, `(.L_x_826) ;  /* 0x0000643000017945 */ /* 0x000fe20003800000 */
[----:B------:R-:W-:Y:S01]  /*1400*/  IMAD.SHL.U32 R29, R30, 0x40, RZ ;  /* 0x000000401e1d7824 */ /* 0x000fe200078e00ff */
[----:B------:R-:W-:Y:S01]  /*1410*/  IADD3 R223, R212, 0x40, RZ ;  /* 0x00000040d4df7810 */ /* 0x000fe20007ffe0ff */
[----:B------:R-:W-:Y:S01]  /*1420*/  IMAD.X R33, R213, 0x1, R5, P4 ;  /* 0x00000001d5217824 */ /* 0x000fe200020e0605 */
[----:B------:R-:W-:Y:S01]  /*1430*/  IADD3 R23, P4, R211, R6, RZ ;  /* 0x00000006d3177210 */ /* 0x000fe20007f9e0ff */
[----:B------:R-:W-:Y:S01]  /*1440*/  IMAD.IADD R227, R6, 0x1, R227 ;  /* 0x0000000106e37824 */ /* 0x000fe200078e02e3 */
[----:B------:R-:W-:Y:S01]  /*1450*/  IADD3 R26, P3, P1, R34, R29, R26 ;  /* 0x0000001d221a7210 */ /* 0x000fe2000797e01a */
[C---:B------:R-:W-:Y:S01]  /*1460*/  IMAD.IADD R247, R6.reuse, 0x1, R247 ;  /* 0x0000000106f77824 */ /* 0x040fe200078e02f7 */
[----:B------:R-:W-:Y:S01]  /*1470*/  SHF.R.S32.HI R29, RZ, 0x1f, R29 ;  /* 0x0000001fff1d7819 */ /* 0x000fe2000001141d */
[----:B------:R-:W-:-:S02]  /*1480*/  IMAD R31, R6, c[0x0][0x374], R31 ;  /* 0x0000dd00061f7a24 */ /* 0x000fc400078e021f */
[----:B------:R-:W-:Y:S01]  /*1490*/  IMAD.WIDE.U32 R32, R6, c[0x0][0x370], R32 ;  /* 0x0000dc0006207a25 */ /* 0x000fe200078e0020 */
[----:B------:R-:W-:Y:S02]  /*14a0*/  SHF.R.S32.HI R6, RZ, 0x1f, R211 ;  /* 0x0000001fff067819 */ /* 0x000fe400000114d3 */
[----:B------:R-:W-:Y:S01]  /*14b0*/  IADD3.X R22, R22, R29, R28, P3, P1 ;  /* 0x0000001d16167210 */ /* 0x000fe20001fe241c */
[----:B------:R-:W-:Y:S01]  /*14c0*/  IMAD.WIDE.U32 R28, R23, c[0x0][0x190], R212 ;  /* 0x00006400171c7a25 */ /* 0x000fe200078e00d4 */
[----:B------:R-:W-:Y:S02]  /*14d0*/  IADD3 R24, P3, P1, R27, R26, R24 ;  /* 0x0000001a1b187210 */ /* 0x000fe4000797e018 */
[----:B-1----:R-:W-:Y:S01]  /*14e0*/  SHF.R.S32.HI R4, RZ, 0x1f, R7 ;  /* 0x0000001fff047819 */ /* 0x002fe20000011407 */
[----:B------:R-:W-:Y:S01]  /*14f0*/  IMAD.X R25, R6, 0x1, R25, P4 ;  /* 0x0000000106197824 */ /* 0x000fe200020e0619 */
[----:B------:R-:W-:Y:S01]  /*1500*/  IADD3.X R18, R21, R22, R18, P3, P1 ;  /* 0x0000001615127210 */ /* 0x000fe20001fe2412 */
[----:B------:R-:W-:Y:S01]  /*1510*/  IMAD.IADD R33, R33, 0x1, R31 ;  /* 0x0000000121217824 */ /* 0x000fe200078e021f */
[----:B------:R-:W-:Y:S01]  /*1520*/  LEA.HI R5, R4, R7, RZ, 0x5 ;  /* 0x0000000704057211 */ /* 0x000fe200078f28ff */
[----:B------:R-:W-:Y:S01]  /*1530*/  IMAD R26, R25, c[0x0][0x190], RZ ;  /* 0x00006400191a7a24 */ /* 0x000fe200078e02ff */
[----:B------:R-:W-:Y:S01]  /*1540*/  IADD3 R20, P3, R20, R28, RZ ;  /* 0x0000001c14147210 */ /* 0x000fe20007f7e0ff */
[----:B------:R-:W-:Y:S01]  /*1550*/  IMAD.WIDE.U32 R32, R231, c[0x0][0x378], R32 ;  /* 0x0000de00e7207a25 */ /* 0x000fe200078e0020 */
[----:B------:R-:W-:-:S02]  /*1560*/  LOP3.LUT R228, R5, 0xffffffe0, RZ, 0xc0, !PT ;  /* 0xffffffe005e47812 */ /* 0x000fc400078ec0ff */
[----:B------:R-:W-:Y:S01]  /*1570*/  SHF.R.S32.HI R5, RZ, 0x5, R5 ;  /* 0x00000005ff057819 */ /* 0x000fe20000011405 */
[----:B------:R-:W-:Y:S02]  /*1580*/  IMAD R26, R23, c[0x0][0x194], R26 ;  /* 0x00006500171a7a24 */ /* 0x000fe400078e021a */
[----:B------:R-:W-:Y:S02]  /*1590*/  IMAD.IADD R228, R7, 0x1, -R228 ;  /* 0x0000000107e47824 */ /* 0x000fe400078e0ae4 */
[----:B------:R-:W-:Y:S01]  /*15a0*/  IMAD.MOV.U32 R246, RZ, RZ, 0x4 ;  /* 0x00000004fff67424 */ /* 0x000fe200078e00ff */
[----:B------:R-:W-:Y:S01]  /*15b0*/  IADD3.X R21, R19, R29, R26, P3, !PT ;  /* 0x0000001d13157210 */ /* 0x000fe20001ffe41a */
[----:B------:R-:W-:Y:S02]  /*15c0*/  IMAD R27, R5, R30, R228 ;  /* 0x0000001e051b7224 */ /* 0x000fe400078e02e4 */
[----:B------:R-:W-:Y:S02]  /*15d0*/  IMAD.IADD R5, R11, 0x1, R239 ;  /* 0x000000010b057824 */ /* 0x000fe400078e02ef */
[----:B------:R-:W-:Y:S01]  /*15e0*/  IMAD R30, R17, c[0x0][0x378], RZ ;  /* 0x0000de00111e7a24 */ /* 0x000fe200078e02ff */
[----:B------:R-:W-:Y:S01]  /*15f0*/  IADD3 R24, P1, R27, R24, RZ ;  /* 0x000000181b187210 */ /* 0x000fe20007f3e0ff */
[----:B------:R-:W-:Y:S01]  /*1600*/  IMAD.WIDE.U32 R20, R231, c[0x0][0x1a8], R20 ;  /* 0x00006a00e7147a25 */ /* 0x000fe200078e0014 */
[----:B------:R-:W-:-:S02]  /*1610*/  IADD3 R25, R5, -c[0x0][0x2e8], -R236 ;  /* 0x8000ba0005197a10 */ /* 0x000fc40007ffe8ec */
[----:B------:R-:W-:Y:S01]  /*1620*/  LEA.HI.X.SX32 R27, R27, R18, 0x1, P1 ;  /* 0x000000121b1b7211 */ /* 0x000fe200008f0eff */
[----:B------:R-:W-:Y:S01]  /*1630*/  IMAD R23, R231, c[0x0][0x37c], R30 ;  /* 0x0000df00e7177a24 */ /* 0x000fe200078e021e */
[----:B------:R-:W-:Y:S01]  /*1640*/  SHF.R.S32.HI R22, RZ, 0x1f, R25 ;  /* 0x0000001fff167819 */ /* 0x000fe20000011419 */
[----:B------:R-:W-:Y:S01]  /*1650*/  IMAD R18, R6, c[0x0][0x370], RZ ;  /* 0x0000dc0006127a24 */ /* 0x000fe200078e02ff */
[----:B------:R-:W-:Y:S01]  /*1660*/  LEA R248, P1, R24, c[0x0][0x350], 0x2 ;  /* 0x0000d40018f87a11 */ /* 0x000fe200078210ff */
[----:B------:R-:W-:Y:S01]  /*1670*/  IMAD.IADD R33, R33, 0x1, R23 ;  /* 0x0000000121217824 */ /* 0x000fe200078e0217 */
[----:B------:R-:W-:Y:S01]  /*1680*/  LEA.HI R25, R22, R25, RZ, 0x6 ;  /* 0x0000001916197211 */ /* 0x000fe200078f30ff */
[----:B------:R-:W-:Y:S01]  /*1690*/  IMAD R22, R17, c[0x0][0x1a8], RZ ;  /* 0x00006a0011167a24 */ /* 0x000fe200078e02ff */
[----:B------:R-:W-:Y:S01]  /*16a0*/  LEA.HI.X R249, R24, c[0x0][0x354], R27, 0x2, P1 ;  /* 0x0000d50018f97a11 */ /* 0x000fe200008f141b */
[----:B------:R-:W-:Y:S01]  /*16b0*/  IMAD R19, R211, c[0x0][0x374], R18 ;  /* 0x0000dd00d3137a24 */ /* 0x000fe200078e0212 */
[----:B------:R-:W-:Y:S01]  /*16c0*/  SHF.R.S32.HI R25, RZ, 0x6, R25 ;  /* 0x00000006ff197819 */ /* 0x000fe20000011419 */
[----:B------:R-:W-:Y:S01]  /*16d0*/  IMAD R23, R231, c[0x0][0x1ac], R22 ;  /* 0x00006b00e7177a24 */ /* 0x000fe200078e0216 */
[----:B------:R-:W-:Y:S01]  /*16e0*/  LEA R244, P3, R20, c[0x0][0x160], 0x1 ;  /* 0x0000580014f47a11 */ /* 0x000fe200078608ff */
[----:B------:R-:W-:Y:S01]  /*16f0*/  IMAD.WIDE.U32 R32, R211, c[0x0][0x370], R32 ;  /* 0x0000dc00d3207a25 */ /* 0x000fe200078e0020 */
[----:B------:R-:W-:-:S03]  /*1700*/  IMNMX R224, RZ, R25, !PT ;  /* 0x00000019ffe07217 */ /* 0x000fc60007800200 */
[----:B------:R-:W-:Y:S01]  /*1710*/  IMAD.IADD R18, R21, 0x1, R23 ;  /* 0x0000000115127824 */ /* 0x000fe200078e0217 */
[----:B------:R-:W-:Y:S01]  /*1720*/  ISETP.GT.AND P4, PT, R237, R224, PT ;  /* 0x000000e0ed00720c */ /* 0x000fe20003f84270 */
[----:B------:R-:W-:Y:S01]  /*1730*/  IMAD.IADD R19, R33, 0x1, R19 ;  /* 0x0000000121137824 */ /* 0x000fe200078e0213 */
[----:B------:R-:W-:Y:S01]  /*1740*/  LEA R242, P1, R32, c[0x0][0x330], 0x1 ;  /* 0x0000cc0020f27a11 */ /* 0x000fe200078208ff */
[-C--:B------:R-:W-:Y:S01]  /*1750*/  IMAD.WIDE R226, R227, R246.reuse, c[0x0][0x3c8] ;  /* 0x0000f200e3e27625 */ /* 0x080fe200078e02f6 */
[----:B------:R-:W-:Y:S02]  /*1760*/  IADD3 R237, R237, -0x1, RZ ;  /* 0xffffffffeded7810 */ /* 0x000fe40007ffe0ff */
[----:B------:R-:W-:Y:S01]  /*1770*/  LEA.HI.X R245, R20, c[0x0][0x164], R18, 0x1, P3 ;  /* 0x0000590014f57a11 */ /* 0x000fe200018f0c12 */
[----:B------:R-:W-:Y:S01]  /*1780*/  IMAD.WIDE R246, R247, R246, c[0x0][0x200] ;  /* 0x00008000f7f67625 */ /* 0x000fe200078e02f6 */
[----:B------:R-:W-:-:S05]  /*1790*/  LEA.HI.X R243, R32, c[0x0][0x334], R19, 0x1, P1 ;  /* 0x0000cd0020f37a11 */ /* 0x000fca00008f0c13 */
[----:B------:R-:W-:Y:S05]  /*17a0*/  @P4 BRA `(.L_x_831) ;  /* 0x0000070000004947 */ /* 0x000fea0003800000 */
        /* <DEDUP_REMOVED lines=13> */
.L_x_832:
        /* <DEDUP_REMOVED lines=15> */
.L_x_833:
        /* <DEDUP_REMOVED lines=25> */
.L_x_835:
[----:B------:R-:W-:Y:S05]  /*1b00*/  BSYNC B0 ;  /* 0x0000000000007941 */ /* 0x000fea0003800000 */
.L_x_834:
        /* <DEDUP_REMOVED lines=17> */
.L_x_837:
[----:B------:R-:W-:Y:S05]  /*1c20*/  BSYNC B0 ;  /* 0x0000000000007941 */ /* 0x000fea0003800000 */
.L_x_836:
[----:B-1----:R-:W-:Y:S01]  /*1c30*/  IMAD.WIDE.U32 R12, R11, c[0x0][0x3a8], R212 ;  /* 0x0000ea000b0c7a25 */ /* 0x002fe200078e00d4 */
[----:B------:R-:W-:Y:S03]  /*1c40*/  BSSY B0, `(.L_x_838) ;  /* 0x0000016000007945 */ /* 0x000fe60003800000 */
[----:B------:R-:W-:Y:S01]  /*1c50*/  IMAD R8, R8, c[0x0][0x3a8], RZ ;  /* 0x0000ea0008087a24 */ /* 0x000fe200078e02ff */
        /* <DEDUP_REMOVED lines=20> */
.L_x_839:
[----:B------:R-:W-:Y:S05]  /*1da0*/  BSYNC B0 ;  /* 0x0000000000007941 */ /* 0x000fea0003800000 */
.L_x_838:
        /* <DEDUP_REMOVED lines=16> */
.L_x_831:
[----:B------:R-:W-:Y:S01]  /*1eb0*/  @P2 BAR.SYNC.DEFER_BLOCKING 0x0 ;  /* 0x0000000000002b1d */ /* 0x000fe20000010000 */
[----:B------:R-:W-:Y:S01]  /*1ec0*/  IMAD R22, R217, -0x40, R236 ;  /* 0xffffffc0d9167824 */ /* 0x000fe200078e02ec */
[----:B------:R-:W-:Y:S01]  /*1ed0*/  SHF.L.U32 R222, R210, 0x1, RZ ;  /* 0x00000001d2de7819 */ /* 0x000fe200000006ff */
[----:B------:R-:W-:Y:S01]  /*1ee0*/  IMAD.WIDE.U32 R26, R11, c[0x0][0x1a0], R212 ;  /* 0x000068000b1a7a25 */ /* 0x000fe200078e00d4 */
[----:B------:R-:W-:Y:S02]  /*1ef0*/  LEA.HI R15, R237, R237, RZ, 0x1 ;  /* 0x000000eded0f7211 */ /* 0x000fe400078f08ff */
[----:B------:R-:W-:Y:S01]  /*1f00*/  ISETP.GE.AND P6, PT, R211, R22, PT ;  /* 0x00000016d300720c */ /* 0x000fe20003fc6270 */
[----:B------:R-:W-:Y:S01]  /*1f10*/  IMAD R24, R8, c[0x0][0x1a0], RZ ;  /* 0x0000680008187a24 */ /* 0x000fe200078e02ff */
[----:B------:R-:W-:Y:S01]  /*1f20*/  IADD3 R26, P0, R16, R26, RZ ;  /* 0x0000001a101a7210 */ /* 0x000fe20007f1e0ff */
[----:B------:R-:W-:Y:S01]  /*1f30*/  BSSY B0, `(.L_x_841) ;  /* 0x0000024000007945 */ /* 0x000fe20003800000 */
[----:B------:R-:W-:Y:S01]  /*1f40*/  LOP3.LUT R16, R15, 0xfffffffe, RZ, 0xc0, !PT ;  /* 0xfffffffe0f107812 */ /* 0x000fe200078ec0ff */
[----:B------:R-:W-:-:S02]  /*1f50*/  IMAD R24, R11, c[0x0][0x1a4], R24 ;  /* 0x000069000b187a24 */ /* 0x000fc400078e0218 */
[----:B------:R-:W-:Y:S01]  /*1f60*/  IMAD R15, R9, c[0x0][0x1b8], RZ ;  /* 0x00006e00090f7a24 */ /* 0x000fe200078e02ff */
[----:B------:R-:W-:Y:S02]  /*1f70*/  IADD3 R16, R237, -R16, RZ ;  /* 0x80000010ed107210 */ /* 0x000fe40007ffe0ff */
[----:B------:R-:W-:Y:S01]  /*1f80*/  IADD3.X R27, R13, R27, R24, P0, !PT ;  /* 0x0000001b0d1b7210 */ /* 0x000fe200007fe418 */
[----:B------:R-:W-:Y:S01]  /*1f90*/  IMAD R15, R10, c[0x0][0x1bc], R15 ;  /* 0x00006f000a0f7a24 */ /* 0x000fe200078e020f */
[----:B------:R-:W-:-:S03]  /*1fa0*/  ISETP.NE.AND P0, PT, R16, 0x1, PT ;  /* 0x000000011000780c */ /* 0x000fc60003f05270 */
[----:B------:R-:W-:Y:S01]  /*1fb0*/  IMAD.WIDE.U32 R24, R10, c[0x0][0x1b8], R26 ;  /* 0x00006e000a187a25 */ /* 0x000fe200078e001a */
[----:B------:R1:W-:Y:S04]  /*1fc0*/  @P6 STS.128 [R222+0x10000], RZ ;  /* 0x010000ffde006388 */ /* 0x0003e80000000c00 */
[----:B------:R-:W-:Y:S01]  /*1fd0*/  IADD3 R15, R25, R15, RZ ;  /* 0x0000000f190f7210 */ /* 0x000fe20007ffe0ff */
[----:B------:R1:W-:Y:S01]  /*1fe0*/  @P6 STS.128 [R222+0x12000], RZ ;  /* 0x012000ffde006388 */ /* 0x0003e20000000c00 */
        /* <DEDUP_REMOVED lines=24> */
.L_x_842:
[----:B------:R-:W-:Y:S05]  /*2170*/  BSYNC B0 ;  /* 0x0000000000007941 */ /* 0x000fea0003800000 */
.L_x_841:
[----:B------:R-:W-:Y:S01]  /*2180*/  IADD3 R13, R211, 0x20, RZ ;  /* 0x00000020d30d7810 */ /* 0x000fe20007ffe0ff */
[----:B------:R-:W-:Y:S03]  /*2190*/  BSSY B0, `(.L_x_843) ;  /* 0x000001e000007945 */ /* 0x000fe60003800000 */
[----:B------:R-:W-:-:S13]  /*21a0*/  ISETP.GE.AND P5, PT, R13, R22, PT ;  /* 0x000000160d00720c */ /* 0x000fda0003fa6270 */
[----:B------:R3:W-:Y:S04]  /*21b0*/  @P5 STS.128 [R222+0x11000], RZ ;  /* 0x011000ffde005388 */ /* 0x0007e80000000c00 */
[----:B------:R3:W-:Y:S01]  /*21c0*/  @P5 STS.128 [R222+0x13000], RZ ;  /* 0x013000ffde005388 */ /* 0x0007e20000000c00 */
[----:B------:R-:W-:Y:S05]  /*21d0*/  @P5 BRA `(.L_x_844) ;  /* 0x0000019000005947 */ /* 0x000fea0003800000 */
[----:B--2---:R-:W-:Y:S01]  /*21e0*/  IADD3 R17, P1, R211, 0x20, RZ ;  /* 0x00000020d3117810 */ /* 0x004fe20007f3e0ff */
        /* <DEDUP_REMOVED lines=24> */
.L_x_844:
[----:B------:R-:W-:Y:S05]  /*2370*/  BSYNC B0 ;  /* 0x0000000000007941 */ /* 0x000fea0003800000 */
.L_x_843:
[----:B--2---:R-:W-:Y:S01]  /*2380*/  IMAD R16, R237, -0x40, R239 ;  /* 0xffffffc0ed107824 */ /* 0x004fe200078e02ef */
        /* <DEDUP_REMOVED lines=19> */
.L_x_846:
[----:B------:R-:W-:Y:S05]  /*24c0*/  BSYNC B0 ;  /* 0x0000000000007941 */ /* 0x000fea0003800000 */
.L_x_845:
[----:B------:R-:W-:Y:S01]  /*24d0*/  ISETP.GE.AND P3, PT, R13, R16, PT ;  /* 0x000000100d00720c */ /* 0x000fe20003f66270 */
[----:B------:R-:W-:-:S12]  /*24e0*/  BSSY B0, `(.L_x_847) ;  /* 0x000001b000007945 */ /* 0x000fd80003800000 */
[----:B------:R1:W-:Y:S04]  /*24f0*/  @P3 STS.128 [R222+0x9000], RZ ;  /* 0x009000ffde003388 */ /* 0x0003e80000000c00 */
[----:B------:R1:W-:Y:S01]  /*2500*/  @P3 STS.128 [R222+0xb000], RZ ;  /* 0x00b000ffde003388 */ /* 0x0003e20000000c00 */
[----:B------:R-:W-:Y:S05]  /*2510*/  @P3 BRA `(.L_x_848) ;  /* 0x0000017000003947 */ /* 0x000fea0003800000 */
[----:B------:R-:W-:-:S13]  /*2520*/  ISETP.GE.AND P2, PT, R212, c[0x0][0x220], PT ;  /* 0x00008800d4007a0c */ /* 0x000fda0003f46270 */
[----:B------:R-:W-:Y:S01]  /*2530*/  @!P2 IMAD.MOV.U32 R15, RZ, RZ, c[0x0][0x370] ;  /* 0x0000dc00ff0fa624 */ /* 0x000fe200078e00ff */
        /* <DEDUP_REMOVED lines=12> */
[----:B-1----:R-:W-:-:S03]  /*2600*/  IMAD.MOV.U32 R22, RZ, RZ, c[0x0][0x374] ;  /* 0x0000dd00ff167624 */ /* 0x002fc600078e00ff */
        /* <DEDUP_REMOVED lines=8> */
.L_x_848:
[----:B------:R-:W-:Y:S05]  /*2690*/  BSYNC B0 ;  /* 0x0000000000007941 */ /* 0x000fea0003800000 */
.L_x_847:
        /* <DEDUP_REMOVED lines=14> */
.L_x_850:
        /* <DEDUP_REMOVED lines=19> */
.L_x_851:
[----:B------:R-:W-:Y:S05]  /*28b0*/  BSYNC B0 ;  /* 0x0000000000007941 */ /* 0x000fea0003800000 */
.L_x_849:
        /* <DEDUP_REMOVED lines=14> */
.L_x_853:
        /* <DEDUP_REMOVED lines=27> */
.L_x_854:
[----:B------:R-:W-:Y:S05]  /*2b50*/  BSYNC B0 ;  /* 0x0000000000007941 */ /* 0x000fea0003800000 */
.L_x_852:
[CC--:B------:R-:W-:Y:S01]  /*2b60*/  ISETP.GE.AND P2, PT, R215.reuse, R16.reuse, PT ;  /* 0x00000010d700720c */ /* 0x0c0fe20003f46270 */
[C---:B-1----:R-:W-:Y:S01]  /*2b70*/  IMAD.WIDE R18, R215.reuse, 0x4, R246 ;  /* 0x00000004d7127825 */ /* 0x042fe200078e02f6 */
[----:B------:R-:W-:Y:S02]  /*2b80*/  MOV R233, 0x7f800000 ;  /* 0x7f80000000e97802 */ /* 0x000fe40000000f00 */
[----:B------:R-:W-:Y:S02]  /*2b90*/  IADD3 R13, R215, 0x8, RZ ;  /* 0x00000008d70d7810 */ /* 0x000fe40007ffe0ff */
[----:B------:R-:W-:Y:S02]  /*2ba0*/  MOV R234, 0x7f800000 ;  /* 0x7f80000000ea7802 */ /* 0x000fe40000000f00 */
[----:B------:R-:W-:-:S05]  /*2bb0*/  ISETP.GE.AND P1, PT, R13, R16, PT ;  /* 0x000000100d00720c */ /* 0x000fca0003f26270 */
[----:B------:R1:W5:Y:S01]  /*2bc0*/  @!P2 LDG.E R233, [R18.64] ;  /* 0x0000000812e9a981 */ /* 0x000362000c1e1900 */
[----:B------:R-:W-:Y:S02]  /*2bd0*/  IMAD R8, R8, c[0x0][0x198], RZ ;  /* 0x0000660008087a24 */ /* 0x000fe400078e02ff */
[C---:B------:R-:W-:Y:S01]  /*2be0*/  IMAD.WIDE.U32 R16, R11.reuse, c[0x0][0x198], R212 ;  /* 0x000066000b107a25 */ /* 0x040fe200078e00d4 */
[----:B------:R1:W-:Y:S04]  /*2bf0*/  @P6 STS.128 [R222+0xc000], RZ ;  /* 0x00c000ffde006388 */ /* 0x0003e80000000c00 */
[----:B------:R1:W-:Y:S01]  /*2c00*/  @P6 STS.128 [R222+0xe000], RZ ;  /* 0x00e000ffde006388 */ /* 0x0003e20000000c00 */
[----:B------:R-:W-:-:S03]  /*2c10*/  IMAD R11, R11, c[0x0][0x19c], R8 ;  /* 0x000067000b0b7a24 */ /* 0x000fc600078e0208 */
[----:B------:R1:W5:Y:S01]  /*2c20*/  @!P1 LDG.E R234, [R18.64+0x20] ;  /* 0x0000200812ea9981 */ /* 0x000362000c1e1900 */
[----:B------:R-:W-:Y:S01]  /*2c30*/  IADD3 R14, P1, R14, R16, RZ ;  /* 0x000000100e0e7210 */ /* 0x000fe20007f3e0ff */
[----:B------:R-:W-:Y:S01]  /*2c40*/  IMAD R9, R9, c[0x0][0x1b0], RZ ;  /* 0x00006c0009097a24 */ /* 0x000fe200078e02ff */
[----:B------:R-:W-:Y:S02]  /*2c50*/  BSSY B0, `(.L_x_855) ;  /* 0x000001d000007945 */ /* 0x000fe40003800000 */
[----:B------:R-:W-:Y:S01]  /*2c60*/  IADD3.X R15, R12, R17, R11, P1, !PT ;  /* 0x000000110c0f7210 */ /* 0x000fe20000ffe40b */
[----:B------:R-:W-:-:S04]  /*2c70*/  IMAD R9, R10, c[0x0][0x1b4], R9 ;  /* 0x00006d000a097a24 */ /* 0x000fc800078e0209 */
[----:B------:R-:W-:-:S05]  /*2c80*/  IMAD.WIDE.U32 R10, R10, c[0x0][0x1b0], R14 ;  /* 0x00006c000a0a7a25 */ /* 0x000fca00078e000e */
[----:B------:R-:W-:Y:S01]  /*2c90*/  IADD3 R9, R11, R9, RZ ;  /* 0x000000090b097210 */ /* 0x000fe20007ffe0ff */
        /* <DEDUP_REMOVED lines=24> */
.L_x_856:
[----:B------:R-:W-:Y:S05]  /*2e20*/  BSYNC B0 ;  /* 0x0000000000007941 */ /* 0x000fea0003800000 */
.L_x_855:
[----:B------:R1:W-:Y:S01]  /*2e30*/  @P5 STS.128 [R222+0xd000], RZ ;  /* 0x00d000ffde005388 */ /* 0x0003e20000000c00 */
[----:B------:R-:W-:Y:S03]  /*2e40*/  BSSY B0, `(.L_x_857) ;  /* 0x000001c000007945 */ /* 0x000fe60003800000 */
        /* <DEDUP_REMOVED lines=27> */
.L_x_858:
[----:B------:R-:W-:Y:S05]  /*3000*/  BSYNC B0 ;  /* 0x0000000000007941 */ /* 0x000fea0003800000 */
.L_x_857:
[----:B------:R-:W0:Y:S01]  /*3010*/  LDGDEPBAR ;  /* 0x00000000000079af */ /* 0x000e220000000000 */
[----:B-1----:R-:W-:Y:S02]  /*3020*/  IMAD.MOV.U32 R14, RZ, RZ, c[0x0][0x308] ;  /* 0x0000c200ff0e7624 */ /* 0x002fe400078e00ff */
[----:B------:R-:W-:Y:S01]  /*3030*/  IMAD.MOV.U32 R15, RZ, RZ, c[0x0][0x30c] ;  /* 0x0000c300ff0f7624 */ /* 0x000fe200078e00ff */
[----:B------:R-:W-:-:S04]  /*3040*/  DEPBAR.LE SB0, 0x1 ;  /* 0x000080400000791a */ /* 0x000fc80000000000 */
[----:B------:R-:W-:Y:S06]  /*3050*/  BAR.SYNC.DEFER_BLOCKING 0x0 ;  /* 0x0000000000007b1d */ /* 0x000fec0000010000 */
[----:B--2---:R-:W2:Y:S04]  /*3060*/  LDG.E.64 R12, [R14.64+0x8] ;  /* 0x000008080e0c7981 */ /* 0x004ea8000c1e1b00 */
[----:B------:R1:W5:Y:S01]  /*3070*/  LDG.E.64 R206, [R14.64] ;  /* 0x000000080ece7981 */ /* 0x000362000c1e1b00 */
[-C--:B------:R-:W-:Y:S01]  /*3080*/  LEA.HI R6, R4, R7.reuse, RZ, 0x4 ;  /* 0x0000000704067211 */ /* 0x080fe200078f20ff */
[----:B------:R-:W-:Y:S01]  /*3090*/  IMAD R9, R214, c[0x0][0x1c0], R231 ;  /* 0x00007000d6097a24 */ /* 0x000fe200078e02e7 */
[----:B------:R-:W-:Y:S01]  /*30a0*/  LEA.HI R4, R4, R7, RZ, 0x3 ;  /* 0x0000000704047211 */ /* 0x000fe200078f18ff */
[----:B------:R1:W3:Y:S01]  /*30b0*/  LDSM.16.M88.4 R108, [R202+0x10000] ;  /* 0x01000000ca6c783b */ /* 0x0002e20000000200 */
[----:B------:R-:W-:Y:S01]  /*30c0*/  LOP3.LUT R6, R6, 0xfffffff0, RZ, 0xc0, !PT ;  /* 0xfffffff006067812 */ /* 0x000fe200078ec0ff */
[----:B------:R-:W-:Y:S01]  /*30d0*/  IMAD.SHL.U32 R9, R9, 0x20, RZ ;  /* 0x0000002009097824 */ /* 0x000fe200078e00ff */
[----:B------:R-:W-:Y:S01]  /*30e0*/  LOP3.LUT R4, R4, 0xfffffff8, RZ, 0xc0, !PT ;  /* 0xfffffff804047812 */ /* 0x000fe200078ec0ff */
[----:B------:R1:W4:Y:S01]  /*30f0*/  LDSM.16.M88.4 R112, [R202+0x10800] ;  /* 0x01080000ca70783b */ /* 0x0003220000000200 */
[----:B------:R-:W-:Y:S01]  /*3100*/  SHF.R.S32.HI R229, RZ, 0x1f, R228 ;  /* 0x0000001fffe57819 */ /* 0x000fe200000114e4 */
[C---:B------:R-:W-:Y:S01]  /*3110*/  IMAD.IADD R6, R7.reuse, 0x1, -R6 ;  /* 0x0000000107067824 */ /* 0x040fe200078e0a06 */
[----:B------:R-:W-:Y:S01]  /*3120*/  IADD3 R199, R204, 0x2000, RZ ;  /* 0x00002000ccc77810 */ /* 0x000fe20007ffe0ff */
[----:B------:R-:W-:Y:S01]  /*3130*/  IMAD.IADD R4, R7, 0x1, -R4 ;  /* 0x0000000107047824 */ /* 0x000fe200078e0a04 */
[----:B------:R1:W1:Y:S01]  /*3140*/  LDSM.16.M88.4 R116, [R192+0x10000] ;  /* 0x01000000c074783b */ /* 0x0002620000000200 */
[----:B------:R-:W-:Y:S01]  /*3150*/  IMAD.MOV.U32 R196, RZ, RZ, 0x40 ;  /* 0x00000040ffc47424 */ /* 0x000fe200078e00ff */
[----:B------:R-:W-:Y:S01]  /*3160*/  SHF.R.S32.HI R11, RZ, 0x1f, R6 ;  /* 0x0000001fff0b7819 */ /* 0x000fe20000011406 */
[----:B------:R-:W-:Y:S01]  /*3170*/  IMAD.MOV.U32 R232, RZ, RZ, c[0x0][0x2e4] ;  /* 0x0000b900ffe87624 */ /* 0x000fe200078e00ff */
[----:B------:R-:W-:Y:S01]  /*3180*/  LOP3.LUT P3, RZ, R4, 0x2, RZ, 0xc0, !PT ;  /* 0x0000000204ff7812 */ /* 0x000fe2000786c0ff */
[----:B------:R-:W-:Y:S01]  /*3190*/  IMAD.MOV.U32 R4, RZ, RZ, 0x20 ;  /* 0x00000020ff047424 */ /* 0x000fe200078e00ff */
[----:B------:R1:W1:Y:S01]  /*31a0*/  LDSM.16.M88.4 R120, [R192+0x10800] ;  /* 0x01080000c078783b */ /* 0x0002620000000200 */
[----:B------:R-:W-:Y:S01]  /*31b0*/  LEA.HI R11, R11, R6, RZ, 0x3 ;  /* 0x000000060b0b7211 */ /* 0x000fe200078f18ff */
[----:B------:R-:W-:Y:S01]  /*31c0*/  IMAD.MOV.U32 R230, RZ, RZ, R235 ;  /* 0x000000ffffe67224 */ /* 0x000fe200078e00eb */
[----:B------:R-:W-:Y:S01]  /*31d0*/  IADD3 R198, R203, 0x2000, RZ ;  /* 0x00002000cbc67810 */ /* 0x000fe20007ffe0ff */
[----:B------:R1:W1:Y:S01]  /*31e0*/  LDSM.16.M88.4 R128, [R3+0x10000] ;  /* 0x010000000380783b */ /* 0x0002620000000200 */
[----:B------:R-:W-:Y:S01]  /*31f0*/  SEL R4, R4, 0xffffffe0, !P3 ;  /* 0xffffffe004047807 */ /* 0x000fe20005800000 */
[----:B------:R-:W-:Y:S01]  /*3200*/  CS2R R94, SRZ ;  /* 0x00000000005e7805 */ /* 0x000fe2000001ff00 */
[----:B------:R-:W-:Y:S01]  /*3210*/  LOP3.LUT R11, R11, 0xfffffff8, RZ, 0xc0, !PT ;  /* 0xfffffff80b0b7812 */ /* 0x000fe200078ec0ff */
[----:B------:R1:W1:Y:S01]  /*3220*/  LDSM.16.M88.4 R132, [R3+0x10800] ;  /* 0x010800000384783b */ /* 0x0002620000000200 */
[----:B------:R-:W-:Y:S01]  /*3230*/  SEL R199, R199, R204, !P0 ;  /* 0x000000ccc7c77207 */ /* 0x000fe20004000000 */
[----:B------:R-:W-:Y:S01]  /*3240*/  IMAD.IADD R4, R4, 0x1, R3 ;  /* 0x0000000104047824 */ /* 0x000fe200078e0203 */
[----:B------:R-:W-:Y:S01]  /*3250*/  SEL R198, R198, R203, !P0 ;  /* 0x000000cbc6c67207 */ /* 0x000fe20004000000 */
[----:B------:R1:W1:Y:S01]  /*3260*/  LDSM.16.M88.4 R144, [R202+0x12000] ;  /* 0x01200000ca90783b */ /* 0x0002620000000200 */
[----:B------:R-:W-:Y:S01]  /*3270*/  IMAD.IADD R11, R6, 0x1, -R11 ;  /* 0x00000001060b7824 */ /* 0x000fe200078e0a0b */
[----:B------:R-:W-:Y:S01]  /*3280*/  IADD3 R240, -R236, 0x40, R5 ;  /* 0x00000040ecf07810 */ /* 0x000fe20007ffe105 */
        /* <DEDUP_REMOVED lines=42> */
[----:B------:R-:W-:Y:S01]  /*3530*/  IMAD.SHL.U32 R198, R198, 0x2, RZ ;  /* 0x00000002c6c67824 */ /* 0x000fe200078e00ff */
[----:B--2---:R-:W-:Y:S02]  /*3540*/  IADD3 R228, P5, P4, R9, R12, R228 ;  /* 0x0000000c09e47210 */ /* 0x004fe40007cbe0e4 */
[----:B------:R-:W-:Y:S02]  /*3550*/  SHF.R.S32.HI R12, RZ, 0x1f, R9 ;  /* 0x0000001fff0c7819 */ /* 0x000fe40000011409 */
[----:B------:R-:W-:Y:S02]  /*3560*/  R2P PR, R11, 0x6 ;  /* 0x000000060b007804 */ /* 0x000fe40000000000 */
[----:B------:R-:W-:-:S03]  /*3570*/  IADD3.X R229, R12, R13, R229, P5, P4 ;  /* 0x0000000d0ce57210 */ /* 0x000fc60002fe84e5 */
[----:B------:R-:W-:Y:S02]  /*3580*/  SEL R197, R197, 0xffffffe0, !P1 ;  /* 0xffffffe0c5c57807 */ /* 0x000fe40004800000 */
[----:B------:R-:W-:-:S03]  /*3590*/  SEL R196, R196, 0xffffffc0, !P2 ;  /* 0xffffffc0c4c47807 */ /* 0x000fc60005000000 */
[C---:B------:R-:W-:Y:S02]  /*35a0*/  IMAD.IADD R195, R200.reuse, 0x1, R197 ;  /* 0x00000001c8c37824 */ /* 0x040fe400078e02c5 */
[----:B------:R-:W-:Y:S02]  /*35b0*/  IMAD.IADD R193, R200, 0x1, R196 ;  /* 0x00000001c8c17824 */ /* 0x000fe400078e02c4 */
[----:B-1-34-:R-:W-:Y:S02]  /*35c0*/  IMAD.IADD R194, R196, 0x1, R195 ;  /* 0x00000001c4c27824 */ /* 0x01afe400078e02c3 */
.L_x_863:
[----:B------:R-:W0:Y:S01]  /*35d0*/  LDGDEPBAR ;  /* 0x00000000000079af */ /* 0x000e220000000000 */
[----:B------:R-:W-:Y:S01]  /*35e0*/  LEA R176, P0, R215, R226, 0x2 ;  /* 0x000000e2d7b07211 */ /* 0x000fe200078010ff */
[C---:B------:R-:W-:Y:S01]  /*35f0*/  IMAD.IADD R127, R199.reuse, 0x1, R197 ;  /* 0x00000001c77f7824 */ /* 0x040fe200078e02c5 */
[----:B------:R-:W-:Y:S01]  /*3600*/  MOV R126, c[0x0][0x2e4] ;  /* 0x0000b900007e7a02 */ /* 0x000fe20000000f00 */
[----:B------:R-:W-:Y:S01]  /*3610*/  IMAD.IADD R125, R199, 0x1, R196 ;  /* 0x00000001c77d7824 */ /* 0x000fe200078e02c4 */
[----:B------:R-:W-:Y:S02]  /*3620*/  LEA.HI.X.SX32 R177, R215, R227, 0x2, P0 ;  /* 0x000000e3d7b17211 */ /* 0x000fe400000f16ff */
[----:B------:R-:W-:Y:S01]  /*3630*/  IADD3 R124, R127, R196, RZ ;  /* 0x000000c47f7c7210 */ /* 0x000fe20007ffe0ff */
[----:B------:R-:W-:Y:S04]  /*3640*/  DEPBAR.LE SB0, 0x0 ;  /* 0x000080000000791a */ /* 0x000fe80000000000 */
[----:B------:R-:W-:Y:S06]  /*3650*/  BAR.SYNC.DEFER_BLOCKING 0x0 ;  /* 0x0000000000007b1d */ /* 0x000fec0000010000 */
[----:B------:R-:W-:Y:S04]  /*3660*/  LDSM.16.M88.4 R20, [R199] ;  /* 0x00000000c714783b */ /* 0x000fe80000000200 */
[----:B------:R-:W1:Y:S04]  /*3670*/  LDSM.16.M88.4 R24, [R202+0xc000] ;  /* 0x00c00000ca18783b */ /* 0x000e680000000200 */
[----:B-----5:R2:W5:Y:S04]  /*3680*/  LDG.E R181, [R176.64] ;  /* 0x00000008b0b57981 */ /* 0x020568000c1e1900 */
[----:B------:R2:W5:Y:S04]  /*3690*/  LDG.E R180, [R176.64+0x20] ;  /* 0x00002008b0b47981 */ /* 0x000568000c1e1900 */
[----:B------:R-:W3:Y:S04]  /*36a0*/  LDSM.16.M88.4 R28, [R202+0xc800] ;  /* 0x00c80000ca1c783b */ /* 0x000ee80000000200 */
[----:B------:R-:W-:Y:S04]  /*36b0*/  LDSM.16.M88.4 R32, [R127] ;  /* 0x000000007f20783b */ /* 0x000fe80000000200 */
[----:B------:R-:W4:Y:S04]  /*36c0*/  LDSM.16.M88.4 R100, [R192+0xc000] ;  /* 0x00c00000c064783b */ /* 0x000f280000000200 */
[----:B------:R-:W4:Y:S01]  /*36d0*/  LDSM.16.M88.4 R104, [R192+0xc800] ;  /* 0x00c80000c068783b */ /* 0x000f220000000200 */
[----:B--2---:R-:W-:Y:S05]  /*36e0*/  IMAD.SHL.U32 R176, R237, 0x40, RZ ;  /* 0x00000040edb07824 */ /* 0x004fea00078e00ff */
[----:B------:R-:W-:Y:S01]  /*36f0*/  ISETP.GE.AND P0, PT, R176, R240, PT ;  /* 0x000000f0b000720c */ /* 0x000fe20003f06270 */
[C---:B-1----:R-:W-:Y:S08]  /*3700*/  HMMA.16816.F32.BF16 R4, R20.reuse, R24, RZ ;  /* 0x000000181404723c */ /* 0x042ff000000418ff */
[C---:B------:R-:W-:Y:S01]  /*3710*/  HMMA.16816.F32.BF16 R8, R20.reuse, R26, RZ ;  /* 0x0000001a1408723c */ /* 0x040fe200000418ff */
[----:B------:R-:W-:Y:S07]  /*3720*/  LDSM.16.M88.4 R24, [R3+0xc000] ;  /* 0x00c000000318783b */ /* 0x000fee0000000200 */
[C---:B---3--:R-:W-:Y:S08]  /*3730*/  HMMA.16816.F32.BF16 R12, R20.reuse, R28, RZ ;  /* 0x0000001c140c723c */ /* 0x048ff000000418ff */
[----:B------:R-:W-:Y:S01]  /*3740*/  HMMA.16816.F32.BF16 R16, R20, R30, RZ ;  /* 0x0000001e1410723c */ /* 0x000fe200000418ff */
[----:B------:R-:W1:Y:S04]  /*3750*/  LDSM.16.M88.4 R20, [R125] ;  /* 0x000000007d14783b */ /* 0x000e680000000200 */
[----:B------:R-:W2:Y:S03]  /*3760*/  LDSM.16.M88.4 R28, [R3+0xc800] ;  /* 0x00c80000031c783b */ /* 0x000ea60000000200 */
[C---:B----4-:R-:W-:Y:S08]  /*3770*/  HMMA.16816.F32.BF16 R4, R32.reuse, R100, R4 ;  /* 0x000000642004723c */ /* 0x050ff00000041804 */
        /* <DEDUP_REMOVED lines=53> */
.L_x_859:
[--C-:B------:R-:W-:Y:S01]  /*3ad0*/  IADD3 R20, R236, 0x1, -R239.reuse ;  /* 0x00000001ec147810 */ /* 0x100fe20007ffe8ef */
[----:B------:R-:W1:Y:S01]  /*3ae0*/  S2R R21, SR_TID.X ;  /* 0x0000000000157919 */ /* 0x000e620000002100 */
[-C--:B------:R-:W-:Y:S01]  /*3af0*/  IADD3 R24, -R126, R236.reuse, -R239 ;  /* 0x000000ec7e187210 */ /* 0x080fe20007ffe9ef */
[----:B------:R-:W-:Y:S01]  /*3b00*/  IMAD.IADD R29, R215, 0x1, R176 ;  /* 0x00000001d71d7824 */ /* 0x000fe200078e02b0 */
[----:B------:R-:W-:Y:S01]  /*3b10*/  IADD3 R20, R20, c[0x0][0x2e8], RZ ;  /* 0x0000ba0014147a10 */ /* 0x000fe20007ffe0ff */
[----:B------:R-:W-:Y:S02]  /*3b20*/  IMAD.SHL.U32 R22, R208, 0x20, RZ ;  /* 0x00000020d0167824 */ /* 0x000fe400078e00ff */
[C---:B------:R-:W-:Y:S01]  /*3b30*/  IMAD.IADD R31, R29.reuse, 0x1, R24 ;  /* 0x000000011d1f7824 */ /* 0x040fe200078e0218 */
[C---:B------:R-:W-:Y:S01]  /*3b40*/  IADD3 R23, R29.reuse, 0x8, RZ ;  /* 0x000000081d177810 */ /* 0x040fe20007ffe0ff */
[----:B------:R-:W-:Y:S02]  /*3b50*/  IMAD.IADD R29, R29, 0x1, R20 ;  /* 0x000000011d1d7824 */ /* 0x000fe400078e0214 */
[----:B------:R-:W-:Y:S01]  /*3b60*/  IMAD.MOV.U32 R232, RZ, RZ, R126 ;  /* 0x000000ffffe87224 */ /* 0x000fe200078e007e */
[----:B------:R-:W-:Y:S02]  /*3b70*/  IMNMX R31, RZ, R31, !PT ;  /* 0x0000001fff1f7217 */ /* 0x000fe40007800200 */
[-C--:B------:R-:W-:Y:S01]  /*3b80*/  IMNMX R29, R29, R236.reuse, PT ;  /* 0x000000ec1d1d7217 */ /* 0x080fe20003800200 */
[----:B-1----:R-:W-:Y:S05]  /*3b90*/  IMAD.SHL.U32 R21, R21, 0x2, RZ ;  /* 0x0000000215157824 */ /* 0x002fea00078e00ff */
[----:B------:R-:W-:Y:S01]  /*3ba0*/  LOP3.LUT R22, R22, 0x6, R21, 0xf8, !PT ;  /* 0x0000000616167812 */ /* 0x000fe200078ef815 */
[--C-:B------:R-:W-:Y:S02]  /*3bb0*/  IMAD.IADD R21, R24, 0x1, R23.reuse ;  /* 0x0000000118157824 */ /* 0x100fe400078e0217 */
[----:B------:R-:W-:Y:S02]  /*3bc0*/  IMAD.IADD R23, R20, 0x1, R23 ;  /* 0x0000000114177824 */ /* 0x000fe400078e0217 */
[----:B------:R-:W-:Y:S01]  /*3bd0*/  IMAD R22, R217, 0x40, R22 ;  /* 0x00000040d9167824 */ /* 0x000fe200078e0216 */
[----:B------:R-:W-:Y:S02]  /*3be0*/  IMNMX R21, RZ, R21, !PT ;  /* 0x00000015ff157217 */ /* 0x000fe40007800200 */
[----:B------:R-:W-:Y:S02]  /*3bf0*/  IMNMX R20, R23, R236, PT ;  /* 0x000000ec17147217 */ /* 0x000fe40003800200 */
[C---:B------:R-:W-:Y:S02]  /*3c00*/  ISETP.GE.AND P1, PT, R22.reuse, R31, PT ;  /* 0x0000001f1600720c */ /* 0x040fe40003f26270 */
[C---:B------:R-:W-:Y:S02]  /*3c10*/  ISETP.GE.AND P0, PT, R22.reuse, R21, PT ;  /* 0x000000151600720c */ /* 0x040fe40003f06270 */
[C---:B------:R-:W-:Y:S02]  /*3c20*/  IADD3 R28, R22.reuse, 0x1, RZ ;  /* 0x00000001161c7810 */ /* 0x040fe40007ffe0ff */
[C---:B------:R-:W-:Y:S02]  /*3c30*/  IADD3 R27, R22.reuse, 0x8, RZ ;  /* 0x00000008161b7810 */ /* 0x040fe40007ffe0ff */
[C---:B------:R-:W-:Y:S02]  /*3c40*/  IADD3 R26, R22.reuse, 0x9, RZ ;  /* 0x00000009161a7810 */ /* 0x040fe40007ffe0ff */
[C---:B------:R-:W-:Y:S02]  /*3c50*/  IADD3 R25, R22.reuse, 0x10, RZ ;  /* 0x0000001016197810 */ /* 0x040fe40007ffe0ff */
[C---:B------:R-:W-:Y:S02]  /*3c60*/  IADD3 R24, R22.reuse, 0x11, RZ ;  /* 0x0000001116187810 */ /* 0x040fe40007ffe0ff */
[C---:B------:R-:W-:Y:S02]  /*3c70*/  IADD3 R23, R22.reuse, 0x18, RZ ;  /* 0x0000001816177810 */ /* 0x040fe40007ffe0ff */
[C---:B------:R-:W-:Y:S02]  /*3c80*/  ISETP.GE.OR P1, PT, R22.reuse, R29, !P1 ;  /* 0x0000001d1600720c */ /* 0x040fe40004f26670 */
[CC--:B------:R-:W-:Y:S02]  /*3c90*/  ISETP.GE.OR P0, PT, R22.reuse, R20.reuse, !P0 ;  /* 0x000000141600720c */ /* 0x0c0fe40004706670 */
[----:B------:R-:W-:Y:S02]  /*3ca0*/  IADD3 R22, R22, 0x19, RZ ;  /* 0x0000001916167810 */ /* 0x000fe40007ffe0ff */
[-C--:B------:R-:W-:Y:S02]  /*3cb0*/  ISETP.GE.AND P6, PT, R28, R31.reuse, PT ;  /* 0x0000001f1c00720c */ /* 0x080fe40003fc6270 */
        /* <DEDUP_REMOVED lines=43> */
.L_x_860:
[C---:B------:R-:W-:Y:S01]  /*3f70*/  FMUL.FTZ R191, R233.reuse, 1.4426950216293334961 ;  /* 0x3fb8aa3be9bf7820 */ /* 0x040fe20000410000 */
[----:B------:R-:W-:Y:S01]  /*3f80*/  FSETP.NEU.FTZ.AND P0, PT, R233, -INF , PT ;  /* 0xff800000e900780b */ /* 0x000fe20003f1d000 */
[----:B------:R-:W-:Y:S01]  /*3f90*/  FMUL.FTZ R205, R234, 1.4426950216293334961 ;  /* 0x3fb8aa3beacd7820 */ /* 0x000fe20000410000 */
[----:B------:R-:W-:Y:S01]  /*3fa0*/  IADD3 R189, R207, -0x4498517b, RZ ;  /* 0xbb67ae85cfbd7810 */ /* 0x000fe20007ffe0ff */
[----:B------:R-:W-:Y:S01]  /*3fb0*/  IMAD.WIDE.U32 R176, R228, -0x2daee0ad, RZ ;  /* 0xd2511f53e4b07825 */ /* 0x000fe200078e00ff */
[----:B------:R-:W-:Y:S02]  /*3fc0*/  FSEL R191, R191, RZ, P0 ;  /* 0x000000ffbfbf7208 */ /* 0x000fe40000000000 */
[----:B------:R-:W-:Y:S01]  /*3fd0*/  FSETP.NEU.FTZ.AND P0, PT, R234, -INF , PT ;  /* 0xff800000ea00780b */ /* 0x000fe20003f1d000 */
[----:B------:R-:W-:Y:S01]  /*3fe0*/  IMAD R187, R217, 0x2, R208 ;  /* 0x00000002d9bb7824 */ /* 0x000fe200078e02d0 */
[----:B------:R-:W-:Y:S01]  /*3ff0*/  IADD3 R252, R207, -0x126145ec, RZ ;  /* 0xed9eba14cffc7810 */ /* 0x000fe20007ffe0ff */
[----:B------:R-:W-:Y:S01]  /*4000*/  IMAD R188, R237, 0x4, R209 ;  /* 0x00000004edbc7824 */ /* 0x000fe200078e02d1 */
[----:B------:R-:W-:Y:S01]  /*4010*/  FSEL R205, R205, RZ, P0 ;  /* 0x000000ffcdcd7208 */ /* 0x000fe20000000000 */
[----:B------:R-:W-:Y:S01]  /*4020*/  FFMA.FTZ R183, R8, c[0x0][0x23c], -R191 ;  /* 0x00008f0008b77a23 */ /* 0x000fe200000108bf */
[----:B------:R-:W-:Y:S01]  /*4030*/  LOP3.LUT R187, R177, R207, R187, 0x96, !PT ;  /* 0x000000cfb1bb7212 */ /* 0x000fe200078e96bb */
[----:B------:R-:W-:Y:S04]  /*4040*/  IMAD.WIDE.U32 R178, R188, -0x326172a9, RZ ;  /* 0xcd9e8d57bcb27825 */ /* 0x000fe800078e00ff */
[--C-:B------:R-:W-:Y:S01]  /*4050*/  FFMA.FTZ R185, R7, c[0x0][0x23c], -R205.reuse ;  /* 0x00008f0007b97a23 */ /* 0x100fe200000108cd */
[----:B------:R-:W-:Y:S01]  /*4060*/  LOP3.LUT R250, R179, R229, R206, 0x96, !PT ;  /* 0x000000e5b3fa7212 */ /* 0x000fe200078e96ce */
[----:B------:R-:W-:Y:S01]  /*4070*/  FFMA.FTZ R188, R6, c[0x0][0x23c], -R205 ;  /* 0x00008f0006bc7a23 */ /* 0x000fe200000108cd */
[----:B------:R-:W-:Y:S01]  /*4080*/  MUFU.EX2 R183, R183 ;  /* 0x000000b700b77308 */ /* 0x000fe20000000800 */
[----:B------:R-:W-:Y:S01]  /*4090*/  IMAD.WIDE.U32 R6, R187, -0x326172a9, RZ ;  /* 0xcd9e8d57bb067825 */ /* 0x000fe200078e00ff */
[----:B------:R-:W-:Y:S03]  /*40a0*/  IADD3 R187, R206, -0x61c88647, RZ ;  /* 0x9e3779b9cebb7810 */ /* 0x000fe60007ffe0ff */
[----:B------:R-:W-:Y:S01]  /*40b0*/  IMAD.WIDE.U32 R250, R250, -0x2daee0ad, RZ ;  /* 0xd2511f53fafa7825 */ /* 0x000fe200078e00ff */
[----:B------:R-:W-:Y:S03]  /*40c0*/  LOP3.LUT R187, R7, R178, R187, 0x96, !PT ;  /* 0x000000b207bb7212 */ /* 0x000fe600078e96bb */
[----:B------:R-:W-:Y:S01]  /*40d0*/  FFMA.FTZ R190, R9, c[0x0][0x23c], -R191 ;  /* 0x00008f0009be7a23 */ /* 0x000fe200000108bf */
[----:B------:R-:W-:Y:S01]  /*40e0*/  LOP3.LUT R189, R251, R176, R189, 0x96, !PT ;  /* 0x000000b0fbbd7212 */ /* 0x000fe200078e96bd */
[----:B------:R-:W-:Y:S01]  /*40f0*/  IMAD.WIDE.U32 R8, R187, -0x2daee0ad, RZ ;  /* 0xd2511f53bb087825 */ /* 0x000fe200078e00ff */
[----:B------:R-:W-:Y:S01]  /*4100*/  IADD3 R187, R207, 0x76cf5d0a, RZ ;  /* 0x76cf5d0acfbb7810 */ /* 0x000fe20007ffe0ff */
[----:B------:R-:W-:Y:S01]  /*4110*/  MUFU.EX2 R185, R185 ;  /* 0x000000b900b97308 */ /* 0x000fe20000000800 */
[C---:B------:R-:W-:Y:S01]  /*4120*/  IADD3 R251, R206.reuse, -0x255992d5, RZ ;  /* 0xdaa66d2bcefb7810 */ /* 0x040fe20007ffe0ff */
[----:B------:R-:W-:Y:S01]  /*4130*/  IMAD.WIDE.U32 R178, R189, -0x326172a9, RZ ;  /* 0xcd9e8d57bdb27825 */ /* 0x000fe200078e00ff */
[----:B------:R-:W-:Y:S02]  /*4140*/  LOP3.LUT R250, R9, R250, R187, 0x96, !PT ;  /* 0x000000fa09fa7212 */ /* 0x000fe400078e96bb */
[----:B------:R-:W-:Y:S01]  /*4150*/  IADD3 R189, R206, 0x3c6ef372, RZ ;  /* 0x3c6ef372cebd7810 */ /* 0x000fe20007ffe0ff */
[--C-:B------:R-:W-:Y:S02]  /*4160*/  FFMA.FTZ R186, R4, c[0x0][0x23c], -R191.reuse ;  /* 0x00008f0004ba7a23 */ /* 0x100fe400000108bf */
[----:B------:R-:W-:Y:S01]  /*4170*/  FFMA.FTZ R187, R5, c[0x0][0x23c], -R191 ;  /* 0x00008f0005bb7a23 */ /* 0x000fe200000108bf */
[----:B------:R-:W-:Y:S01]  /*4180*/  LOP3.LUT R189, R179, R6, R189, 0x96, !PT ;  /* 0x00000006b3bd7212 */ /* 0x000fe200078e96bd */
[----:B------:R-:W-:Y:S01]  /*4190*/  IMAD.WIDE.U32 R6, R250, -0x326172a9, RZ ;  /* 0xcd9e8d57fa067825 */ /* 0x000fe200078e00ff */
[----:B------:R-:W-:Y:S01]  /*41a0*/  IADD3 R250, R207, 0x32370b8f, RZ ;  /* 0x32370b8fcffa7810 */ /* 0x000fe20007ffe0ff */
[----:B------:R-:W-:Y:S02]  /*41b0*/  MUFU.EX2 R186, R186 ;  /* 0x000000ba00ba7308 */ /* 0x000fe40000000800 */
[----:B------:R-:W-:Y:S01]  /*41c0*/  IMAD.WIDE.U32 R176, R189, -0x2daee0ad, RZ ;  /* 0xd2511f53bdb07825 */ /* 0x000fe200078e00ff */
[----:B------:R-:W-:Y:S03]  /*41d0*/  LOP3.LUT R251, R7, R178, R251, 0x96, !PT ;  /* 0x000000b207fb7212 */ /* 0x000fe600078e96fb */
[--C-:B------:R-:W-:Y:S01]  /*41e0*/  FFMA.FTZ R184, R11, c[0x0][0x23c], -R205.reuse ;  /* 0x00008f000bb87a23 */ /* 0x100fe200000108cd */
[----:B------:R-:W-:Y:S01]  /*41f0*/  LOP3.LUT R250, R177, R8, R250, 0x96, !PT ;  /* 0x00000008b1fa7212 */ /* 0x000fe200078e96fa */
[----:B------:R-:W-:Y:S01]  /*4200*/  IMAD.WIDE.U32 R4, R251, -0x2daee0ad, RZ ;  /* 0xd2511f53fb047825 */ /* 0x000fe200078e00ff */
[----:B------:R-:W-:Y:S01]  /*4210*/  IADD3 R251, R206, 0x78dde6e4, RZ ;  /* 0x78dde6e4cefb7810 */ /* 0x000fe20007ffe0ff */
[----:B------:R-:W-:Y:S02]  /*4220*/  MUFU.EX2 R188, R188 ;  /* 0x000000bc00bc7308 */ /* 0x000fe40000000800 */
[----:B------:R-:W-:Y:S01]  /*4230*/  FFMA.FTZ R189, R10, c[0x0][0x23c], -R205 ;  /* 0x00008f000abd7a23 */ /* 0x000fe200000108cd */
[----:B------:R-:W-:Y:S01]  /*4240*/  LOP3.LUT R252, R5, R176, R252, 0x96, !PT ;  /* 0x000000b005fc7212 */ /* 0x000fe200078e96fc */
[----:B------:R-:W-:Y:S01]  /*4250*/  IMAD.WIDE.U32 R8, R250, -0x326172a9, RZ ;  /* 0xcd9e8d57fa087825 */ /* 0x000fe200078e00ff */
[----:B------:R-:W-:Y:S03]  /*4260*/  IADD3 R250, R206, 0x1715609d, RZ ;  /* 0x1715609dcefa7810 */ /* 0x000fe60007ffe0ff */
[----:B------:R-:W-:Y:S01]  /*4270*/  IMAD.WIDE.U32 R10, R252, -0x326172a9, RZ ;  /* 0xcd9e8d57fc0a7825 */ /* 0x000fe200078e00ff */
[----:B------:R-:W-:Y:S01]  /*4280*/  LOP3.LUT R251, R9, R6, R251, 0x96, !PT ;  /* 0x0000000609fb7212 */ /* 0x000fe200078e96fb */
[----:B------:R-:W-:Y:S02]  /*4290*/  MUFU.EX2 R184, R184 ;  /* 0x000000b800b87308 */ /* 0x000fe40000000800 */
[----:B------:R-:W-:Y:S01]  /*42a0*/  FFMA.FTZ R19, R19, c[0x0][0x23c], -R205 ;  /* 0x00008f0013137a23 */ /* 0x000fe200000108cd */
[----:B------:R-:W-:Y:S01]  /*42b0*/  LOP3.LUT R5, R11, R8, R250, 0x96, !PT ;  /* 0x000000080b057212 */ /* 0x000fe200078e96fa */
[--C-:B------:R-:W-:Y:S01]  /*42c0*/  FFMA.FTZ R7, R12, c[0x0][0x23c], -R191.reuse ;  /* 0x00008f000c077a23 */ /* 0x100fe200000108bf */
[----:B------:R-:W-:Y:S01]  /*42d0*/  IADD3 R250, R207, -0x56f99767, RZ ;  /* 0xa9066899cffa7810 */ /* 0x000fe20007ffe0ff */
[--C-:B------:R-:W-:Y:S01]  /*42e0*/  FFMA.FTZ R6, R13, c[0x0][0x23c], -R191.reuse ;  /* 0x00008f000d067a23 */ /* 0x100fe200000108bf */
[----:B------:R-:W-:Y:S01]  /*42f0*/  IADD3 R11, R207, 0x646e171e, RZ ;  /* 0x646e171ecf0b7810 */ /* 0x000fe20007ffe0ff */
[----:B------:R-:W-:Y:S02]  /*4300*/  IMAD.WIDE.U32 R12, R251, -0x2daee0ad, RZ ;  /* 0xd2511f53fb0c7825 */ /* 0x000fe400078e00ff */
[----:B------:R-:W-:Y:S02]  /*4310*/  MUFU.EX2 R187, R187 ;  /* 0x000000bb00bb7308 */ /* 0x000fe40000000800 */
[----:B------:R-:W-:Y:S01]  /*4320*/  IMAD.WIDE.U32 R8, R5, -0x2daee0ad, RZ ;  /* 0xd2511f5305087825 */ /* 0x000fe200078e00ff */
[----:B------:R-:W-:Y:S03]  /*4330*/  LOP3.LUT R5, R13, R4, R250, 0x96, !PT ;  /* 0x000000040d057212 */ /* 0x000fe600078e96fa */
[--C-:B------:R-:W-:Y:S01]  /*4340*/  FFMA.FTZ R252, R17, c[0x0][0x23c], -R191.reuse ;  /* 0x00008f0011fc7a23 */ /* 0x100fe200000108bf */
[----:B------:R-:W-:Y:S01]  /*4350*/  IADD3 R17, R206, -0x4ab325aa, RZ ;  /* 0xb54cda56ce117810 */ /* 0x000fe20007ffe0ff */
[----:B------:R-:W-:Y:S01]  /*4360*/  FFMA.FTZ R182, R16, c[0x0][0x23c], -R191 ;  /* 0x00008f0010b67a23 */ /* 0x000fe200000108bf */
[----:B------:R-:W-:Y:S01]  /*4370*/  LOP3.LUT R11, R9, R12, R11, 0x96, !PT ;  /* 0x0000000c090b7212 */ /* 0x000fe200078e960b */
[----:B------:R1:W-:Y:S01]  /*4380*/  MUFU.EX2 R191, R19 ;  /* 0x0000001300bf7308 */ /* 0x0003e20000000800 */
[--C-:B------:R-:W-:Y:S01]  /*4390*/  FFMA.FTZ R250, R18, c[0x0][0x23c], -R205.reuse ;  /* 0x00008f0012fa7a23 */ /* 0x100fe200000108cd */
[----:B------:R-:W-:Y:S01]  /*43a0*/  SHF.R.U32.HI R13, RZ, 0x18, R8 ;  /* 0x00000018ff0d7819 */ /* 0x000fe20000011608 */
[--C-:B------:R-:W-:Y:S01]  /*43b0*/  FFMA.FTZ R251, R14, c[0x0][0x23c], -R205.reuse ;  /* 0x00008f000efb7a23 */ /* 0x100fe200000108cd */
[C---:B------:R-:W-:Y:S01]  /*43c0*/  LOP3.LUT R9, R8.reuse, 0xffff, RZ, 0xc0, !PT ;  /* 0x0000ffff08097812 */ /* 0x040fe200078ec0ff */
[----:B------:R-:W-:Y:S01]  /*43d0*/  FFMA.FTZ R15, R15, c[0x0][0x23c], -R205 ;  /* 0x00008f000f0f7a23 */ /* 0x000fe200000108cd */
[----:B------:R-:W-:Y:S01]  /*43e0*/  LOP3.LUT R205, R8, 0xff, RZ, 0xc0, !PT ;  /* 0x000000ff08cd7812 */ /* 0x000fe200078ec0ff */
[----:B------:R-:W-:Y:S01]  /*43f0*/  IMAD.WIDE.U32 R176, R5, -0x326172a9, RZ ;  /* 0xcd9e8d5705b07825 */ /* 0x000fe200078e00ff */
[----:B------:R-:W-:Y:S02]  /*4400*/  ISETP.LE.U32.AND P0, PT, R13, UR6, PT ;  /* 0x000000060d007c0c */ /* 0x000fe4000bf03070 */
[----:B------:R-:W-:Y:S01]  /*4410*/  ISETP.LE.U32.AND P2, PT, R205, UR6, PT ;  /* 0x00000006cd007c0c */ /* 0x000fe2000bf43070 */
[----:B------:R-:W2:Y:S01]  /*4420*/  MUFU.EX2 R182, R182 ;  /* 0x000000b600b67308 */ /* 0x000ea20000000800 */
[----:B------:R-:W-:Y:S01]  /*4430*/  LOP3.LUT R18, R176, 0xff, RZ, 0xc0, !PT ;  /* 0x000000ffb0127812 */ /* 0x000fe200078ec0ff */
[----:B------:R-:W-:Y:S01]  /*4440*/  IMAD.SHL.U32 R178, R204, 0x2, RZ ;  /* 0x00000002ccb27824 */ /* 0x000fe200078e00ff */
[----:B------:R-:W-:Y:S02]  /*4450*/  LOP3.LUT R14, R177, R10, R17, 0x96, !PT ;  /* 0x0000000ab10e7212 */ /* 0x000fe400078e9611 */
[----:B------:R-:W-:Y:S01]  /*4460*/  ISETP.LE.U32.AND P6, PT, R18, UR6, PT ;  /* 0x0000000612007c0c */ /* 0x000fe2000bfc3070 */
[----:B------:R-:W-:Y:S01]  /*4470*/  IMAD.IADD R179, R197, 0x1, R178 ;  /* 0x00000001c5b37824 */ /* 0x000fe200078e02b2 */
[----:B------:R-:W-:Y:S02]  /*4480*/  LOP3.LUT R18, R11, 0xff, RZ, 0xc0, !PT ;  /* 0x000000ff0b127812 */ /* 0x000fe400078ec0ff */
[----:B------:R-:W-:Y:S01]  /*4490*/  SHF.R.U32.HI R13, RZ, 0x18, R11 ;  /* 0x00000018ff0d7819 */ /* 0x000fe2000001160b */
[----:B------:R3:W-:Y:S01]  /*44a0*/  MUFU.EX2 R205, R15 ;  /* 0x0000000f00cd7308 */ /* 0x0007e20000000800 */
[----:B------:R-:W-:Y:S02]  /*44b0*/  ISETP.LE.U32.AND P5, PT, R18, UR6, PT ;  /* 0x0000000612007c0c */ /* 0x000fe4000bfa3070 */
[----:B-1----:R-:W-:Y:S02]  /*44c0*/  SHF.R.U32.HI R19, RZ, 0x18, R176 ;  /* 0x00000018ff137819 */ /* 0x002fe400000116b0 */
[----:B------:R-:W-:Y:S02]  /*44d0*/  LOP3.LUT R18, R14, 0xff, RZ, 0xc0, !PT ;  /* 0x000000ff0e127812 */ /* 0x000fe400078ec0ff */
[----:B------:R-:W-:Y:S02]  /*44e0*/  ISETP.LE.U32.AND P1, PT, R19, UR6, PT ;  /* 0x0000000613007c0c */ /* 0x000fe4000bf23070 */
[----:B------:R-:W-:Y:S01]  /*44f0*/  ISETP.LE.U32.AND P3, PT, R13, UR6, PT ;  /* 0x000000060d007c0c */ /* 0x000fe2000bf63070 */
[----:B------:R-:W-:Y:S01]  /*4500*/  MUFU.EX2 R190, R190 ;  /* 0x000000be00be7308 */ /* 0x000fe20000000800 */
[----:B------:R-:W-:Y:S02]  /*4510*/  SHF.R.U32.HI R13, RZ, 0x10, R14 ;  /* 0x00000010ff0d7819 */ /* 0x000fe4000001160e */
[----:B------:R-:W-:Y:S02]  /*4520*/  SHF.R.U32.HI R5, RZ, 0x10, R8 ;  /* 0x00000010ff057819 */ /* 0x000fe40000011608 */
[----:B------:R-:W-:Y:S01]  /*4530*/  LOP3.LUT R17, R176, 0xffff, RZ, 0xc0, !PT ;  /* 0x0000ffffb0117812 */ /* 0x000fe200078ec0ff */
[C---:B------:R-:W-:Y:S01]  /*4540*/  IMAD.IADD R177, R196.reuse, 0x1, R178 ;  /* 0x00000001c4b17824 */ /* 0x040fe200078e02b2 */
[----:B------:R-:W-:Y:S02]  /*4550*/  LOP3.LUT R5, R5, 0xff, RZ, 0xc0, !PT ;  /* 0x000000ff05057812 */ /* 0x000fe400078ec0ff */
[----:B------:R-:W-:Y:S01]  /*4560*/  LOP3.LUT R13, R13, 0xff, RZ, 0xc0, !PT ;  /* 0x000000ff0d0d7812 */ /* 0x000fe200078ec0ff */
[----:B------:R-:W-:Y:S01]  /*4570*/  MUFU.EX2 R189, R189 ;  /* 0x000000bd00bd7308 */ /* 0x000fe20000000800 */
[----:B------:R-:W-:Y:S02]  /*4580*/  SHF.R.U32.HI R17, RZ, 0x8, R17 ;  /* 0x00000008ff117819 */ /* 0x000fe40000011611 */
[----:B------:R-:W-:Y:S01]  /*4590*/  SHF.R.U32.HI R10, RZ, 0x10, R176 ;  /* 0x00000010ff0a7819 */ /* 0x000fe200000116b0 */
[----:B------:R-:W-:Y:S01]  /*45a0*/  IMAD.IADD R176, R196, 0x1, R179 ;  /* 0x00000001c4b07824 */ /* 0x000fe200078e02b3 */
[----:B---3--:R-:W-:Y:S02]  /*45b0*/  SHF.R.U32.HI R15, RZ, 0x18, R14 ;  /* 0x00000018ff0f7819 */ /* 0x008fe4000001160e */
[----:B------:R-:W-:Y:S02]  /*45c0*/  LOP3.LUT R14, R14, 0xffff, RZ, 0xc0, !PT ;  /* 0x0000ffff0e0e7812 */ /* 0x000fe400078ec0ff */
[----:B------:R-:W-:Y:S01]  /*45d0*/  ISETP.LE.U32.AND P4, PT, R15, UR6, PT ;  /* 0x000000060f007c0c */ /* 0x000fe2000bf83070 */
[----:B------:R-:W1:Y:S01]  /*45e0*/  MUFU.EX2 R7, R7 ;  /* 0x0000000700077308 */ /* 0x000e620000000800 */
[----:B------:R-:W-:Y:S02]  /*45f0*/  SHF.R.U32.HI R14, RZ, 0x8, R14 ;  /* 0x00000008ff0e7819 */ /* 0x000fe4000001160e */
[----:B------:R-:W-:Y:S02]  /*4600*/  LOP3.LUT R17, R17, 0xffff, RZ, 0xc0, !PT ;  /* 0x0000ffff11117812 */ /* 0x000fe400078ec0ff */
[----:B------:R-:W-:Y:S02]  /*4610*/  LOP3.LUT R14, R14, 0xffff, RZ, 0xc0, !PT ;  /* 0x0000ffff0e0e7812 */ /* 0x000fe400078ec0ff */
[----:B------:R-:W-:Y:S02]  /*4620*/  LOP3.LUT R10, R10, 0xff, RZ, 0xc0, !PT ;  /* 0x000000ff0a0a7812 */ /* 0x000fe400078ec0ff */
[----:B------:R-:W-:Y:S01]  /*4630*/  SHF.R.U32.HI R9, RZ, 0x8, R9 ;  /* 0x00000008ff097819 */ /* 0x000fe20000011609 */
[----:B------:R-:W-:Y:S03]  /*4640*/  MUFU.EX2 R6, R6 ;  /* 0x0000000600067308 */ /* 0x000fe60000000800 */
[----:B------:R-:W-:Y:S07]  /*4650*/  LOP3.LUT R9, R9, 0xffff, RZ, 0xc0, !PT ;  /* 0x0000ffff09097812 */ /* 0x000fee00078ec0ff */
[----:B------:R-:W-:Y:S01]  /*4660*/  MUFU.EX2 R251, R251 ;  /* 0x000000fb00fb7308 */ /* 0x000fe20000000800 */
[----:B--2---:R-:W-:Y:S01]  /*4670*/  @!P2 FADD.FTZ R182, -R182, -RZ ;  /* 0x800000ffb6b6a221 */ /* 0x004fe20000010100 */
[----:B------:R-:W-:Y:S01]  /*4680*/  ISETP.LE.U32.AND P2, PT, R18, UR6, PT ;  /* 0x0000000612007c0c */ /* 0x000fe2000bf43070 */
[----:B------:R-:W-:Y:S01]  /*4690*/  @!P1 FADD.FTZ R184, -R184, -RZ ;  /* 0x800000ffb8b89221 */ /* 0x000fe20000010100 */
[----:B------:R-:W-:Y:S01]  /*46a0*/  ISETP.LE.U32.AND P1, PT, R5, UR6, PT ;  /* 0x0000000605007c0c */ /* 0x000fe2000bf23070 */
[----:B------:R-:W-:Y:S01]  /*46b0*/  @!P6 FADD.FTZ R183, -R183, -RZ ;  /* 0x800000ffb7b7e221 */ /* 0x000fe20000010100 */
[----:B------:R-:W-:Y:S01]  /*46c0*/  ISETP.LE.U32.AND P6, PT, R13, UR6, PT ;  /* 0x000000060d007c0c */ /* 0x000fe2000bfc3070 */
[----:B------:R-:W-:Y:S01]  /*46d0*/  @!P4 FADD.FTZ R185, -R185, -RZ ;  /* 0x800000ffb9b9c221 */ /* 0x000fe20000010100 */
[----:B------:R-:W-:Y:S01]  /*46e0*/  ISETP.LE.U32.AND P4, PT, R17, UR6, PT ;  /* 0x0000000611007c0c */ /* 0x000fe2000bf83070 */
[----:B-1----:R-:W-:Y:S01]  /*46f0*/  @!P5 FADD.FTZ R7, -R7, -RZ ;  /* 0x800000ff0707d221 */ /* 0x002fe20000010100 */
[----:B------:R-:W1:Y:S01]  /*4700*/  MUFU.EX2 R5, R252 ;  /* 0x000000fc00057308 */ /* 0x000e620000000800 */
[----:B------:R-:W-:Y:S01]  /*4710*/  @!P3 FADD.FTZ R205, -R205, -RZ ;  /* 0x800000ffcdcdb221 */ /* 0x000fe20000010100 */
[----:B------:R-:W-:Y:S01]  /*4720*/  ISETP.GT.AND P5, PT, R237, R224, PT ;  /* 0x000000e0ed00720c */ /* 0x000fe20003fa4270 */
[----:B------:R-:W-:Y:S02]  /*4730*/  @!P0 FADD.FTZ R191, -R191, -RZ ;  /* 0x800000ffbfbf8221 */ /* 0x000fe40000010100 */
[----:B------:R-:W-:Y:S01]  /*4740*/  @!P2 FADD.FTZ R186, -R186, -RZ ;  /* 0x800000ffbabaa221 */ /* 0x000fe20000010100 */
[----:B------:R-:W-:Y:S03]  /*4750*/  ISETP.LE.U32.AND P2, PT, R14, UR6, PT ;  /* 0x000000060e007c0c */ /* 0x000fe6000bf43070 */
[----:B------:R-:W-:Y:S01]  /*4760*/  @!P6 FADD.FTZ R188, -R188, -RZ ;  /* 0x800000ffbcbce221 */ /* 0x000fe20000010100 */
[----:B------:R2:W3:Y:S01]  /*4770*/  MUFU.EX2 R252, R250 ;  /* 0x000000fa00fc7308 */ /* 0x0004e20000000800 */
[----:B------:R-:W-:Y:S01]  /*4780*/  ISETP.LE.U32.AND P6, PT, R10, UR6, PT ;  /* 0x000000060a007c0c */ /* 0x000fe2000bfc3070 */
[----:B------:R-:W-:Y:S01]  /*4790*/  @!P4 FADD.FTZ R190, -R190, -RZ ;  /* 0x800000ffbebec221 */ /* 0x000fe20000010100 */
[----:B------:R-:W-:Y:S02]  /*47a0*/  SHF.R.U32.HI R10, RZ, 0x10, R11 ;  /* 0x00000010ff0a7819 */ /* 0x000fe4000001160b */
[----:B------:R-:W-:Y:S02]  /*47b0*/  LOP3.LUT R11, R11, 0xffff, RZ, 0xc0, !PT ;  /* 0x0000ffff0b0b7812 */ /* 0x000fe400078ec0ff */
[----:B------:R-:W-:Y:S02]  /*47c0*/  LOP3.LUT R10, R10, 0xff, RZ, 0xc0, !PT ;  /* 0x000000ff0a0a7812 */ /* 0x000fe400078ec0ff */
[----:B------:R-:W-:Y:S01]  /*47d0*/  @!P2 FADD.FTZ R187, -R187, -RZ ;  /* 0x800000ffbbbba221 */ /* 0x000fe20000010100 */
[----:B------:R-:W-:Y:S02]  /*47e0*/  SHF.R.U32.HI R11, RZ, 0x8, R11 ;  /* 0x00000008ff0b7819 */ /* 0x000fe4000001160b */
[----:B------:R-:W-:Y:S02]  /*47f0*/  ISETP.LE.U32.AND P2, PT, R9, UR6, PT ;  /* 0x0000000609007c0c */ /* 0x000fe4000bf43070 */
[----:B------:R-:W-:Y:S01]  /*4800*/  F2FP.RELU.BF16.PACK_AB R9, R185, R188 ;  /* 0x000000bcb909723e */ /* 0x000fe200000018ff */
[----:B------:R-:W-:Y:S01]  /*4810*/  @!P6 FADD.FTZ R189, -R189, -RZ ;  /* 0x800000ffbdbde221 */ /* 0x000fe20000010100 */
[----:B------:R-:W-:Y:S02]  /*4820*/  ISETP.LE.U32.AND P4, PT, R10, UR6, PT ;  /* 0x000000060a007c0c */ /* 0x000fe4000bf83070 */
[----:B------:R-:W-:Y:S01]  /*4830*/  LOP3.LUT R10, R11, 0xffff, RZ, 0xc0, !PT ;  /* 0x0000ffff0b0a7812 */ /* 0x000fe200078ec0ff */
[----:B------:R-:W-:Y:S01]  /*4840*/  STS [R216+0x12400], R9 ;  /* 0x01240009d8007388 */ /* 0x000fe20000000800 */
[----:B------:R-:W-:Y:S02]  /*4850*/  F2FP.RELU.BF16.PACK_AB R11, R187, R186 ;  /* 0x000000babb0b723e */ /* 0x000fe400000018ff */
[----:B------:R-:W-:Y:S02]  /*4860*/  ISETP.LE.U32.AND P6, PT, R10, UR6, PT ;  /* 0x000000060a007c0c */ /* 0x000fe4000bfc3070 */
[----:B--2---:R-:W-:Y:S01]  /*4870*/  F2FP.RELU.BF16.PACK_AB R250, R190, R183 ;  /* 0x000000b7befa723e */ /* 0x004fe200000018ff */
[----:B------:R-:W-:Y:S01]  /*4880*/  STS [R216+0x12000], R11 ;  /* 0x0120000bd8007388 */ /* 0x000fe20000000800 */
[----:B------:R-:W-:Y:S01]  /*4890*/  F2FP.RELU.BF16.PACK_AB R13, R184, R189 ;  /* 0x000000bdb80d723e */ /* 0x000fe200000018ff */
[----:B-1----:R-:W-:Y:S01]  /*48a0*/  @!P2 FADD.FTZ R5, -R5, -RZ ;  /* 0x800000ff0505a221 */ /* 0x002fe20000010100 */
[----:B------:R-:W-:Y:S01]  /*48b0*/  FSETP.GE.FTZ.AND P3, PT, R186, RZ, PT ;  /* 0x000000ffba00720b */ /* 0x000fe20003f76000 */
[----:B------:R1:W-:Y:S01]  /*48c0*/  STS [R221+0x12000], R250 ;  /* 0x012000fadd007388 */ /* 0x0003e20000000800 */
[----:B------:R-:W-:Y:S01]  /*48d0*/  @!P4 FADD.FTZ R251, -R251, -RZ ;  /* 0x800000fffbfbc221 */ /* 0x000fe20000010100 */
[----:B------:R-:W-:Y:S01]  /*48e0*/  FSETP.GE.FTZ.AND P2, PT, R187, RZ, PT ;  /* 0x000000ffbb00720b */ /* 0x000fe20003f56000 */
[----:B---3--:R-:W-:Y:S01]  /*48f0*/  @!P1 FADD.FTZ R252, -R252, -RZ ;  /* 0x800000fffcfc9221 */ /* 0x008fe20000010100 */
[----:B------:R-:W-:Y:S01]  /*4900*/  STS [R221+0x12400], R13 ;  /* 0x0124000ddd007388 */ /* 0x000fe20000000800 */
[----:B------:R-:W-:Y:S01]  /*4910*/  F2FP.RELU.BF16.PACK_AB R10, R5, R182 ;  /* 0x000000b6050a723e */ /* 0x000fe200000018ff */
[----:B------:R-:W-:Y:S01]  /*4920*/  @!P6 FADD.FTZ R6, -R6, -RZ ;  /* 0x800000ff0606e221 */ /* 0x000fe20000010100 */
[----:B------:R-:W-:Y:S02]  /*4930*/  F2FP.RELU.BF16.PACK_AB R14, R205, R251 ;  /* 0x000000fbcd0e723e */ /* 0x000fe400000018ff */
[----:B------:R-:W-:Y:S02]  /*4940*/  FSETP.GE.FTZ.AND P1, PT, R188, RZ, PT ;  /* 0x000000ffbc00720b */ /* 0x000fe40003f36000 */
[----:B------:R-:W-:Y:S01]  /*4950*/  F2FP.RELU.BF16.PACK_AB R18, R6, R7 ;  /* 0x000000070612723e */ /* 0x000fe200000018ff */
[----:B------:R-:W-:Y:S01]  /*4960*/  STS [R219+0x12400], R14 ;  /* 0x0124000edb007388 */ /* 0x000fe20000000800 */
[----:B------:R-:W-:Y:S03]  /*4970*/  FSETP.GE.FTZ.AND P4, PT, R190, RZ, PT ;  /* 0x000000ffbe00720b */ /* 0x000fe60003f96000 */
[----:B------:R-:W-:Y:S04]  /*4980*/  STS [R219+0x12000], R18 ;  /* 0x01200012db007388 */ /* 0x000fe80000000800 */
[----:B------:R-:W-:Y:S01]  /*4990*/  STS [R225+0x12000], R10 ;  /* 0x0120000ae1007388 */ /* 0x000fe20000000800 */
[----:B-1----:R-:W-:Y:S05]  /*49a0*/  F2FP.RELU.BF16.PACK_AB R250, R191, R252 ;  /* 0x000000fcbffa723e */ /* 0x002fea00000018ff */
[----:B------:R1:W-:Y:S04]  /*49b0*/  STS [R225+0x12400], R250 ;  /* 0x012400fae1007388 */ /* 0x0003e80000000800 */
[----:B------:R-:W2:Y:S08]  /*49c0*/  LDSM.16.M88.4 R100, [R178+0x8000] ;  /* 0x00800000b264783b */ /* 0x000eb00000000200 */
[----:B------:R-:W3:Y:S08]  /*49d0*/  LDSM.16.M88.4 R104, [R179+0x8000] ;  /* 0x00800000b368783b */ /* 0x000ef00000000200 */
[----:B------:R-:W4:Y:S01]  /*49e0*/  LDSM.16.M88.4 R124, [R177+0x8000] ;  /* 0x00800000b17c783b */ /* 0x000f220000000200 */
[----:B-1----:R-:W-:Y:S04]  /*49f0*/  IMAD.MOV.U32 R250, RZ, RZ, c[0x0][0x22c] ;  /* 0x00008b00fffa7624 */ /* 0x002fe800078e00ff */
[----:B------:R-:W-:Y:S04]  /*4a00*/  IMAD R250, R250, c[0x0][0x1c0], RZ ;  /* 0x00007000fafa7a24 */ /* 0x000fe800078e02ff */
[----:B------:R-:W-:Y:S05]  /*4a10*/  IMAD.U32 R9, R250, -0x40, RZ ;  /* 0xffffffc0fa097824 */ /* 0x000fea00078e00ff */
[C---:B------:R-:W-:Y:S04]  /*4a20*/  LEA R248, P0, R9.reuse, R248, 0x2 ;  /* 0x000000f809f87211 */ /* 0x040fe800078010ff */
[----:B------:R-:W-:Y:S01]  /*4a30*/  LEA.HI.X.SX32 R249, R9, R249, 0x2, P0 ;  /* 0x000000f909f97211 */ /* 0x000fe200000f16ff */
[C---:B--2---:R-:W-:Y:S01]  /*4a40*/  HMMA.16816.F32.BF16 R20, R100.reuse, R108, RZ ;  /* 0x0000006c6414723c */ /* 0x044fe200000418ff */
[----:B------:R-:W-:Y:S07]  /*4a50*/  FSETP.GE.FTZ.AND P0, PT, R185, RZ, PT ;  /* 0x000000ffb900720b */ /* 0x000fee0003f16000 */
        /* <DEDUP_REMOVED lines=37> */
[----:B------:R-:W-:Y:S01]  /*4cb0*/  FADD.FTZ R11, -R180, R23 ;  /* 0x00000017b40b7221 */ /* 0x000fe20000010100 */
[-C--:B------:R-:W-:Y:S01]  /*4cc0*/  FSEL R19, R18, R181.reuse, P3 ;  /* 0x000000b512137208 */ /* 0x080fe20001800000 */
[----:B------:R-:W-:Y:S01]  /*4cd0*/  FADD.FTZ R10, -R181, R21 ;  /* 0x00000015b50a7221 */ /* 0x000fe20000010100 */
[----:B------:R-:W-:Y:S01]  /*4ce0*/  FSETP.GE.FTZ.AND P3, PT, R7, RZ, PT ;  /* 0x000000ff0700720b */ /* 0x000fe20003f76000 */
[----:B------:R-:W-:Y:S01]  /*4cf0*/  FADD.FTZ R14, -R181, R24 ;  /* 0x00000018b50e7221 */ /* 0x000fe20000010100 */
[----:B------:R-:W-:Y:S01]  /*4d00*/  FSEL R18, R11, R180, P0 ;  /* 0x000000b40b127208 */ /* 0x000fe20000000000 */
[C---:B------:R-:W-:Y:S01]  /*4d10*/  FADD.FTZ R9, -R180.reuse, R22 ;  /* 0x00000016b4097221 */ /* 0x040fe20000010100 */
[----:B------:R-:W-:Y:S02]  /*4d20*/  FSETP.GE.FTZ.AND P0, PT, R183, RZ, PT ;  /* 0x000000ffb700720b */ /* 0x000fe40003f16000 */
[----:B------:R-:W-:Y:S01]  /*4d30*/  FADD.FTZ R15, -R180, R26 ;  /* 0x0000001ab40f7221 */ /* 0x000fe20000010100 */
[-C--:B------:R-:W-:Y:S01]  /*4d40*/  FSEL R10, R10, R181.reuse, P2 ;  /* 0x000000b50a0a7208 */ /* 0x080fe20001000000 */
[----:B------:R-:W-:Y:S01]  /*4d50*/  FADD.FTZ R17, -R180, R27 ;  /* 0x0000001bb4117221 */ /* 0x000fe20000010100 */
[----:B------:R-:W-:Y:S01]  /*4d60*/  FSEL R14, R14, R181, P0 ;  /* 0x000000b50e0e7208 */ /* 0x000fe20000000000 */
[----:B------:R-:W-:Y:S01]  /*4d70*/  FMUL.FTZ R185, R185, R18 ;  /* 0x00000012b9b97220 */ /* 0x000fe20000410000 */
[----:B------:R-:W-:Y:S01]  /*4d80*/  FSEL R9, R9, R180, P1 ;  /* 0x000000b409097208 */ /* 0x000fe20000800000 */
[----:B------:R-:W-:Y:S01]  /*4d90*/  FMUL.FTZ R187, R187, R10 ;  /* 0x0000000abbbb7220 */ /* 0x000fe20000410000 */
[----:B------:R-:W-:Y:S01]  /*4da0*/  FSETP.GE.FTZ.AND P0, PT, R184, RZ, PT ;  /* 0x000000ffb800720b */ /* 0x000fe20003f16000 */
[----:B------:R-:W-:Y:S01]  /*4db0*/  FADD.FTZ R10, -R181, R28 ;  /* 0x0000001cb50a7221 */ /* 0x000fe20000010100 */
[----:B------:R-:W-:Y:S01]  /*4dc0*/  FSETP.GE.FTZ.AND P1, PT, R189, RZ, PT ;  /* 0x000000ffbd00720b */ /* 0x000fe20003f36000 */
[----:B------:R-:W-:Y:S01]  /*4dd0*/  FADD.FTZ R18, -R181, R29 ;  /* 0x0000001db5127221 */ /* 0x000fe20000010100 */
[----:B------:R-:W-:Y:S01]  /*4de0*/  FSETP.GE.FTZ.AND P2, PT, R6, RZ, PT ;  /* 0x000000ff0600720b */ /* 0x000fe20003f56000 */
[----:B------:R-:W-:Y:S01]  /*4df0*/  FMUL.FTZ R183, R183, R14 ;  /* 0x0000000eb7b77220 */ /* 0x000fe20000410000 */
[-C--:B------:R-:W-:Y:S01]  /*4e00*/  FSEL R14, R15, R180.reuse, P1 ;  /* 0x000000b40f0e7208 */ /* 0x080fe20000800000 */
[----:B------:R-:W-:Y:S01]  /*4e10*/  FADD.FTZ R13, -R181, R25 ;  /* 0x00000019b50d7221 */ /* 0x000fe20000010100 */
[----:B------:R-:W-:Y:S01]  /*4e20*/  FSEL R17, R17, R180, P0 ;  /* 0x000000b411117208 */ /* 0x000fe20000000000 */
[----:B------:R-:W-:Y:S01]  /*4e30*/  FADD.FTZ R11, -R180, R31 ;  /* 0x0000001fb40b7221 */ /* 0x000fe20000010100 */
[----:B------:R-:W-:Y:S01]  /*4e40*/  FSETP.GE.FTZ.AND P1, PT, R5, RZ, PT ;  /* 0x000000ff0500720b */ /* 0x000fe20003f36000 */
[----:B------:R-:W-:Y:S01]  /*4e50*/  FMUL.FTZ R188, R188, R9 ;  /* 0x00000009bcbc7220 */ /* 0x000fe20000410000 */
[----:B------:R-:W-:Y:S01]  /*4e60*/  FSETP.GE.FTZ.AND P0, PT, R191, RZ, PT ;  /* 0x000000ffbf00720b */ /* 0x000fe20003f16000 */
[----:B------:R-:W-:Y:S01]  /*4e70*/  FADD.FTZ R9, -R180, R30 ;  /* 0x0000001eb4097221 */ /* 0x000fe20000010100 */
[-C--:B------:R-:W-:Y:S01]  /*4e80*/  FSEL R10, R10, R181.reuse, P3 ;  /* 0x000000b50a0a7208 */ /* 0x080fe20001800000 */
[----:B------:R-:W-:Y:S01]  /*4e90*/  FMUL.FTZ R189, R189, R14 ;  /* 0x0000000ebdbd7220 */ /* 0x000fe20000410000 */
[-C--:B------:R-:W-:Y:S01]  /*4ea0*/  FSEL R15, R18, R181.reuse, P2 ;  /* 0x000000b5120f7208 */ /* 0x080fe20001000000 */
[----:B------:R-:W-:Y:S01]  /*4eb0*/  FADD.FTZ R18, -R181, R32 ;  /* 0x00000020b5127221 */ /* 0x000fe20000010100 */
[----:B------:R-:W-:Y:S01]  /*4ec0*/  FSETP.GE.FTZ.AND P2, PT, R205, RZ, PT ;  /* 0x000000ffcd00720b */ /* 0x000fe20003f56000 */
        /* <DEDUP_REMOVED lines=9> */
[----:B------:R-:W-:Y:S01]  /*4f60*/  FSETP.GE.FTZ.AND P2, PT, R252, RZ, PT ;  /* 0x000000fffc00720b */ /* 0x000fe20003f56000 */
[----:B------:R-:W-:Y:S01]  /*4f70*/  FMUL.FTZ R184, R184, R17 ;  /* 0x00000011b8b87220 */ /* 0x000fe20000410000 */
[----:B------:R-:W-:Y:S01]  /*4f80*/  FSEL R6, R9, R180, P3 ;  /* 0x000000b409067208 */ /* 0x000fe20001800000 */
[----:B------:R-:W-:Y:S01]  /*4f90*/  FMUL.FTZ R205, R205, R14 ;  /* 0x0000000ecdcd7220 */ /* 0x000fe20000410000 */
[----:B------:R-:W-:Y:S01]  /*4fa0*/  FSEL R9, R18, R181, P4 ;  /* 0x000000b512097208 */ /* 0x000fe20002000000 */
[----:B------:R-:W-:Y:S01]  /*4fb0*/  @P1 FADD.FTZ R181, -R181, R33 ;  /* 0x00000021b5b51221 */ /* 0x000fe20000010100 */
[----:B------:R-:W-:Y:S01]  /*4fc0*/  FSEL R7, R7, R180, P2 ;  /* 0x000000b407077208 */ /* 0x000fe20001000000 */
[----:B------:R-:W-:Y:S02]  /*4fd0*/  @P0 FADD.FTZ R180, -R180, R35 ;  /* 0x00000023b4b40221 */ /* 0x000fe40000010100 */
        /* <DEDUP_REMOVED lines=62> */
.L_x_861:
[----:B------:R-:W-:Y:S02]  /*53c0*/  F2FP.BF16.PACK_AB R187, R187, R186 ;  /* 0x000000babbbb723e */ /* 0x000fe400000010ff */
[----:B------:R-:W-:Y:S02]  /*53d0*/  F2FP.BF16.PACK_AB R185, R185, R188 ;  /* 0x000000bcb9b9723e */ /* 0x000fe400000010ff */
[----:B------:R-:W-:Y:S01]  /*53e0*/  F2FP.BF16.PACK_AB R190, R190, R183 ;  /* 0x000000b7bebe723e */ /* 0x000fe200000010ff */
[----:B------:R-:W-:Y:S01]  /*53f0*/  STS [R216+0x10000], R187 ;  /* 0x010000bbd8007388 */ /* 0x000fe20000000800 */
[----:B------:R-:W-:Y:S02]  /*5400*/  F2FP.BF16.PACK_AB R184, R184, R189 ;  /* 0x000000bdb8b8723e */ /* 0x000fe400000010ff */
[----:B------:R-:W-:Y:S01]  /*5410*/  F2FP.BF16.PACK_AB R24, R15, R10 ;  /* 0x0000000a0f18723e */ /* 0x000fe200000010ff */
[----:B------:R-:W-:Y:S01]  /*5420*/  STS [R216+0x10400], R185 ;  /* 0x010400b9d8007388 */ /* 0x000fe20000000800 */
[----:B------:R-:W-:Y:S01]  /*5430*/  F2FP.BF16.PACK_AB R28, R205, R251 ;  /* 0x000000fbcd1c723e */ /* 0x000fe200000010ff */
[----:B------:R-:W-:Y:S01]  /*5440*/  IMAD.SHL.U32 R205, R203, 0x2, RZ ;  /* 0x00000002cbcd7824 */ /* 0x000fe200078e00ff */
        /* <DEDUP_REMOVED lines=97> */
.L_x_862:
        /* <DEDUP_REMOVED lines=8> */
[----:B------:R-:W-:Y:S04]  /*5ae0*/  LDSM.16.MT88.4 R184, [R205+0xd000] ;  /* 0x00d00000cdb8783b */ /* 0x000fe80000004200 */
[----:B------:R-:W-:Y:S01]  /*5af0*/  LDSM.16.M88.4 R188, [R193+0x1000] ;  /* 0x00100000c1bc783b */ /* 0x000fe20000000200 */
        /* <DEDUP_REMOVED lines=8> */
[----:B------:R-:W1:Y:S07]  /*5b80*/  LDSM.16.M88.4 R100, [R193] ;  /* 0x00000000c164783b */ /* 0x000e6e0000000200 */
        /* <DEDUP_REMOVED lines=8> */
[----:B------:R-:W-:Y:S07]  /*5c10*/  LDSM.16.MT88.4 R176, [R205+0xd800] ;  /* 0x00d80000cdb0783b */ /* 0x000fee0000004200 */
[----:B------:R-:W-:Y:S01]  /*5c20*/  HMMA.16816.F32.BF16 R32, R104, R182, R32 ;  /* 0x000000b66820723c */ /* 0x000fe20000041820 */
[----:B------:R-:W3:Y:S04]  /*5c30*/  LDSM.16.M88.4 R104, [R194] ;  /* 0x00000000c268783b */ /* 0x000ee80000000200 */
[----:B------:R-:W4:Y:S03]  /*5c40*/  LDSM.16.M88.4 R180, [R194+0x1000] ;  /* 0x00100000c2b4783b */ /* 0x000f260000000200 */
[-C--:B-1----:R-:W-:Y:S08]  /*5c50*/  HMMA.16816.F32.BF16 R4, R100, R184.reuse, R4 ;  /* 0x000000b86404723c */ /* 0x082ff00000041804 */
[C---:B------:R-:W-:Y:S08]  /*5c60*/  HMMA.16816.F32.BF16 R8, R188.reuse, R184, R8 ;  /* 0x000000b8bc08723c */ /* 0x040ff00000041808 */
[-C--:B------:R-:W-:Y:S08]  /*5c70*/  HMMA.16816.F32.BF16 R12, R188, R186.reuse, R12 ;  /* 0x000000babc0c723c */ /* 0x080ff0000004180c */
[C---:B------:R-:W-:Y:S01]  /*5c80*/  HMMA.16816.F32.BF16 R16, R100.reuse, R186, R16 ;  /* 0x000000ba6410723c */ /* 0x040fe20000041810 */
[----:B------:R-:W1:Y:S07]  /*5c90*/  LDSM.16.MT88.4 R184, [R205+0xf800] ;  /* 0x00f80000cdb8783b */ /* 0x000e6e0000004200 */
[-C--:B--2---:R-:W-:Y:S08]  /*5ca0*/  HMMA.16816.F32.BF16 R20, R100, R124.reuse, R20 ;  /* 0x0000007c6414723c */ /* 0x084ff00000041814 */
[C---:B------:R-:W-:Y:S07]  /*5cb0*/  HMMA.16816.F32.BF16 R24, R188.reuse, R124, R24 ;  /* 0x0000007cbc18723c */ /* 0x040fee0000041818 */
[----:B------:R-:W-:Y:S01]  /*5cc0*/  @P5 IADD3 R124, P0, R246, -0x100, RZ ;  /* 0xffffff00f67c5810 */ /* 0x000fe20007f1e0ff */
[-C--:B------:R-:W-:Y:S04]  /*5cd0*/  HMMA.16816.F32.BF16 R28, R188, R126.reuse, R28 ;  /* 0x0000007ebc1c723c */ /* 0x080fe8000004181c */
[----:B------:R-:W-:Y:S01]  /*5ce0*/  @P5 IADD3.X R125, R247, -0x1, RZ, P0, !PT ;  /* 0xfffffffff77d5810 */ /* 0x000fe200007fe4ff */
[----:B------:R-:W-:Y:S03]  /*5cf0*/  @P5 IMAD.MOV.U32 R246, RZ, RZ, R124 ;  /* 0x000000fffff65224 */ /* 0x000fe600078e007c */
[----:B------:R-:W-:Y:S01]  /*5d00*/  HMMA.16816.F32.BF16 R32, R100, R126, R32 ;  /* 0x0000007e6420723c */ /* 0x000fe20000041820 */
[----:B------:R-:W-:Y:S03]  /*5d10*/  LDSM.16.MT88.4 R100, [R198+0x2800] ;  /* 0x00280000c664783b */ /* 0x000fe60000004200 */
[----:B------:R-:W-:Y:S02]  /*5d20*/  @P5 IMAD.MOV.U32 R247, RZ, RZ, R125 ;  /* 0x000000fffff75224 */ /* 0x000fe400078e007d */
[C---:B------:R-:W-:Y:S02]  /*5d30*/  IMAD.SHL.U32 R125, R250.reuse, 0x10, RZ ;  /* 0x00000010fa7d7824 */ /* 0x040fe400078e00ff */
[-C--:B---3--:R-:W-:Y:S05]  /*5d40*/  HMMA.16816.F32.BF16 R4, R104, R176.reuse, R4 ;  /* 0x000000b06804723c */ /* 0x088fea0000041804 */
[C---:B------:R-:W-:Y:S03]  /*5d50*/  IMAD.SHL.U32 R127, R250.reuse, 0x8, RZ ;  /* 0x00000008fa7f7824 */ /* 0x040fe600078e00ff */
[C---:B----4-:R-:W-:Y:S07]  /*5d60*/  HMMA.16816.F32.BF16 R8, R180.reuse, R176, R8 ;  /* 0x000000b0b408723c */ /* 0x050fee0000041808 */
[----:B------:R-:W-:Y:S01]  /*5d70*/  @P5 IMAD.WIDE R176, R215, 0x4, R246 ;  /* 0x00000004d7b05825 */ /* 0x000fe200078e02f6 */
[-C--:B------:R-:W-:Y:S04]  /*5d80*/  HMMA.16816.F32.BF16 R12, R180, R178.reuse, R12 ;  /* 0x000000b2b40c723c */ /* 0x080fe8000004180c */
[----:B------:R2:W5:Y:S04]  /*5d90*/  @P5 LDG.E R233, [R176.64] ;  /* 0x00000008b0e95981 */ /* 0x000568000c1e1900 */
[C---:B------:R-:W-:Y:S01]  /*5da0*/  HMMA.16816.F32.BF16 R16, R104.reuse, R178, R16 ;  /* 0x000000b26810723c */ /* 0x040fe20000041810 */
[----:B------:R2:W5:Y:S04]  /*5db0*/  @P5 LDG.E R234, [R176.64+0x20] ;  /* 0x00002008b0ea5981 */ /* 0x000568000c1e1900 */
[----:B------:R-:W-:Y:S02]  /*5dc0*/  RED.E.ADD.F32.FTZ.RN.STRONG.GPU [R248.64], R4 ;  /* 0x00000004f800798e */ /* 0x000fe4000c10e788 */
[CC--:B------:R-:W-:Y:S01]  /*5dd0*/  LEA R178, P0, R127.reuse, R248.reuse, 0x2 ;  /* 0x000000f87fb27211 */ /* 0x0c0fe200078010ff */
[-C--:B-1----:R-:W-:Y:S04]  /*5de0*/  HMMA.16816.F32.BF16 R20, R104, R184.reuse, R20 ;  /* 0x000000b86814723c */ /* 0x082fe80000041814 */
[-C--:B------:R-:W-:Y:S04]  /*5df0*/  LEA.HI.X.SX32 R179, R127, R249.reuse, 0x2, P0 ;  /* 0x000000f97fb37211 */ /* 0x080fe800000f16ff */
[C---:B------:R-:W-:Y:S01]  /*5e00*/  HMMA.16816.F32.BF16 R24, R180.reuse, R184, R24 ;  /* 0x000000b8b418723c */ /* 0x040fe20000041818 */
[----:B------:R1:W-:Y:S06]  /*5e10*/  RED.E.ADD.F32.FTZ.RN.STRONG.GPU [R178.64], R5 ;  /* 0x00000005b200798e */ /* 0x0003ec000c10e788 */
[CC--:B------:R-:W-:Y:S01]  /*5e20*/  LEA R184, P1, R125.reuse, R248.reuse, 0x2 ;  /* 0x000000f87db87211 */ /* 0x0c0fe200078210ff */
[-C--:B------:R-:W-:Y:S04]  /*5e30*/  HMMA.16816.F32.BF16 R28, R180, R186.reuse, R28 ;  /* 0x000000bab41c723c */ /* 0x080fe8000004181c */
[-C--:B------:R-:W-:Y:S01]  /*5e40*/  LEA.HI.X.SX32 R185, R125, R249.reuse, 0x2, P1 ;  /* 0x000000f97db97211 */ /* 0x080fe200008f16ff */
[C---:B--2---:R-:W-:Y:S03]  /*5e50*/  IMAD R177, R250.reuse, 0x28, RZ ;  /* 0x00000028fab17824 */ /* 0x044fe600078e02ff */
[----:B------:R-:W-:Y:S01]  /*5e60*/  HMMA.16816.F32.BF16 R32, R104, R186, R32 ;  /* 0x000000ba6820723c */ /* 0x000fe20000041820 */
[----:B------:R-:W-:Y:S06]  /*5e70*/  RED.E.ADD.F32.FTZ.RN.STRONG.GPU [R184.64], R6 ;  /* 0x00000006b800798e */ /* 0x000fec000c10e788 */
[C---:B------:R-:W-:Y:S02]  /*5e80*/  IMAD R105, R250.reuse, 0x18, RZ ;  /* 0x00000018fa697824 */ /* 0x040fe400078e02ff */
[C---:B------:R-:W-:Y:S03]  /*5e90*/  IMAD.SHL.U32 R107, R250.reuse, 0x20, RZ ;  /* 0x00000020fa6b7824 */ /* 0x040fe600078e00ff */
[-C--:B------:R-:W-:Y:S02]  /*5ea0*/  LEA R182, P0, R105, R248.reuse, 0x2 ;  /* 0x000000f869b67211 */ /* 0x080fe400078010ff */
[-C--:B------:R-:W-:Y:S02]  /*5eb0*/  LEA R180, P1, R107, R248.reuse, 0x2 ;  /* 0x000000f86bb47211 */ /* 0x080fe400078210ff */
[-C--:B------:R-:W-:Y:S01]  /*5ec0*/  LEA.HI.X.SX32 R183, R105, R249.reuse, 0x2, P0 ;  /* 0x000000f969b77211 */ /* 0x080fe200000f16ff */
[C---:B------:R-:W-:Y:S01]  /*5ed0*/  IMAD R105, R250.reuse, 0x30, RZ ;  /* 0x00000030fa697824 */ /* 0x040fe200078e02ff */
[-C--:B------:R-:W-:Y:S02]  /*5ee0*/  LEA R176, P0, R177, R248.reuse, 0x2 ;  /* 0x000000f8b1b07211 */ /* 0x080fe400078010ff */
[-C--:B------:R-:W-:Y:S01]  /*5ef0*/  LEA.HI.X.SX32 R181, R107, R249.reuse, 0x2, P1 ;  /* 0x000000f96bb57211 */ /* 0x080fe200008f16ff */
[----:B------:R2:W-:Y:S01]  /*5f00*/  RED.E.ADD.F32.FTZ.RN.STRONG.GPU [R182.64], R7 ;  /* 0x00000007b600798e */ /* 0x0005e2000c10e788 */
[-C--:B------:R-:W-:Y:S01]  /*5f10*/  LEA R104, P1, R105, R248.reuse, 0x2 ;  /* 0x000000f869687211 */ /* 0x080fe200078210ff */
[----:B------:R-:W-:Y:S01]  /*5f20*/  IMAD R107, R250, 0x38, RZ ;  /* 0x00000038fa6b7824 */ /* 0x000fe200078e02ff */
[-C--:B------:R-:W-:Y:S01]  /*5f30*/  LEA.HI.X.SX32 R177, R177, R249.reuse, 0x2, P0 ;  /* 0x000000f9b1b17211 */ /* 0x080fe200000f16ff */
[----:B------:R3:W-:Y:S01]  /*5f40*/  RED.E.ADD.F32.FTZ.RN.STRONG.GPU [R180.64], R8 ;  /* 0x00000008b400798e */ /* 0x0007e2000c10e788 */
[-C--:B------:R-:W-:Y:S02]  /*5f50*/  LEA.HI.X.SX32 R105, R105, R249.reuse, 0x2, P1 ;  /* 0x000000f969697211 */ /* 0x080fe400008f16ff */
[-C--:B------:R-:W-:Y:S01]  /*5f60*/  LEA R106, P0, R107, R248.reuse, 0x2 ;  /* 0x000000f86b6a7211 */ /* 0x080fe200078010ff */
[----:B------:R-:W-:Y:S01]  /*5f70*/  RED.E.ADD.F32.FTZ.RN.STRONG.GPU [R176.64], R9 ;  /* 0x00000009b000798e */ /* 0x000fe2000c10e788 */
[----:B-1----:R-:W-:Y:S02]  /*5f80*/  IADD3 R5, R125, 0x20, RZ ;  /* 0x000000207d057810 */ /* 0x002fe40007ffe0ff */
[-C--:B------:R-:W-:Y:S01]  /*5f90*/  LEA.HI.X.SX32 R107, R107, R249.reuse, 0x2, P0 ;  /* 0x000000f96b6b7211 */ /* 0x080fe200000f16ff */
[----:B------:R1:W-:Y:S04]  /*5fa0*/  RED.E.ADD.F32.FTZ.RN.STRONG.GPU [R104.64], R10 ;  /* 0x0000000a6800798e */ /* 0x0003e8000c10e788 */
[----:B------:R4:W-:Y:S04]  /*5fb0*/  RED.E.ADD.F32.FTZ.RN.STRONG.GPU [R106.64], R11 ;  /* 0x0000000b6a00798e */ /* 0x0009e8000c10e788 */
[----:B------:R4:W-:Y:S04]  /*5fc0*/  RED.E.ADD.F32.FTZ.RN.STRONG.GPU [R248.64+0x80], R16 ;  /* 0x00008010f800798e */ /* 0x0009e8000c10e788 */
[----:B------:R4:W-:Y:S01]  /*5fd0*/  RED.E.ADD.F32.FTZ.RN.STRONG.GPU [R178.64+0x80], R17 ;  /* 0x00008011b200798e */ /* 0x0009e2000c10e788 */
[----:B--2---:R-:W-:Y:S01]  /*5fe0*/  IMAD.IADD R7, R127, 0x1, R5 ;  /* 0x000000017f077824 */ /* 0x004fe200078e0205 */
[CC--:B------:R-:W-:Y:S04]  /*5ff0*/  LEA R182, P0, R5.reuse, R248.reuse, 0x2 ;  /* 0x000000f805b67211 */ /* 0x0c0fe800078010ff */
[-C--:B------:R-:W-:Y:S01]  /*6000*/  LEA.HI.X.SX32 R183, R5, R249.reuse, 0x2, P0 ;  /* 0x000000f905b77211 */ /* 0x080fe200000f16ff */
[----:B------:R-:W-:Y:S01]  /*6010*/  IMAD.IADD R5, R127, 0x1, R7 ;  /* 0x000000017f057824 */ /* 0x000fe200078e0207 */
[CC--:B---3--:R-:W-:Y:S03]  /*6020*/  LEA R180, P0, R7.reuse, R248.reuse, 0x2 ;  /* 0x000000f807b47211 */ /* 0x0c8fe600078010ff */
[----:B------:R2:W-:Y:S01]  /*6030*/  RED.E.ADD.F32.FTZ.RN.STRONG.GPU [R182.64], R18 ;  /* 0x00000012b600798e */ /* 0x0005e2000c10e788 */
[-C--:B------:R-:W-:Y:S01]  /*6040*/  LEA.HI.X.SX32 R181, R7, R249.reuse, 0x2, P0 ;  /* 0x000000f907b57211 */ /* 0x080fe200000f16ff */
[----:B------:R-:W-:Y:S01]  /*6050*/  IMAD.IADD R7, R127, 0x1, R5 ;  /* 0x000000017f077824 */ /* 0x000fe200078e0205 */
[-C--:B-1----:R-:W-:Y:S03]  /*6060*/  LEA R104, P1, R5, R248.reuse, 0x2 ;  /* 0x000000f805687211 */ /* 0x082fe600078210ff */
        /* <DEDUP_REMOVED lines=8> */
[-C--:B----4-:R-:W-:Y:S01]  /*60f0*/  LEA.HI.X.SX32 R11, R9, R249.reuse, 0x2, P0 ;  /* 0x000000f9090b7211 */ /* 0x090fe200000f16ff */
[----:B------:R-:W-:Y:S01]  /*6100*/  RED.E.ADD.F32.FTZ.RN.STRONG.GPU [R6.64], R13 ;  /* 0x0000000d0600798e */ /* 0x000fe2000c10e788 */
[-C--:B------:R-:W-:Y:S02]  /*6110*/  LEA R16, P0, R5, R248.reuse, 0x2 ;  /* 0x000000f805107211 */ /* 0x080fe400078010ff */
[----:B------:R-:W-:Y:S01]  /*6120*/  IADD3 R9, R125, 0x40, RZ ;  /* 0x000000407d097810 */ /* 0x000fe20007ffe0ff */
[----:B------:R4:W-:Y:S01]  /*6130*/  RED.E.ADD.F32.FTZ.RN.STRONG.GPU [R10.64], R14 ;  /* 0x0000000e0a00798e */ /* 0x0009e2000c10e788 */
[-C--:B------:R-:W-:Y:S02]  /*6140*/  LEA.HI.X.SX32 R17, R5, R249.reuse, 0x2, P0 ;  /* 0x000000f905117211 */ /* 0x080fe400000f16ff */
[----:B------:R-:W-:Y:S01]  /*6150*/  IADD3 R125, R125, 0x60, RZ ;  /* 0x000000607d7d7810 */ /* 0x000fe20007ffe0ff */
[----:B------:R-:W-:Y:S01]  /*6160*/  IMAD.IADD R5, R127, 0x1, R9 ;  /* 0x000000017f057824 */ /* 0x000fe200078e0209 */
[CC--:B--2---:R-:W-:Y:S01]  /*6170*/  LEA R18, P0, R9.reuse, R248.reuse, 0x2 ;  /* 0x000000f809127211 */ /* 0x0c4fe200078010ff */
[----:B------:R2:W-:Y:S04]  /*6180*/  RED.E.ADD.F32.FTZ.RN.STRONG.GPU [R16.64], R15 ;  /* 0x0000000f1000798e */ /* 0x0005e8000c10e788 */
[----:B------:R-:W-:Y:S01]  /*6190*/  RED.E.ADD.F32.FTZ.RN.STRONG.GPU [R248.64+0x100], R20 ;  /* 0x00010014f800798e */ /* 0x000fe2000c10e788 */
[-C--:B-1----:R-:W-:Y:S01]  /*61a0*/  LEA.HI.X.SX32 R19, R9, R249.reuse, 0x2, P0 ;  /* 0x000000f909137211 */ /* 0x082fe200000f16ff */
[----:B------:R-:W-:Y:S02]  /*61b0*/  IMAD.IADD R9, R127, 0x1, R5 ;  /* 0x000000017f097824 */ /* 0x000fe400078e0205 */
[----:B------:R-:W-:Y:S01]  /*61c0*/  RED.E.ADD.F32.FTZ.RN.STRONG.GPU [R178.64+0x100], R21 ;  /* 0x00010015b200798e */ /* 0x000fe2000c10e788 */
[CC--:B---3--:R-:W-:Y:S03]  /*61d0*/  LEA R104, P0, R5.reuse, R248.reuse, 0x2 ;  /* 0x000000f805687211 */ /* 0x0c8fe600078010ff */
[----:B------:R1:W-:Y:S01]  /*61e0*/  RED.E.ADD.F32.FTZ.RN.STRONG.GPU [R18.64], R22 ;  /* 0x000000161200798e */ /* 0x0003e2000c10e788 */
[-C--:B------:R-:W-:Y:S01]  /*61f0*/  LEA.HI.X.SX32 R105, R5, R249.reuse, 0x2, P0 ;  /* 0x000000f905697211 */ /* 0x080fe200000f16ff */
[----:B------:R-:W-:Y:S01]  /*6200*/  IMAD.IADD R5, R127, 0x1, R9 ;  /* 0x000000017f057824 */ /* 0x000fe200078e0209 */
[-C--:B----4-:R-:W-:Y:S03]  /*6210*/  LEA R10, P1, R9, R248.reuse, 0x2 ;  /* 0x000000f8090a7211 */ /* 0x090fe600078210ff */
        /* <DEDUP_REMOVED lines=15> */
[-C--:B--2---:R-:W-:Y:S03]  /*6310*/  LEA R16, P0, R125, R248.reuse, 0x2 ;  /* 0x000000f87d107211 */ /* 0x084fe600078010ff */
[----:B------:R-:W-:Y:S01]  /*6320*/  RED.E.ADD.F32.FTZ.RN.STRONG.GPU [R12.64], R27 ;  /* 0x0000001b0c00798e */ /* 0x000fe2000c10e788 */
[----:B------:R-:W-:Y:S01]  /*6330*/  IMAD.IADD R15, R127, 0x1, R5 ;  /* 0x000000017f0f7824 */ /* 0x000fe200078e0205 */
[-C--:B------:R-:W-:Y:S02]  /*6340*/  LEA.HI.X.SX32 R17, R125, R249.reuse, 0x2, P0 ;  /* 0x000000f97d117211 */ /* 0x080fe400000f16ff */
[----:B------:R-:W-:Y:S01]  /*6350*/  RED.E.ADD.F32.FTZ.RN.STRONG.GPU [R248.64+0x180], R32 ;  /* 0x00018020f800798e */ /* 0x000fe2000c10e788 */
[CC--:B-1----:R-:W-:Y:S03]  /*6360*/  LEA R18, P0, R5.reuse, R248.reuse, 0x2 ;  /* 0x000000f805127211 */ /* 0x0c2fe600078010ff */
[----:B------:R-:W-:Y:S01]  /*6370*/  RED.E.ADD.F32.FTZ.RN.STRONG.GPU [R178.64+0x180], R33 ;  /* 0x00018021b200798e */ /* 0x000fe2000c10e788 */
[-C--:B------:R-:W-:Y:S02]  /*6380*/  LEA.HI.X.SX32 R19, R5, R249.reuse, 0x2, P0 ;  /* 0x000000f905137211 */ /* 0x080fe400000f16ff */
[CC--:B---3--:R-:W-:Y:S01]  /*6390*/  LEA R104, P0, R15.reuse, R248.reuse, 0x2 ;  /* 0x000000f80f687211 */ /* 0x0c8fe200078010ff */
        /* <DEDUP_REMOVED lines=13> */
[----:B------:R-:W-:Y:S01]  /*6470*/  LEA R106, P0, R127, R248, 0x2 ;  /* 0x000000f87f6a7211 */ /* 0x000fe200078010ff */
[----:B------:R-:W-:Y:S01]  /*6480*/  LDSM.16.MT88.4 R4, [R201+0x10000] ;  /* 0x01000000c904783b */ /* 0x000fe20000004200 */
[----:B------:R-:W-:Y:S02]  /*6490*/  ISETP.GT.AND P2, PT, R237, R224, PT ;  /* 0x000000e0ed00720c */ /* 0x000fe40003f44270 */
[----:B------:R-:W-:Y:S01]  /*64a0*/  LEA.HI.X.SX32 R107, R127, R249, 0x2, P0 ;  /* 0x000000f97f6b7211 */ /* 0x000fe200000f16ff */
[----:B------:R-:W1:Y:S01]  /*64b0*/  LDSM.16.MT88.4 R8, [R198] ;  /* 0x00000000c608783b */ /* 0x000e620000004200 */
[----:B------:R-:W-:Y:S03]  /*64c0*/  @P5 IADD3 R226, P1, R226, -0x100, RZ ;  /* 0xffffff00e2e25810 */ /* 0x000fe60007f3e0ff */
[----:B------:R-:W-:Y:S01]  /*64d0*/  RED.E.ADD.F32.FTZ.RN.STRONG.GPU [R176.64], R29 ;  /* 0x0000001db000798e */ /* 0x000fe2000c10e788 */
[----:B------:R-:W-:Y:S03]  /*64e0*/  @P5 IADD3.X R227, R227, -0x1, RZ, P1, !PT ;  /* 0xffffffffe3e35810 */ /* 0x000fe60000ffe4ff */
        /* <DEDUP_REMOVED lines=34> */
[C---:B------:R-:W-:Y:S01]  /*6710*/  LOP3.LUT R4, R237.reuse, 0x1, RZ, 0xc0, !PT ;  /* 0x00000001ed047812 */ /* 0x040fe200078ec0ff */
[-C--:B------:R-:W-:Y:S03]  /*6720*/  HMMA.16816.F32.BF16 R92, R28, R6.reuse, R92 ;  /* 0x000000061c5c723c */ /* 0x080fe6000004185c */
[----:B------:R-:W-:Y:S02]  /*6730*/  ISETP.NE.U32.AND P0, PT, R4, 0x1, PT ;  /* 0x000000010400780c */ /* 0x000fe40003f05070 */
[C---:B------:R-:W-:Y:S02]  /*6740*/  IADD3 R4, R198.reuse, -0x4000, RZ ;  /* 0xffffc000c6047810 */ /* 0x040fe40007ffe0ff */
[----:B------:R-:W-:Y:S01]  /*6750*/  IADD3 R237, R237, -0x1, RZ ;  /* 0xffffffffeded7810 */ /* 0x000fe20007ffe0ff */
[----:B------:R-:W-:Y:S08]  /*6760*/  HMMA.16816.F32.BF16 R96, R8, R6, R96 ;  /* 0x000000060860723c */ /* 0x000ff00000041860 */
[-C--:B--2---:R-:W-:Y:S05]  /*6770*/  HMMA.16816.F32.BF16 R68, R16, R24.reuse, R68 ;  /* 0x000000181044723c */ /* 0x084fea0000041844 */
[----:B------:R-:W-:Y:S03]  /*6780*/  @P0 IADD3 R4, R198, 0x4000, RZ ;  /* 0x00004000c6040810 */ /* 0x000fe60007ffe0ff */
        /* <DEDUP_REMOVED lines=11> */
[----:B------:R-:W-:Y:S01]  /*6840*/  ISETP.NE.AND P0, PT, R241, -0x1, PT ;  /* 0xfffffffff100780c */ /* 0x000fe20003f05270 */
[----:B------:R-:W-:Y:S01]  /*6850*/  FMUL.FTZ R69, R69, c[0x0][0x2e0] ;  /* 0x0000b80045457a20 */ /* 0x000fe20000410000 */
[----:B------:R-:W-:Y:S01]  /*6860*/  SHF.R.S32.HI R4, RZ, 0x1f, R214 ;  /* 0x0000001fff047819 */ /* 0x000fe200000114d6 */
        /* <DEDUP_REMOVED lines=10> */
[----:B------:R-:W-:Y:S01]  /*6910*/  @P0 IADD3 R28, R238, R241, RZ ;  /* 0x000000f1ee1c0210 */ /* 0x000fe20007ffe0ff */
[----:B------:R-:W-:Y:S01]  /*6920*/  FMUL.FTZ R73, R73, c[0x0][0x2e0] ;  /* 0x0000b80049497a20 */ /* 0x000fe20000410000 */
[----:B------:R-:W-:Y:S01]  /*6930*/  F2FP.BF16.PACK_AB R83, R83, R82 ;  /* 0x000000525353723e */ /* 0x000fe200000010ff */
[----:B------:R-:W-:-:S02]  /*6940*/  FMUL.FTZ R74, R74, c[0x0][0x2e0] ;  /* 0x0000b8004a4a7a20 */ /* 0x000fc40000410000 */
        /* <DEDUP_REMOVED lines=106> */
[C---:B------:R-:W-:Y:S01]  /*6ff0*/  @P0 IMAD.WIDE.U32 R30, R28.reuse, c[0x0][0x3a0], RZ ;  /* 0x0000e8001c1e0a25 */ /* 0x040fe200078e00ff */
[----:B------:R1:W-:Y:S02]  /*7000*/  STS [R220+0x6000], R65 ;  /* 0x00600041dc007388 */ /* 0x0003e40000000800 */
[----:B------:R-:W-:Y:S01]  /*7010*/  F2FP.BF16.PACK_AB R63, R63, R62 ;  /* 0x0000003e3f3f723e */ /* 0x000fe200000010ff */
[----:B------:R-:W-:Y:S01]  /*7020*/  @P0 IMAD R28, R28, c[0x0][0x3a4], R31 ;  /* 0x0000e9001c1c0a24 */ /* 0x000fe200078e021f */
        /* <DEDUP_REMOVED lines=15> */
.L_x_864:
[----:B------:R-:W-:-:S05]  /*7120*/  @P0 IADD3 R36, R238, R241, RZ ;  /* 0x000000f1ee240210 */ /* 0x000fca0007ffe0ff */
[----:B-1----:R-:W-:-:S04]  /*7130*/  @P0 IMAD.WIDE.U32 R38, R36, c[0x0][0x3a8], RZ ;  /* 0x0000ea0024260a25 */ /* 0x002fc800078e00ff */
        /* <DEDUP_REMOVED lines=11> */
.L_x_865:
[----:B------:R-:W-:Y:S01]  /*71f0*/  BAR.SYNC.DEFER_BLOCKING 0x0 ;  /* 0x0000000000007b1d */ /* 0x000fe20000010000 */
[----:B------:R-:W-:Y:S01]  /*7200*/  IMAD.SHL.U32 R46, R210, 0x2, RZ ;  /* 0x00000002d22e7824 */ /* 0x000fe200078e00ff */
[----:B------:R-:W-:Y:S01]  /*7210*/  SHF.R.S32.HI R49, RZ, 0x1f, R212 ;  /* 0x0000001fff317819 */ /* 0x000fe200000114d4 */
[C---:B------:R-:W-:Y:S01]  /*7220*/  IMAD.SHL.U32 R40, R217.reuse, 0x40, RZ ;  /* 0x00000040d9287824 */ /* 0x040fe200078e00ff */
[----:B------:R-:W-:Y:S01]  /*7230*/  MOV R48, R212 ;  /* 0x000000d400307202 */ /* 0x000fe20000000f00 */
[----:B------:R-:W-:Y:S01]  /*7240*/  IMAD R236, R217, -0x40, R236 ;  /* 0xffffffc0d9ec7824 */ /* 0x000fe200078e02ec */
[----:B------:R-:W-:Y:S01]  /*7250*/  SHF.R.S32.HI R37, RZ, 0x1f, R231 ;  /* 0x0000001fff257819 */ /* 0x000fe200000114e7 */
[----:B------:R-:W-:Y:S01]  /*7260*/  BSSY B0, `(.L_x_866) ;  /* 0x0000023000007945 */ /* 0x000fe20003800000 */
[----:B------:R-:W-:Y:S01]  /*7270*/  SHF.R.S32.HI R39, RZ, 0x1f, R40 ;  /* 0x0000001fff277819 */ /* 0x000fe20000011428 */
[----:B------:R-:W-:Y:S01]  /*7280*/  IMAD.WIDE.U32 R32, R40, c[0x0][0x3a0], R48 ;  /* 0x0000e80028207a25 */ /* 0x000fe200078e0030 */
[----:B------:R-:W-:-:S02]  /*7290*/  ISETP.GE.AND P3, PT, R211, R236, PT ;  /* 0x000000ecd300720c */ /* 0x000fc40003f66270 */
[----:B------:R-:W-:Y:S01]  /*72a0*/  SHF.R.S32.HI R42, RZ, 0x1f, R211 ;  /* 0x0000001fff2a7819 */ /* 0x000fe200000114d3 */
[----:B------:R-:W-:Y:S01]  /*72b0*/  IMAD R29, R39, c[0x0][0x3a0], RZ ;  /* 0x0000e800271d7a24 */ /* 0x000fe200078e02ff */
[----:B------:R-:W-:Y:S02]  /*72c0*/  IADD3 R50, P0, R30, R32, RZ ;  /* 0x000000201e327210 */ /* 0x000fe40007f1e0ff */
[----:B------:R-:W-:Y:S01]  /*72d0*/  IADD3 R41, R212, 0x40, RZ ;  /* 0x00000040d4297810 */ /* 0x000fe20007ffe0ff */
[----:B------:R-:W-:-:S05]  /*72e0*/  IMAD R29, R40, c[0x0][0x3a4], R29 ;  /* 0x0000e900281d7a24 */ /* 0x000fca00078e021d */
[----:B------:R-:W-:Y:S01]  /*72f0*/  IADD3.X R51, R28, R33, R29, P0, !PT ;  /* 0x000000211c337210 */ /* 0x000fe200007fe41d */
[----:B------:R-:W-:Y:S01]  /*7300*/  IMAD R28, R37, c[0x0][0x3b8], RZ ;  /* 0x0000ee00251c7a24 */ /* 0x000fe200078e02ff */
[----:B------:R1:W2:Y:S03]  /*7310*/  LDS.128 R24, [R46+0xd000] ;  /* 0x00d000002e187984 */ /* 0x0002a60000000c00 */
[C---:B------:R-:W-:Y:S01]  /*7320*/  IMAD R45, R231.reuse, c[0x0][0x3bc], R28 ;  /* 0x0000ef00e72d7a24 */ /* 0x040fe200078e021c */
[----:B------:R1:W3:Y:S01]  /*7330*/  LDS.128 R20, [R46+0xf000] ;  /* 0x00f000002e147984 */ /* 0x0002e20000000c00 */
[----:B------:R-:W-:-:S03]  /*7340*/  IMAD.WIDE.U32 R50, R231, c[0x0][0x3b8], R50 ;  /* 0x0000ee00e7327a25 */ /* 0x000fc600078e0032 */
[----:B------:R1:W4:Y:S02]  /*7350*/  LDS.128 R16, [R46+0x10000] ;  /* 0x010000002e107984 */ /* 0x0003240000000c00 */
[----:B------:R-:W-:Y:S02]  /*7360*/  IADD3 R45, R45, R51, RZ ;  /* 0x000000332d2d7210 */ /* 0x000fe40007ffe0ff */
[----:B------:R1:W1:Y:S04]  /*7370*/  LDS.128 R12, [R46+0x11000] ;  /* 0x011000002e0c7984 */ /* 0x0002680000000c00 */
[----:B------:R1:W1:Y:S04]  /*7380*/  LDS.128 R8, [R46+0x12000] ;  /* 0x012000002e087984 */ /* 0x0002680000000c00 */
[----:B------:R1:W1:Y:S01]  /*7390*/  LDS.128 R4, [R46+0x13000] ;  /* 0x013000002e047984 */ /* 0x0002620000000c00 */
[----:B------:R-:W-:Y:S05]  /*73a0*/  @P3 BRA `(.L_x_867) ;  /* 0x000000e000003947 */ /* 0x000fea0003800000 */
[----:B------:R-:W-:Y:S01]  /*73b0*/  ISETP.GE.AND P1, PT, R212, c[0x0][0x220], PT ;  /* 0x00008800d4007a0c */ /* 0x000fe20003f26270 */
[----:B------:R-:W-:Y:S01]  /*73c0*/  LDS.128 R32, [R46+0xe000] ;  /* 0x00e000002e207984 */ /* 0x000fe20000000c00 */
[----:B------:R-:W-:Y:S01]  /*73d0*/  MOV R47, R45 ;  /* 0x0000002d002f7202 */ /* 0x000fe20000000f00 */
[----:B------:R-:W-:Y:S01]  /*73e0*/  IMAD R44, R42, c[0x0][0x3a0], RZ ;  /* 0x0000e8002a2c7a24 */ /* 0x000fe200078e02ff */
[----:B------:R-:W-:-:S03]  /*73f0*/  ISETP.GE.AND P0, PT, R41, c[0x0][0x220], PT ;  /* 0x0000880029007a0c */ /* 0x000fc60003f06270 */
[----:B------:R-:W-:-:S06]  /*7400*/  IMAD R43, R211, c[0x0][0x3a4], R44 ;  /* 0x0000e900d32b7a24 */ /* 0x000fcc00078e022c */
[----:B------:R4:W3:Y:S02]  /*7410*/  @!P1 LDS.128 R28, [R46+0xc000] ;  /* 0x00c000002e1c9984 */ /* 0x0008e40000000c00 */
[----:B-1--4-:R-:W-:-:S04]  /*7420*/  IMAD.MOV.U32 R46, RZ, RZ, R50 ;  /* 0x000000ffff2e7224 */ /* 0x012fc800078e0032 */
[----:B------:R-:W-:-:S04]  /*7430*/  IMAD.WIDE.U32 R52, R211, c[0x0][0x3a0], R46 ;  /* 0x0000e800d3347a25 */ /* 0x000fc800078e002e */
[----:B------:R-:W-:Y:S01]  /*7440*/  IMAD.IADD R43, R43, 0x1, R53 ;  /* 0x000000012b2b7824 */ /* 0x000fe200078e0235 */
[----:B------:R-:W-:-:S04]  /*7450*/  LEA R54, P2, R52, c[0x0][0x340], 0x1 ;  /* 0x0000d00034367a11 */ /* 0x000fc800078408ff */
[----:B------:R-:W-:-:S05]  /*7460*/  LEA.HI.X R55, R52, c[0x0][0x344], R43, 0x1, P2 ;  /* 0x0000d10034377a11 */ /* 0x000fca00010f0c2b */
[----:B---3--:R1:W-:Y:S04]  /*7470*/  @!P1 STG.E.128 [R54.64], R28 ;  /* 0x0000001c36009986 */ /* 0x0083e8000c101d08 */
[----:B------:R1:W-:Y:S02]  /*7480*/  @!P0 STG.E.128 [R54.64+0x80], R32 ;  /* 0x0000802036008986 */ /* 0x0003e4000c101d08 */
.L_x_867:
[----:B------:R-:W-:Y:S05]  /*7490*/  BSYNC B0 ;  /* 0x0000000000007941 */ /* 0x000fea0003800000 */
.L_x_866:
        /* <DEDUP_REMOVED lines=17> */
.L_x_869:
[----:B------:R-:W-:Y:S05]  /*75b0*/  BSYNC B0 ;  /* 0x0000000000007941 */ /* 0x000fea0003800000 */
.L_x_868:
[----:B------:R-:W-:Y:S01]  /*75c0*/  IMAD.WIDE.U32 R48, R40, c[0x0][0x3a8], R48 ;  /* 0x0000ea0028307a25 */ /* 0x000fe200078e0030 */
[----:B------:R-:W-:Y:S03]  /*75d0*/  BSSY B0, `(.L_x_870) ;  /* 0x0000016000007945 */ /* 0x000fe60003800000 */
[----:B------:R-:W-:Y:S01]  /*75e0*/  IMAD R39, R39, c[0x0][0x3a8], RZ ;  /* 0x0000ea0027277a24 */ /* 0x000fe200078e02ff */
[----:B-1-3--:R-:W-:Y:S01]  /*75f0*/  IADD3 R22, P0, R38, R48, RZ ;  /* 0x0000003026167210 */ /* 0x00afe20007f1e0ff */
[----:B------:R-:W-:-:S02]  /*7600*/  IMAD R20, R37, c[0x0][0x3c0], RZ ;  /* 0x0000f00025147a24 */ /* 0x000fc400078e02ff */
[----:B------:R-:W-:Y:S02]  /*7610*/  IMAD R39, R40, c[0x0][0x3ac], R39 ;  /* 0x0000eb0028277a24 */ /* 0x000fe400078e0227 */
[----:B------:R-:W-:-:S03]  /*7620*/  IMAD R20, R231, c[0x0][0x3c4], R20 ;  /* 0x0000f100e7147a24 */ /* 0x000fc600078e0214 */
[----:B------:R-:W-:-:S05]  /*7630*/  IADD3.X R23, R36, R49, R39, P0, !PT ;  /* 0x0000003124177210 */ /* 0x000fca00007fe427 */
[----:B------:R-:W-:-:S05]  /*7640*/  IMAD.WIDE.U32 R22, R231, c[0x0][0x3c0], R22 ;  /* 0x0000f000e7167a25 */ /* 0x000fca00078e0016 */
[----:B------:R-:W-:Y:S01]  /*7650*/  IADD3 R21, R20, R23, RZ ;  /* 0x0000001714157210 */ /* 0x000fe20007ffe0ff */
[----:B------:R-:W-:Y:S05]  /*7660*/  @P3 BRA `(.L_x_871) ;  /* 0x000000c000003947 */ /* 0x000fea0003800000 */
[----:B--2---:R-:W-:Y:S01]  /*7670*/  MOV R25, R21 ;  /* 0x0000001500197202 */ /* 0x004fe20000000f00 */
        /* <DEDUP_REMOVED lines=9> */
[----:B----4-:R1:W-:Y:S04]  /*7710*/  @!P1 STG.E.128 [R26.64], R16 ;  /* 0x000000101a009986 */ /* 0x0103e8000c101d08 */
[----:B------:R1:W-:Y:S02]  /*7720*/  @!P0 STG.E.128 [R26.64+0x80], R8 ;  /* 0x000080081a008986 */ /* 0x0003e4000c101d08 */
.L_x_871:
[----:B------:R-:W-:Y:S05]  /*7730*/  BSYNC B0 ;  /* 0x0000000000007941 */ /* 0x000fea0003800000 */
.L_x_870:
        /* <DEDUP_REMOVED lines=14> */
.L_x_840:
[----:B------:R-:W-:Y:S05]  /*7820*/  BSYNC B1 ;  /* 0x0000000000017941 */ /* 0x000fea0003800000 */
.L_x_826:
        /* <DEDUP_REMOVED lines=9> */
.L_x_872:
[----:B------:R-:W-:Y:S05]  /*78c0*/  EXIT ;  /* 0x000000000000794d */ /* 0x000fea0003800000 */
.L_x_874:
        /* <DEDUP_REMOVED lines=11> */
.L_x_2065:


//--------------------- .text._ZN5flash44flash_bwd_dq_dk_dv_loop_seqk_parallel_kernelI23Flash_bwd_kernel_traitsILi128ELi64ELi64ELi8ELi4ELi2ELi2ELb1ELb0EN7cutlass10bfloat16_tE19Flash_kernel_traitsILi128ELi64ELi64ELi8ES3_EELb0ELb0ELb1ELb0ELb0ELb0ELb1EEEvNS_16Flash_bwd_paramsE --------------------------
	.section	.text._ZN5flash44flash_bwd_dq_dk_dv_loop_seqk_parallel_kernelI23Flash_bwd_kernel_traitsILi128ELi64ELi64ELi8ELi4ELi2ELi2ELb1ELb0EN7cutlass10bfloat16_tE19Flash_kernel_traitsILi128ELi64ELi64ELi8ES3_EELb0ELb0ELb1ELb0ELb0ELb0ELb1EEEvNS_16Flash_bwd_paramsE,"ax",@progbits
	.sectioninfo	@"SHI_REGISTERS=255"
	.align	128
        .global         _ZN5flash44flash_bwd_dq_dk_dv_loop_seqk_parallel_kernelI23Flash_bwd_kernel_traitsILi128ELi64ELi64ELi8ELi4ELi2ELi2ELb1ELb0EN7cutlass10bfloat16_tE19Flash_kernel_traitsILi128ELi64ELi64ELi8ES3_EELb0ELb0ELb1ELb0ELb0ELb0ELb1EEEvNS_16Flash_bwd_paramsE
        .type           _ZN5flash44flash_bwd_dq_dk_dv_loop_seqk_parallel_kernelI23Flash_bwd_kernel_traitsILi128ELi64ELi64ELi8ELi4ELi2ELi2ELb1ELb0EN7cutlass10bfloat16_tE19Flash_kernel_traitsILi128ELi64ELi64ELi8ES3_EELb0ELb0ELb1ELb0ELb0ELb0ELb1EEEvNS_16Flash_bwd_paramsE,@function
        .size           _ZN5flash44flash_bwd_dq_dk_dv_loop_seqk_parallel_kernelI23Flash_bwd_kernel_traitsILi128ELi64ELi64ELi8ELi4ELi2ELi2ELb1ELb0EN7cutlass10bfloat16_tE19Flash_kernel_traitsILi128ELi64ELi64ELi8ES3_EELb0ELb0ELb1ELb0ELb0ELb0ELb1EEEvNS_16Flash_bwd_paramsE,(.L_x_2066 - _ZN5flash44flash_bwd_dq_dk_dv_loop_seqk_parallel_kernelI23Flash_bwd_kernel_traitsILi128ELi64ELi64ELi8ELi4ELi2ELi2ELb1ELb0EN7cutlass10bfloat16_tE19Flash_kernel_traitsILi128ELi64ELi64ELi8ES3_EELb0ELb0ELb1ELb0ELb0ELb0ELb1EEEvNS_16Flash_bwd_paramsE)
        .other          _ZN5flash44flash_bwd_dq_dk_dv_loop_seqk_parallel_kernelI23Flash_bwd_kernel_traitsILi128ELi64ELi64ELi8ELi4ELi2ELi2ELb1ELb0EN7cutlass10bfloat16_tE19Flash_kernel_traitsILi128ELi64ELi64ELi8ES3_EELb0ELb0ELb1ELb0ELb0ELb0ELb1EEEvNS_16Flash_bwd_paramsE,@"STO_CUDA_ENTRY STV_DEFAULT"
_ZN5flash44flash_bwd_dq_dk_dv_loop_seqk_parallel_kernelI23Flash_bwd_kernel_traitsILi128ELi64ELi64ELi8ELi4ELi2ELi2ELb1ELb0EN7cutlass10bfloat16_tE19Flash_kernel_traitsILi128ELi64ELi64ELi8ES3_EELb0ELb0ELb1ELb0ELb0ELb0ELb1EEEvNS_16Flash_bwd_paramsE:
.text._ZN5flash44flash_bwd_dq_dk_dv_loop_seqk_parallel_kernelI23Flash_bwd_kernel_traitsILi128ELi64ELi64ELi8ELi4ELi2ELi2ELb1ELb0EN7cutlass10bfloat16_tE19Flash_kernel_traitsILi128ELi64ELi64ELi8ES3_EELb0ELb0ELb1ELb0ELb0ELb0ELb1EEEvNS_16Flash_bwd_paramsE:
        /* <DEDUP_REMOVED lines=15> */
[----:B------:R-:W-:Y:S02]  /*00f0*/  LEA.HI R9, R10, R14, RZ, 0x4 ;  /* 0x0000000e0a097211 */ /* 0x000fe400078f20ff */
[--C-:B------:R-:W-:Y:S02]  /*0100*/  SHF.R.S32.HI R5, RZ, 0x5, R4.reuse ;  /* 0x00000005ff057819 */ /* 0x100fe40000011404 */
[----:B------:R-:W-:Y:S02]  /*0110*/  SHF.R.S32.HI R0, RZ, 0x1f, R4 ;  /* 0x0000001fff007819 */ /* 0x000fe40000011404 */
[-C--:B------:R-:W-:Y:S02]  /*0120*/  LEA.HI R3, R4, R5.reuse, RZ, 0x1 ;  /* 0x0000000504037211 */ /* 0x080fe400078f08ff */
[----:B------:R-:W-:-:S02]  /*0130*/  LEA.HI R0, R0, R5, RZ, 0x2 ;  /* 0x0000000500007211 */ /* 0x000fc400078f10ff */
[----:B------:R-:W-:Y:S02]  /*0140*/  LEA.HI R17, R10, R14, RZ, 0x2 ;  /* 0x0000000e0a117211 */ /* 0x000fe400078f10ff */
[----:B------:R-:W-:Y:S02]  /*0150*/  LOP3.LUT R2, R0, 0xfffffffc, RZ, 0xc0, !PT ;  /* 0xfffffffc00027812 */ /* 0x000fe400078ec0ff */
[----:B------:R-:W-:Y:S02]  /*0160*/  SHF.R.S32.HI R7, RZ, 0x4, R9 ;  /* 0x00000004ff077819 */ /* 0x000fe40000011409 */
[----:B------:R-:W-:Y:S01]  /*0170*/  LOP3.LUT R0, R3, 0xfffffffe, RZ, 0xc0, !PT ;  /* 0xfffffffe03007812 */ /* 0x000fe200078ec0ff */
[C---:B------:R-:W-:Y:S01]  /*0180*/  IMAD.IADD R13, R5.reuse, 0x1, -R2 ;  /* 0x00000001050d7824 */ /* 0x040fe200078e0a02 */
[--C-:B------:R-:W-:Y:S02]  /*0190*/  SHF.R.S32.HI R8, RZ, 0x2, R17.reuse ;  /* 0x00000002ff087819 */ /* 0x100fe40000011411 */
[----:B------:R-:W-:Y:S01]  /*01a0*/  SHF.R.S32.HI R6, RZ, 0x1f, R17 ;  /* 0x0000001fff067819 */ /* 0x000fe20000011411 */
[----:B------:R-:W-:Y:S01]  /*01b0*/  IMAD.IADD R194, R5, 0x1, -R0 ;  /* 0x0000000105c27824 */ /* 0x000fe200078e0a00 */
[----:B------:R-:W-:-:S02]  /*01c0*/  LEA.HI R3, R9, R7, RZ, 0x1 ;  /* 0x0000000709037211 */ /* 0x000fc400078f08ff */
[----:B------:R-:W-:Y:S02]  /*01d0*/  LEA.HI R0, R6, R8, RZ, 0x3 ;  /* 0x0000000806007211 */ /* 0x000fe400078f18ff */
[-C--:B------:R-:W-:Y:S02]  /*01e0*/  LEA.HI R15, R10, R14.reuse, RZ, 0x3 ;  /* 0x0000000e0a0f7211 */ /* 0x080fe400078f18ff */
[----:B------:R-:W-:Y:S02]  /*01f0*/  LOP3.LUT R2, R3, 0xfffffffe, RZ, 0xc0, !PT ;  /* 0xfffffffe03027812 */ /* 0x000fe400078ec0ff */
[----:B------:R-:W-:Y:S02]  /*0200*/  LOP3.LUT R3, R4, 0xffffffe0, RZ, 0xc0, !PT ;  /* 0xffffffe004037812 */ /* 0x000fe400078ec0ff */
[----:B------:R-:W-:Y:S01]  /*0210*/  LOP3.LUT R0, R0, 0xfffffff8, RZ, 0xc0, !PT ;  /* 0xfffffff800007812 */ /* 0x000fe200078ec0ff */
[----:B------:R-:W-:Y:S01]  /*0220*/  IMAD.IADD R11, R7, 0x1, -R2 ;  /* 0x00000001070b7824 */ /* 0x000fe200078e0a02 */
[----:B------:R-:W-:Y:S01]  /*0230*/  SHF.R.S32.HI R244, RZ, 0x3, R15 ;  /* 0x00000003fff47819 */ /* 0x000fe2000001140f */
[----:B------:R-:W-:Y:S01]  /*0240*/  IMAD.IADD R2, R14, 0x1, -R3 ;  /* 0x000000010e027824 */ /* 0x000fe200078e0a03 */
[----:B------:R-:W-:Y:S01]  /*0250*/  LOP3.LUT R4, R15, 0xfffffff8, RZ, 0xc0, !PT ;  /* 0xfffffff80f047812 */ /* 0x000fe200078ec0ff */
[----:B------:R-:W-:Y:S01]  /*0260*/  IMAD.IADD R8, R8, 0x1, -R0 ;  /* 0x0000000108087824 */ /* 0x000fe200078e0a00 */
[----:B------:R-:W-:Y:S01]  /*0270*/  LEA.HI R7, R10, R14, RZ, 0x7 ;  /* 0x0000000e0a077211 */ /* 0x000fe200078f38ff */
[----:B------:R-:W-:Y:S01]  /*0280*/  IMAD.SHL.U32 R3, R244, 0x40, RZ ;  /* 0x00000040f4037824 */ /* 0x000fe200078e00ff */
[----:B------:R-:W-:Y:S01]  /*0290*/  SHF.R.S32.HI R5, RZ, 0x1f, R2 ;  /* 0x0000001fff057819 */ /* 0x000fe20000011402 */
[----:B------:R-:W-:Y:S01]  /*02a0*/  IMAD.IADD R0, R14, 0x1, -R4 ;  /* 0x000000010e007824 */ /* 0x000fe200078e0a04 */
[----:B------:R-:W-:-:S02]  /*02b0*/  LOP3.LUT R4, R9, 0xfffffff0, RZ, 0xc0, !PT ;  /* 0xfffffff009047812 */ /* 0x000fc400078ec0ff */
[----:B------:R-:W-:Y:S01]  /*02c0*/  LOP3.LUT R3, R3, 0x1c0, RZ, 0xc0, !PT ;  /* 0x000001c003037812 */ /* 0x000fe200078ec0ff */
[----:B------:R-:W-:Y:S01]  /*02d0*/  IMAD.SHL.U32 R216, R0, 0x8, RZ ;  /* 0x0000000800d87824 */ /* 0x000fe200078e00ff */
[----:B------:R-:W-:Y:S01]  /*02e0*/  LEA.HI R16, R5, R2, RZ, 0x2 ;  /* 0x0000000205107211 */ /* 0x000fe200078f10ff */
[----:B------:R-:W-:Y:S01]  /*02f0*/  IMAD.IADD R2, R14, 0x1, -R4 ;  /* 0x000000010e027824 */ /* 0x000fe200078e0a04 */
[C---:B------:R-:W-:Y:S02]  /*0300*/  LOP3.LUT P4, RZ, R0.reuse, 0x2, RZ, 0xc0, !PT ;  /* 0x0000000200ff7812 */ /* 0x040fe4000788c0ff */
[----:B------:R-:W-:Y:S02]  /*0310*/  LOP3.LUT R4, R3, 0x38, R216, 0xf8, !PT ;  /* 0x0000003803047812 */ /* 0x000fe400078ef8d8 */
[C---:B------:R-:W-:Y:S01]  /*0320*/  LOP3.LUT P3, RZ, R0.reuse, 0x4, RZ, 0xc0, !PT ;  /* 0x0000000400ff7812 */ /* 0x040fe2000786c0ff */
[----:B------:R-:W-:Y:S01]  /*0330*/  IMAD.SHL.U32 R0, R0, 0x40, RZ ;  /* 0x0000004000007824 */ /* 0x000fe200078e00ff */
[----:B------:R-:W-:-:S02]  /*0340*/  SHF.R.U32.HI R3, RZ, 0x3, R3 ;  /* 0x00000003ff037819 */ /* 0x000fc40000011603 */
[----:B------:R-:W-:Y:S02]  /*0350*/  SHF.R.S32.HI R5, RZ, 0x1f, R2 ;  /* 0x0000001fff057819 */ /* 0x000fe40000011402 */
[----:B------:R-:W-:Y:S01]  /*0360*/  LOP3.LUT R9, R4, R3, RZ, 0x3c, !PT ;  /* 0x0000000304097212 */ /* 0x000fe200078e3cff */
[----:B------:R-:W-:Y:S01]  /*0370*/  IMAD.SHL.U32 R3, R194, 0x10, RZ ;  /* 0x00000010c2037824 */ /* 0x000fe200078e00ff */
[----:B------:R-:W-:Y:S02]  /*0380*/  LOP3.LUT R0, R0, 0x1c0, RZ, 0xc0, !PT ;  /* 0x000001c000007812 */ /* 0x000fe400078ec0ff */
[----:B------:R-:W-:Y:S02]  /*0390*/  LEA.HI R12, R5, R2, RZ, 0x3 ;  /* 0x00000002050c7211 */ /* 0x000fe400078f18ff */
[----:B------:R-:W-:Y:S02]  /*03a0*/  SHF.R.S32.HI R7, RZ, 0x7, R7 ;  /* 0x00000007ff077819 */ /* 0x000fe40000011407 */
[----:B------:R-:W-:-:S02]  /*03b0*/  LOP3.LUT R189, R0, 0x8, R15, 0xf8, !PT ;  /* 0x0000000800bd7812 */ /* 0x000fc400078ef80f */
[----:B------:R-:W-:Y:S01]  /*03c0*/  LOP3.LUT R6, R0, 0x10, R3, 0xf8, !PT ;  /* 0x0000001000067812 */ /* 0x000fe200078ef803 */
[----:B------:R-:W-:Y:S01]  /*03d0*/  IMAD.SHL.U32 R3, R11, 0x200, RZ ;  /* 0x000002000b037824 */ /* 0x000fe200078e00ff */
[----:B------:R-:W-:Y:S02]  /*03e0*/  SHF.R.U32.HI R186, RZ, 0x3, R0 ;  /* 0x00000003ffba7819 */ /* 0x000fe40000011600 */
[----:B------:R-:W-:Y:S01]  /*03f0*/  LOP3.LUT R5, R12, 0xfffffff8, RZ, 0xc0, !PT ;  /* 0xfffffff80c057812 */ /* 0x000fe200078ec0ff */
[----:B------:R-:W-:Y:S01]  /*0400*/  IMAD R0, R7, 0x800, R3 ;  /* 0x0000080007007824 */ /* 0x000fe200078e0203 */
[----:B------:R-:W-:Y:S02]  /*0410*/  LOP3.LUT R4, R8, 0x1, RZ, 0xc0, !PT ;  /* 0x0000000108047812 */ /* 0x000fe400078ec0ff */
[----:B------:R-:W-:Y:S01]  /*0420*/  LOP3.LUT R189, R189, R186, RZ, 0x3c, !PT ;  /* 0x000000babdbd7212 */ /* 0x000fe200078e3cff */
[----:B------:R-:W-:Y:S01]  /*0430*/  IMAD.IADD R5, R2, 0x1, -R5 ;  /* 0x0000000102057824 */ /* 0x000fe200078e0a05 */
[----:B------:R-:W-:-:S02]  /*0440*/  LEA.HI R10, R10, R14, RZ, 0x6 ;  /* 0x0000000e0a0a7211 */ /* 0x000fc400078f30ff */
[----:B------:R-:W-:Y:S01]  /*0450*/  ISETP.NE.U32.AND P0, PT, R4, 0x1, PT ;  /* 0x000000010400780c */ /* 0x000fe20003f05070 */
[----:B------:R-:W-:Y:S01]  /*0460*/  IMAD.IADD R189, R0, 0x1, R189 ;  /* 0x0000000100bd7824 */ /* 0x000fe200078e02bd */
[----:B------:R-:W-:Y:S01]  /*0470*/  LOP3.LUT R2, R6, 0x8, R15, 0xf8, !PT ;  /* 0x0000000806027812 */ /* 0x000fe200078ef80f */
[----:B------:R-:W-:Y:S01]  /*0480*/  IMAD.SHL.U32 R6, R5, 0x40, RZ ;  /* 0x0000004005067824 */ /* 0x000fe200078e00ff */
[----:B------:R-:W-:Y:S01]  /*0490*/  LOP3.LUT R4, R17, 0x7ffffffc, RZ, 0xc0, !PT ;  /* 0x7ffffffc11047812 */ /* 0x000fe200078ec0ff */
[----:B------:R-:W-:Y:S01]  /*04a0*/  IMAD.SHL.U32 R189, R189, 0x2, RZ ;  /* 0x00000002bdbd7824 */ /* 0x000fe200078e00ff */
[----:B------:R-:W-:Y:S02]  /*04b0*/  SHF.R.S32.HI R0, RZ, 0x6, R10 ;  /* 0x00000006ff007819 */ /* 0x000fe4000001140a */
[----:B------:R-:W-:Y:S01]  /*04c0*/  LOP3.LUT R186, R3, R2, R186, 0xf6, !PT ;  /* 0x0000000203ba7212 */ /* 0x000fe200078ef6ba */
[----:B------:R-:W-:Y:S01]  /*04d0*/  IMAD.IADD R3, R14, 0x1, -R4 ;  /* 0x000000010e037824 */ /* 0x000fe200078e0a04 */
[----:B------:R-:W-:Y:S01]  /*04e0*/  R2P PR, R8, 0x6 ;  /* 0x0000000608007804 */ /* 0x000fe20000000000 */
[C---:B------:R-:W-:Y:S01]  /*04f0*/  IMAD R18, R0.reuse, 0x200, R9 ;  /* 0x0000020000127824 */ /* 0x040fe200078e0209 */
[----:B------:R-:W-:Y:S01]  /*0500*/  SEL R223, R223, 0x10, !P0 ;  /* 0x00000010dfdf7807 */ /* 0x000fe20004000000 */
[----:B------:R-:W-:Y:S01]  /*0510*/  IMAD.SHL.U32 R4, R0, 0x8, RZ ;  /* 0x0000000800047824 */ /* 0x000fe200078e00ff */
[----:B------:R-:W-:Y:S01]  /*0520*/  IADD3 R226, R216, 0x40, RZ ;  /* 0x00000040d8e27810 */ /* 0x000fe20007ffe0ff */
[----:B------:R-:W-:Y:S01]  /*0530*/  IMAD.SHL.U32 R0, R8, 0x40, RZ ;  /* 0x0000004008007824 */ /* 0x000fe200078e00ff */
[----:B------:R-:W-:Y:S01]  /*0540*/  STL [R1+0x14], R18 ;  /* 0x0000141201007387 */ /* 0x000fe20000100800 */
[----:B------:R-:W-:Y:S01]  /*0550*/  IMAD.SHL.U32 R14, R14, 0x2, RZ ;  /* 0x000000020e0e7824 */ /* 0x000fe200078e00ff */
[----:B------:R-:W-:Y:S01]  /*0560*/  LOP3.LUT R4, R4, 0x18, RZ, 0xc0, !PT ;  /* 0x0000001804047812 */ /* 0x000fe200078ec0ff */
[----:B------:R-:W-:Y:S01]  /*0570*/  IMAD.SHL.U32 R2, R7, 0x20, RZ ;  /* 0x0000002007027824 */ /* 0x000fe200078e00ff */
[----:B------:R-:W-:Y:S01]  /*0580*/  LOP3.LUT R0, R0, 0x1c0, RZ, 0xc0, !PT ;  /* 0x000001c000007812 */ /* 0x000fe200078ec0ff */
[----:B------:R-:W-:-:S02]  /*0590*/  IMAD.SHL.U32 R7, R3, 0x2, RZ ;  /* 0x0000000203077824 */ /* 0x000fc400078e00ff */
[----:B------:R-:W-:Y:S01]  /*05a0*/  IMAD.SHL.U32 R3, R11, 0x20, RZ ;  /* 0x000000200b037824 */ /* 0x000fe200078e00ff */
[----:B------:R-:W-:Y:S01]  /*05b0*/  LOP3.LUT R8, R2, 0x6, R14, 0xf8, !PT ;  /* 0x0000000602087812 */ /* 0x000fe200078ef80e */
[----:B------:R-:W-:Y:S01]  /*05c0*/  IMAD.SHL.U32 R202, R18, 0x2, RZ ;  /* 0x0000000212ca7824 */ /* 0x000fe200078e00ff */
[----:B------:R-:W-:Y:S02]  /*05d0*/  LOP3.LUT R5, R0, 0x20, R2, 0xf8, !PT ;  /* 0x0000002000057812 */ /* 0x000fe400078ef802 */
[----:B------:R-:W-:Y:S01]  /*05e0*/  SHF.R.U32.HI R2, RZ, 0x3, R0 ;  /* 0x00000003ff027819 */ /* 0x000fe20000011600 */
[----:B------:R1:W-:Y:S01]  /*05f0*/  STL [R1+0xc], R8 ;  /* 0x00000c0801007387 */ /* 0x0003e20000100800 */
[----:B------:R-:W-:Y:S02]  /*0600*/  LOP3.LUT R9, R4, 0x20, R3, 0xf8, !PT ;  /* 0x0000002004097812 */ /* 0x000fe400078ef803 */
[----:B------:R-:W-:Y:S02]  /*0610*/  LOP3.LUT R5, R5, R2, RZ, 0x3c, !PT ;  /* 0x0000000205057212 */ /* 0x000fe400078e3cff */
[----:B------:R-:W-:Y:S01]  /*0620*/  LOP3.LUT R10, R2, R0, R4, 0x1e, !PT ;  /* 0x00000000020a7212 */ /* 0x000fe200078e1e04 */
[----:B------:R-:W-:Y:S01]  /*0630*/  IMAD.SHL.U32 R0, R11, 0x8, RZ ;  /* 0x000000080b007824 */ /* 0x000fe200078e00ff */
[----:B------:R-:W-:Y:S01]  /*0640*/  LOP3.LUT R3, R6, 0x1c0, RZ, 0xc0, !PT ;  /* 0x000001c006037812 */ /* 0x000fe200078ec0ff */
[----:B------:R-:W-:Y:S01]  /*0650*/  IMAD.SHL.U32 R4, R12, 0x40, RZ ;  /* 0x000000400c047824 */ /* 0x000fe200078e00ff */
[----:B------:R-:W-:-:S02]  /*0660*/  SHF.R.S32.HI R6, RZ, 0x2, R16 ;  /* 0x00000002ff067819 */ /* 0x000fc40000011410 */
[----:B------:R-:W-:-:S03]  /*0670*/  SHF.R.U32.HI R2, RZ, 0x3, R3 ;  /* 0x00000003ff027819 */ /* 0x000fc60000011603 */
[----:B------:R-:W-:-:S05]  /*0680*/  IMAD R6, R13, 0x10, R6 ;  /* 0x000000100d067824 */ /* 0x000fca00078e0206 */
[----:B------:R2:W-:Y:S01]  /*0690*/  STL [R1], R6 ;  /* 0x0000000601007387 */ /* 0x0005e20000100800 */
[----:B-1----:R-:W-:-:S04]  /*06a0*/  IMAD R8, R13, 0x400, R7 ;  /* 0x000004000d087824 */ /* 0x002fc800078e0207 */
[----:B------:R-:W-:Y:S01]  /*06b0*/  IMAD.IADD R8, R8, 0x1, R5 ;  /* 0x0000000108087824 */ /* 0x000fe200078e0205 */
[----:B------:R-:W-:Y:S02]  /*06c0*/  LOP3.LUT R5, R3, 0x8, R0, 0xf8, !PT ;  /* 0x0000000803057812 */ /* 0x000fe400078ef800 */
[----:B------:R-:W-:Y:S01]  /*06d0*/  LOP3.LUT R0, R4, 0xfffffe00, RZ, 0xc0, !PT ;  /* 0xfffffe0004007812 */ /* 0x000fe200078ec0ff */
[----:B------:R-:W-:Y:S01]  /*06e0*/  IMAD.SHL.U32 R222, R8, 0x2, RZ ;  /* 0x0000000208de7824 */ /* 0x000fe200078e00ff */
[----:B------:R-:W-:Y:S02]  /*06f0*/  LOP3.LUT R3, R2, R9, R3, 0x1e, !PT ;  /* 0x0000000902037212 */ /* 0x000fe400078e1e03 */
[----:B------:R-:W-:Y:S01]  /*0700*/  LOP3.LUT R2, R5, R2, RZ, 0x3c, !PT ;  /* 0x0000000205027212 */ /* 0x000fe200078e3cff */
[----:B------:R-:W-:Y:S01]  /*0710*/  IMAD R5, R194, 0x400, R7 ;  /* 0x00000400c2057824 */ /* 0x000fe200078e0207 */
[----:B------:R-:W-:Y:S01]  /*0720*/  LOP3.LUT R199, R3, R0, RZ, 0xfc, !PT ;  /* 0x0000000003c77212 */ /* 0x000fe200078efcff */
[--C-:B------:R-:W-:Y:S01]  /*0730*/  IMAD R4, R13, 0x400, R0.reuse ;  /* 0x000004000d047824 */ /* 0x100fe200078e0200 */
[----:B------:R-:W-:Y:S01]  /*0740*/  IADD3 R221, R222, 0x20, RZ ;  /* 0x00000020dedd7810 */ /* 0x000fe20007ffe0ff */
[----:B------:R-:W-:Y:S01]  /*0750*/  IMAD R194, R194, 0x400, R0 ;  /* 0x00000400c2c27824 */ /* 0x000fe200078e0200 */
[----:B------:R-:W-:Y:S01]  /*0760*/  @P1 IADD3 R221, R222, -0x20, RZ ;  /* 0xffffffe0dedd1810 */ /* 0x000fe20007ffe0ff */
[----:B------:R-:W-:-:S02]  /*0770*/  IMAD.IADD R198, R4, 0x1, R2 ;  /* 0x0000000104c67824 */ /* 0x000fc400078e0202 */
[----:B------:R-:W-:Y:S02]  /*0780*/  IMAD.IADD R194, R2, 0x1, R194 ;  /* 0x0000000102c27824 */ /* 0x000fe400078e02c2 */
[----:B------:R-:W-:Y:S02]  /*0790*/  IMAD.MOV.U32 R0, RZ, RZ, 0x40 ;  /* 0x00000040ff007424 */ /* 0x000fe400078e00ff */
[----:B------:R-:W-:Y:S01]  /*07a0*/  IMAD.MOV.U32 R2, RZ, RZ, 0x20 ;  /* 0x00000020ff027424 */ /* 0x000fe200078e00ff */
[----:B------:R-:W-:Y:S01]  /*07b0*/  LEA R194, R194, 0x10000, 0x1 ;  /* 0x00010000c2c27811 */ /* 0x000fe200078e08ff */
[----:B------:R-:W-:Y:S01]  /*07c0*/  IMAD.IADD R5, R5, 0x1, R10 ;  /* 0x0000000105057824 */ /* 0x000fe200078e020a */
[----:B------:R-:W-:Y:S01]  /*07d0*/  SEL R0, R0, 0xffffffc0, !P3 ;  /* 0xffffffc000007807 */ /* 0x000fe20005800000 */
[----:B------:R-:W-:Y:S01]  /*07e0*/  IMAD.IADD R224, R222, 0x1, R223 ;  /* 0x00000001dee07824 */ /* 0x000fe200078e02df */
[----:B------:R-:W-:Y:S01]  /*07f0*/  SEL R2, R2, 0xffffffe0, !P4 ;  /* 0xffffffe002027807 */ /* 0x000fe20006000000 */
[----:B------:R-:W-:Y:S01]  /*0800*/  IMAD.IADD R223, R223, 0x1, R221 ;  /* 0x00000001dfdf7824 */ /* 0x000fe200078e02dd */
[----:B------:R-:W-:Y:S01]  /*0810*/  LEA R3, R5, 0xc000, 0x1 ;  /* 0x0000c00005037811 */ /* 0x000fe200078e08ff */
[----:B------:R-:W-:Y:S01]  /*0820*/  IMAD.IADD R191, R189, 0x1, R0 ;  /* 0x00000001bdbf7824 */ /* 0x000fe200078e0200 */
[----:B------:R-:W-:Y:S01]  /*0830*/  IADD3 R192, R0, R189, R2 ;  /* 0x000000bd00c07210 */ /* 0x000fe20007ffe002 */
[C---:B------:R-:W-:Y:S01]  /*0840*/  IMAD R185, R186.reuse, 0x2, R0 ;  /* 0x00000002bab97824 */ /* 0x040fe200078e0200 */
[C---:B------:R-:W-:Y:S01]  /*0850*/  IADD3 R0, R3.reuse, 0x40, RZ ;  /* 0x0000004003007810 */ /* 0x040fe20007ffe0ff */
[----:B------:R2:W-:Y:S01]  /*0860*/  STL [R1+0x4], R3 ;  /* 0x0000040301007387 */ /* 0x0005e20000100800 */
[----:B------:R-:W-:Y:S01]  /*0870*/  @P2 IADD3 R0, R3, -0x40, RZ ;  /* 0xffffffc003002810 */ /* 0x000fe20007ffe0ff */
[----:B------:R-:W-:-:S02]  /*0880*/  IMAD.SHL.U32 R186, R186, 0x2, RZ ;  /* 0x00000002baba7824 */ /* 0x000fc400078e00ff */
[----:B------:R-:W-:Y:S02]  /*0890*/  IMAD.IADD R190, R189, 0x1, R2 ;  /* 0x00000001bdbe7824 */ /* 0x000fe400078e0202 */
[----:B------:R2:W-:Y:S01]  /*08a0*/  STL [R1+0x8], R0 ;  /* 0x0000080001007387 */ /* 0x0005e20000100800 */
[----:B------:R-:W-:-:S03]  /*08b0*/  IMAD.IADD R200, R2, 0x1, R191 ;  /* 0x0000000102c87824 */ /* 0x000fc600078e02bf */
.L_x_923:
[----:B-1----:R-:W1:Y:S01]  /*08c0*/  S2R R37, SR_CTAID.Y ;  /* 0x0000000000257919 */ /* 0x002e620000002600 */
[----:B--2---:R-:W2:Y:S01]  /*08d0*/  LDC.U8 R0, c[0x0][0x312] ;  /* 0x0000c480ff007b82 */ /* 0x004ea20000000000 */
[----:B------:R-:W-:Y:S02]  /*08e0*/  ISETP.NE.U32.AND P2, PT, RZ, c[0x0][0x240], PT ;  /* 0x00009000ff007a0c */ /* 0x000fe40003f45070 */
[----:B------:R-:W-:Y:S02]  /*08f0*/  ISETP.EQ.U32.AND P5, PT, RZ, c[0x0][0x248], PT ;  /* 0x00009200ff007a0c */ /* 0x000fe40003fa2070 */
[----:B------:R-:W-:Y:S02]  /*0900*/  ISETP.NE.AND.EX P2, PT, RZ, c[0x0][0x244], PT, P2 ;  /* 0x00009100ff007a0c */ /* 0x000fe40003f45320 */
[----:B------:R-:W-:Y:S01]  /*0910*/  ISETP.NE.U32.AND P3, PT, RZ, c[0x0][0x250], PT ;  /* 0x00009400ff007a0c */ /* 0x000fe20003f65070 */
[----:B------:R-:W-:-:S03]  /*0920*/  IMAD.MOV.U32 R38, RZ, RZ, -0x1 ;  /* 0xffffffffff267424 */ /* 0x000fc600078e00ff */
[----:B------:R-:W-:Y:S01]  /*0930*/  ISETP.NE.AND.EX P3, PT, RZ, c[0x0][0x254], PT, P3 ;  /* 0x00009500ff007a0c */ /* 0x000fe20003f65330 */
[C---:B-1----:R-:W-:Y:S01]  /*0940*/  IMAD.SHL.U32 R8, R37.reuse, 0x4, RZ ;  /* 0x0000000425087824 */ /* 0x042fe200078e00ff */
[----:B---3--:R-:W-:Y:S02]  /*0950*/  SHF.R.S32.HI R29, RZ, 0x1f, R37 ;  /* 0x0000001fff1d7819 */ /* 0x008fe40000011425 */
        /* <DEDUP_REMOVED lines=25> */
.L_x_875:
        /* <DEDUP_REMOVED lines=32> */
[----:B------:R-:W-:Y:S01]  /*0cf0*/  SEL R25, R8, R4, !P1 ;  /* 0x0000000408197207 */ /* 0x000fe20004800000 */
[----:B------:R-:W-:Y:S01]  /*0d00*/  IMAD R7, R0, c[0x0][0x194], RZ ;  /* 0x0000650000077a24 */ /* 0x000fe200078e02ff */
[----:B------:R-:W-:Y:S01]  /*0d10*/  LEA R8, R203, 0xffffffc0, 0x6 ;  /* 0xffffffc0cb087811 */ /* 0x000fe200078e30ff */
[----:B------:R-:W-:-:S03]  /*0d20*/  @P0 IMAD.WIDE.U32 R2, R6, c[0x0][0x198], RZ ;  /* 0x0000660006020a25 */ /* 0x000fc600078e00ff */
[----:B------:R-:W-:Y:S01]  /*0d30*/  SHF.R.S32.HI R16, RZ, 0x1f, R8 ;  /* 0x0000001fff107819 */ /* 0x000fe20000011408 */
        /* <DEDUP_REMOVED lines=14> */
.L_x_877:
        /* <DEDUP_REMOVED lines=15> */
.L_x_878:
        /* <DEDUP_REMOVED lines=8> */
[----:B------:R-:W-:Y:S01]  /*0f90*/  @P1 MOV R10, R4 ;  /* 0x00000004000a1202 */ /* 0x000fe20000000f00 */
[C---:B------:R-:W-:Y:S01]  /*0fa0*/  @!P1 IMAD.WIDE.U32 R4, R37.reuse, c[0x0][0x368], RZ ;  /* 0x0000da0025049a25 */ /* 0x040fe200078e00ff */
[----:B------:R-:W5:Y:S03]  /*0fb0*/  LDC.U8 R19, c[0x0][0x3d0] ;  /* 0x0000f400ff137b82 */ /* 0x000f660000000000 */
        /* <DEDUP_REMOVED lines=25> */
[----:B------:R-:W2:Y:S01]  /*1150*/  S2R R13, SR_CTAID.X ;  /* 0x00000000000d7919 */ /* 0x000ea20000002500 */
[----:B------:R-:W-:Y:S01]  /*1160*/  ISETP.GT.U32.AND P5, PT, R11, R3, PT ;  /* 0x000000030b00720c */ /* 0x000fe20003fa4070 */
[----:B------:R-:W-:Y:S02]  /*1170*/  IMAD R5, R29, c[0x0][0x224], R7 ;  /* 0x000089001d057a24 */ /* 0x000fe400078e0207 */
[----:B------:R-:W-:Y:S02]  /*1180*/  IMAD.SHL.U32 R6, R37, 0x80, RZ ;  /* 0x0000008025067824 */ /* 0x000fe400078e00ff */
[-C--:B------:R-:W-:Y:S01]  /*1190*/  IMAD R7, R21, R14.reuse, RZ ;  /* 0x0000000e15077224 */ /* 0x080fe200078e02ff */
[----:B------:R-:W-:Y:S01]  /*11a0*/  IADD3 R4, R15, R5, RZ ;  /* 0x000000050f047210 */ /* 0x000fe20007ffe0ff */
[----:B------:R-:W-:Y:S01]  /*11b0*/  IMAD.WIDE.U32 R14, R20, R14, RZ ;  /* 0x0000000e140e7225 */ /* 0x000fe200078e00ff */
[----:B------:R-:W-:-:S03]  /*11c0*/  SEL R6, R6, RZ, P2 ;  /* 0x000000ff06067207 */ /* 0x000fc60001000000 */
[----:B------:R-:W-:Y:S01]  /*11d0*/  IMAD R7, R20, R4, R7 ;  /* 0x0000000414077224 */ /* 0x000fe200078e0207 */
[----:B------:R-:W-:Y:S01]  /*11e0*/  IADD3 R6, P2, R8, R6, RZ ;  /* 0x0000000608067210 */ /* 0x000fe20007f5e0ff */
[----:B------:R-:W-:Y:S01]  /*11f0*/  IMAD.WIDE.U32 R4, R20, R0, RZ ;  /* 0x0000000014047225 */ /* 0x000fe200078e00ff */
[-C--:B------:R-:W-:Y:S02]  /*1200*/  @!P5 IADD3 R3, R3, -R11.reuse, RZ ;  /* 0x8000000b0303d210 */ /* 0x080fe40007ffe0ff */
[----:B------:R-:W-:Y:S01]  /*1210*/  @!P5 IADD3 R2, R2, 0x1, RZ ;  /* 0x000000010202d810 */ /* 0x000fe20007ffe0ff */
[----:B------:R-:W-:Y:S01]  /*1220*/  IMAD.X R9, R16, 0x1, R9, P2 ;  /* 0x0000000110097824 */ /* 0x000fe200010e0609 */
[----:B------:R-:W-:Y:S01]  /*1230*/  ISETP.GE.U32.AND P6, PT, R3, R11, PT ;  /* 0x0000000b0300720c */ /* 0x000fe20003fc6070 */
[C---:B------:R-:W-:Y:S01]  /*1240*/  IMAD R11, R21.reuse, R6, RZ ;  /* 0x00000006150b7224 */ /* 0x040fe200078e02ff */
[----:B------:R-:W-:Y:S01]  /*1250*/  SEL R18, R14, R4, !P1 ;  /* 0x000000040e127207 */ /* 0x000fe20004800000 */
[----:B------:R-:W-:Y:S01]  /*1260*/  IMAD R3, R21, R0, RZ ;  /* 0x0000000015037224 */ /* 0x000fe200078e02ff */
[----:B------:R-:W-:Y:S01]  /*1270*/  IADD3 R15, R15, R7, RZ ;  /* 0x000000070f0f7210 */ /* 0x000fe20007ffe0ff */
[----:B------:R-:W-:Y:S01]  /*1280*/  @P3 IMAD R4, R37, c[0x0][0x214], RZ ;  /* 0x0000850025043a24 */ /* 0x000fe200078e02ff */
[----:B------:R-:W-:Y:S01]  /*1290*/  ISETP.NE.AND P5, PT, RZ, c[0x0][0x1c8], PT ;  /* 0x00007200ff007a0c */ /* 0x000fe20003fa5270 */
[----:B------:R-:W-:Y:S01]  /*12a0*/  IMAD.WIDE.U32 R6, R20, R6, RZ ;  /* 0x0000000614067225 */ /* 0x000fe200078e00ff */
[----:B------:R-:W-:-:S02]  /*12b0*/  @P1 IADD3 R15, R5, R3, RZ ;  /* 0x00000003050f1210 */ /* 0x000fc40007ffe0ff */
[----:B------:R-:W-:Y:S01]  /*12c0*/  @P3 SEL R3, R4, R0, !P1 ;  /* 0x0000000004033207 */ /* 0x000fe20004800000 */
[----:B------:R-:W-:Y:S01]  /*12d0*/  IMAD R9, R20, R9, R11 ;  /* 0x0000000914097224 */ /* 0x000fe200078e020b */
[----:B-----5:R-:W-:Y:S01]  /*12e0*/  ISETP.NE.AND P2, PT, R19, RZ, PT ;  /* 0x000000ff1300720c */ /* 0x020fe20003f45270 */
[C---:B--2---:R-:W-:Y:S01]  /*12f0*/  IMAD.WIDE.U32 R20, R13.reuse, c[0x0][0x3d8], RZ ;  /* 0x0000f6000d147a25 */ /* 0x044fe200078e00ff */
[----:B------:R-:W-:Y:S02]  /*1300*/  @P6 IADD3 R2, R2, 0x1, RZ ;  /* 0x0000000102026810 */ /* 0x000fe40007ffe0ff */
[----:B------:R-:W-:Y:S01]  /*1310*/  SHF.R.S32.HI R19, RZ, 0x1f, R243 ;  /* 0x0000001fff137819 */ /* 0x000fe200000114f3 */
[----:B------:R-:W-:Y:S01]  /*1320*/  IMAD R4, R13, c[0x0][0x3dc], R21 ;  /* 0x0000f7000d047a24 */ /* 0x000fe200078e0215 */
[----:B------:R-:W-:Y:S01]  /*1330*/  SEL R21, R20, RZ, P2 ;  /* 0x000000ff14157207 */ /* 0x000fe20001000000 */
[----:B------:R-:W-:Y:S01]  /*1340*/  IMAD.MOV.U32 R13, RZ, RZ, R2 ;  /* 0x000000ffff0d7224 */ /* 0x000fe200078e0002 */
[----:B------:R-:W-:Y:S01]  /*1350*/  IADD3 R9, R7, R9, RZ ;  /* 0x0000000907097210 */ /* 0x000fe20007ffe0ff */
[----:B------:R-:W-:Y:S01]  /*1360*/  IMAD R14, R36, c[0x0][0x22c], RZ ;  /* 0x00008b00240e7a24 */ /* 0x000fe200078e02ff */
[----:B------:R-:W-:Y:S01]  /*1370*/  SEL R17, R4, RZ, P2 ;  /* 0x000000ff04117207 */ /* 0x000fe20001000000 */
[----:B------:R-:W-:Y:S01]  /*1380*/  @!P3 IMAD R5, R37, c[0x0][0x1c0], R36 ;  /* 0x000070002505ba24 */ /* 0x000fe200078e0224 */
[----:B------:R-:W-:Y:S01]  /*1390*/  @!P4 IADD3 R13, -R13, RZ, RZ ;  /* 0x000000ff0d0dc210 */ /* 0x000fe20007ffe1ff */
[----:B------:R-:W-:Y:S01]  /*13a0*/  @P3 IMAD R2, R36, c[0x0][0x234], R3 ;  /* 0x00008d0024023a24 */ /* 0x000fe200078e0203 */
[----:B------:R-:W-:Y:S01]  /*13b0*/  @!P5 LOP3.LUT R13, RZ, c[0x0][0x1c8], RZ, 0x33, !PT ;  /* 0x00007200ff0dda12 */ /* 0x000fe200078e33ff */
[----:B------:R-:W-:Y:S01]  /*13c0*/  @!P3 IMAD R2, R5, c[0x0][0x214], RZ ;  /* 0x000085000502ba24 */ /* 0x000fe200078e02ff */
[----:B------:R-:W-:-:S02]  /*13d0*/  SHF.R.S32.HI R34, RZ, 0x1f, R14 ;  /* 0x0000001fff227819 */ /* 0x000fc4000001140e */
        /* <DEDUP_REMOVED lines=9> */
.L_x_879:
[----:B------:R-:W-:-:S04]  /*1470*/  IMAD R0, R37, c[0x0][0x1c0], R36 ;  /* 0x0000700025007a24 */ /* 0x000fc800078e0224 */
[----:B------:R-:W-:Y:S02]  /*1480*/  IMAD R0, R0, c[0x0][0x224], RZ ;  /* 0x0000890000007a24 */ /* 0x000fe400078e02ff */
.L_x_880:
[----:B------:R-:W2:Y:S01]  /*1490*/  S2R R30, SR_TID.X ;  /* 0x00000000001e7919 */ /* 0x000ea20000002100 */
[----:B------:R-:W-:Y:S01]  /*14a0*/  IMAD.IADD R3, R8, 0x1, R2 ;  /* 0x0000000108037824 */ /* 0x000fe200078e0202 */
[----:B------:R-:W-:Y:S01]  /*14b0*/  IADD3 R2, P4, R216, R10, RZ ;  /* 0x0000000ad8027210 */ /* 0x000fe20007f9e0ff */
[----:B------:R-:W-:Y:S01]  /*14c0*/  IMAD.MOV.U32 R35, RZ, RZ, 0x4 ;  /* 0x00000004ff237424 */ /* 0x000fe200078e00ff */
[----:B------:R-:W-:Y:S01]  /*14d0*/  SHF.R.S32.HI R217, RZ, 0x1f, R216 ;  /* 0x0000001fffd97819 */ /* 0x000fe200000114d8 */
[----:B------:R-:W-:Y:S01]  /*14e0*/  IMAD R31, R31, c[0x0][0x1c0], RZ ;  /* 0x000070001f1f7a24 */ /* 0x000fe200078e02ff */
[----:B------:R-:W-:Y:S01]  /*14f0*/  BSSY B1, `(.L_x_876) ;  /* 0x0000610000017945 */ /* 0x000fe20003800000 */
[----:B------:R-:W-:-:S04]  /*1500*/  IMAD.WIDE R10, R3, R35, c[0x0][0x200] ;  /* 0x00008000030a7625 */ /* 0x000fc800078e0223 */
[----:B------:R-:W-:Y:S01]  /*1510*/  IMAD.X R3, R217, 0x1, R12, P4 ;  /* 0x00000001d9037824 */ /* 0x000fe200020e060c */
[----:B------:R-:W-:Y:S01]  /*1520*/  MOV R228, R11 ;  /* 0x0000000b00e47202 */ /* 0x000fe20000000f00 */
[----:B------:R-:W-:Y:S02]  /*1530*/  IMAD.SHL.U32 R28, R31, 0x40, RZ ;  /* 0x000000401f1c7824 */ /* 0x000fe400078e00ff */
[----:B------:R-:W-:Y:S02]  /*1540*/  IMAD R4, R16, c[0x0][0x370], RZ ;  /* 0x0000dc0010047a24 */ /* 0x000fe400078e02ff */
[----:B------:R-:W-:Y:S01]  /*1550*/  IMAD.IADD R12, R8, 0x1, R0 ;  /* 0x00000001080c7824 */ /* 0x000fe200078e0200 */
[----:B------:R-:W-:Y:S01]  /*1560*/  IADD3 R14, P3, P1, R6, R28, R14 ;  /* 0x0000001c060e7210 */ /* 0x000fe2000797e00e */
[C---:B------:R-:W-:Y:S01]  /*1570*/  IMAD R7, R8.reuse, c[0x0][0x374], R4 ;  /* 0x0000dd0008077a24 */ /* 0x040fe200078e0204 */
[----:B------:R-:W-:Y:S01]  /*1580*/  SHF.R.S32.HI R4, RZ, 0x1f, R28 ;  /* 0x0000001fff047819 */ /* 0x000fe2000001141c */
[----:B------:R-:W-:Y:S01]  /*1590*/  IMAD.WIDE.U32 R2, R8, c[0x0][0x370], R2 ;  /* 0x0000dc0008027a25 */ /* 0x000fe200078e0002 */
[----:B------:R-:W-:-:S02]  /*15a0*/  IADD3 R6, P4, R244, R8, RZ ;  /* 0x00000008f4067210 */ /* 0x000fc40007f9e0ff */
[----:B--2---:R-:W-:Y:S01]  /*15b0*/  SHF.R.S32.HI R33, RZ, 0x1f, R30 ;  /* 0x0000001fff217819 */ /* 0x004fe2000001141e */
[----:B------:R-:W-:Y:S01]  /*15c0*/  IMAD.IADD R3, R3, 0x1, R7 ;  /* 0x0000000103037824 */ /* 0x000fe200078e0207 */
[----:B------:R-:W-:Y:S01]  /*15d0*/  IADD3.X R9, R9, R4, R34, P3, P1 ;  /* 0x0000000409097210 */ /* 0x000fe20001fe2422 */
[----:B------:R-:W-:Y:S01]  /*15e0*/  IMAD.MOV.U32 R229, RZ, RZ, R10 ;  /* 0x000000ffffe57224 */ /* 0x000fe200078e000a */
[----:B------:R-:W-:Y:S01]  /*15f0*/  LEA.HI R5, R33, R30, RZ, 0x5 ;  /* 0x0000001e21057211 */ /* 0x000fe200078f28ff */
[----:B------:R-:W-:Y:S01]  /*1600*/  IMAD.WIDE.U32 R2, R36, c[0x0][0x378], R2 ;  /* 0x0000de0024027a25 */ /* 0x000fe200078e0002 */
[----:B------:R-:W-:Y:S02]  /*1610*/  SHF.R.S32.HI R28, RZ, 0x1f, R244 ;  /* 0x0000001fff1c7819 */ /* 0x000fe400000114f4 */
[----:B------:R-:W-:Y:S02]  /*1620*/  LOP3.LUT R0, R5, 0xffffffe0, RZ, 0xc0, !PT ;  /* 0xffffffe005007812 */ /* 0x000fe400078ec0ff */
[----:B------:R-:W-:-:S02]  /*1630*/  SHF.R.S32.HI R5, RZ, 0x5, R5 ;  /* 0x00000005ff057819 */ /* 0x000fc40000011405 */
[----:B------:R-:W-:Y:S01]  /*1640*/  IADD3.X R7, R28, R16, RZ, P4, !PT ;  /* 0x000000101c077210 */ /* 0x000fe200027fe4ff */
[----:B------:R-:W-:Y:S01]  /*1650*/  IMAD.IADD R0, R30, 0x1, -R0 ;  /* 0x000000011e007824 */ /* 0x000fe200078e0a00 */
[----:B------:R-:W-:-:S03]  /*1660*/  IADD3 R14, P3, P1, R21, R14, R18 ;  /* 0x0000000e150e7210 */ /* 0x000fc6000797e012 */
[----:B------:R-:W-:Y:S01]  /*1670*/  IMAD R4, R5, R31, R0 ;  /* 0x0000001f05047224 */ /* 0x000fe200078e0200 */
[----:B------:R-:W-:Y:S01]  /*1680*/  IADD3 R0, -R205, R230, R243 ;  /* 0x000000e6cd007210 */ /* 0x000fe20007ffe1f3 */
[----:B------:R-:W-:Y:S01]  /*1690*/  IMAD R7, R7, c[0x0][0x190], RZ ;  /* 0x0000640007077a24 */ /* 0x000fe200078e02ff */
[----:B------:R-:W-:Y:S01]  /*16a0*/  IADD3.X R9, R17, R9, R15, P3, P1 ;  /* 0x0000000911097210 */ /* 0x000fe20001fe240f */
[----:B------:R-:W-:Y:S01]  /*16b0*/  IMAD R5, R32, c[0x0][0x378], RZ ;  /* 0x0000de0020057a24 */ /* 0x000fe200078e02ff */
[----:B------:R-:W-:Y:S01]  /*16c0*/  IADD3 R0, R0, -c[0x0][0x2e8], RZ ;  /* 0x8000ba0000007a10 */ /* 0x000fe20007ffe0ff */
[----:B------:R-:W-:Y:S01]  /*16d0*/  IMAD R10, R6, c[0x0][0x194], R7 ;  /* 0x00006500060a7a24 */ /* 0x000fe200078e0207 */
[----:B------:R-:W-:Y:S01]  /*16e0*/  IADD3 R178, P1, R4, R14, RZ ;  /* 0x0000000e04b27210 */ /* 0x000fe20007f3e0ff */
[----:B------:R-:W-:Y:S01]  /*16f0*/  IMAD.WIDE.U32 R6, R6, c[0x0][0x190], R216 ;  /* 0x0000640006067a25 */ /* 0x000fe200078e00d8 */
[----:B------:R-:W-:Y:S02]  /*1700*/  SHF.R.S32.HI R8, RZ, 0x1f, R0 ;  /* 0x0000001fff087819 */ /* 0x000fe40000011400 */
[----:B------:R-:W-:Y:S01]  /*1710*/  LEA.HI.X.SX32 R9, R4, R9, 0x1, P1 ;  /* 0x0000000904097211 */ /* 0x000fe200008f0eff */
[----:B------:R-:W-:Y:S01]  /*1720*/  IMAD R5, R36, c[0x0][0x37c], R5 ;  /* 0x0000df0024057a24 */ /* 0x000fe200078e0205 */
[----:B------:R-:W-:Y:S01]  /*1730*/  LEA.HI R0, R8, R0, RZ, 0x6 ;  /* 0x0000000008007211 */ /* 0x000fe200078f30ff */
[----:B------:R-:W-:Y:S01]  /*1740*/  IMAD.MOV.U32 R4, RZ, RZ, R2 ;  /* 0x000000ffff047224 */ /* 0x000fe200078e0002 */
[----:B------:R-:W-:Y:S01]  /*1750*/  IADD3 R6, P3, R25, R6, RZ ;  /* 0x0000000619067210 */ /* 0x000fe20007f7e0ff */
[----:B------:R-:W-:Y:S01]  /*1760*/  IMAD.IADD R5, R3, 0x1, R5 ;  /* 0x0000000103057824 */ /* 0x000fe200078e0205 */
[----:B------:R-:W-:Y:S01]  /*1770*/  SHF.R.S32.HI R0, RZ, 0x6, R0 ;  /* 0x00000006ff007819 */ /* 0x000fe20000011400 */
[----:B------:R-:W-:Y:S01]  /*1780*/  IMAD R8, R32, c[0x0][0x1a8], RZ ;  /* 0x00006a0020087a24 */ /* 0x000fe200078e02ff */
[----:B------:R-:W-:Y:S01]  /*1790*/  IADD3.X R7, R23, R7, R10, P3, !PT ;  /* 0x0000000717077210 */ /* 0x000fe20001ffe40a */
[----:B------:R-:W-:Y:S01]  /*17a0*/  IMAD R2, R28, c[0x0][0x370], RZ ;  /* 0x0000dc001c027a24 */ /* 0x000fe200078e02ff */
[----:B------:R-:W-:Y:S01]  /*17b0*/  IMNMX R242, RZ, R0, !PT ;  /* 0x00000000fff27217 */ /* 0x000fe20007800200 */
[----:B------:R-:W-:Y:S01]  /*17c0*/  IMAD R8, R36, c[0x0][0x1ac], R8 ;  /* 0x00006b0024087a24 */ /* 0x000fe200078e0208 */
[----:B------:R-:W-:Y:S01]  /*17d0*/  LEA R179, P1, R178, c[0x0][0x350], 0x2 ;  /* 0x0000d400b2b37a11 */ /* 0x000fe200078210ff */
[----:B------:R-:W-:Y:S01]  /*17e0*/  IMAD.WIDE.U32 R10, R36, c[0x0][0x1a8], R6 ;  /* 0x00006a00240a7a25 */ /* 0x000fe200078e0006 */
[----:B------:R-:W-:-:S02]  /*17f0*/  ISETP.GT.AND P5, PT, R203, R242, PT ;  /* 0x000000f2cb00720c */ /* 0x000fc40003fa4270 */
[----:B------:R-:W-:Y:S01]  /*1800*/  LEA.HI.X R178, R178, c[0x0][0x354], R9, 0x2, P1 ;  /* 0x0000d500b2b27a11 */ /* 0x000fe200008f1409 */
[----:B------:R-:W-:Y:S01]  /*1810*/  IMAD R0, R244, c[0x0][0x374], R2 ;  /* 0x0000dd00f4007a24 */ /* 0x000fe200078e0202 */
[----:B------:R-:W-:Y:S01]  /*1820*/  LEA R208, P4, R10, c[0x0][0x160], 0x1 ;  /* 0x000058000ad07a11 */ /* 0x000fe200078808ff */
[----:B------:R-:W-:Y:S01]  /*1830*/  IMAD.WIDE.U32 R4, R244, c[0x0][0x370], R4 ;  /* 0x0000dc00f4047a25 */ /* 0x000fe200078e0004 */
[----:B------:R-:W-:-:S03]  /*1840*/  IADD3 R203, R203, -0x1, RZ ;  /* 0xffffffffcbcb7810 */ /* 0x000fc60007ffe0ff */
[----:B------:R-:W-:Y:S01]  /*1850*/  IMAD.IADD R16, R11, 0x1, R8 ;  /* 0x000000010b107824 */ /* 0x000fe200078e0208 */
[----:B------:R-:W-:Y:S01]  /*1860*/  IADD3 R15, R5, R0, RZ ;  /* 0x00000000050f7210 */ /* 0x000fe20007ffe0ff */
[----:B------:R-:W-:Y:S01]  /*1870*/  IMAD.WIDE R2, R12, R35, c[0x0][0x3c8] ;  /* 0x0000f2000c027625 */ /* 0x000fe200078e0223 */
[----:B------:R-:W-:Y:S02]  /*1880*/  LEA R206, P3, R4, c[0x0][0x330], 0x1 ;  /* 0x0000cc0004ce7a11 */ /* 0x000fe400078608ff */
[----:B------:R-:W-:Y:S01]  /*1890*/  LEA.HI.X R209, R10, c[0x0][0x164], R16, 0x1, P4 ;  /* 0x000059000ad17a11 */ /* 0x000fe200020f0c10 */
[----:B------:R-:W-:Y:S01]  /*18a0*/  IMAD.MOV.U32 R227, RZ, RZ, R2 ;  /* 0x000000ffffe37224 */ /* 0x000fe200078e0002 */
[----:B------:R-:W-:Y:S01]  /*18b0*/  LEA.HI.X R207, R4, c[0x0][0x334], R15, 0x1, P3 ;  /* 0x0000cd0004cf7a11 */ /* 0x000fe200018f0c0f */
[----:B------:R-:W-:Y:S01]  /*18c0*/  IMAD.MOV.U32 R225, RZ, RZ, R3 ;  /* 0x000000ffffe17224 */ /* 0x000fe200078e0003 */
        /* <DEDUP_REMOVED lines=16> */
.L_x_882:
        /* <DEDUP_REMOVED lines=15> */
.L_x_883:
        /* <DEDUP_REMOVED lines=25> */
.L_x_885:
[----:B------:R-:W-:Y:S05]  /*1c50*/  BSYNC B0 ;  /* 0x0000000000007941 */ /* 0x000fea0003800000 */
.L_x_884:
        /* <DEDUP_REMOVED lines=17> */
.L_x_887:
[----:B------:R-:W-:Y:S05]  /*1d70*/  BSYNC B0 ;  /* 0x0000000000007941 */ /* 0x000fea0003800000 */
.L_x_886:
        /* <DEDUP_REMOVED lines=23> */
.L_x_889:
[----:B------:R-:W-:Y:S05]  /*1ef0*/  BSYNC B0 ;  /* 0x0000000000007941 */ /* 0x000fea0003800000 */
.L_x_888:
        /* <DEDUP_REMOVED lines=16> */
.L_x_881:
        /* <DEDUP_REMOVED lines=43> */
.L_x_892:
[----:B------:R-:W-:Y:S05]  /*22b0*/  BSYNC B0 ;  /* 0x0000000000007941 */ /* 0x000fea0003800000 */
.L_x_891:
        /* <DEDUP_REMOVED lines=30> */
.L_x_894:
[----:B------:R-:W-:Y:S05]  /*24a0*/  BSYNC B0 ;  /* 0x0000000000007941 */ /* 0x000fea0003800000 */
.L_x_893:
        /* <DEDUP_REMOVED lines=20> */
.L_x_896:
[----:B------:R-:W-:Y:S05]  /*25f0*/  BSYNC B0 ;  /* 0x0000000000007941 */ /* 0x000fea0003800000 */
.L_x_895:
        /* <DEDUP_REMOVED lines=28> */
.L_x_898:
[----:B------:R-:W-:Y:S05]  /*27c0*/  BSYNC B0 ;  /* 0x0000000000007941 */ /* 0x000fea0003800000 */
.L_x_897:
        /* <DEDUP_REMOVED lines=15> */
.L_x_900:
        /* <DEDUP_REMOVED lines=19> */
.L_x_901:
[----:B------:R-:W-:Y:S05]  /*29f0*/  BSYNC B0 ;  /* 0x0000000000007941 */ /* 0x000fea0003800000 */
.L_x_899:
        /* <DEDUP_REMOVED lines=14> */
.L_x_903:
        /* <DEDUP_REMOVED lines=27> */
.L_x_904:
[----:B------:R-:W-:Y:S05]  /*2c90*/  BSYNC B0 ;  /* 0x0000000000007941 */ /* 0x000fea0003800000 */
.L_x_902:
[----:B--2---:R-:W2:Y:S01]  /*2ca0*/  LDL R4, [R1] ;  /* 0x0000000001047983 */ /* 0x004ea20000100800 */
        /* <DEDUP_REMOVED lines=48> */
.L_x_906:
[----:B------:R-:W-:Y:S05]  /*2fb0*/  BSYNC B0 ;  /* 0x0000000000007941 */ /* 0x000fea0003800000 */
.L_x_905:
        /* <DEDUP_REMOVED lines=28> */
.L_x_908:
[----:B------:R-:W-:Y:S05]  /*3180*/  BSYNC B0 ;  /* 0x0000000000007941 */ /* 0x000fea0003800000 */
.L_x_907:
[----:B------:R-:W0:Y:S01]  /*3190*/  LDGDEPBAR ;  /* 0x00000000000079af */ /* 0x000e220000000000 */
[----:B------:R-:W-:Y:S01]  /*31a0*/  LEA.HI R0, R33, R30, RZ, 0x4 ;  /* 0x0000001e21007211 */ /* 0x000fe200078f20ff */
[----:B------:R-:W-:Y:S01]  /*31b0*/  IMAD.MOV.U32 R188, RZ, RZ, 0x40 ;  /* 0x00000040ffbc7424 */ /* 0x000fe200078e00ff */
[----:B------:R-:W-:Y:S01]  /*31c0*/  IADD3 R247, R243, R230, RZ ;  /* 0x000000e6f3f77210 */ /* 0x000fe20007ffe0ff */
[----:B------:R-:W-:Y:S01]  /*31d0*/  IMAD.MOV.U32 R218, RZ, RZ, c[0x0][0x2e4] ;  /* 0x0000b900ffda7624 */ /* 0x000fe200078e00ff */
[----:B------:R-:W-:Y:S01]  /*31e0*/  LOP3.LUT R0, R0, 0xfffffff0, RZ, 0xc0, !PT ;  /* 0xfffffff000007812 */ /* 0x000fe200078ec0ff */
[----:B------:R-:W-:Y:S01]  /*31f0*/  IMAD.MOV.U32 R204, RZ, RZ, R201 ;  /* 0x000000ffffcc7224 */ /* 0x000fe200078e00c9 */
        /* <DEDUP_REMOVED lines=17> */
[----:B------:R-:W-:-:S04]  /*3310*/  DEPBAR.LE SB0, 0x1 ;  /* 0x000080400000791a */ /* 0x000fc80000000000 */
[----:B------:R-:W-:Y:S01]  /*3320*/  BAR.SYNC.DEFER_BLOCKING 0x0 ;  /* 0x0000000000007b1d */ /* 0x000fe20000010000 */
[----:B------:R-:W-:Y:S01]  /*3330*/  IMAD.IADD R0, R0, 0x1, -R2 ;  /* 0x0000000100007824 */ /* 0x000fe200078e0a02 */
[----:B------:R-:W-:Y:S01]  /*3340*/  IADD3 R2, R198, 0x2000, RZ ;  /* 0x00002000c6027810 */ /* 0x000fe20007ffe0ff */
[----:B------:R-:W-:Y:S01]  /*3350*/  CS2R R74, SRZ ;  /* 0x00000000004a7805 */ /* 0x000fe2000001ff00 */
[----:B------:R-:W-:Y:S01]  /*3360*/  CS2R R72, SRZ ;  /* 0x0000000000487805 */ /* 0x000fe2000001ff00 */
[----:B------:R-:W-:Y:S01]  /*3370*/  CS2R R70, SRZ ;  /* 0x0000000000467805 */ /* 0x000fe2000001ff00 */
[----:B------:R-:W-:Y:S01]  /*3380*/  R2P PR, R0, 0x6 ;  /* 0x0000000600007804 */ /* 0x000fe20000000000 */
[----:B------:R-:W-:Y:S01]  /*3390*/  CS2R R68, SRZ ;  /* 0x0000000000447805 */ /* 0x000fe2000001ff00 */
[----:B------:R-:W-:Y:S01]  /*33a0*/  IADD3 R0, R199, 0x2000, RZ ;  /* 0x00002000c7007810 */ /* 0x000fe20007ffe0ff */
[----:B------:R-:W-:Y:S01]  /*33b0*/  CS2R R46, SRZ ;  /* 0x00000000002e7805 */ /* 0x000fe2000001ff00 */
[----:B------:R-:W-:Y:S01]  /*33c0*/  SEL R2, R2, R198, !P0 ;  /* 0x000000c602027207 */ /* 0x000fe20004000000 */
[----:B------:R-:W-:Y:S01]  /*33d0*/  CS2R R44, SRZ ;  /* 0x00000000002c7805 */ /* 0x000fe2000001ff00 */
[----:B------:R-:W-:Y:S01]  /*33e0*/  SEL R0, R0, R199, !P0 ;  /* 0x000000c700007207 */ /* 0x000fe20004000000 */
[----:B------:R-:W-:Y:S01]  /*33f0*/  CS2R R50, SRZ ;  /* 0x0000000000327805 */ /* 0x000fe2000001ff00 */
[----:B------:R-:W-:Y:S01]  /*3400*/  SEL R193, R193, 0xffffffe0, !P1 ;  /* 0xffffffe0c1c17807 */ /* 0x000fe20004800000 */
[----:B------:R-:W-:Y:S01]  /*3410*/  IMAD.SHL.U32 R187, R2, 0x2, RZ ;  /* 0x0000000202bb7824 */ /* 0x000fe200078e00ff */
[----:B------:R-:W-:Y:S01]  /*3420*/  SHF.L.U32 R184, R0, 0x1, RZ ;  /* 0x0000000100b87819 */ /* 0x000fe200000006ff */
[----:B------:R-:W-:Y:S01]  /*3430*/  IMAD.MOV.U32 R0, RZ, RZ, c[0x0][0x22c] ;  /* 0x00008b00ff007624 */ /* 0x000fe200078e00ff */
[----:B------:R-:W-:Y:S01]  /*3440*/  SEL R188, R188, 0xffffffc0, !P2 ;  /* 0xffffffc0bcbc7807 */ /* 0x000fe20005000000 */
[----:B------:R-:W-:Y:S01]  /*3450*/  IMAD.IADD R195, R194, 0x1, R193 ;  /* 0x00000001c2c37824 */ /* 0x000fe200078e02c1 */
[----:B------:R-:W-:Y:S01]  /*3460*/  CS2R R48, SRZ ;  /* 0x0000000000307805 */ /* 0x000fe2000001ff00 */
[----:B------:R-:W-:Y:S01]  /*3470*/  IMAD R0, R0, c[0x0][0x1c0], RZ ;  /* 0x0000700000007a24 */ /* 0x000fe200078e02ff */
[----:B------:R-:W-:Y:S01]  /*3480*/  CS2R R42, SRZ ;  /* 0x00000000002a7805 */ /* 0x000fe2000001ff00 */
[----:B------:R-:W-:Y:S01]  /*3490*/  CS2R R40, SRZ ;  /* 0x0000000000287805 */ /* 0x000fe2000001ff00 */
[----:B------:R1:W2:Y:S01]  /*34a0*/  LDSM.16.M88.4 R104, [R189+0x10000] ;  /* 0x01000000bd68783b */ /* 0x0002a20000000200 */
[C---:B------:R-:W-:Y:S01]  /*34b0*/  IMAD.SHL.U32 R212, R0.reuse, 0x8, RZ ;  /* 0x0000000800d47824 */ /* 0x040fe200078e00ff */
[----:B------:R-:W-:Y:S01]  /*34c0*/  SHF.L.U32 R249, R0, 0x4, RZ ;  /* 0x0000000400f97819 */ /* 0x000fe200000006ff */
[----:B------:R-:W-:Y:S01]  /*34d0*/  CS2R R38, SRZ ;  /* 0x0000000000267805 */ /* 0x000fe2000001ff00 */
[----:B------:R1:W3:Y:S01]  /*34e0*/  LDSM.16.M88.4 R108, [R189+0x10800] ;  /* 0x01080000bd6c783b */ /* 0x0002e20000000200 */
[----:B------:R-:W-:Y:S01]  /*34f0*/  CS2R R36, SRZ ;  /* 0x0000000000247805 */ /* 0x000fe2000001ff00 */
[C---:B------:R-:W-:Y:S01]  /*3500*/  IADD3 R4, R249.reuse, 0x20, RZ ;  /* 0x00000020f9047810 */ /* 0x040fe20007ffe0ff */
[----:B------:R-:W-:Y:S01]  /*3510*/  CS2R R30, SRZ ;  /* 0x00000000001e7805 */ /* 0x000fe2000001ff00 */
[----:B------:R1:W4:Y:S01]  /*3520*/  LDSM.16.M88.4 R112, [R190+0x10000] ;  /* 0x01000000be70783b */ /* 0x0003220000000200 */
[C---:B------:R-:W-:Y:S01]  /*3530*/  IADD3 R2, R249.reuse, 0x60, RZ ;  /* 0x00000060f9027810 */ /* 0x040fe20007ffe0ff */
[----:B------:R-:W-:Y:S01]  /*3540*/  CS2R R28, SRZ ;  /* 0x00000000001c7805 */ /* 0x000fe2000001ff00 */
[----:B------:R-:W-:Y:S01]  /*3550*/  IADD3 R3, R249, 0x40, RZ ;  /* 0x00000040f9037810 */ /* 0x000fe20007ffe0ff */
[----:B------:R1:W1:Y:S01]  /*3560*/  LDSM.16.M88.4 R116, [R190+0x10800] ;  /* 0x01080000be74783b */ /* 0x0002620000000200 */
[C---:B------:R-:W-:Y:S01]  /*3570*/  IMAD.IADD R252, R212.reuse, 0x1, R4 ;  /* 0x00000001d4fc7824 */ /* 0x040fe200078e0204 */
[----:B------:R-:W-:Y:S01]  /*3580*/  CS2R R34, SRZ ;  /* 0x0000000000227805 */ /* 0x000fe2000001ff00 */
[C---:B------:R-:W-:Y:S01]  /*3590*/  IADD3 R251, R212.reuse, R3, RZ ;  /* 0x00000003d4fb7210 */ /* 0x040fe20007ffe0ff */
[----:B------:R1:W1:Y:S01]  /*35a0*/  LDSM.16.M88.4 R120, [R191+0x10000] ;  /* 0x01000000bf78783b */ /* 0x0002620000000200 */
[C---:B------:R-:W-:Y:S01]  /*35b0*/  IMAD.IADD R250, R212.reuse, 0x1, R2 ;  /* 0x00000001d4fa7824 */ /* 0x040fe200078e0202 */
[----:B------:R-:W-:Y:S01]  /*35c0*/  CS2R R32, SRZ ;  /* 0x0000000000207805 */ /* 0x000fe2000001ff00 */
[C---:B------:R-:W-:Y:S01]  /*35d0*/  IMAD.IADD R4, R212.reuse, 0x1, R252 ;  /* 0x00000001d4047824 */ /* 0x040fe200078e02fc */
[----:B------:R1:W1:Y:S01]  /*35e0*/  LDSM.16.M88.4 R124, [R191+0x10800] ;  /* 0x01080000bf7c783b */ /* 0x0002620000000200 */
[C---:B------:R-:W-:Y:S01]  /*35f0*/  IADD3 R3, R212.reuse, R251, RZ ;  /* 0x000000fbd4037210 */ /* 0x040fe20007ffe0ff */
[C---:B------:R-:W-:Y:S01]  /*3600*/  IMAD.IADD R2, R212.reuse, 0x1, R250 ;  /* 0x00000001d4027824 */ /* 0x040fe200078e02fa */
[----:B------:R-:W-:Y:S01]  /*3610*/  CS2R R26, SRZ ;  /* 0x00000000001a7805 */ /* 0x000fe2000001ff00 */
[----:B------:R1:W1:Y:S01]  /*3620*/  LDSM.16.M88.4 R128, [R200+0x10000] ;  /* 0x01000000c880783b */ /* 0x0002620000000200 */
[C---:B------:R-:W-:Y:S01]  /*3630*/  IMAD.IADD R236, R212.reuse, 0x1, R4 ;  /* 0x00000001d4ec7824 */ /* 0x040fe200078e0204 */
[C---:B------:R-:W-:Y:S01]  /*3640*/  IADD3 R234, R212.reuse, R3, RZ ;  /* 0x00000003d4ea7210 */ /* 0x040fe20007ffe0ff */
[C---:B------:R-:W-:Y:S01]  /*3650*/  IMAD.IADD R232, R212.reuse, 0x1, R2 ;  /* 0x00000001d4e87824 */ /* 0x040fe200078e0202 */
[----:B------:R1:W1:Y:S01]  /*3660*/  LDSM.16.M88.4 R132, [R200+0x10800] ;  /* 0x01080000c884783b */ /* 0x0002620000000200 */
[C---:B------:R-:W-:Y:S01]  /*3670*/  IMAD.IADD R235, R212.reuse, 0x1, R236 ;  /* 0x00000001d4eb7824 */ /* 0x040fe200078e02ec */
[C---:B------:R-:W-:Y:S01]  /*3680*/  IADD3 R233, R212.reuse, R234, RZ ;  /* 0x000000ead4e97210 */ /* 0x040fe20007ffe0ff */
[----:B------:R-:W-:Y:S01]  /*3690*/  IMAD.IADD R231, R212, 0x1, R232 ;  /* 0x00000001d4e77824 */ /* 0x000fe200078e02e8 */
[----:B------:R1:W1:Y:S01]  /*36a0*/  LDSM.16.M88.4 R136, [R189+0x12000] ;  /* 0x01200000bd88783b */ /* 0x0002620000000200 */
[----:B------:R-:W-:Y:S01]  /*36b0*/  CS2R R24, SRZ ;  /* 0x0000000000187805 */ /* 0x000fe2000001ff00 */
[----:B------:R-:W-:Y:S01]  /*36c0*/  CS2R R22, SRZ ;  /* 0x0000000000167805 */ /* 0x000fe2000001ff00 */
[----:B------:R-:W-:Y:S01]  /*36d0*/  CS2R R20, SRZ ;  /* 0x0000000000147805 */ /* 0x000fe2000001ff00 */
[----:B------:R1:W1:Y:S01]  /*36e0*/  LDSM.16.M88.4 R140, [R189+0x12800] ;  /* 0x01280000bd8c783b */ /* 0x0002620000000200 */
[----:B------:R-:W-:Y:S01]  /*36f0*/  IADD3 R248, R248, -c[0x0][0x2e8], RZ ;  /* 0x8000ba00f8f87a10 */ /* 0x000fe20007ffe0ff */
[----:B------:R-:W-:Y:S01]  /*3700*/  IMAD.IADD R196, R194, 0x1, R188 ;  /* 0x00000001c2c47824 */ /* 0x000fe200078e02bc */
[----:B------:R-:W-:Y:S01]  /*3710*/  IADD3 R238, R212, R233, RZ ;  /* 0x000000e9d4ee7210 */ /* 0x000fe20007ffe0ff */
[----:B------:R1:W1:Y:S01]  /*3720*/  LDSM.16.M88.4 R144, [R190+0x12000] ;  /* 0x01200000be90783b */ /* 0x0002620000000200 */
[----:B------:R-:W-:-:S02]  /*3730*/  IMAD.IADD R197, R188, 0x1, R195 ;  /* 0x00000001bcc57824 */ /* 0x000fc400078e02c3 */
[C---:B------:R-:W-:Y:S01]  /*3740*/  IMAD.IADD R239, R212.reuse, 0x1, R235 ;  /* 0x00000001d4ef7824 */ /* 0x040fe200078e02eb */
[----:B------:R1:W1:Y:S01]  /*3750*/  LDSM.16.M88.4 R148, [R190+0x12800] ;  /* 0x01280000be94783b */ /* 0x0002620000000200 */
[----:B------:R-:W-:-:S03]  /*3760*/  IMAD.IADD R237, R212, 0x1, R231 ;  /* 0x00000001d4ed7824 */ /* 0x000fc600078e02e7 */
[----:B------:R1:W1:Y:S04]  /*3770*/  LDSM.16.M88.4 R152, [R191+0x12000] ;  /* 0x01200000bf98783b */ /* 0x0002680000000200 */
[----:B------:R1:W1:Y:S04]  /*3780*/  LDSM.16.M88.4 R156, [R191+0x12800] ;  /* 0x01280000bf9c783b */ /* 0x0002680000000200 */
[----:B------:R1:W1:Y:S04]  /*3790*/  LDSM.16.M88.4 R160, [R200+0x12000] ;  /* 0x01200000c8a0783b */ /* 0x0002680000000200 */
[----:B--234-:R1:W1:Y:S02]  /*37a0*/  LDSM.16.M88.4 R164, [R200+0x12800] ;  /* 0x01280000c8a4783b */ /* 0x01c2640000000200 */
.L_x_913:
[----:B------:R-:W0:Y:S01]  /*37b0*/  LDGDEPBAR ;  /* 0x00000000000079af */ /* 0x000e220000000000 */
[C---:B------:R-:W-:Y:S02]  /*37c0*/  IADD3 R0, R187.reuse, R193, RZ ;  /* 0x000000c1bb007210 */ /* 0x040fe40007ffe0ff */
[-C--:B------:R-:W-:Y:S02]  /*37d0*/  IADD3 R3, R187, R188.reuse, RZ ;  /* 0x000000bcbb037210 */ /* 0x080fe40007ffe0ff */
[----:B------:R-:W-:Y:S02]  /*37e0*/  IADD3 R2, R0, R188, RZ ;  /* 0x000000bc00027210 */ /* 0x000fe40007ffe0ff */
[----:B------:R-:W-:Y:S02]  /*37f0*/  MOV R210, R179 ;  /* 0x000000b300d27202 */ /* 0x000fe40000000f00 */
[----:B------:R-:W-:Y:S01]  /*3800*/  MOV R211, R178 ;  /* 0x000000b200d37202 */ /* 0x000fe20000000f00 */
[----:B------:R-:W-:Y:S04]  /*3810*/  DEPBAR.LE SB0, 0x0 ;  /* 0x000080000000791a */ /* 0x000fe80000000000 */
[----:B------:R-:W-:Y:S06]  /*3820*/  BAR.SYNC.DEFER_BLOCKING 0x0 ;  /* 0x0000000000007b1d */ /* 0x000fec0000010000 */
[----:B------:R-:W-:Y:S06]  /*3830*/  LDSM.16.M88.4 R16, [R187] ;  /* 0x00000000bb10783b */ /* 0x000fec0000000200 */
[----:B------:R-:W2:Y:S06]  /*3840*/  LDSM.16.M88.4 R8, [R189+0xc000] ;  /* 0x00c00000bd08783b */ /* 0x000eac0000000200 */
[----:B------:R-:W3:Y:S06]  /*3850*/  LDSM.16.M88.4 R52, [R189+0xc800] ;  /* 0x00c80000bd34783b */ /* 0x000eec0000000200 */
[----:B------:R-:W-:Y:S06]  /*3860*/  LDSM.16.M88.4 R56, [R0] ;  /* 0x000000000038783b */ /* 0x000fec0000000200 */
[----:B------:R-:W4:Y:S06]  /*3870*/  LDSM.16.M88.4 R60, [R190+0xc000] ;  /* 0x00c00000be3c783b */ /* 0x000f2c0000000200 */
[----:B------:R-:W1:Y:S06]  /*3880*/  LDSM.16.M88.4 R64, [R190+0xc800] ;  /* 0x00c80000be40783b */ /* 0x000e6c0000000200 */
[----:B------:R-:W-:Y:S01]  /*3890*/  LDSM.16.M88.4 R100, [R191+0xc800] ;  /* 0x00c80000bf64783b */ /* 0x000fe20000000200 */
[C---:B--2---:R-:W-:Y:S08]  /*38a0*/  HMMA.16816.F32.BF16 R4, R16.reuse, R8, RZ ;  /* 0x000000081004723c */ /* 0x044ff000000418ff */
[C---:B------:R-:W-:Y:S08]  /*38b0*/  HMMA.16816.F32.BF16 R8, R16.reuse, R10, RZ ;  /* 0x0000000a1008723c */ /* 0x040ff000000418ff */
[C---:B---3--:R-:W-:Y:S08]  /*38c0*/  HMMA.16816.F32.BF16 R12, R16.reuse, R52, RZ ;  /* 0x00000034100c723c */ /* 0x048ff000000418ff */
[----:B------:R-:W-:Y:S01]  /*38d0*/  HMMA.16816.F32.BF16 R16, R16, R54, RZ ;  /* 0x000000361010723c */ /* 0x000fe200000418ff */
[----:B------:R-:W-:Y:S07]  /*38e0*/  LDSM.16.M88.4 R52, [R3] ;  /* 0x000000000334783b */ /* 0x000fee0000000200 */
[C---:B----4-:R-:W-:Y:S08]  /*38f0*/  HMMA.16816.F32.BF16 R4, R56.reuse, R60, R4 ;  /* 0x0000003c3804723c */ /* 0x050ff00000041804 */
[C---:B------:R-:W-:Y:S01]  /*3900*/  HMMA.16816.F32.BF16 R8, R56.reuse, R62, R8 ;  /* 0x0000003e3808723c */ /* 0x040fe20000041808 */
[----:B------:R-:W2:Y:S07]  /*3910*/  LDSM.16.M88.4 R60, [R191+0xc000] ;  /* 0x00c00000bf3c783b */ /* 0x000eae0000000200 */
[C---:B-1----:R-:W-:Y:S07]  /*3920*/  HMMA.16816.F32.BF16 R12, R56.reuse, R64, R12 ;  /* 0x00000040380c723c */ /* 0x042fee000004180c */
[----:B------:R-:W-:Y:S01]  /*3930*/  IADD3 R64, P0, R241, R227, RZ ;  /* 0x000000e3f1407210 */ /* 0x000fe20007f1e0ff */
[----:B------:R-:W-:Y:S01]  /*3940*/  HMMA.16816.F32.BF16 R16, R56, R66, R16 ;  /* 0x000000423810723c */ /* 0x000fe20000041810 */
[----:B------:R-:W-:Y:S03]  /*3950*/  LDSM.16.M88.4 R56, [R2] ;  /* 0x000000000238783b */ /* 0x000fe60000000200 */
[----:B------:R-:W-:Y:S04]  /*3960*/  IADD3.X R65, R240, R225, RZ, P0, !PT ;  /* 0x000000e1f0417210 */ /* 0x000fe800007fe4ff */
[C---:B--2---:R-:W-:Y:S08]  /*3970*/  HMMA.16816.F32.BF16 R4, R52.reuse, R60, R4 ;  /* 0x0000003c3404723c */ /* 0x044ff00000041804 */
[C---:B------:R-:W-:Y:S01]  /*3980*/  HMMA.16816.F32.BF16 R8, R52.reuse, R62, R8 ;  /* 0x0000003e3408723c */ /* 0x040fe20000041808 */
[----:B------:R-:W1:Y:S07]  /*3990*/  LDSM.16.M88.4 R60, [R192+0xc000] ;  /* 0x00c00000c03c783b */ /* 0x000e6e0000000200 */
[C---:B------:R-:W-:Y:S01]  /*39a0*/  HMMA.16816.F32.BF16 R12, R52.reuse, R100, R12 ;  /* 0x00000064340c723c */ /* 0x040fe2000004180c */
[----:B-----5:R2:W5:Y:S06]  /*39b0*/  LDG.E R101, [R64.64] ;  /* 0x0000000640657981 */ /* 0x02056c000c1e1900 */
[----:B------:R2:W5:Y:S01]  /*39c0*/  LDG.E R100, [R64.64+0x20] ;  /* 0x0000200640647981 */ /* 0x000562000c1e1900 */
[----:B------:R-:W-:Y:S05]  /*39d0*/  HMMA.16816.F32.BF16 R16, R52, R102, R16 ;  /* 0x000000663410723c */ /* 0x000fea0000041810 */
[----:B------:R-:W3:Y:S06]  /*39e0*/  LDSM.16.M88.4 R52, [R192+0xc800] ;  /* 0x00c80000c034783b */ /* 0x000eec0000000200 */
[----:B--2---:R-:W-:Y:S01]  /*39f0*/  LDSM.16.M88.4 R64, [R190+0xe000] ;  /* 0x00e00000be40783b */ /* 0x004fe20000000200 */
[C---:B-1----:R-:W-:Y:S08]  /*3a00*/  HMMA.16816.F32.BF16 R4, R56.reuse, R60, R4 ;  /* 0x0000003c3804723c */ /* 0x042ff00000041804 */
[C---:B------:R-:W-:Y:S01]  /*3a10*/  HMMA.16816.F32.BF16 R8, R56.reuse, R62, R8 ;  /* 0x0000003e3808723c */ /* 0x040fe20000041808 */
[----:B------:R-:W-:Y:S07]  /*3a20*/  LDSM.16.M88.4 R60, [R187+0x2000] ;  /* 0x00200000bb3c783b */ /* 0x000fee0000000200 */
[C---:B---3--:R-:W-:Y:S08]  /*3a30*/  HMMA.16816.F32.BF16 R12, R56.reuse, R52, R12 ;  /* 0x00000034380c723c */ /* 0x048ff0000004180c */
[----:B------:R-:W-:Y:S01]  /*3a40*/  HMMA.16816.F32.BF16 R16, R56, R54, R16 ;  /* 0x000000363810723c */ /* 0x000fe20000041810 */
[----:B------:R-:W1:Y:S06]  /*3a50*/  LDSM.16.M88.4 R52, [R189+0xe000] ;  /* 0x00e00000bd34783b */ /* 0x000e6c0000000200 */
[----:B------:R-:W2:Y:S01]  /*3a60*/  LDSM.16.M88.4 R56, [R189+0xe800] ;  /* 0x00e80000bd38783b */ /* 0x000ea20000000200 */
[C---:B-1----:R-:W-:Y:S08]  /*3a70*/  HMMA.16816.F32.BF16 R4, R60.reuse, R52, R4 ;  /* 0x000000343c04723c */ /* 0x042ff00000041804 */
[C---:B------:R-:W-:Y:S01]  /*3a80*/  HMMA.16816.F32.BF16 R8, R60.reuse, R54, R8 ;  /* 0x000000363c08723c */ /* 0x040fe20000041808 */
[----:B------:R1:W3:Y:S07]  /*3a90*/  LDSM.16.M88.4 R52, [R0+0x2000] ;  /* 0x002000000034783b */ /* 0x0002ee0000000200 */
[C---:B--2---:R-:W-:Y:S08]  /*3aa0*/  HMMA.16816.F32.BF16 R12, R60.reuse, R56, R12 ;  /* 0x000000383c0c723c */ /* 0x044ff0000004180c */
[----:B------:R-:W-:Y:S01]  /*3ab0*/  HMMA.16816.F32.BF16 R16, R60, R58, R16 ;  /* 0x0000003a3c10723c */ /* 0x000fe20000041810 */
[----:B------:R-:W2:Y:S06]  /*3ac0*/  LDSM.16.M88.4 R56, [R190+0xe800] ;  /* 0x00e80000be38783b */ /* 0x000eac0000000200 */
[----:B------:R-:W-:Y:S01]  /*3ad0*/  LDSM.16.M88.4 R60, [R3+0x2000] ;  /* 0x00200000033c783b */ /* 0x000fe20000000200 */
[----:B-1----:R-:W-:Y:S04]  /*3ae0*/  SHF.L.U32 R0, R203, 0x6, RZ ;  /* 0x00000006cb007819 */ /* 0x002fe800000006ff */
[----:B------:R-:W-:Y:S01]  /*3af0*/  ISETP.GE.AND P0, PT, R0, R248, PT ;  /* 0x000000f80000720c */ /* 0x000fe20003f06270 */
[C---:B---3--:R-:W-:Y:S08]  /*3b00*/  HMMA.16816.F32.BF16 R4, R52.reuse, R64, R4 ;  /* 0x000000403404723c */ /* 0x048ff00000041804 */
[C---:B------:R-:W-:Y:S01]  /*3b10*/  HMMA.16816.F32.BF16 R8, R52.reuse, R66, R8 ;  /* 0x000000423408723c */ /* 0x040fe20000041808 */
[----:B------:R-:W1:Y:S07]  /*3b20*/  LDSM.16.M88.4 R64, [R191+0xe000] ;  /* 0x00e00000bf40783b */ /* 0x000e6e0000000200 */
[C---:B--2---:R-:W-:Y:S08]  /*3b30*/  HMMA.16816.F32.BF16 R12, R52.reuse, R56, R12 ;  /* 0x00000038340c723c */ /* 0x044ff0000004180c */
[----:B------:R-:W-:Y:S01]  /*3b40*/  HMMA.16816.F32.BF16 R16, R52, R58, R16 ;  /* 0x0000003a3410723c */ /* 0x000fe20000041810 */
[----:B------:R-:W2:Y:S06]  /*3b50*/  LDSM.16.M88.4 R52, [R191+0xe800] ;  /* 0x00e80000bf34783b */ /* 0x000eac0000000200 */
[----:B------:R-:W-:Y:S01]  /*3b60*/  LDSM.16.M88.4 R56, [R2+0x2000] ;  /* 0x002000000238783b */ /* 0x000fe20000000200 */
[C---:B-1----:R-:W-:Y:S08]  /*3b70*/  HMMA.16816.F32.BF16 R4, R60.reuse, R64, R4 ;  /* 0x000000403c04723c */ /* 0x042ff00000041804 */
[C---:B------:R-:W-:Y:S01]  /*3b80*/  HMMA.16816.F32.BF16 R8, R60.reuse, R66, R8 ;  /* 0x000000423c08723c */ /* 0x040fe20000041808 */
[----:B------:R-:W1:Y:S07]  /*3b90*/  LDSM.16.M88.4 R64, [R192+0xe000] ;  /* 0x00e00000c040783b */ /* 0x000e6e0000000200 */
[C---:B--2---:R-:W-:Y:S08]  /*3ba0*/  HMMA.16816.F32.BF16 R12, R60.reuse, R52, R12 ;  /* 0x000000343c0c723c */ /* 0x044ff0000004180c */
[----:B------:R-:W-:Y:S01]  /*3bb0*/  HMMA.16816.F32.BF16 R16, R60, R54, R16 ;  /* 0x000000363c10723c */ /* 0x000fe20000041810 */
[----:B------:R-:W2:Y:S07]  /*3bc0*/  LDSM.16.M88.4 R52, [R192+0xe800] ;  /* 0x00e80000c034783b */ /* 0x000eae0000000200 */
[C---:B-1----:R-:W-:Y:S08]  /*3bd0*/  HMMA.16816.F32.BF16 R4, R56.reuse, R64, R4 ;  /* 0x000000403804723c */ /* 0x042ff00000041804 */
[C---:B------:R-:W-:Y:S08]  /*3be0*/  HMMA.16816.F32.BF16 R8, R56.reuse, R66, R8 ;  /* 0x000000423808723c */ /* 0x040ff00000041808 */
[C---:B--2---:R-:W-:Y:S08]  /*3bf0*/  HMMA.16816.F32.BF16 R12, R56.reuse, R52, R12 ;  /* 0x00000034380c723c */ /* 0x044ff0000004180c */
[----:B------:R-:W-:Y:S04]  /*3c00*/  HMMA.16816.F32.BF16 R16, R56, R54, R16 ;  /* 0x000000363810723c */ /* 0x000fe80000041810 */
[----:B------:R-:W-:Y:S02]  /*3c10*/  FMUL.FTZ R4, R4, c[0x0][0x2ec] ;  /* 0x0000bb0004047a20 */ /* 0x000fe40000410000 */
[----:B------:R-:W-:Y:S02]  /*3c20*/  FMUL.FTZ R5, R5, c[0x0][0x2ec] ;  /* 0x0000bb0005057a20 */ /* 0x000fe40000410000 */
[----:B------:R-:W1:Y:S01]  /*3c30*/  MUFU.TANH R67, R4 ;  /* 0x0000000400437308 */ /* 0x000e620000002400 */
[----:B------:R-:W-:Y:S03]  /*3c40*/  FMUL.FTZ R6, R6, c[0x0][0x2ec] ;  /* 0x0000bb0006067a20 */ /* 0x000fe60000410000 */
[----:B------:R-:W-:Y:S02]  /*3c50*/  FMUL.FTZ R7, R7, c[0x0][0x2ec] ;  /* 0x0000bb0007077a20 */ /* 0x000fe40000410000 */
[----:B------:R-:W-:Y:S02]  /*3c60*/  FMUL.FTZ R8, R8, c[0x0][0x2ec] ;  /* 0x0000bb0008087a20 */ /* 0x000fe40000410000 */
[----:B------:R-:W-:Y:S02]  /*3c70*/  FMUL.FTZ R12, R12, c[0x0][0x2ec] ;  /* 0x0000bb000c0c7a20 */ /* 0x000fe40000410000 */
[----:B------:R-:W2:Y:S01]  /*3c80*/  MUFU.TANH R66, R5 ;  /* 0x0000000500427308 */ /* 0x000ea20000002400 */
[----:B------:R-:W-:Y:S02]  /*3c90*/  FMUL.FTZ R9, R9, c[0x0][0x2ec] ;  /* 0x0000bb0009097a20 */ /* 0x000fe40000410000 */
[----:B------:R-:W-:Y:S02]  /*3ca0*/  FMUL.FTZ R10, R10, c[0x0][0x2ec] ;  /* 0x0000bb000a0a7a20 */ /* 0x000fe40000410000 */
[----:B------:R-:W-:Y:S02]  /*3cb0*/  FMUL.FTZ R11, R11, c[0x0][0x2ec] ;  /* 0x0000bb000b0b7a20 */ /* 0x000fe40000410000 */
[----:B------:R-:W-:Y:S02]  /*3cc0*/  FMUL.FTZ R13, R13, c[0x0][0x2ec] ;  /* 0x0000bb000d0d7a20 */ /* 0x000fe40000410000 */
[----:B------:R-:W-:Y:S01]  /*3cd0*/  FMUL.FTZ R14, R14, c[0x0][0x2ec] ;  /* 0x0000bb000e0e7a20 */ /* 0x000fe20000410000 */
[----:B------:R3:W4:Y:S01]  /*3ce0*/  MUFU.TANH R63, R12 ;  /* 0x0000000c003f7308 */ /* 0x0007220000002400 */
[----:B------:R-:W-:Y:S02]  /*3cf0*/  FMUL.FTZ R15, R15, c[0x0][0x2ec] ;  /* 0x0000bb000f0f7a20 */ /* 0x000fe40000410000 */
[----:B------:R-:W-:Y:S02]  /*3d00*/  FMUL.FTZ R16, R16, c[0x0][0x2ec] ;  /* 0x0000bb0010107a20 */ /* 0x000fe40000410000 */
[----:B------:R-:W-:Y:S02]  /*3d10*/  FMUL.FTZ R17, R17, c[0x0][0x2ec] ;  /* 0x0000bb0011117a20 */ /* 0x000fe40000410000 */
[----:B------:R-:W-:Y:S02]  /*3d20*/  FMUL.FTZ R18, R18, c[0x0][0x2ec] ;  /* 0x0000bb0012127a20 */ /* 0x000fe40000410000 */
[----:B------:R-:W-:Y:S01]  /*3d30*/  FMUL.FTZ R19, R19, c[0x0][0x2ec] ;  /* 0x0000bb0013137a20 */ /* 0x000fe20000410000 */
[----:B------:R1:W1:Y:S10]  /*3d40*/  MUFU.TANH R65, R6 ;  /* 0x0000000600417308 */ /* 0x0002740000002400 */
[----:B------:R1:W1:Y:S01]  /*3d50*/  MUFU.TANH R64, R7 ;  /* 0x0000000700407308 */ /* 0x0002620000002400 */
[----:B---3--:R-:W-:Y:S09]  /*3d60*/  MOV R12, c[0x0][0x2e4] ;  /* 0x0000b900000c7a02 */ /* 0x008ff20000000f00 */
[----:B------:R3:W1:Y:S10]  /*3d70*/  MUFU.TANH R173, R8 ;  /* 0x0000000800ad7308 */ /* 0x0006740000002400 */
        /* <DEDUP_REMOVED lines=9> */
[----:B------:R3:W1:Y:S01]  /*3e10*/  MUFU.TANH R102, R19 ;  /* 0x0000001300667308 */ /* 0x0006620000002400 */
[----:B------:R-:W-:-:S05]  /*3e20*/  @!P0 BRA `(.L_x_909) ;  /* 0x0000017000008947 */ /* 0x000fca0003800000 */
[----:B--2-4-:R-:W-:Y:S01]  /*3e30*/  IADD3 R3, R218, R247, -R205 ;  /* 0x000000f7da037210 */ /* 0x014fe20007ffe8cd */
[----:B------:R-:W-:Y:S01]  /*3e40*/  IMAD.MOV.U32 R12, RZ, RZ, R218 ;  /* 0x000000ffff0c7224 */ /* 0x000fe200078e00da */
[----:B------:R-:W-:Y:S01]  /*3e50*/  IADD3 R2, R0, 0x40, RZ ;  /* 0x0000004000027810 */ /* 0x000fe20007ffe0ff */
[----:B-1-3--:R-:W-:Y:S01]  /*3e60*/  IMAD.MOV.U32 R9, RZ, RZ, R102 ;  /* 0x000000ffff097224 */ /* 0x00afe200078e0066 */
[----:B------:R-:W-:Y:S01]  /*3e70*/  IADD3 R4, R243, 0x40, RZ ;  /* 0x00000040f3047810 */ /* 0x000fe20007ffe0ff */
[----:B------:R-:W-:Y:S01]  /*3e80*/  IMAD.MOV.U32 R19, RZ, RZ, R168 ;  /* 0x000000ffff137224 */ /* 0x000fe200078e00a8 */
[----:B------:R-:W-:Y:S01]  /*3e90*/  ISETP.GE.AND P1, PT, R2, R3, PT ;  /* 0x000000030200720c */ /* 0x000fe20003f26270 */
[----:B------:R-:W-:Y:S01]  /*3ea0*/  IMAD.MOV.U32 R18, RZ, RZ, R169 ;  /* 0x000000ffff127224 */ /* 0x000fe200078e00a9 */
[----:B------:R-:W-:Y:S01]  /*3eb0*/  ISETP.LT.AND P0, PT, R4, R205, PT ;  /* 0x000000cd0400720c */ /* 0x000fe20003f01270 */
[----:B------:R-:W-:Y:S01]  /*3ec0*/  IMAD.MOV.U32 R6, RZ, RZ, R61 ;  /* 0x000000ffff067224 */ /* 0x000fe200078e003d */
[----:B------:R-:W-:Y:S01]  /*3ed0*/  MOV R8, R103 ;  /* 0x0000006700087202 */ /* 0x000fe20000000f00 */
        /* <DEDUP_REMOVED lines=9> */
[----:B------:R-:W-:Y:S02]  /*3f70*/  MOV R13, R65 ;  /* 0x00000041000d7202 */ /* 0x000fe40000000f00 */
[----:B------:R-:W-:Y:S01]  /*3f80*/  MOV R53, R67 ;  /* 0x0000004300357202 */ /* 0x000fe20000000f00 */
[----:B------:R-:W-:-:S05]  /*3f90*/  @!P1 BRA P0, `(.L_x_910) ;  /* 0x0000048000009947 */ /* 0x000fca0000000000 */
.L_x_909:
[--C-:B--2-4-:R-:W-:Y:S01]  /*3fa0*/  IADD3 R4, R205, 0x1, -R230.reuse ;  /* 0x00000001cd047810 */ /* 0x114fe20007ffe8e6 */
[----:B------:R-:W2:Y:S01]  /*3fb0*/  LDL R2, [R1] ;  /* 0x0000000001027983 */ /* 0x000ea20000100800 */
[-C--:B------:R-:W-:Y:S01]  /*3fc0*/  IADD3 R5, -R12, R205.reuse, -R230 ;  /* 0x000000cd0c057210 */ /* 0x080fe20007ffe9e6 */
[----:B------:R-:W-:Y:S01]  /*3fd0*/  IMAD.MOV.U32 R218, RZ, RZ, R12 ;  /* 0x000000ffffda7224 */ /* 0x000fe200078e000c */
[----:B------:R-:W-:Y:S01]  /*3fe0*/  IADD3 R4, R4, c[0x0][0x2e8], RZ ;  /* 0x0000ba0004047a10 */ /* 0x000fe20007ffe0ff */
[----:B---3--:R-:W3:Y:S01]  /*3ff0*/  LDL R10, [R1+0xc] ;  /* 0x00000c00010a7983 */ /* 0x008ee20000100800 */
[----:B--2---:R-:W-:Y:S02]  /*4000*/  IMAD.IADD R2, R2, 0x1, R0 ;  /* 0x0000000102027824 */ /* 0x004fe400078e0200 */
[----:B---3--:R-:W-:Y:S03]  /*4010*/  IMAD R0, R246, 0x40, R10 ;  /* 0x00000040f6007824 */ /* 0x008fe600078e020a */
[C---:B------:R-:W-:Y:S01]  /*4020*/  IADD3 R3, R2.reuse, 0x8, RZ ;  /* 0x0000000802037810 */ /* 0x040fe20007ffe0ff */
[C---:B-1----:R-:W-:Y:S02]  /*4030*/  IMAD.IADD R6, R2.reuse, 0x1, R5 ;  /* 0x0000000102067824 */ /* 0x042fe400078e0205 */
        /* <DEDUP_REMOVED lines=62> */
.L_x_910:
[C---:B------:R-:W-:Y:S01]  /*4420*/  FMUL.FTZ R2, R219.reuse, 1.4426950216293334961 ;  /* 0x3fb8aa3bdb027820 */ /* 0x040fe20000410000 */
[----:B------:R-:W-:Y:S01]  /*4430*/  FSETP.NEU.FTZ.AND P0, PT, R219, -INF , PT ;  /* 0xff800000db00780b */ /* 0x000fe20003f1d000 */
[----:B------:R-:W-:Y:S01]  /*4440*/  FMUL.FTZ R10, R220, 1.4426950216293334961 ;  /* 0x3fb8aa3bdc0a7820 */ /* 0x000fe20000410000 */
[----:B------:R-:W-:Y:S02]  /*4450*/  ISETP.GT.AND P6, PT, R203, R242, PT ;  /* 0x000000f2cb00720c */ /* 0x000fe40003fc4270 */
[----:B------:R-:W-:Y:S02]  /*4460*/  FSEL R2, R2, RZ, P0 ;  /* 0x000000ff02027208 */ /* 0x000fe40000000000 */
[----:B------:R-:W-:Y:S03]  /*4470*/  FSETP.NEU.FTZ.AND P0, PT, R220, -INF , PT ;  /* 0xff800000dc00780b */ /* 0x000fe60003f1d000 */
[--C-:B------:R-:W-:Y:S04]  /*4480*/  FFMA.FTZ R0, R53, c[0x0][0x23c], -R2.reuse ;  /* 0x00008f0035007a23 */ /* 0x100fe80000010802 */
[----:B------:R1:W-:Y:S02]  /*4490*/  MUFU.EX2 R57, R0 ;  /* 0x0000000000397308 */ /* 0x0003e40000000800 */
[----:B-1----:R-:W-:Y:S08]  /*44a0*/  FFMA.FTZ R0, R52, c[0x0][0x23c], -R2 ;  /* 0x00008f0034007a23 */ /* 0x002ff00000010802 */
[----:B------:R1:W2:Y:S02]  /*44b0*/  MUFU.EX2 R174, R0 ;  /* 0x0000000000ae7308 */ /* 0x0002a40000000800 */
[----:B-1----:R-:W-:Y:S05]  /*44c0*/  FSEL R0, R10, RZ, P0 ;  /* 0x000000ff0a007208 */ /* 0x002fea0000000000 */
[--C-:B------:R-:W-:Y:S02]  /*44d0*/  FFMA.FTZ R3, R3, c[0x0][0x23c], -R0.reuse ;  /* 0x00008f0003037a23 */ /* 0x100fe40000010800 */
[----:B------:R-:W-:Y:S02]  /*44e0*/  FFMA.FTZ R10, R13, c[0x0][0x23c], -R0 ;  /* 0x00008f000d0a7a23 */ /* 0x000fe40000010800 */
[----:B------:R1:W-:Y:S10]  /*44f0*/  MUFU.EX2 R58, R3 ;  /* 0x00000003003a7308 */ /* 0x0003f40000000800 */
[----:B------:R-:W-:Y:S01]  /*4500*/  MUFU.EX2 R59, R10 ;  /* 0x0000000a003b7308 */ /* 0x000fe20000000800 */
[--C-:B-1----:R-:W-:Y:S09]  /*4510*/  FFMA.FTZ R3, R14, c[0x0][0x23c], -R2.reuse ;  /* 0x00008f000e037a23 */ /* 0x102ff20000010802 */
[----:B------:R1:W-:Y:S02]  /*4520*/  MUFU.EX2 R178, R3 ;  /* 0x0000000300b27308 */ /* 0x0003e40000000800 */
[----:B-1----:R-:W-:Y:S08]  /*4530*/  FFMA.FTZ R3, R15, c[0x0][0x23c], -R2 ;  /* 0x00008f000f037a23 */ /* 0x002ff00000010802 */
[----:B------:R1:W-:Y:S02]  /*4540*/  MUFU.EX2 R177, R3 ;  /* 0x0000000300b17308 */ /* 0x0003e40000000800 */
[--C-:B-1----:R-:W-:Y:S01]  /*4550*/  FFMA.FTZ R3, R4, c[0x0][0x23c], -R0.reuse ;  /* 0x00008f0004037a23 */ /* 0x102fe20000010800 */
[----:B--2---:R-:W-:Y:S07]  /*4560*/  F2FP.BF16.PACK_AB R4, R174, R57 ;  /* 0x00000039ae04723e */ /* 0x004fee00000010ff */
[----:B------:R1:W-:Y:S01]  /*4570*/  MUFU.EX2 R176, R3 ;  /* 0x0000000300b07308 */ /* 0x0003e20000000800 */
[----:B------:R2:W-:Y:S01]  /*4580*/  STS [R222+0x12000], R4 ;  /* 0x01200004de007388 */ /* 0x0005e20000000800 */
[----:B-1----:R-:W-:Y:S08]  /*4590*/  FFMA.FTZ R3, R5, c[0x0][0x23c], -R0 ;  /* 0x00008f0005037a23 */ /* 0x002ff00000010800 */
[----:B------:R1:W-:Y:S02]  /*45a0*/  MUFU.EX2 R175, R3 ;  /* 0x0000000300af7308 */ /* 0x0003e40000000800 */
[--C-:B-1----:R-:W-:Y:S08]  /*45b0*/  FFMA.FTZ R3, R16, c[0x0][0x23c], -R2.reuse ;  /* 0x00008f0010037a23 */ /* 0x102ff00000010802 */
[----:B------:R1:W-:Y:S02]  /*45c0*/  MUFU.EX2 R182, R3 ;  /* 0x0000000300b67308 */ /* 0x0003e40000000800 */
[----:B-1----:R-:W-:Y:S08]  /*45d0*/  FFMA.FTZ R3, R17, c[0x0][0x23c], -R2 ;  /* 0x00008f0011037a23 */ /* 0x002ff00000010802 */
[----:B------:R1:W3:Y:S02]  /*45e0*/  MUFU.EX2 R181, R3 ;  /* 0x0000000300b57308 */ /* 0x0002e40000000800 */
[--C-:B-1----:R-:W-:Y:S01]  /*45f0*/  FFMA.FTZ R3, R6, c[0x0][0x23c], -R0.reuse ;  /* 0x00008f0006037a23 */ /* 0x102fe20000010800 */
[----:B---3--:R-:W-:Y:S07]  /*4600*/  F2FP.BF16.PACK_AB R5, R181, R182 ;  /* 0x000000b6b505723e */ /* 0x008fee00000010ff */
[----:B------:R1:W-:Y:S02]  /*4610*/  MUFU.EX2 R180, R3 ;  /* 0x0000000300b47308 */ /* 0x0003e40000000800 */
[----:B-1----:R-:W-:Y:S08]  /*4620*/  FFMA.FTZ R3, R7, c[0x0][0x23c], -R0 ;  /* 0x00008f0007037a23 */ /* 0x002ff00000010800 */
[----:B------:R1:W2:Y:S02]  /*4630*/  MUFU.EX2 R179, R3 ;  /* 0x0000000300b37308 */ /* 0x0002a40000000800 */
[--C-:B-1----:R-:W-:Y:S01]  /*4640*/  FFMA.FTZ R3, R18, c[0x0][0x23c], -R2.reuse ;  /* 0x00008f0012037a23 */ /* 0x102fe20000010802 */
[----:B--2---:R-:W-:Y:S01]  /*4650*/  F2FP.BF16.PACK_AB R4, R179, R180 ;  /* 0x000000b4b304723e */ /* 0x004fe200000010ff */
[----:B------:R-:W-:Y:S06]  /*4660*/  FFMA.FTZ R2, R19, c[0x0][0x23c], -R2 ;  /* 0x00008f0013027a23 */ /* 0x000fec0000010802 */
[----:B------:R1:W-:Y:S10]  /*4670*/  MUFU.EX2 R215, R3 ;  /* 0x0000000300d77308 */ /* 0x0003f40000000800 */
[----:B------:R2:W3:Y:S01]  /*4680*/  MUFU.EX2 R214, R2 ;  /* 0x0000000200d67308 */ /* 0x0004e20000000800 */
[----:B-1----:R-:W-:Y:S05]  /*4690*/  F2FP.BF16.PACK_AB R3, R58, R59 ;  /* 0x0000003b3a03723e */ /* 0x002fea00000010ff */
[----:B------:R3:W-:Y:S01]  /*46a0*/  STS [R222+0x12400], R3 ;  /* 0x01240003de007388 */ /* 0x0007e20000000800 */
[--C-:B--2---:R-:W-:Y:S02]  /*46b0*/  FFMA.FTZ R2, R8, c[0x0][0x23c], -R0.reuse ;  /* 0x00008f0008027a23 */ /* 0x104fe40000010800 */
[----:B------:R-:W-:Y:S02]  /*46c0*/  FFMA.FTZ R0, R9, c[0x0][0x23c], -R0 ;  /* 0x00008f0009007a23 */ /* 0x000fe40000010800 */
[----:B------:R1:W-:Y:S10]  /*46d0*/  MUFU.EX2 R213, R2 ;  /* 0x0000000200d57308 */ /* 0x0003f40000000800 */
[----:B------:R2:W4:Y:S01]  /*46e0*/  MUFU.EX2 R183, R0 ;  /* 0x0000000000b77308 */ /* 0x0005220000000800 */
[----:B---3--:R-:W-:Y:S02]  /*46f0*/  F2FP.BF16.PACK_AB R3, R214, R215 ;  /* 0x000000d7d603723e */ /* 0x008fe400000010ff */
[----:B-1----:R-:W-:Y:S05]  /*4700*/  F2FP.BF16.PACK_AB R2, R177, R178 ;  /* 0x000000b2b102723e */ /* 0x002fea00000010ff */
[----:B------:R4:W-:Y:S01]  /*4710*/  STS [R224+0x12000], R2 ;  /* 0x01200002e0007388 */ /* 0x0009e20000000800 */
[----:B--2---:R-:W-:Y:S05]  /*4720*/  F2FP.BF16.PACK_AB R0, R175, R176 ;  /* 0x000000b0af00723e */ /* 0x004fea00000010ff */
[----:B------:R1:W-:Y:S04]  /*4730*/  STS [R224+0x12400], R0 ;  /* 0x01240000e0007388 */ /* 0x0003e80000000800 */
[----:B------:R-:W-:Y:S04]  /*4740*/  STS [R221+0x12000], R5 ;  /* 0x01200005dd007388 */ /* 0x000fe80000000800 */
[----:B------:R-:W-:Y:S04]  /*4750*/  STS [R221+0x12400], R4 ;  /* 0x01240004dd007388 */ /* 0x000fe80000000800 */
[----:B------:R-:W-:Y:S01]  /*4760*/  STS [R223+0x12000], R3 ;  /* 0x01200003df007388 */ /* 0x000fe20000000800 */
[----:B----4-:R-:W-:Y:S05]  /*4770*/  F2FP.BF16.PACK_AB R2, R183, R213 ;  /* 0x000000d5b702723e */ /* 0x010fea00000010ff */
[----:B------:R2:W-:Y:S01]  /*4780*/  STS [R223+0x12400], R2 ;  /* 0x01240002df007388 */ /* 0x0005e20000000800 */
[----:B-1----:R-:W-:Y:S04]  /*4790*/  SHF.L.U32 R0, R198, 0x1, RZ ;  /* 0x00000001c6007819 */ /* 0x002fe800000006ff */
[CC--:B------:R-:W-:Y:S01]  /*47a0*/  IADD3 R56, R188.reuse, R0.reuse, RZ ;  /* 0x00000000bc387210 */ /* 0x0c0fe20007ffe0ff */
[----:B------:R-:W1:Y:S01]  /*47b0*/  LDSM.16.M88.4 R16, [R0+0x8000] ;  /* 0x008000000010783b */ /* 0x000e620000000200 */
[----:B--2---:R-:W-:Y:S04]  /*47c0*/  IADD3 R2, R193, R0, RZ ;  /* 0x00000000c1027210 */ /* 0x004fe80007ffe0ff */
[----:B------:R-:W-:Y:S03]  /*47d0*/  IADD3 R3, R188, R2, RZ ;  /* 0x00000002bc037210 */ /* 0x000fe60007ffe0ff */
[----:B------:R-:W2:Y:S01]  /*47e0*/  LDSM.16.M88.4 R52, [R2+0x8000] ;  /* 0x008000000234783b */ /* 0x000ea20000000200 */
        /* <DEDUP_REMOVED lines=18> */
[----:B------:R1:W2:Y:S03]  /*4910*/  LDSM.16.M88.4 R52, [R0+0xa000] ;  /* 0x00a000000034783b */ /* 0x0002a60000000200 */
[----:B-1----:R-:W-:Y:S04]  /*4920*/  FFMA.FTZ R0, -R64, R64, 1 ;  /* 0x3f80000040007423 */ /* 0x002fe80000010140 */
[----:B------:R-:W-:Y:S01]  /*4930*/  FMUL.FTZ R0, R0, c[0x0][0x2ec] ;  /* 0x0000bb0000007a20 */ /* 0x000fe20000410000 */
[C---:B--2---:R-:W-:Y:S08]  /*4940*/  HMMA.16816.F32.BF16 R4, R52.reuse, R136, R4 ;  /* 0x000000883404723c */ /* 0x044ff00000041804 */
        /* <DEDUP_REMOVED lines=27> */
[----:B------:R-:W-:Y:S02]  /*4b00*/  FFMA.FTZ R4, -R67, R67, 1 ;  /* 0x3f80000043047423 */ /* 0x000fe40000010143 */
[----:B------:R-:W-:Y:S02]  /*4b10*/  FMUL.FTZ R5, R174, R5 ;  /* 0x00000005ae057220 */ /* 0x000fe40000410000 */
[----:B------:R-:W-:Y:S02]  /*4b20*/  FMUL.FTZ R6, R59, R6 ;  /* 0x000000063b067220 */ /* 0x000fe40000410000 */
[----:B------:R-:W-:Y:S02]  /*4b30*/  FMUL.FTZ R7, R58, R7 ;  /* 0x000000073a077220 */ /* 0x000fe40000410000 */
[----:B------:R-:W-:Y:S02]  /*4b40*/  FMUL.FTZ R4, R4, c[0x0][0x2ec] ;  /* 0x0000bb0004047a20 */ /* 0x000fe40000410000 */
        /* <DEDUP_REMOVED lines=8> */
[----:B------:R-:W-:Y:S02]  /*4bd0*/  FFMA.FTZ R4, -R173, R173, 1 ;  /* 0x3f800000ad047423 */ /* 0x000fe400000101ad */
[----:B------:R-:W-:Y:S02]  /*4be0*/  FFMA.FTZ R3, -R172, R172, 1 ;  /* 0x3f800000ac037423 */ /* 0x000fe400000101ac */
[----:B------:R-:W-:Y:S02]  /*4bf0*/  FFMA.FTZ R2, -R171, R171, 1 ;  /* 0x3f800000ab027423 */ /* 0x000fe400000101ab */
[----:B------:R-:W-:Y:S02]  /*4c00*/  FFMA.FTZ R0, -R170, R170, 1 ;  /* 0x3f800000aa007423 */ /* 0x000fe400000101aa */
        /* <DEDUP_REMOVED lines=109> */
.L_x_911:
        /* <DEDUP_REMOVED lines=106> */
.L_x_912:
[----:B------:R-:W-:Y:S01]  /*5980*/  LDSM.16.M88.4 R64, [R194] ;  /* 0x00000000c240783b */ /* 0x000fe20000000200 */
[----:B-1----:R-:W-:Y:S02]  /*5990*/  IMAD.MOV.U32 R2, RZ, RZ, c[0x0][0x22c] ;  /* 0x00008b00ff027624 */ /* 0x002fe400078e00ff */
[----:B------:R-:W-:Y:S01]  /*59a0*/  IMAD.MOV.U32 R213, RZ, RZ, c[0x0][0x22c] ;  /* 0x00008b00ffd57624 */ /* 0x000fe200078e00ff */
[----:B------:R-:W1:Y:S01]  /*59b0*/  LDSM.16.MT88.4 R16, [R0+0xc000] ;  /* 0x00c000000010783b */ /* 0x000e620000004200 */
[----:B------:R-:W-:Y:S02]  /*59c0*/  IMAD R2, R2, c[0x0][0x1c0], RZ ;  /* 0x0000700002027a24 */ /* 0x000fe400078e02ff */
[----:B------:R-:W-:Y:S01]  /*59d0*/  IMAD R213, R213, c[0x0][0x1c0], RZ ;  /* 0x00007000d5d57a24 */ /* 0x000fe200078e02ff */
[----:B------:R-:W2:Y:S01]  /*59e0*/  LDSM.16.M88.4 R60, [R194+0x1000] ;  /* 0x00100000c23c783b */ /* 0x000ea20000000200 */
[----:B------:R-:W-:Y:S02]  /*59f0*/  IMAD.U32 R2, R2, -0x40, RZ ;  /* 0xffffffc002027824 */ /* 0x000fe400078e00ff */
[----:B------:R-:W-:Y:S01]  /*5a00*/  IMAD R213, R213, 0x18, RZ ;  /* 0x00000018d5d57824 */ /* 0x000fe200078e02ff */
[----:B------:R-:W3:Y:S01]  /*5a10*/  LDSM.16.MT88.4 R100, [R0+0xe000] ;  /* 0x00e000000064783b */ /* 0x000ee20000004200 */
[----:B------:R-:W-:Y:S02]  /*5a20*/  IMAD.MOV.U32 R215, RZ, RZ, c[0x0][0x22c] ;  /* 0x00008b00ffd77624 */ /* 0x000fe400078e00ff */
[----:B------:R-:W-:Y:S01]  /*5a30*/  IMAD.MOV.U32 R214, RZ, RZ, c[0x0][0x22c] ;  /* 0x00008b00ffd67624 */ /* 0x000fe200078e00ff */
[----:B------:R-:W-:Y:S01]  /*5a40*/  LDSM.16.M88.4 R168, [R195] ;  /* 0x00000000c3a8783b */ /* 0x000fe20000000200 */
[----:B------:R-:W-:Y:S02]  /*5a50*/  IMAD R215, R215, c[0x0][0x1c0], RZ ;  /* 0x00007000d7d77a24 */ /* 0x000fe400078e02ff */
[----:B------:R-:W-:Y:S01]  /*5a60*/  IMAD R214, R214, c[0x0][0x1c0], RZ ;  /* 0x00007000d6d67a24 */ /* 0x000fe200078e02ff */
[----:B------:R-:W4:Y:S01]  /*5a70*/  LDSM.16.MT88.4 R172, [R0+0xc800] ;  /* 0x00c8000000ac783b */ /* 0x000f220000004200 */
[----:B------:R-:W-:Y:S02]  /*5a80*/  IMAD.SHL.U32 R215, R215, 0x20, RZ ;  /* 0x00000020d7d77824 */ /* 0x000fe400078e00ff */
[----:B------:R-:W-:Y:S01]  /*5a90*/  IMAD R214, R214, 0x28, RZ ;  /* 0x00000028d6d67824 */ /* 0x000fe200078e02ff */
        /* <DEDUP_REMOVED lines=29> */
[C---:B------:R-:W-:Y:S07]  /*5c70*/  HMMA.16816.F32.BF16 R56, R176.reuse, R168, R56 ;  /* 0x000000a8b038723c */ /* 0x040fee0000041838 */
[----:B------:R-:W-:Y:S01]  /*5c80*/  @P6 IADD3 R168, P1, R241, R229, RZ ;  /* 0x000000e5f1a86210 */ /* 0x000fe20007f3e0ff */
[-C--:B------:R-:W-:Y:S01]  /*5c90*/  HMMA.16816.F32.BF16 R60, R176, R170.reuse, R60 ;  /* 0x000000aab03c723c */ /* 0x080fe2000004183c */
[----:B------:R-:W1:Y:S03]  /*5ca0*/  LDSM.16.MT88.4 R176, [R0+0xd800] ;  /* 0x00d8000000b0783b */ /* 0x000e660000004200 */
[----:B------:R-:W-:Y:S04]  /*5cb0*/  @P6 IMAD.X R169, R240, 0x1, R228, P1 ;  /* 0x00000001f0a96824 */ /* 0x000fe800008e06e4 */
[----:B------:R-:W-:Y:S01]  /*5cc0*/  HMMA.16816.F32.BF16 R64, R100, R170, R64 ;  /* 0x000000aa6440723c */ /* 0x000fe20000041840 */
[----:B------:R2:W3:Y:S04]  /*5cd0*/  LDSM.16.MT88.4 R100, [R0+0xf800] ;  /* 0x00f800000064783b */ /* 0x0004e80000004200 */
[----:B------:R4:W5:Y:S04]  /*5ce0*/  @P6 LDG.E R219, [R168.64+-0x100] ;  /* 0xffff0006a8db6981 */ /* 0x000968000c1e1900 */
[----:B------:R4:W5:Y:S03]  /*5cf0*/  @P6 LDG.E R220, [R168.64+-0xe0] ;  /* 0xffff2006a8dc6981 */ /* 0x000966000c1e1900 */
[----:B--2---:R-:W-:Y:S04]  /*5d00*/  IMAD.MOV.U32 R0, RZ, RZ, c[0x0][0x22c] ;  /* 0x00008b00ff007624 */ /* 0x004fe800078e00ff */
[----:B------:R-:W-:Y:S04]  /*5d10*/  IMAD R0, R0, c[0x0][0x1c0], RZ ;  /* 0x0000700000007a24 */ /* 0x000fe800078e02ff */
[----:B------:R-:W-:Y:S01]  /*5d20*/  IMAD R0, R0, 0x38, RZ ;  /* 0x0000003800007824 */ /* 0x000fe200078e02ff */
[-C--:B-1----:R-:W-:Y:S08]  /*5d30*/  HMMA.16816.F32.BF16 R4, R172, R176.reuse, R4 ;  /* 0x000000b0ac04723c */ /* 0x082ff00000041804 */
[C---:B------:R-:W-:Y:S08]  /*5d40*/  HMMA.16816.F32.BF16 R8, R180.reuse, R176, R8 ;  /* 0x000000b0b408723c */ /* 0x040ff00000041808 */
[-C--:B------:R-:W-:Y:S08]  /*5d50*/  HMMA.16816.F32.BF16 R12, R180, R178.reuse, R12 ;  /* 0x000000b2b40c723c */ /* 0x080ff0000004180c */
[C---:B------:R-:W-:Y:S07]  /*5d60*/  HMMA.16816.F32.BF16 R16, R172.reuse, R178, R16 ;  /* 0x000000b2ac10723c */ /* 0x040fee0000041810 */
[C---:B------:R-:W-:Y:S01]  /*5d70*/  LEA R179, P0, R2.reuse, R210, 0x2 ;  /* 0x000000d202b37211 */ /* 0x040fe200078010ff */
[-C--:B---3--:R-:W-:Y:S04]  /*5d80*/  HMMA.16816.F32.BF16 R52, R172, R100.reuse, R52 ;  /* 0x00000064ac34723c */ /* 0x088fe80000041834 */
[----:B------:R-:W-:Y:S01]  /*5d90*/  LEA.HI.X.SX32 R178, R2, R211, 0x2, P0 ;  /* 0x000000d302b27211 */ /* 0x000fe200000f16ff */
[----:B------:R-:W-:Y:S03]  /*5da0*/  IMAD.MOV.U32 R2, RZ, RZ, R179 ;  /* 0x000000ffff027224 */ /* 0x000fe600078e00b3 */
[C---:B------:R-:W-:Y:S04]  /*5db0*/  HMMA.16816.F32.BF16 R56, R180.reuse, R100, R56 ;  /* 0x00000064b438723c */ /* 0x040fe80000041838 */
[----:B------:R-:W-:Y:S01]  /*5dc0*/  IMAD.MOV.U32 R3, RZ, RZ, R178 ;  /* 0x000000ffff037224 */ /* 0x000fe200078e00b2 */
[-C--:B------:R-:W-:Y:S02]  /*5dd0*/  LEA R176, P0, R249, R2.reuse, 0x2 ;  /* 0x00000002f9b07211 */ /* 0x080fe400078010ff */
[CC--:B------:R-:W-:Y:S01]  /*5de0*/  LEA R100, P1, R212.reuse, R2.reuse, 0x2 ;  /* 0x00000002d4647211 */ /* 0x0c0fe200078210ff */
[-C--:B------:R-:W-:Y:S01]  /*5df0*/  HMMA.16816.F32.BF16 R60, R180, R102.reuse, R60 ;  /* 0x00000066b43c723c */ /* 0x080fe2000004183c */
[----:B------:R1:W-:Y:S03]  /*5e00*/  RED.E.ADD.F32.FTZ.RN.STRONG.GPU [R2.64], R4 ;  /* 0x000000040200798e */ /* 0x0003e6000c10e786 */
[-C--:B------:R-:W-:Y:S02]  /*5e10*/  LEA.HI.X.SX32 R101, R212, R3.reuse, 0x2, P1 ;  /* 0x00000003d4657211 */ /* 0x080fe400008f16ff */
[CC--:B------:R-:W-:Y:S02]  /*5e20*/  LEA R170, P1, R213.reuse, R2.reuse, 0x2 ;  /* 0x00000002d5aa7211 */ /* 0x0c0fe400078210ff */
[----:B------:R-:W-:Y:S01]  /*5e30*/  HMMA.16816.F32.BF16 R64, R172, R102, R64 ;  /* 0x00000066ac40723c */ /* 0x000fe20000041840 */
[----:B------:R2:W-:Y:S03]  /*5e40*/  RED.E.ADD.F32.FTZ.RN.STRONG.GPU [R100.64], R5 ;  /* 0x000000056400798e */ /* 0x0005e6000c10e786 */
[-C--:B------:R-:W-:Y:S01]  /*5e50*/  LEA.HI.X.SX32 R171, R213, R3.reuse, 0x2, P1 ;  /* 0x00000003d5ab7211 */ /* 0x080fe200008f16ff */
[----:B------:R-:W-:Y:S01]  /*5e60*/  IMAD.MOV.U32 R213, RZ, RZ, c[0x0][0x22c] ;  /* 0x00008b00ffd57624 */ /* 0x000fe200078e00ff */
[-C--:B------:R-:W-:Y:S02]  /*5e70*/  LEA.HI.X.SX32 R177, R249, R3.reuse, 0x2, P0 ;  /* 0x00000003f9b17211 */ /* 0x080fe400000f16ff */
[-C--:B----4-:R-:W-:Y:S01]  /*5e80*/  LEA R168, P0, R215, R2.reuse, 0x2 ;  /* 0x00000002d7a87211 */ /* 0x090fe200078010ff */
[----:B------:R-:W-:Y:S02]  /*5e90*/  IMAD R213, R213, c[0x0][0x1c0], RZ ;  /* 0x00007000d5d57a24 */ /* 0x000fe400078e02ff */
[----:B------:R3:W-:Y:S01]  /*5ea0*/  RED.E.ADD.F32.FTZ.RN.STRONG.GPU [R176.64], R6 ;  /* 0x00000006b000798e */ /* 0x0007e2000c10e786 */
[CC--:B------:R-:W-:Y:S01]  /*5eb0*/  LEA R102, P2, R214.reuse, R2.reuse, 0x2 ;  /* 0x00000002d6667211 */ /* 0x0c0fe200078410ff */
[----:B------:R-:W-:Y:S01]  /*5ec0*/  IMAD R213, R213, 0x30, RZ ;  /* 0x00000030d5d57824 */ /* 0x000fe200078e02ff */
[-C--:B------:R-:W-:Y:S01]  /*5ed0*/  LEA.HI.X.SX32 R169, R215, R3.reuse, 0x2, P0 ;  /* 0x00000003d7a97211 */ /* 0x080fe200000f16ff */
[----:B------:R4:W-:Y:S01]  /*5ee0*/  RED.E.ADD.F32.FTZ.RN.STRONG.GPU [R170.64], R7 ;  /* 0x00000007aa00798e */ /* 0x0009e2000c10e786 */
[-C--:B------:R-:W-:Y:S02]  /*5ef0*/  LEA.HI.X.SX32 R103, R214, R3.reuse, 0x2, P2 ;  /* 0x00000003d6677211 */ /* 0x080fe400010f16ff */
[----:B------:R-:W-:Y:S01]  /*5f00*/  IADD3 R172, R249, 0x40, RZ ;  /* 0x00000040f9ac7810 */ /* 0x000fe20007ffe0ff */
[----:B------:R4:W-:Y:S01]  /*5f10*/  RED.E.ADD.F32.FTZ.RN.STRONG.GPU [R168.64], R8 ;  /* 0x00000008a800798e */ /* 0x0009e2000c10e786 */
[CC--:B-1----:R-:W-:Y:S03]  /*5f20*/  LEA R4, P1, R213.reuse, R2.reuse, 0x2 ;  /* 0x00000002d5047211 */ /* 0x0c2fe600078210ff */
[----:B------:R1:W-:Y:S01]  /*5f30*/  RED.E.ADD.F32.FTZ.RN.STRONG.GPU [R102.64], R9 ;  /* 0x000000096600798e */ /* 0x0003e2000c10e786 */
[-C--:B--2---:R-:W-:Y:S02]  /*5f40*/  LEA.HI.X.SX32 R5, R213, R3.reuse, 0x2, P1 ;  /* 0x00000003d5057211 */ /* 0x084fe400008f16ff */
[----:B------:R-:W-:Y:S03]  /*5f50*/  IADD3 R213, R249, 0x20, RZ ;  /* 0x00000020f9d57810 */ /* 0x000fe60007ffe0ff */
[----:B------:R2:W-:Y:S01]  /*5f60*/  RED.E.ADD.F32.FTZ.RN.STRONG.GPU [R4.64], R10 ;  /* 0x0000000a0400798e */ /* 0x0005e2000c10e786 */
[CC--:B---3--:R-:W-:Y:S04]  /*5f70*/  LEA R6, P0, R0.reuse, R2.reuse, 0x2 ;  /* 0x0000000200067211 */ /* 0x0c8fe800078010ff */
[-C--:B----4-:R-:W-:Y:S01]  /*5f80*/  LEA.HI.X.SX32 R7, R0, R3.reuse, 0x2, P0 ;  /* 0x0000000300077211 */ /* 0x090fe200000f16ff */
[----:B------:R-:W-:Y:S01]  /*5f90*/  IMAD.IADD R0, R212, 0x1, R252 ;  /* 0x00000001d4007824 */ /* 0x000fe200078e02fc */
[CC--:B------:R-:W-:Y:S03]  /*5fa0*/  LEA R8, P2, R236.reuse, R2.reuse, 0x2 ;  /* 0x00000002ec087211 */ /* 0x0c0fe600078410ff */
[----:B------:R3:W-:Y:S01]  /*5fb0*/  RED.E.ADD.F32.FTZ.RN.STRONG.GPU [R6.64], R11 ;  /* 0x0000000b0600798e */ /* 0x0007e2000c10e786 */
[-C--:B-1----:R-:W-:Y:S03]  /*5fc0*/  LEA.HI.X.SX32 R9, R236, R3.reuse, 0x2, P2 ;  /* 0x00000003ec097211 */ /* 0x082fe600010f16ff */
[----:B------:R1:W-:Y:S04]  /*5fd0*/  RED.E.ADD.F32.FTZ.RN.STRONG.GPU [R2.64+0x80], R16 ;  /* 0x000080100200798e */ /* 0x0003e8000c10e786 */
[----:B------:R-:W-:Y:S01]  /*5fe0*/  RED.E.ADD.F32.FTZ.RN.STRONG.GPU [R100.64+0x80], R17 ;  /* 0x000080116400798e */ /* 0x000fe2000c10e786 */
[CC--:B--2---:R-:W-:Y:S04]  /*5ff0*/  LEA R4, P0, R213.reuse, R2.reuse, 0x2 ;  /* 0x00000002d5047211 */ /* 0x0c4fe800078010ff */
[-C--:B------:R-:W-:Y:S02]  /*6000*/  LEA.HI.X.SX32 R5, R213, R3.reuse, 0x2, P0 ;  /* 0x00000003d5057211 */ /* 0x080fe400000f16ff */
[-C--:B------:R-:W-:Y:S03]  /*6010*/  LEA R10, P0, R0, R2.reuse, 0x2 ;  /* 0x00000002000a7211 */ /* 0x080fe600078010ff */
[----:B------:R2:W-:Y:S01]  /*6020*/  RED.E.ADD.F32.FTZ.RN.STRONG.GPU [R4.64], R18 ;  /* 0x000000120400798e */ /* 0x0005e2000c10e786 */
[-C--:B---3--:R-:W-:Y:S02]  /*6030*/  LEA R6, P1, R252, R2.reuse, 0x2 ;  /* 0x00000002fc067211 */ /* 0x088fe400078210ff */
[-C--:B------:R-:W-:Y:S01]  /*6040*/  LEA.HI.X.SX32 R11, R0, R3.reuse, 0x2, P0 ;  /* 0x00000003000b7211 */ /* 0x080fe200000f16ff */
[----:B------:R-:W-:Y:S01]  /*6050*/  IMAD.IADD R0, R212, 0x1, R251 ;  /* 0x00000001d4007824 */ /* 0x000fe200078e02fb */
[-C--:B------:R-:W-:Y:S02]  /*6060*/  LEA.HI.X.SX32 R7, R252, R3.reuse, 0x2, P1 ;  /* 0x00000003fc077211 */ /* 0x080fe400008f16ff */
[----:B-1----:R-:W-:Y:S03]  /*6070*/  IADD3 R16, R249, 0x60, RZ ;  /* 0x00000060f9107810 */ /* 0x002fe60007ffe0ff */
[----:B------:R1:W-:Y:S04]  /*6080*/  RED.E.ADD.F32.FTZ.RN.STRONG.GPU [R6.64], R19 ;  /* 0x000000130600798e */ /* 0x0003e8000c10e786 */
[----:B------:R3:W-:Y:S04]  /*6090*/  RED.E.ADD.F32.FTZ.RN.STRONG.GPU [R10.64], R12 ;  /* 0x0000000c0a00798e */ /* 0x0007e8000c10e786 */
[----:B------:R4:W-:Y:S01]  /*60a0*/  RED.E.ADD.F32.FTZ.RN.STRONG.GPU [R8.64], R13 ;  /* 0x0000000d0800798e */ /* 0x0009e2000c10e786 */
[CC--:B--2---:R-:W-:Y:S04]  /*60b0*/  LEA R4, P1, R235.reuse, R2.reuse, 0x2 ;  /* 0x00000002eb047211 */ /* 0x0c4fe800078210ff */
[-C--:B------:R-:W-:Y:S05]  /*60c0*/  LEA.HI.X.SX32 R5, R235, R3.reuse, 0x2, P1 ;  /* 0x00000003eb057211 */ /* 0x080fea00008f16ff */
[----:B------:R2:W-:Y:S01]  /*60d0*/  RED.E.ADD.F32.FTZ.RN.STRONG.GPU [R4.64], R14 ;  /* 0x0000000e0400798e */ /* 0x0005e2000c10e786 */
[CC--:B-1----:R-:W-:Y:S04]  /*60e0*/  LEA R6, P0, R239.reuse, R2.reuse, 0x2 ;  /* 0x00000002ef067211 */ /* 0x0c2fe800078010ff */
        /* <DEDUP_REMOVED lines=8> */
[-C--:B--2---:R-:W-:Y:S02]  /*6170*/  LEA R4, P0, R172, R2.reuse, 0x2 ;  /* 0x00000002ac047211 */ /* 0x084fe400078010ff */
[-C--:B------:R-:W-:Y:S02]  /*6180*/  LEA R14, P5, R16, R2.reuse, 0x2 ;  /* 0x00000002100e7211 */ /* 0x080fe400078a10ff */
[-C--:B------:R-:W-:Y:S02]  /*6190*/  LEA.HI.X.SX32 R5, R172, R3.reuse, 0x2, P0 ;  /* 0x00000003ac057211 */ /* 0x080fe400000f16ff */
[CC--:B------:R-:W-:Y:S03]  /*61a0*/  LEA R10, P0, R0.reuse, R2.reuse, 0x2 ;  /* 0x00000002000a7211 */ /* 0x0c0fe600078010ff */
[----:B------:R2:W-:Y:S01]  /*61b0*/  RED.E.ADD.F32.FTZ.RN.STRONG.GPU [R4.64], R54 ;  /* 0x000000360400798e */ /* 0x0005e2000c10e786 */
[-C--:B------:R-:W-:Y:S01]  /*61c0*/  LEA.HI.X.SX32 R11, R0, R3.reuse, 0x2, P0 ;  /* 0x00000003000b7211 */ /* 0x080fe200000f16ff */
[----:B------:R-:W-:Y:S02]  /*61d0*/  IMAD.IADD R0, R212, 0x1, R250 ;  /* 0x00000001d4007824 */ /* 0x000fe400078e02fa */
[----:B------:R3:W-:Y:S01]  /*61e0*/  RED.E.ADD.F32.FTZ.RN.STRONG.GPU [R12.64], R55 ;  /* 0x000000370c00798e */ /* 0x0007e2000c10e786 */
[CC--:B-1----:R-:W-:Y:S02]  /*61f0*/  LEA R6, P1, R233.reuse, R2.reuse, 0x2 ;  /* 0x00000002e9067211 */ /* 0x0c2fe400078210ff */
[-C--:B------:R-:W-:Y:S01]  /*6200*/  LEA.HI.X.SX32 R15, R16, R3.reuse, 0x2, P5 ;  /* 0x00000003100f7211 */ /* 0x080fe200028f16ff */
[----:B------:R1:W-:Y:S01]  /*6210*/  RED.E.ADD.F32.FTZ.RN.STRONG.GPU [R10.64], R56 ;  /* 0x000000380a00798e */ /* 0x0003e2000c10e786 */
[-C--:B------:R-:W-:Y:S03]  /*6220*/  LEA.HI.X.SX32 R7, R233, R3.reuse, 0x2, P1 ;  /* 0x00000003e9077211 */ /* 0x080fe600008f16ff */
[----:B------:R4:W-:Y:S04]  /*6230*/  RED.E.ADD.F32.FTZ.RN.STRONG.GPU [R8.64], R57 ;  /* 0x000000390800798e */ /* 0x0009e8000c10e786 */
[----:B------:R4:W-:Y:S04]  /*6240*/  RED.E.ADD.F32.FTZ.RN.STRONG.GPU [R6.64], R58 ;  /* 0x0000003a0600798e */ /* 0x0009e8000c10e786 */
[----:B------:R-:W-:Y:S04]  /*6250*/  LDSM.16.MT88.4 R16, [R184+0x2000] ;  /* 0x00200000b810783b */ /* 0x000fe80000004200 */
[----:B------:R-:W-:Y:S01]  /*6260*/  LDSM.16.MT88.4 R52, [R186+0x10800] ;  /* 0x01080000ba34783b */ /* 0x000fe20000004200 */
[CC--:B--2---:R-:W-:Y:S04]  /*6270*/  LEA R4, P0, R238.reuse, R2.reuse, 0x2 ;  /* 0x00000002ee047211 */ /* 0x0c4fe800078010ff */
[-C--:B------:R-:W-:Y:S02]  /*6280*/  LEA.HI.X.SX32 R5, R238, R3.reuse, 0x2, P0 ;  /* 0x00000003ee057211 */ /* 0x080fe400000f16ff */
[-C--:B---3--:R-:W-:Y:S02]  /*6290*/  LEA R12, P4, R250, R2.reuse, 0x2 ;  /* 0x00000002fa0c7211 */ /* 0x088fe400078810ff */
[-C--:B-1----:R-:W-:Y:S01]  /*62a0*/  LEA R10, P3, R0, R2.reuse, 0x2 ;  /* 0x00000002000a7211 */ /* 0x082fe200078610ff */
[----:B------:R1:W-:Y:S01]  /*62b0*/  RED.E.ADD.F32.FTZ.RN.STRONG.GPU [R4.64], R59 ;  /* 0x0000003b0400798e */ /* 0x0003e2000c10e786 */
[-C--:B------:R-:W-:Y:S02]  /*62c0*/  LEA.HI.X.SX32 R13, R250, R3.reuse, 0x2, P4 ;  /* 0x00000003fa0d7211 */ /* 0x080fe400020f16ff */
[-C--:B----4-:R-:W-:Y:S01]  /*62d0*/  LEA R8, P2, R232, R2.reuse, 0x2 ;  /* 0x00000002e8087211 */ /* 0x090fe200078410ff */
[----:B------:R2:W-:Y:S01]  /*62e0*/  RED.E.ADD.F32.FTZ.RN.STRONG.GPU [R2.64+0x180], R64 ;  /* 0x000180400200798e */ /* 0x0005e2000c10e786 */
[-C--:B------:R-:W-:Y:S02]  /*62f0*/  LEA.HI.X.SX32 R11, R0, R3.reuse, 0x2, P3 ;  /* 0x00000003000b7211 */ /* 0x080fe400018f16ff */
[CC--:B------:R-:W-:Y:S01]  /*6300*/  LEA R6, P1, R231.reuse, R2.reuse, 0x2 ;  /* 0x00000002e7067211 */ /* 0x0c0fe200078210ff */
[----:B------:R-:W-:Y:S01]  /*6310*/  RED.E.ADD.F32.FTZ.RN.STRONG.GPU [R100.64+0x180], R65 ;  /* 0x000180416400798e */ /* 0x000fe2000c10e786 */
[-C--:B------:R-:W-:Y:S02]  /*6320*/  LEA.HI.X.SX32 R9, R232, R3.reuse, 0x2, P2 ;  /* 0x00000003e8097211 */ /* 0x080fe400010f16ff */
[-C--:B------:R-:W-:Y:S01]  /*6330*/  LEA.HI.X.SX32 R7, R231, R3.reuse, 0x2, P1 ;  /* 0x00000003e7077211 */ /* 0x080fe200008f16ff */
[----:B------:R-:W-:Y:S01]  /*6340*/  RED.E.ADD.F32.FTZ.RN.STRONG.GPU [R14.64], R66 ;  /* 0x000000420e00798e */ /* 0x000fe2000c10e786 */
[----:B------:R-:W-:Y:S02]  /*6350*/  LOP3.LUT R0, R203, 0x1, RZ, 0xc0, !PT ;  /* 0x00000001cb007812 */ /* 0x000fe400078ec0ff */
[----:B------:R-:W-:Y:S01]  /*6360*/  @P6 IADD3 R227, P1, R227, -0x100, RZ ;  /* 0xffffff00e3e36810 */ /* 0x000fe20007f3e0ff */
[----:B------:R-:W-:Y:S03]  /*6370*/  RED.E.ADD.F32.FTZ.RN.STRONG.GPU [R12.64], R67 ;  /* 0x000000430c00798e */ /* 0x000fe6000c10e786 */
[----:B------:R-:W-:Y:S01]  /*6380*/  @P6 IADD3.X R225, R225, -0x1, RZ, P1, !PT ;  /* 0xffffffffe1e16810 */ /* 0x000fe20000ffe4ff */
[----:B------:R-:W-:Y:S04]  /*6390*/  RED.E.ADD.F32.FTZ.RN.STRONG.GPU [R10.64], R60 ;  /* 0x0000003c0a00798e */ /* 0x000fe8000c10e786 */
[----:B------:R-:W-:Y:S01]  /*63a0*/  RED.E.ADD.F32.FTZ.RN.STRONG.GPU [R8.64], R61 ;  /* 0x0000003d0800798e */ /* 0x000fe2000c10e786 */
[C---:B-1----:R-:W-:Y:S03]  /*63b0*/  LEA R4, P0, R237.reuse, R2, 0x2 ;  /* 0x00000002ed047211 */ /* 0x042fe600078010ff */
[----:B------:R-:W-:Y:S01]  /*63c0*/  RED.E.ADD.F32.FTZ.RN.STRONG.GPU [R6.64], R62 ;  /* 0x0000003e0600798e */ /* 0x000fe2000c10e786 */
[----:B------:R-:W-:Y:S03]  /*63d0*/  LEA.HI.X.SX32 R5, R237, R3, 0x2, P0 ;  /* 0x00000003ed057211 */ /* 0x000fe600000f16ff */
[----:B------:R-:W-:Y:S01]  /*63e0*/  LDSM.16.MT88.4 R8, [R184] ;  /* 0x00000000b808783b */ /* 0x000fe20000004200 */
[----:B------:R-:W-:Y:S02]  /*63f0*/  ISETP.NE.U32.AND P0, PT, R0, 0x1, PT ;  /* 0x000000010000780c */ /* 0x000fe40003f05070 */
[----:B------:R-:W-:Y:S01]  /*6400*/  @P6 IADD3 R0, P2, R229, -0x100, RZ ;  /* 0xffffff00e5006810 */ /* 0x000fe20007f5e0ff */
[----:B------:R-:W-:Y:S01]  /*6410*/  RED.E.ADD.F32.FTZ.RN.STRONG.GPU [R4.64], R63 ;  /* 0x0000003f0400798e */ /* 0x000fe2000c10e786 */
[C---:B--2---:R-:W-:Y:S02]  /*6420*/  IADD3 R3, R203.reuse, -0x1, RZ ;  /* 0xffffffffcb037810 */ /* 0x044fe40007ffe0ff */
[----:B------:R-:W-:Y:S01]  /*6430*/  @P6 IADD3.X R2, R228, -0x1, RZ, P2, !PT ;  /* 0xffffffffe4026810 */ /* 0x000fe200017fe4ff */
[----:B------:R-:W1:Y:S01]  /*6440*/  LDSM.16.MT88.4 R4, [R186+0x10000] ;  /* 0x01000000ba04783b */ /* 0x000e620000004200 */
[----:B------:R-:W-:Y:S01]  /*6450*/  @P6 IMAD.MOV.U32 R229, RZ, RZ, R0 ;  /* 0x000000ffffe56224 */ /* 0x000fe200078e0000 */
[----:B------:R-:W-:Y:S01]  /*6460*/  ISETP.GT.AND P2, PT, R203, R242, PT ;  /* 0x000000f2cb00720c */ /* 0x000fe20003f44270 */
[----:B------:R-:W-:Y:S01]  /*6470*/  IMAD.MOV.U32 R203, RZ, RZ, R3 ;  /* 0x000000ffffcb7224 */ /* 0x000fe200078e0003 */
        /* <DEDUP_REMOVED lines=167> */
.L_x_914:
        /* <DEDUP_REMOVED lines=15> */
.L_x_915:
[----:B------:R-:W-:Y:S01]  /*6fe0*/  BAR.SYNC.DEFER_BLOCKING 0x0 ;  /* 0x0000000000007b1d */ /* 0x000fe20000010000 */
[----:B------:R-:W-:Y:S01]  /*6ff0*/  SHF.R.S32.HI R20, RZ, 0x1f, R243 ;  /* 0x0000001fff147819 */ /* 0x000fe200000114f3 */
[----:B------:R-:W-:Y:S01]  /*7000*/  IMAD R11, R246, -0x40, R205 ;  /* 0xffffffc0f60b7824 */ /* 0x000fe200078e02cd */
[----:B------:R-:W-:Y:S02]  /*7010*/  SHF.R.S32.HI R3, RZ, 0x1f, R216 ;  /* 0x0000001fff037819 */ /* 0x000fe400000114d8 */
[----:B------:R-:W-:Y:S01]  /*7020*/  MOV R2, R216 ;  /* 0x000000d800027202 */ /* 0x000fe20000000f00 */
[----:B------:R-:W1:Y:S01]  /*7030*/  S2R R49, SR_CTAID.Z ;  /* 0x0000000000317919 */ /* 0x000e620000002700 */
[----:B------:R-:W-:Y:S01]  /*7040*/  IMAD R0, R20, c[0x0][0x3a0], RZ ;  /* 0x0000e80014007a24 */ /* 0x000fe200078e02ff */
[----:B------:R-:W-:Y:S01]  /*7050*/  ISETP.GE.AND P3, PT, R244, R11, PT ;  /* 0x0000000bf400720c */ /* 0x000fe20003f66270 */
[----:B------:R-:W-:Y:S01]  /*7060*/  BSSY B0, `(.L_x_916) ;  /* 0x0000020000007945 */ /* 0x000fe20003800000 */
[----:B------:R-:W-:Y:S01]  /*7070*/  IMAD.WIDE.U32 R4, R243, c[0x0][0x3a0], R2 ;  /* 0x0000e800f3047a25 */ /* 0x000fe200078e0002 */
[----:B------:R-:W-:-:S03]  /*7080*/  SHF.R.S32.HI R23, RZ, 0x1f, R244 ;  /* 0x0000001fff177819 */ /* 0x000fc600000114f4 */
        /* <DEDUP_REMOVED lines=18> */
[----:B------:R-:W-:Y:S01]  /*71b0*/  IMAD R0, R23, c[0x0][0x3a0], RZ ;  /* 0x0000e80017007a24 */ /* 0x000fe200078e02ff */
[----:B------:R-:W-:Y:S01]  /*71c0*/  ISETP.GE.AND P0, PT, R226, c[0x0][0x220], PT ;  /* 0x00008800e2007a0c */ /* 0x000fe20003f06270 */
[----:B------:R-:W-:-:S02]  /*71d0*/  IMAD.MOV.U32 R6, RZ, RZ, R4 ;  /* 0x000000ffff067224 */ /* 0x000fc400078e0004 */
[C---:B------:R-:W-:Y:S02]  /*71e0*/  IMAD R0, R244.reuse, c[0x0][0x3a4], R0 ;  /* 0x0000e900f4007a24 */ /* 0x040fe400078e0200 */
[----:B------:R-:W-:-:S04]  /*71f0*/  IMAD.WIDE.U32 R8, R244, c[0x0][0x3a0], R6 ;  /* 0x0000e800f4087a25 */ /* 0x000fc800078e0006 */
[----:B------:R-:W4:Y:S01]  /*7200*/  @!P1 LDS.128 R12, [R202+0xc000] ;  /* 0x00c00000ca0c9984 */ /* 0x000f220000000c00 */
[----:B------:R-:W-:Y:S01]  /*7210*/  IMAD.IADD R0, R0, 0x1, R9 ;  /* 0x0000000100007824 */ /* 0x000fe200078e0209 */
[----:B------:R-:W-:-:S04]  /*7220*/  LEA R6, P2, R8, c[0x0][0x340], 0x1 ;  /* 0x0000d00008067a11 */ /* 0x000fc800078408ff */
[----:B------:R-:W-:-:S05]  /*7230*/  LEA.HI.X R7, R8, c[0x0][0x344], R0, 0x1, P2 ;  /* 0x0000d10008077a11 */ /* 0x000fca00010f0c00 */
[----:B--2---:R2:W-:Y:S04]  /*7240*/  @!P0 STG.E.128 [R6.64+0x80], R16 ;  /* 0x0000801006008986 */ /* 0x0045e8000c101d06 */
[----:B----4-:R2:W-:Y:S02]  /*7250*/  @!P1 STG.E.128 [R6.64], R12 ;  /* 0x0000000c06009986 */ /* 0x0105e4000c101d06 */
.L_x_917:
[----:B------:R-:W-:Y:S05]  /*7260*/  BSYNC B0 ;  /* 0x0000000000007941 */ /* 0x000fea0003800000 */
.L_x_916:
        /* <DEDUP_REMOVED lines=15> */
[----:B---3--:R2:W-:Y:S04]  /*7360*/  @!P1 STG.E.128 [R4.64], R28 ;  /* 0x0000001c04009986 */ /* 0x0085e8000c101d06 */
[----:B----4-:R2:W-:Y:S02]  /*7370*/  @!P0 STG.E.128 [R4.64+0x80], R24 ;  /* 0x0000801804008986 */ /* 0x0105e4000c101d06 */
.L_x_919:
[----:B------:R-:W-:Y:S05]  /*7380*/  BSYNC B0 ;  /* 0x0000000000007941 */ /* 0x000fea0003800000 */
.L_x_918:
[----:B------:R-:W-:Y:S01]  /*7390*/  IMAD.WIDE.U32 R2, R243, c[0x0][0x3a8], R2 ;  /* 0x0000ea00f3027a25 */ /* 0x000fe200078e0002 */
[----:B------:R-:W-:Y:S03]  /*73a0*/  BSSY B0, `(.L_x_920) ;  /* 0x0000016000007945 */ /* 0x000fe60003800000 */
[----:B------:R-:W-:Y:S01]  /*73b0*/  IMAD R0, R20, c[0x0][0x3a8], RZ ;  /* 0x0000ea0014007a24 */ /* 0x000fe200078e02ff */
[----:B------:R-:W-:Y:S01]  /*73c0*/  IADD3 R2, P0, R21, R2, RZ ;  /* 0x0000000215027210 */ /* 0x000fe20007f1e0ff */
[----:B--2---:R-:W-:-:S02]  /*73d0*/  IMAD R4, R48, c[0x0][0x3c0], RZ ;  /* 0x0000f00030047a24 */ /* 0x004fc400078e02ff */
        /* <DEDUP_REMOVED lines=18> */
.L_x_921:
[----:B------:R-:W-:Y:S05]  /*7500*/  BSYNC B0 ;  /* 0x0000000000007941 */ /* 0x000fea0003800000 */
.L_x_920:
        /* <DEDUP_REMOVED lines=14> */
.L_x_890:
[----:B------:R-:W-:Y:S05]  /*75f0*/  BSYNC B1 ;  /* 0x0000000000017941 */ /* 0x000fea0003800000 */
.L_x_876:
        /* <DEDUP_REMOVED lines=9> */
.L_x_922:
[----:B------:R-:W-:Y:S05]  /*7690*/  EXIT ;  /* 0x000000000000794d */ /* 0x000fea0003800000 */
.L_x_924:
        /* <DEDUP_REMOVED lines=14> */
.L_x_2066:


//--------------------- .text._ZN5flash44flash_bwd_dq_dk_dv_loop_seqk_parallel_kernelI23Flash_bwd_kernel_traitsILi128ELi64ELi64ELi8ELi4ELi2ELi2ELb1ELb0EN7cutlass10bfloat16_tE19Flash_kernel_traitsILi128ELi64ELi64ELi8ES3_EELb1ELb0ELb0ELb0ELb1ELb1ELb0EEEvNS_16Flash_bwd_paramsE --------------------------
	.section	.text._ZN5flash44flash_bwd_dq_dk_dv_loop_seqk_parallel_kernelI23Flash_bwd_kernel_traitsILi128ELi64ELi64ELi8ELi4ELi2ELi2ELb1ELb0EN7cutlass10bfloat16_tE19Flash_kernel_traitsILi128ELi64ELi64ELi8ES3_EELb1ELb0ELb0ELb0ELb1ELb1ELb0EEEvNS_16Flash_bwd_paramsE,"ax",@progbits
	.sectioninfo	@"SHI_REGISTERS=255"
	.align	128
        .global         _ZN5flash44flash_bwd_dq_dk_dv_loop_seqk_parallel_kernelI23Flash_bwd_kernel_traitsILi128ELi64ELi64ELi8ELi4ELi2ELi2ELb1ELb0EN7cutlass10bfloat16_tE19Flash_kernel_traitsILi128ELi64ELi64ELi8ES3_EELb1ELb0ELb0ELb0ELb1ELb1ELb0EEEvNS_16Flash_bwd_paramsE
        .type           _ZN5flash44flash_bwd_dq_dk_dv_loop_seqk_parallel_kernelI23Flash_bwd_kernel_traitsILi128ELi64ELi64ELi8ELi4ELi2ELi2ELb1ELb0EN7cutlass10bfloat16_tE19Flash_kernel_traitsILi128ELi64ELi64ELi8ES3_EELb1ELb0ELb0ELb0ELb1ELb1ELb0EEEvNS_16Flash_bwd_paramsE,@function
        .size           _ZN5flash44flash_bwd_dq_dk_dv_loop_seqk_parallel_kernelI23Flash_bwd_kernel_traitsILi128ELi64ELi64ELi8ELi4ELi2ELi2ELb1ELb0EN7cutlass10bfloat16_tE19Flash_kernel_traitsILi128ELi64ELi64ELi8ES3_EELb1ELb0ELb0ELb0ELb1ELb1ELb0EEEvNS_16Flash_bwd_paramsE,(.L_x_2067 - _ZN5flash44flash_bwd_dq_dk_dv_loop_seqk_parallel_kernelI23Flash_bwd_kernel_traitsILi128ELi64ELi64ELi8ELi4ELi2ELi2ELb1ELb0EN7cutlass10bfloat16_tE19Flash_kernel_traitsILi128ELi64ELi64ELi8ES3_EELb1ELb0ELb0ELb0ELb1ELb1ELb0EEEvNS_16Flash_bwd_paramsE)
        .other          _ZN5flash44flash_bwd_dq_dk_dv_loop_seqk_parallel_kernelI23Flash_bwd_kernel_traitsILi128ELi64ELi64ELi8ELi4ELi2ELi2ELb1ELb0EN7cutlass10bfloat16_tE19Flash_kernel_traitsILi128ELi64ELi64ELi8ES3_EELb1ELb0ELb0ELb0ELb1ELb1ELb0EEEvNS_16Flash_bwd_paramsE,@"STO_CUDA_ENTRY STV_DEFAULT"
_ZN5flash44flash_bwd_dq_dk_dv_loop_seqk_parallel_kernelI23Flash_bwd_kernel_traitsILi128ELi64ELi64ELi8ELi4ELi2ELi2ELb1ELb0EN7cutlass10bfloat16_tE19Flash_kernel_traitsILi128ELi64ELi64ELi8ES3_EELb1ELb0ELb0ELb0ELb1ELb1ELb0EEEvNS_16Flash_bwd_paramsE:
.text._ZN5flash44flash_bwd_dq_dk_dv_loop_seqk_parallel_kernelI23Flash_bwd_kernel_traitsILi128ELi64ELi64ELi8ELi4ELi2ELi2ELb1ELb0EN7cutlass10bfloat16_tE19Flash_kernel_traitsILi128ELi64ELi64ELi8ES3_EELb1ELb0ELb0ELb0ELb1ELb1ELb0EEEvNS_16Flash_bwd_paramsE:
        /* <DEDUP_REMOVED lines=12> */
[----:B------:R-:W-:Y:S01]  /*00c0*/  UMOV UR7, 0x80 ;  /* 0x0000008000077882 */ /* 0x000fe20000000000 */
[----:B------:R-:W-:Y:S01]  /*00d0*/  IMAD.MOV.U32 R215, RZ, RZ, -0x10 ;  /* 0xfffffff0ffd77424 */ /* 0x000fe200078e00ff */
[----:B------:R-:W-:Y:S02]  /*00e0*/  ULDC UR8, c[0x0][0x210] ;  /* 0x0000840000087ab9 */ /* 0x000fe40000000800 */
[----:B------:R-:W-:Y:S02]  /*00f0*/  ULDC UR12, c[0x0][0x234] ;  /* 0x00008d00000c7ab9 */ /* 0x000fe40000000800 */
[----:B------:R-:W-:Y:S02]  /*0100*/  ULDC UR11, c[0x0][0x224] ;  /* 0x00008900000b7ab9 */ /* 0x000fe40000000800 */
[----:B------:R-:W-:-:S02]  /*0110*/  ULDC UR4, c[0x0][0x22c] ;  /* 0x00008b0000047ab9 */ /* 0x000fc40000000800 */
[----:B------:R-:W-:Y:S02]  /*0120*/  UIMAD UR12, UR7, UR8, UR12 ;  /* 0x00000008070c72a4 */ /* 0x000fe4000f8e020c */
[----:B------:R-:W-:Y:S02]  /*0130*/  UIADD3 UR11, UR7, UR11, URZ ;  /* 0x0000000b070b7290 */ /* 0x000fe4000fffe03f */
[----:B------:R-:W-:Y:S02]  /*0140*/  USHF.R.S32.HI UR7, URZ, 0x1f, UR4 ;  /* 0x0000001f3f077899 */ /* 0x000fe40008011404 */
[----:B------:R-:W-:Y:S02]  /*0150*/  ULDC UR5, c[0x0][0x1c0] ;  /* 0x0000700000057ab9 */ /* 0x000fe40000000800 */
[----:B------:R-:W-:Y:S02]  /*0160*/  ULDC UR6, c[0x0][0x1c0] ;  /* 0x0000700000067ab9 */ /* 0x000fe40000000800 */
[----:B------:R-:W-:Y:S01]  /*0170*/  UIMAD UR10, UR4, UR5, URZ ;  /* 0x00000005040a72a4 */ /* 0x000fe2000f8e023f */
[----:B-1----:R-:W-:Y:S01]  /*0180*/  SHF.R.S32.HI R3, RZ, 0x1f, R11 ;  /* 0x0000001fff037819 */ /* 0x002fe2000001140b */
[----:B------:R-:W-:-:S02]  /*0190*/  UIMAD.WIDE.U32 UR14, UR4, UR5, URZ ;  /* 0x00000005040e72a5 */ /* 0x000fc4000f8e003f */
[----:B------:R-:W-:Y:S01]  /*01a0*/  USHF.R.S32.HI UR6, URZ, 0x1f, UR6 ;  /* 0x0000001f3f067899 */ /* 0x000fe20008011406 */
[CC--:B------:R-:W-:Y:S01]  /*01b0*/  LEA.HI R2, R3.reuse, R11.reuse, RZ, 0x4 ;  /* 0x0000000b03027211 */ /* 0x0c0fe200078f20ff */
[----:B------:R-:W-:Y:S01]  /*01c0*/  UIMAD UR5, UR7, UR5, URZ ;  /* 0x00000005070572a4 */ /* 0x000fe2000f8e023f */
[CC--:B------:R-:W-:Y:S01]  /*01d0*/  LEA.HI R0, R3.reuse, R11.reuse, RZ, 0x2 ;  /* 0x0000000b03007211 */ /* 0x0c0fe200078f10ff */
[----:B------:R-:W-:Y:S01]  /*01e0*/  USHF.L.U32 UR9, UR10, 0x6, URZ ;  /* 0x000000060a097899 */ /* 0x000fe2000800063f */
[----:B------:R-:W-:Y:S01]  /*01f0*/  SHF.R.S32.HI R4, RZ, 0x4, R2 ;  /* 0x00000004ff047819 */ /* 0x000fe20000011402 */
[----:B------:R-:W-:Y:S01]  /*0200*/  UIMAD UR5, UR6, UR4, UR5 ;  /* 0x00000004060572a4 */ /* 0x000fe2000f8e0205 */
[CC--:B------:R-:W-:Y:S01]  /*0210*/  LEA.HI R10, R3.reuse, R11.reuse, RZ, 0x5 ;  /* 0x0000000b030a7211 */ /* 0x0c0fe200078f28ff */
[----:B------:R-:W-:Y:S01]  /*0220*/  ULDC.64 UR16, c[0x0][0x118] ;  /* 0x0000460000107ab9 */ /* 0x000fe20000000a00 */
[----:B------:R-:W-:Y:S01]  /*0230*/  LEA.HI R8, R3, R11, RZ, 0x3 ;  /* 0x0000000b03087211 */ /* 0x000fe200078f18ff */
[----:B------:R-:W-:Y:S01]  /*0240*/  USHF.R.S32.HI UR8, URZ, 0x1f, UR9 ;  /* 0x0000001f3f087899 */ /* 0x000fe20008011409 */
[C---:B------:R-:W-:Y:S01]  /*0250*/  LOP3.LUT R5, R2.reuse, 0xfffffff0, RZ, 0xc0, !PT ;  /* 0xfffffff002057812 */ /* 0x040fe200078ec0ff */
[----:B------:R-:W-:Y:S01]  /*0260*/  UIADD3 UR7, UR15, UR5, URZ ;  /* 0x000000050f077290 */ /* 0x000fe2000fffe03f */
[----:B------:R-:W-:Y:S01]  /*0270*/  LEA.HI R2, R2, R4, RZ, 0x1 ;  /* 0x0000000402027211 */ /* 0x000fe200078f08ff */
[----:B------:R-:W-:Y:S01]  /*0280*/  ULDC.U8 UR6, c[0x0][0x3d0] ;  /* 0x0000f40000067ab9 */ /* 0x000fe20000000000 */
[----:B------:R-:W-:-:S02]  /*0290*/  SHF.R.S32.HI R6, RZ, 0x2, R0 ;  /* 0x00000002ff067819 */ /* 0x000fc40000011400 */
[----:B------:R-:W-:Y:S02]  /*02a0*/  SHF.R.S32.HI R7, RZ, 0x1f, R0 ;  /* 0x0000001fff077819 */ /* 0x000fe40000011400 */
[CC--:B------:R-:W-:Y:S02]  /*02b0*/  LEA.HI R12, R3.reuse, R11.reuse, RZ, 0x7 ;  /* 0x0000000b030c7211 */ /* 0x0c0fe400078f38ff */
[----:B------:R-:W-:Y:S02]  /*02c0*/  LEA.HI R13, R3, R11, RZ, 0x6 ;  /* 0x0000000b030d7211 */ /* 0x000fe400078f30ff */
[----:B------:R-:W-:Y:S02]  /*02d0*/  LOP3.LUT R0, R0, 0x7ffffffc, RZ, 0xc0, !PT ;  /* 0x7ffffffc00007812 */ /* 0x000fe400078ec0ff */
[----:B------:R-:W-:Y:S02]  /*02e0*/  LOP3.LUT R9, R10, 0xffffffe0, RZ, 0xc0, !PT ;  /* 0xffffffe00a097812 */ /* 0x000fe400078ec0ff */
[----:B------:R-:W-:Y:S01]  /*02f0*/  LOP3.LUT R3, R8, 0xfffffff8, RZ, 0xc0, !PT ;  /* 0xfffffff808037812 */ /* 0x000fe200078ec0ff */
[C---:B------:R-:W-:Y:S01]  /*0300*/  IMAD.IADD R14, R11.reuse, 0x1, -R0 ;  /* 0x000000010b0e7824 */ /* 0x040fe200078e0a00 */
[----:B------:R-:W-:Y:S01]  /*0310*/  SHF.R.S32.HI R19, RZ, 0x3, R8 ;  /* 0x00000003ff137819 */ /* 0x000fe20000011408 */
[C---:B------:R-:W-:Y:S01]  /*0320*/  IMAD.IADD R18, R11.reuse, 0x1, -R9 ;  /* 0x000000010b127824 */ /* 0x040fe200078e0a09 */
[----:B------:R-:W-:Y:S01]  /*0330*/  LOP3.LUT R2, R2, 0xfffffffe, RZ, 0xc0, !PT ;  /* 0xfffffffe02027812 */ /* 0x000fe200078ec0ff */
[C---:B------:R-:W-:Y:S01]  /*0340*/  IMAD.IADD R3, R11.reuse, 0x1, -R3 ;  /* 0x000000010b037824 */ /* 0x040fe200078e0a03 */
[----:B------:R-:W-:Y:S01]  /*0350*/  SHF.R.S32.HI R21, RZ, 0x5, R10 ;  /* 0x00000005ff157819 */ /* 0x000fe2000001140a */
[----:B------:R-:W-:Y:S01]  /*0360*/  IMAD.IADD R9, R11, 0x1, -R5 ;  /* 0x000000010b097824 */ /* 0x000fe200078e0a05 */
[----:B------:R-:W-:Y:S01]  /*0370*/  LEA.HI R0, R7, R6, RZ, 0x3 ;  /* 0x0000000607007211 */ /* 0x000fe200078f18ff */
[----:B------:R-:W-:Y:S01]  /*0380*/  IMAD.SHL.U32 R5, R19, 0x40, RZ ;  /* 0x0000004013057824 */ /* 0x000fe200078e00ff */
[C---:B------:R-:W-:Y:S01]  /*0390*/  LOP3.LUT P4, RZ, R3.reuse, 0x2, RZ, 0xc0, !PT ;  /* 0x0000000203ff7812 */ /* 0x040fe2000788c0ff */
[----:B------:R-:W-:Y:S01]  /*03a0*/  IMAD.IADD R11, R4, 0x1, -R2 ;  /* 0x00000001040b7824 */ /* 0x000fe200078e0a02 */
[----:B------:R-:W-:Y:S01]  /*03b0*/  LEA.HI R4, R10, R21, RZ, 0x1 ;  /* 0x000000150a047211 */ /* 0x000fe200078f08ff */
[----:B------:R-:W-:Y:S01]  /*03c0*/  IMAD.SHL.U32 R16, R3, 0x8, RZ ;  /* 0x0000000803107824 */ /* 0x000fe200078e00ff */
[----:B------:R-:W-:Y:S01]  /*03d0*/  LOP3.LUT R2, R0, 0xfffffff8, RZ, 0xc0, !PT ;  /* 0xfffffff800027812 */ /* 0x000fe200078ec0ff */
[----:B------:R-:W-:Y:S01]  /*03e0*/  IMAD.SHL.U32 R190, R11, 0x200, RZ ;  /* 0x000002000bbe7824 */ /* 0x000fe200078e00ff */
[----:B------:R-:W-:Y:S01]  /*03f0*/  LOP3.LUT R0, R5, 0x1c0, RZ, 0xc0, !PT ;  /* 0x000001c005007812 */ /* 0x000fe200078ec0ff */
[----:B------:R-:W-:Y:S01]  /*0400*/  STL [R1+0x20], R18 ;  /* 0x0000201201007387 */ /* 0x000fe20000100800 */
[----:B------:R-:W-:Y:S01]  /*0410*/  LOP3.LUT R4, R4, 0xfffffffe, RZ, 0xc0, !PT ;  /* 0xfffffffe04047812 */ /* 0x000fe200078ec0ff */
[----:B------:R-:W-:Y:S01]  /*0420*/  IMAD.IADD R6, R6, 0x1, -R2 ;  /* 0x0000000106067824 */ /* 0x000fe200078e0a02 */
[----:B------:R-:W-:-:S02]  /*0430*/  LOP3.LUT R5, R0, 0x38, R16, 0xf8, !PT ;  /* 0x0000003800057812 */ /* 0x000fc400078ef810 */
[----:B------:R-:W-:Y:S01]  /*0440*/  SHF.R.U32.HI R2, RZ, 0x3, R0 ;  /* 0x00000003ff027819 */ /* 0x000fe20000011600 */
[C---:B------:R-:W-:Y:S01]  /*0450*/  IMAD.SHL.U32 R0, R3.reuse, 0x40, RZ ;  /* 0x0000004003007824 */ /* 0x040fe200078e00ff */
[----:B------:R-:W-:Y:S01]  /*0460*/  LOP3.LUT P3, RZ, R3, 0x4, RZ, 0xc0, !PT ;  /* 0x0000000403ff7812 */ /* 0x000fe2000786c0ff */
[----:B------:R-:W-:Y:S01]  /*0470*/  IMAD.IADD R197, R21, 0x1, -R4 ;  /* 0x0000000115c57824 */ /* 0x000fe200078e0a04 */
[----:B------:R-:W-:Y:S02]  /*0480*/  LOP3.LUT R7, R5, R2, RZ, 0x3c, !PT ;  /* 0x0000000205077212 */ /* 0x000fe400078e3cff */
[----:B------:R-:W-:Y:S01]  /*0490*/  SHF.R.S32.HI R3, RZ, 0x1f, R9 ;  /* 0x0000001fff037819 */ /* 0x000fe20000011409 */
[----:B------:R-:W-:Y:S01]  /*04a0*/  IMAD.SHL.U32 R2, R197, 0x10, RZ ;  /* 0x00000010c5027824 */ /* 0x000fe200078e00ff */
[----:B------:R-:W-:Y:S02]  /*04b0*/  LOP3.LUT R0, R0, 0x1c0, RZ, 0xc0, !PT ;  /* 0x000001c000007812 */ /* 0x000fe400078ec0ff */
[----:B------:R-:W-:-:S02]  /*04c0*/  SHF.R.S32.HI R22, RZ, 0x7, R12 ;  /* 0x00000007ff167819 */ /* 0x000fc4000001140c */
[----:B------:R-:W-:Y:S02]  /*04d0*/  LEA.HI R12, R3, R9, RZ, 0x3 ;  /* 0x00000009030c7211 */ /* 0x000fe400078f18ff */
[----:B------:R-:W-:Y:S01]  /*04e0*/  LOP3.LUT R3, R0, 0x10, R2, 0xf8, !PT ;  /* 0x0000001000037812 */ /* 0x000fe200078ef802 */
[----:B------:R-:W-:Y:S01]  /*04f0*/  IMAD R2, R22, 0x800, R190 ;  /* 0x0000080016027824 */ /* 0x000fe200078e02be */
[----:B------:R-:W-:Y:S02]  /*0500*/  LOP3.LUT R194, R0, 0x8, R8, 0xf8, !PT ;  /* 0x0000000800c27812 */ /* 0x000fe400078ef808 */
[----:B------:R-:W-:Y:S02]  /*0510*/  SHF.R.U32.HI R0, RZ, 0x3, R0 ;  /* 0x00000003ff007819 */ /* 0x000fe40000011600 */
[----:B------:R-:W-:Y:S02]  /*0520*/  LOP3.LUT R3, R3, 0x8, R8, 0xf8, !PT ;  /* 0x0000000803037812 */ /* 0x000fe400078ef808 */
[----:B------:R-:W-:-:S02]  /*0530*/  LOP3.LUT R5, R12, 0xfffffff8, RZ, 0xc0, !PT ;  /* 0xfffffff80c057812 */ /* 0x000fc400078ec0ff */
[----:B------:R-:W-:Y:S02]  /*0540*/  LOP3.LUT R194, R194, R0, RZ, 0x3c, !PT ;  /* 0x00000000c2c27212 */ /* 0x000fe400078e3cff */
[----:B------:R-:W-:Y:S01]  /*0550*/  LOP3.LUT R190, R190, R3, R0, 0xf6, !PT ;  /* 0x00000003bebe7212 */ /* 0x000fe200078ef600 */
[----:B------:R-:W-:Y:S01]  /*0560*/  IMAD.IADD R20, R9, 0x1, -R5 ;  /* 0x0000000109147824 */ /* 0x000fe200078e0a05 */
[C---:B------:R-:W-:Y:S01]  /*0570*/  LOP3.LUT R4, R6.reuse, 0x1, RZ, 0xc0, !PT ;  /* 0x0000000106047812 */ /* 0x040fe200078ec0ff */
[----:B------:R-:W-:Y:S01]  /*0580*/  IMAD.SHL.U32 R3, R6, 0x40, RZ ;  /* 0x0000004006037824 */ /* 0x000fe200078e00ff */
[----:B------:R-:W-:Y:S01]  /*0590*/  SHF.R.S32.HI R0, RZ, 0x6, R13 ;  /* 0x00000006ff007819 */ /* 0x000fe2000001140d */
[----:B------:R-:W-:Y:S01]  /*05a0*/  IMAD.IADD R194, R2, 0x1, R194 ;  /* 0x0000000102c27824 */ /* 0x000fe200078e02c2 */
[----:B------:R-:W-:Y:S01]  /*05b0*/  ISETP.NE.U32.AND P0, PT, R4, 0x1, PT ;  /* 0x000000010400780c */ /* 0x000fe20003f05070 */
[----:B------:R-:W-:Y:S01]  /*05c0*/  STL [R1], R20 ;  /* 0x0000001401007387 */ /* 0x000fe20000100800 */
[----:B------:R-:W-:Y:S01]  /*05d0*/  SHF.R.S32.HI R4, RZ, 0x1f, R10 ;  /* 0x0000001fff047819 */ /* 0x000fe2000001140a */
[----:B------:R-:W-:Y:S01]  /*05e0*/  IMAD R5, R0, 0x200, R7 ;  /* 0x0000020000057824 */ /* 0x000fe200078e0207 */
[----:B------:R-:W-:Y:S01]  /*05f0*/  R2P PR, R6, 0x6 ;  /* 0x0000000606007804 */ /* 0x000fe20000000000 */
[----:B------:R-:W-:Y:S01]  /*0600*/  IMAD.SHL.U32 R2, R0, 0x8, RZ ;  /* 0x0000000800027824 */ /* 0x000fe200078e00ff */
[----:B------:R-:W-:Y:S01]  /*0610*/  LEA.HI R6, R4, R21, RZ, 0x2 ;  /* 0x0000001504067211 */ /* 0x000fe200078f10ff */
[----:B------:R-:W-:Y:S01]  /*0620*/  IMAD.SHL.U32 R4, R11, 0x20, RZ ;  /* 0x000000200b047824 */ /* 0x000fe200078e00ff */
[----:B------:R-:W-:Y:S01]  /*0630*/  LOP3.LUT R0, R3, 0x1c0, RZ, 0xc0, !PT ;  /* 0x000001c003007812 */ /* 0x000fe200078ec0ff */
[----:B------:R1:W-:Y:S01]  /*0640*/  STL [R1+0x18], R5 ;  /* 0x0000180501007387 */ /* 0x0003e20000100800 */
[----:B------:R-:W-:-:S02]  /*0650*/  LOP3.LUT R2, R2, 0x18, RZ, 0xc0, !PT ;  /* 0x0000001802027812 */ /* 0x000fc400078ec0ff */
[----:B------:R-:W-:Y:S01]  /*0660*/  SHF.R.U32.HI R3, RZ, 0x3, R0 ;  /* 0x00000003ff037819 */ /* 0x000fe20000011600 */
[----:B------:R2:W-:Y:S01]  /*0670*/  STL [R1+0x14], R15 ;  /* 0x0000140f01007387 */ /* 0x0005e20000100800 */
[----:B------:R-:W-:Y:S02]  /*0680*/  LOP3.LUT R6, R6, 0xfffffffc, RZ, 0xc0, !PT ;  /* 0xfffffffc06067812 */ /* 0x000fe400078ec0ff */
[----:B------:R-:W-:Y:S02]  /*0690*/  LOP3.LUT R7, R2, 0x20, R4, 0xf8, !PT ;  /* 0x0000002002077812 */ /* 0x000fe400078ef804 */
[----:B------:R-:W-:Y:S01]  /*06a0*/  SHF.R.S32.HI R17, RZ, 0x1f, R16 ;  /* 0x0000001fff117819 */ /* 0x000fe20000011410 */
[----:B------:R-:W-:Y:S01]  /*06b0*/  IMAD.IADD R252, R21, 0x1, -R6 ;  /* 0x0000000115fc7824 */ /* 0x000fe200078e0a06 */
[----:B------:R-:W-:Y:S02]  /*06c0*/  SEL R189, R189, 0xffffffc0, !P3 ;  /* 0xffffffc0bdbd7807 */ /* 0x000fe40005800000 */
[----:B------:R-:W-:-:S03]  /*06d0*/  SEL R215, R215, 0x10, !P0 ;  /* 0x00000010d7d77807 */ /* 0x000fc60004000000 */
[----:B------:R-:W-:Y:S02]  /*06e0*/  IMAD R192, R194, 0x2, R189 ;  /* 0x00000002c2c07824 */ /* 0x000fe400078e02bd */
[----:B-1----:R-:W-:-:S05]  /*06f0*/  IMAD.SHL.U32 R5, R22, 0x20, RZ ;  /* 0x0000002016057824 */ /* 0x002fca00078e00ff */
[----:B------:R-:W-:Y:S02]  /*0700*/  LOP3.LUT R4, R0, 0x20, R5, 0xf8, !PT ;  /* 0x0000002000047812 */ /* 0x000fe400078ef805 */
[----:B------:R-:W-:Y:S01]  /*0710*/  LOP3.LUT R5, R3, R0, R2, 0x1e, !PT ;  /* 0x0000000003057212 */ /* 0x000fe200078e1e02 */
[----:B------:R-:W-:Y:S01]  /*0720*/  IMAD.SHL.U32 R0, R14, 0x2, RZ ;  /* 0x000000020e007824 */ /* 0x000fe200078e00ff */
[----:B------:R-:W-:Y:S01]  /*0730*/  LOP3.LUT R3, R4, R3, RZ, 0x3c, !PT ;  /* 0x0000000304037212 */ /* 0x000fe200078e3cff */
[----:B------:R-:W-:Y:S02]  /*0740*/  IMAD.SHL.U32 R4, R20, 0x40, RZ ;  /* 0x0000004014047824 */ /* 0x000fe400078e00ff */
[--C-:B------:R-:W-:Y:S02]  /*0750*/  IMAD R2, R252, 0x400, R0.reuse ;  /* 0x00000400fc027824 */ /* 0x100fe400078e0200 */
[----:B------:R-:W-:Y:S02]  /*0760*/  IMAD R0, R197, 0x400, R0 ;  /* 0x00000400c5007824 */ /* 0x000fe400078e0200 */
[----:B------:R-:W-:Y:S01]  /*0770*/  IMAD.IADD R213, R2, 0x1, R3 ;  /* 0x0000000102d57824 */ /* 0x000fe200078e0203 */
[----:B------:R-:W-:Y:S01]  /*0780*/  LOP3.LUT R2, R4, 0x1c0, RZ, 0xc0, !PT ;  /* 0x000001c004027812 */ /* 0x000fe200078ec0ff */
[----:B------:R-:W-:-:S02]  /*0790*/  IMAD.IADD R250, R0, 0x1, R5 ;  /* 0x0000000100fa7824 */ /* 0x000fc400078e0205 */
[----:B------:R-:W-:Y:S01]  /*07a0*/  IMAD.SHL.U32 R0, R11, 0x8, RZ ;  /* 0x000000080b007824 */ /* 0x000fe200078e00ff */
[----:B------:R-:W-:Y:S01]  /*07b0*/  SHF.R.U32.HI R3, RZ, 0x3, R2 ;  /* 0x00000003ff037819 */ /* 0x000fe20000011602 */
[----:B------:R-:W-:Y:S01]  /*07c0*/  IMAD.SHL.U32 R4, R12, 0x40, RZ ;  /* 0x000000400c047824 */ /* 0x000fe200078e00ff */
[----:B------:R-:W-:Y:S01]  /*07d0*/  LEA R250, R250, 0xc000, 0x1 ;  /* 0x0000c000fafa7811 */ /* 0x000fe200078e08ff */
[----:B------:R-:W-:Y:S01]  /*07e0*/  IMAD.SHL.U32 R213, R213, 0x2, RZ ;  /* 0x00000002d5d57824 */ /* 0x000fe200078e00ff */
[----:B------:R-:W-:Y:S02]  /*07f0*/  LOP3.LUT R5, R2, 0x8, R0, 0xf8, !PT ;  /* 0x0000000802057812 */ /* 0x000fe400078ef800 */
[----:B------:R-:W-:Y:S01]  /*0800*/  LOP3.LUT R0, R4, 0xfffffe00, RZ, 0xc0, !PT ;  /* 0xfffffe0004007812 */ /* 0x000fe200078ec0ff */
[----:B------:R-:W-:Y:S01]  /*0810*/  IMAD.IADD R216, R213, 0x1, R215 ;  /* 0x00000001d5d87824 */ /* 0x000fe200078e02d7 */
[----:B------:R-:W-:Y:S02]  /*0820*/  LOP3.LUT R2, R3, R7, R2, 0x1e, !PT ;  /* 0x0000000703027212 */ /* 0x000fe400078e1e02 */
[----:B------:R-:W-:Y:S01]  /*0830*/  LOP3.LUT R3, R5, R3, RZ, 0x3c, !PT ;  /* 0x0000000305037212 */ /* 0x000fe200078e3cff */
[--C-:B------:R-:W-:Y:S01]  /*0840*/  IMAD R200, R252, 0x400, R0.reuse ;  /* 0x00000400fcc87824 */ /* 0x100fe200078e0200 */
[----:B------:R-:W-:Y:S01]  /*0850*/  LOP3.LUT R198, R2, R0, RZ, 0xfc, !PT ;  /* 0x0000000002c67212 */ /* 0x000fe200078efcff */
[----:B------:R-:W-:Y:S01]  /*0860*/  IMAD R197, R197, 0x400, R0 ;  /* 0x00000400c5c57824 */ /* 0x000fe200078e0200 */
[--C-:B------:R-:W-:Y:S01]  /*0870*/  SHF.R.S32.HI R0, RZ, 0x1f, R18.reuse ;  /* 0x0000001fff007819 */ /* 0x100fe20000011412 */
[----:B------:R-:W-:Y:S01]  /*0880*/  IMAD.IADD R200, R200, 0x1, R3 ;  /* 0x00000001c8c87824 */ /* 0x000fe200078e0203 */
[----:B------:R-:W-:Y:S01]  /*0890*/  SHF.R.S32.HI R5, RZ, 0x1f, R19 ;  /* 0x0000001fff057819 */ /* 0x000fe20000011413 */
[----:B------:R-:W-:Y:S01]  /*08a0*/  IMAD.IADD R197, R3, 0x1, R197 ;  /* 0x0000000103c57824 */ /* 0x000fe200078e02c5 */
[----:B------:R-:W-:Y:S01]  /*08b0*/  LEA.HI R0, R0, R18, RZ, 0x2 ;  /* 0x0000001200007211 */ /* 0x000fe200078f10ff */
[----:B------:R-:W-:Y:S01]  /*08c0*/  IMAD.MOV.U32 R3, RZ, RZ, 0x20 ;  /* 0x00000020ff037424 */ /* 0x000fe200078e00ff */
[----:B------:R-:W-:Y:S01]  /*08d0*/  SHF.R.S32.HI R4, RZ, 0x1f, R18 ;  /* 0x0000001fff047819 */ /* 0x000fe20000011412 */
[----:B------:R2:W-:Y:S01]  /*08e0*/  STL [R1+0x24], R5 ;  /* 0x0000240501007387 */ /* 0x0005e20000100800 */
[----:B------:R-:W-:-:S02]  /*08f0*/  SHF.R.S32.HI R2, RZ, 0x2, R0 ;  /* 0x00000002ff027819 */ /* 0x000fc40000011400 */
[----:B------:R-:W-:Y:S01]  /*0900*/  SEL R0, R3, 0xffffffe0, !P4 ;  /* 0xffffffe003007807 */ /* 0x000fe20006000000 */
[----:B------:R2:W-:Y:S01]  /*0910*/  STL [R1+0x28], R4 ;  /* 0x0000280401007387 */ /* 0x0005e20000100800 */
[C---:B------:R-:W-:Y:S01]  /*0920*/  IADD3 R214, R213.reuse, 0x20, RZ ;  /* 0x00000020d5d67810 */ /* 0x040fe20007ffe0ff */
[----:B------:R-:W-:Y:S01]  /*0930*/  IMAD R2, R252, 0x10, R2 ;  /* 0x00000010fc027824 */ /* 0x000fe200078e0202 */
[----:B------:R-:W-:Y:S01]  /*0940*/  @P1 IADD3 R214, R213, -0x20, RZ ;  /* 0xffffffe0d5d61810 */ /* 0x000fe20007ffe0ff */
[----:B------:R2:W-:Y:S01]  /*0950*/  STL.64 [R1+0x8], R16 ;  /* 0x0000081001007387 */ /* 0x0005e20000100a00 */
[----:B------:R-:W-:Y:S01]  /*0960*/  IMAD R193, R194, 0x2, R0 ;  /* 0x00000002c2c17824 */ /* 0x000fe200078e0200 */
[----:B------:R-:W-:Y:S01]  /*0970*/  IADD3 R251, R250, 0x40, RZ ;  /* 0x00000040fafb7810 */ /* 0x000fe20007ffe0ff */
[----:B------:R-:W-:Y:S01]  /*0980*/  IMAD.SHL.U32 R194, R194, 0x2, RZ ;  /* 0x00000002c2c27824 */ /* 0x000fe200078e00ff */
[----:B------:R2:W-:Y:S01]  /*0990*/  STL [R1+0x1c], R2 ;  /* 0x00001c0201007387 */ /* 0x0005e20000100800 */
[----:B------:R-:W-:Y:S01]  /*09a0*/  IMAD.IADD R196, R189, 0x1, R193 ;  /* 0x00000001bdc47824 */ /* 0x000fe200078e02c1 */
[----:B------:R-:W-:Y:S01]  /*09b0*/  LEA R197, R197, 0x10000, 0x1 ;  /* 0x00010000c5c57811 */ /* 0x000fe200078e08ff */
[----:B------:R-:W-:Y:S01]  /*09c0*/  IMAD R189, R190, 0x2, R189 ;  /* 0x00000002bebd7824 */ /* 0x000fe200078e02bd */
[----:B------:R-:W-:Y:S01]  /*09d0*/  @P2 IADD3 R251, R250, -0x40, RZ ;  /* 0xffffffc0fafb2810 */ /* 0x000fe20007ffe0ff */
[----:B------:R-:W-:-:S02]  /*09e0*/  IMAD.IADD R199, R0, 0x1, R192 ;  /* 0x0000000100c77824 */ /* 0x000fc400078e02c0 */
[----:B------:R-:W-:Y:S02]  /*09f0*/  IMAD.SHL.U32 R190, R190, 0x2, RZ ;  /* 0x00000002bebe7824 */ /* 0x000fe400078e00ff */
[----:B------:R-:W-:Y:S02]  /*0a00*/  IMAD.IADD R215, R215, 0x1, R214 ;  /* 0x00000001d7d77824 */ /* 0x000fe400078e02d6 */
.L_x_933:
[----:B------:R-:W-:Y:S01]  /*0a10*/  ISETP.NE.U32.AND P0, PT, RZ, c[0x0][0x250], PT ;  /* 0x00009400ff007a0c */ /* 0x000fe20003f05070 */
[----:B------:R-:W3:Y:S01]  /*0a20*/  LDL R55, [R1+0x14] ;  /* 0x0000140001377983 */ /* 0x000ee20000100800 */
[----:B------:R-:W-:Y:S01]  /*0a30*/  ISETP.NE.U32.AND P1, PT, RZ, c[0x0][0x258], PT ;  /* 0x00009600ff007a0c */ /* 0x000fe20003f25070 */
[----:B-12---:R-:W-:Y:S01]  /*0a40*/  IMAD.MOV.U32 R4, RZ, RZ, RZ ;  /* 0x000000ffff047224 */ /* 0x006fe200078e00ff */
[----:B------:R-:W-:Y:S02]  /*0a50*/  ISETP.NE.AND.EX P0, PT, RZ, c[0x0][0x254], PT, P0 ;  /* 0x00009500ff007a0c */ /* 0x000fe40003f05300 */
[----:B------:R-:W-:-:S11]  /*0a60*/  ISETP.NE.AND.EX P1, PT, RZ, c[0x0][0x25c], PT, P1 ;  /* 0x00009700ff007a0c */ /* 0x000fd60003f25310 */
[----:B------:R-:W1:Y:S01]  /*0a70*/  @P0 S2R R7, SR_CTAID.Y ;  /* 0x0000000000070919 */ /* 0x000e620000002600 */
[----:B------:R-:W-:Y:S02]  /*0a80*/  @P0 IMAD.MOV.U32 R6, RZ, RZ, 0x4 ;  /* 0x00000004ff060424 */ /* 0x000fe400078e00ff */
[----:B------:R-:W-:Y:S01]  /*0a90*/  @P1 IMAD.MOV.U32 R2, RZ, RZ, 0x4 ;  /* 0x00000004ff021424 */ /* 0x000fe200078e00ff */
[----:B------:R-:W2:Y:S01]  /*0aa0*/  @P1 S2R R3, SR_CTAID.Y ;  /* 0x0000000000031919 */ /* 0x000ea20000002600 */
[----:B-1----:R-:W-:-:S04]  /*0ab0*/  @P0 IMAD.WIDE R6, R7, R6, c[0x0][0x250] ;  /* 0x0000940007060625 */ /* 0x002fc800078e0206 */
[----:B--2---:R-:W-:Y:S01]  /*0ac0*/  @P1 IMAD.WIDE R2, R3, R2, c[0x0][0x258] ;  /* 0x0000960003021625 */ /* 0x004fe200078e0202 */
[----:B------:R-:W2:Y:S04]  /*0ad0*/  @P0 LDG.E R4, [R6.64] ;  /* 0x0000001006040981 */ /* 0x000ea8000c1e1900 */
[----:B------:R-:W2:Y:S01]  /*0ae0*/  @P1 LDG.E R0, [R2.64] ;  /* 0x0000001002001981 */ /* 0x000ea2000c1e1900 */
[----:B------:R-:W-:-:S04]  /*0af0*/  @!P1 ISETP.NE.U32.AND P0, PT, RZ, c[0x0][0x268], PT ;  /* 0x00009a00ff009a0c */ /* 0x000fc80003f05070 */
[----:B------:R-:W-:-:S04]  /*0b00*/  @!P1 ISETP.NE.AND.EX P0, PT, RZ, c[0x0][0x26c], PT, P0 ;  /* 0x00009b00ff009a0c */ /* 0x000fc80003f05300 */
[----:B------:R-:W-:Y:S01]  /*0b10*/  @!P1 SEL R2, RZ, c[0x0][0x21c], !P0 ;  /* 0x00008700ff029a07 */ /* 0x000fe20004000000 */
[----:B---3--:R-:W-:Y:S02]  /*0b20*/  IMAD.SHL.U32 R5, R55, 0x40, RZ ;  /* 0x0000004037057824 */ /* 0x008fe400078e00ff */
[--C-:B--2---:R-:W-:Y:S01]  /*0b30*/  @P1 IMAD.IADD R0, R0, 0x1, -R4.reuse ;  /* 0x0000000100001824 */ /* 0x104fe200078e0a04 */
[----:B------:R-:W-:-:S04]  /*0b40*/  @!P1 IADD3 R0, R2, c[0x0][0x218], -R4 ;  /* 0x0000860002009a10 */ /* 0x000fc80007ffe804 */
[----:B------:R-:W-:-:S13]  /*0b50*/  ISETP.GE.AND P0, PT, R5, R0, PT ;  /* 0x000000000500720c */ /* 0x000fda0003f06270 */
[----:B------:R-:W-:Y:S05]  /*0b60*/  @P0 BRA `(.L_x_925) ;  /* 0x00004b8000000947 */ /* 0x000fea0003800000 */
[----:B------:R-:W-:Y:S01]  /*0b70*/  IABS R6, c[0x0][0x1c8] ;  /* 0x0000720000067a13 */ /* 0x000fe20000000000 */
[----:B------:R-:W1:Y:S01]  /*0b80*/  S2R R53, SR_CTAID.Z ;  /* 0x0000000000357919 */ /* 0x000e620000002700 */
[----:B------:R-:W-:Y:S01]  /*0b90*/  ISETP.NE.U32.AND P1, PT, RZ, c[0x0][0x240], PT ;  /* 0x00009000ff007a0c */ /* 0x000fe20003f25070 */
[----:B------:R-:W-:Y:S01]  /*0ba0*/  IMAD.MOV.U32 R28, RZ, RZ, c[0x0][0x214] ;  /* 0x00008500ff1c7624 */ /* 0x000fe200078e00ff */
[----:B------:R-:W2:Y:S01]  /*0bb0*/  I2F.RP R2, R6 ;  /* 0x0000000600027306 */ /* 0x000ea20000209400 */
[----:B------:R-:W3:Y:S01]  /*0bc0*/  S2R R52, SR_CTAID.Y ;  /* 0x0000000000347919 */ /* 0x000ee20000002600 */
[----:B------:R-:W-:Y:S02]  /*0bd0*/  ISETP.NE.AND.EX P1, PT, RZ, c[0x0][0x244], PT, P1 ;  /* 0x00009100ff007a0c */ /* 0x000fe40003f25310 */
[----:B------:R-:W-:Y:S01]  /*0be0*/  IADD3 R203, R28, 0x3f, RZ ;  /* 0x0000003f1ccb7810 */ /* 0x000fe20007ffe0ff */
[----:B------:R-:W4:Y:S01]  /*0bf0*/  S2R R9, SR_CTAID.X ;  /* 0x0000000000097919 */ /* 0x000f220000002500 */
[----:B------:R-:W-:-:S02]  /*0c00*/  ISETP.NE.AND P5, PT, RZ, UR6, PT ;  /* 0x00000006ff007c0c */ /* 0x000fc4000bfa5270 */
[----:B------:R-:W-:Y:S01]  /*0c10*/  SHF.R.S32.HI R8, RZ, 0x1f, R4 ;  /* 0x0000001fff087819 */ /* 0x000fe20000011404 */
[----:B--2---:R-:W2:Y:S01]  /*0c20*/  MUFU.RCP R2, R2 ;  /* 0x0000000200027308 */ /* 0x004ea20000001000 */
[----:B-1----:R-:W-:Y:S01]  /*0c30*/  IABS R7, R53 ;  /* 0x0000003500077213 */ /* 0x002fe20000000000 */
[----:B------:R-:W-:Y:S01]  /*0c40*/  IMAD R26, R53, c[0x0][0x22c], RZ ;  /* 0x00008b00351a7a24 */ /* 0x000fe200078e02ff */
[----:B------:R-:W-:Y:S01]  /*0c50*/  SHF.R.S32.HI R25, RZ, 0x1f, R53 ;  /* 0x0000001fff197819 */ /* 0x000fe20000011435 */
[----:B---3--:R-:W-:Y:S01]  /*0c60*/  IMAD.WIDE R22, R52, 0x80, RZ ;  /* 0x0000008034167825 */ /* 0x008fe200078e02ff */
[----:B------:R-:W-:Y:S02]  /*0c70*/  SHF.R.S32.HI R24, RZ, 0x1f, R52 ;  /* 0x0000001fff187819 */ /* 0x000fe40000011434 */
[----:B------:R-:W-:Y:S02]  /*0c80*/  SHF.R.S32.HI R27, RZ, 0x1f, R26 ;  /* 0x0000001fff1b7819 */ /* 0x000fe4000001141a */
[----:B------:R-:W-:-:S02]  /*0c90*/  SEL R21, R22, RZ, P1 ;  /* 0x000000ff16157207 */ /* 0x000fc40000800000 */
[----:B--2---:R-:W-:Y:S02]  /*0ca0*/  IADD3 R2, R2, 0xffffffe, RZ ;  /* 0x0ffffffe02027810 */ /* 0x004fe40007ffe0ff */
[----:B------:R-:W-:Y:S02]  /*0cb0*/  SEL R22, R23, RZ, P1 ;  /* 0x000000ff17167207 */ /* 0x000fe40000800000 */
[----:B------:R-:W1:Y:S02]  /*0cc0*/  F2I.FTZ.U32.TRUNC.NTZ R3, R2 ;  /* 0x0000000200037305 */ /* 0x000e64000021f000 */
[----:B-1----:R-:W-:Y:S02]  /*0cd0*/  IMAD.MOV R0, RZ, RZ, -R3 ;  /* 0x000000ffff007224 */ /* 0x002fe400078e0a03 */
[----:B------:R-:W-:Y:S02]  /*0ce0*/  IMAD.MOV.U32 R2, RZ, RZ, RZ ;  /* 0x000000ffff027224 */ /* 0x000fe400078e00ff */
[----:B------:R-:W-:-:S04]  /*0cf0*/  IMAD R0, R0, R6, RZ ;  /* 0x0000000600007224 */ /* 0x000fc800078e02ff */
[----:B------:R-:W-:-:S04]  /*0d00*/  IMAD.HI.U32 R0, R3, R0, R2 ;  /* 0x0000000003007227 */ /* 0x000fc800078e0002 */
[----:B------:R-:W-:Y:S02]  /*0d10*/  IMAD.MOV.U32 R3, RZ, RZ, R7 ;  /* 0x000000ffff037224 */ /* 0x000fe400078e0007 */
[----:B------:R-:W1:Y:S02]  /*0d20*/  LDC.U8 R7, c[0x0][0x328] ;  /* 0x0000ca00ff077b82 */ /* 0x000e640000000000 */
[----:B------:R-:W-:-:S04]  /*0d30*/  IMAD.HI.U32 R0, R0, R3, RZ ;  /* 0x0000000300007227 */ /* 0x000fc800078e00ff */
[----:B------:R-:W-:-:S04]  /*0d40*/  IMAD.MOV R2, RZ, RZ, -R0 ;  /* 0x000000ffff027224 */ /* 0x000fc800078e0a00 */
[----:B------:R-:W-:-:S05]  /*0d50*/  IMAD R2, R6, R2, R3 ;  /* 0x0000000206027224 */ /* 0x000fca00078e0203 */
[----:B------:R-:W-:Y:S02]  /*0d60*/  ISETP.GT.U32.AND P2, PT, R6, R2, PT ;  /* 0x000000020600720c */ /* 0x000fe40003f44070 */
[----:B-1----:R-:W-:Y:S02]  /*0d70*/  ISETP.NE.AND P0, PT, R7, RZ, PT ;  /* 0x000000ff0700720c */ /* 0x002fe40003f05270 */
[----:B------:R-:W-:-:S09]  /*0d80*/  SHF.R.S32.HI R7, RZ, 0x1f, R5 ;  /* 0x0000001fff077819 */ /* 0x000fd20000011405 */
[----:B------:R-:W-:Y:S01]  /*0d90*/  @!P2 IMAD.IADD R2, R2, 0x1, -R6 ;  /* 0x000000010202a824 */ /* 0x000fe200078e0a06 */
[----:B------:R-:W-:Y:S02]  /*0da0*/  @!P2 IADD3 R0, R0, 0x1, RZ ;  /* 0x000000010000a810 */ /* 0x000fe40007ffe0ff */
[----:B------:R-:W-:Y:S02]  /*0db0*/  ISETP.NE.AND P2, PT, RZ, c[0x0][0x1c8], PT ;  /* 0x00007200ff007a0c */ /* 0x000fe40003f45270 */
[----:B------:R-:W-:Y:S01]  /*0dc0*/  ISETP.GE.U32.AND P3, PT, R2, R6, PT ;  /* 0x000000060200720c */ /* 0x000fe20003f66070 */
[----:B----4-:R-:W-:Y:S01]  /*0dd0*/  IMAD.WIDE.U32 R2, R9, c[0x0][0x3d8], RZ ;  /* 0x0000f60009027a25 */ /* 0x010fe200078e00ff */
[----:B------:R-:W-:-:S03]  /*0de0*/  LOP3.LUT R6, R53, c[0x0][0x1c8], RZ, 0x3c, !PT ;  /* 0x0000720035067a12 */ /* 0x000fc600078e3cff */
[----:B------:R-:W-:Y:S01]  /*0df0*/  IMAD R9, R9, c[0x0][0x3dc], R3 ;  /* 0x0000f70009097a24 */ /* 0x000fe200078e0203 */
[----:B------:R-:W-:Y:S01]  /*0e00*/  ISETP.GE.AND P1, PT, R6, RZ, PT ;  /* 0x000000ff0600720c */ /* 0x000fe20003f26270 */
[----:B------:R-:W-:Y:S01]  /*0e10*/  @P0 IMAD R6, R52, c[0x0][0x214], RZ ;  /* 0x0000850034060a24 */ /* 0x000fe200078e02ff */
[----:B------:R-:W-:Y:S02]  /*0e20*/  SHF.R.S32.HI R3, RZ, 0x1f, R203 ;  /* 0x0000001fff037819 */ /* 0x000fe400000114cb */
[----:B------:R-:W-:Y:S01]  /*0e30*/  SEL R23, R2, RZ, P5 ;  /* 0x000000ff02177207 */ /* 0x000fe20002800000 */
[----:B------:R-:W-:Y:S01]  /*0e40*/  @!P0 IMAD R2, R52, c[0x0][0x1c0], R53 ;  /* 0x0000700034028a24 */ /* 0x000fe200078e0235 */
[----:B------:R-:W-:Y:S01]  /*0e50*/  LEA.HI R203, R3, R203, RZ, 0x6 ;  /* 0x000000cb03cb7211 */ /* 0x000fe200078f30ff */
[----:B------:R-:W-:Y:S01]  /*0e60*/  @P0 IMAD R6, R53, c[0x0][0x234], R6 ;  /* 0x00008d0035060a24 */ /* 0x000fe200078e0206 */
[----:B------:R-:W-:Y:S01]  /*0e70*/  @P3 IADD3 R0, R0, 0x1, RZ ;  /* 0x0000000100003810 */ /* 0x000fe20007ffe0ff */
[----:B------:R-:W-:Y:S01]  /*0e80*/  @!P0 IMAD R6, R2, c[0x0][0x214], RZ ;  /* 0x0000850002068a24 */ /* 0x000fe200078e02ff */
[----:B------:R-:W-:-:S02]  /*0e90*/  LOP3.LUT R2, R203, 0xffffffc0, RZ, 0xc0, !PT ;  /* 0xffffffc0cb027812 */ /* 0x000fc400078ec0ff */
[----:B------:R-:W-:Y:S01]  /*0ea0*/  SEL R20, R9, RZ, P5 ;  /* 0x000000ff09147207 */ /* 0x000fe20002800000 */
[----:B------:R-:W-:Y:S01]  /*0eb0*/  @!P1 IMAD.MOV R0, RZ, RZ, -R0 ;  /* 0x000000ffff009224 */ /* 0x000fe200078e0a00 */
[----:B------:R-:W-:Y:S02]  /*0ec0*/  IADD3 R2, R2, -0x40, RZ ;  /* 0xffffffc002027810 */ /* 0x000fe40007ffe0ff */
[----:B------:R-:W-:Y:S02]  /*0ed0*/  @!P2 LOP3.LUT R0, RZ, c[0x0][0x1c8], RZ, 0x33, !PT ;  /* 0x00007200ff00aa12 */ /* 0x000fe400078e33ff */
[----:B------:R-:W-:Y:S02]  /*0ee0*/  SHF.R.S32.HI R3, RZ, 0x1f, R2 ;  /* 0x0000001fff037819 */ /* 0x000fe40000011402 */
[----:B------:R-:W-:Y:S01]  /*0ef0*/  SHF.R.S32.HI R17, RZ, 0x1f, R0 ;  /* 0x0000001fff117819 */ /* 0x000fe20000011400 */
[----:B------:R-:W-:Y:S05]  /*0f00*/  @!P0 BRA `(.L_x_926) ;  /* 0x0000003000008947 */ /* 0x000fea0003800000 */
[----:B------:R-:W-:-:S04]  /*0f10*/  IMAD R9, R52, UR11, RZ ;  /* 0x0000000b34097c24 */ /* 0x000fc8000f8e02ff */
[----:B------:R-:W-:Y:S01]  /*0f20*/  IMAD R19, R53, UR12, R9 ;  /* 0x0000000c35137c24 */ /* 0x000fe2000f8e0209 */
[----:B------:R-:W-:Y:S05]  /*0f30*/  BRA `(.L_x_927) ;  /* 0x0000002000007947 */ /* 0x000fea0003800000 */
.L_x_926:
[----:B------:R-:W-:-:S04]  /*0f40*/  IMAD R9, R52, c[0x0][0x1c0], R53 ;  /* 0x0000700034097a24 */ /* 0x000fc800078e0235 */
[----:B------:R-:W-:Y:S02]  /*0f50*/  IMAD R19, R9, c[0x0][0x224], RZ ;  /* 0x0000890009137a24 */ /* 0x000fe400078e02ff */
.L_x_927:
[----:B------:R-:W2:Y:S04]  /*0f60*/  LDL.64 R32, [R1+0x8] ;  /* 0x0000080001207983 */ /* 0x000ea80000100a00 */
[----:B------:R-:W3:Y:S01]  /*0f70*/  LDL R31, [R1+0x24] ;  /* 0x00002400011f7983 */ /* 0x000ee20000100800 */
[----:B------:R-:W-:Y:S01]  /*0f80*/  IADD3 R12, P0, R5, R4, RZ ;  /* 0x00000004050c7210 */ /* 0x000fe20007f1e0ff */
[----:B------:R-:W-:Y:S01]  /*0f90*/  IMAD.IADD R5, R2, 0x1, R6 ;  /* 0x0000000102057824 */ /* 0x000fe200078e0206 */
[----:B------:R-:W-:Y:S01]  /*0fa0*/  MOV R54, 0x4 ;  /* 0x0000000400367802 */ /* 0x000fe20000000f00 */
[----:B------:R-:W1:Y:S01]  /*0fb0*/  S2R R29, SR_TID.X ;  /* 0x00000000001d7919 */ /* 0x000e620000002100 */
[----:B------:R-:W-:Y:S01]  /*0fc0*/  IADD3.X R8, R8, R7, RZ, P0, !PT ;  /* 0x0000000708087210 */ /* 0x000fe200007fe4ff */
[----:B------:R-:W-:Y:S01]  /*0fd0*/  IMAD R14, R24, c[0x0][0x368], RZ ;  /* 0x0000da00180e7a24 */ /* 0x000fe200078e02ff */
[----:B------:R-:W-:Y:S01]  /*0fe0*/  LEA.HI.SX32 R203, R203, 0xffffffff, 0x1a ;  /* 0xffffffffcbcb7811 */ /* 0x000fe200078fd2ff */
[----:B------:R-:W4:Y:S01]  /*0ff0*/  S2R R30, SR_TID.X ;  /* 0x00000000001e7919 */ /* 0x000f220000002100 */
[----:B------:R-:W-:-:S03]  /*1000*/  IMAD.WIDE R10, R5, R54, c[0x0][0x200] ;  /* 0x00008000050a7625 */ /* 0x000fc600078e0236 */
[----:B------:R-:W-:Y:S01]  /*1010*/  STL [R1+0x4], R12 ;  /* 0x0000040c01007387 */ /* 0x000fe20000100800 */
[----:B------:R-:W-:Y:S01]  /*1020*/  IMAD R4, R8, c[0x0][0x1a0], RZ ;  /* 0x0000680008047a24 */ /* 0x000fe200078e02ff */
[----:B------:R-:W-:Y:S01]  /*1030*/  MOV R222, R10 ;  /* 0x0000000a00de7202 */ /* 0x000fe20000000f00 */
[----:B------:R-:W-:Y:S01]  /*1040*/  IMAD R14, R52, c[0x0][0x36c], R14 ;  /* 0x0000db00340e7a24 */ /* 0x000fe200078e020e */
[----:B------:R4:W-:Y:S01]  /*1050*/  STL [R1+0x10], R8 ;  /* 0x0000100801007387 */ /* 0x0009e20000100800 */
[----:B------:R-:W-:Y:S01]  /*1060*/  IMAD R9, R12, c[0x0][0x1a4], R4 ;  /* 0x000069000c097a24 */ /* 0x000fe200078e0204 */
[----:B------:R-:W-:Y:S01]  /*1070*/  MOV R221, R11 ;  /* 0x0000000b00dd7202 */ /* 0x000fe20000000f00 */
[C---:B------:R-:W-:Y:S01]  /*1080*/  IMAD R16, R24.reuse, c[0x0][0x188], RZ ;  /* 0x0000620018107a24 */ /* 0x040fe200078e02ff */
[----:B------:R-:W3:Y:S01]  /*1090*/  LDL R56, [R1+0x20] ;  /* 0x0000200001387983 */ /* 0x000ee20000100800 */
[----:B------:R-:W-:Y:S02]  /*10a0*/  IMAD R18, R24, c[0x0][0x180], RZ ;  /* 0x0000600018127a24 */ /* 0x000fe400078e02ff */
[----:B------:R-:W-:Y:S01]  /*10b0*/  IMAD R16, R52, c[0x0][0x18c], R16 ;  /* 0x0000630034107a24 */ /* 0x000fe200078e0210 */
[----:B-1----:R-:W-:-:S04]  /*10c0*/  SHF.R.S32.HI R29, RZ, 0x1f, R29 ;  /* 0x0000001fff1d7819 */ /* 0x002fc8000001141d */
[----:B----4-:R-:W-:-:S04]  /*10d0*/  LEA.HI R29, R29, R30, RZ, 0x3 ;  /* 0x0000001e1d1d7211 */ /* 0x010fc800078f18ff */
[----:B------:R-:W-:Y:S01]  /*10e0*/  SHF.R.S32.HI R29, RZ, 0x3, R29 ;  /* 0x00000003ff1d7819 */ /* 0x000fe2000001141d */
[----:B------:R-:W-:-:S04]  /*10f0*/  IMAD R8, R8, c[0x0][0x198], RZ ;  /* 0x0000660008087a24 */ /* 0x000fc800078e02ff */
[C---:B------:R-:W-:Y:S01]  /*1100*/  IMAD R8, R12.reuse, c[0x0][0x19c], R8 ;  /* 0x000067000c087a24 */ /* 0x040fe200078e0208 */
[----:B------:R-:W-:Y:S01]  /*1110*/  @P5 BAR.SYNC.DEFER_BLOCKING 0x0 ;  /* 0x0000000000005b1d */ /* 0x000fe20000010000 */
[----:B--2---:R-:W-:-:S04]  /*1120*/  IMAD.WIDE.U32 R6, R12, c[0x0][0x1a0], R32 ;  /* 0x000068000c067a25 */ /* 0x004fc800078e0020 */
[----:B------:R-:W-:Y:S01]  /*1130*/  IMAD.WIDE.U32 R4, R12, c[0x0][0x198], R32 ;  /* 0x000066000c047a25 */ /* 0x000fe200078e0020 */
[----:B------:R-:W-:-:S03]  /*1140*/  IADD3 R12, P0, R29, R2, RZ ;  /* 0x000000021d0c7210 */ /* 0x000fc60007f1e0ff */
[----:B------:R-:W-:-:S04]  /*1150*/  IMAD.WIDE.U32 R10, R52, c[0x0][0x368], R32 ;  /* 0x0000da00340a7a25 */ /* 0x000fc800078e0020 */
[----:B---3--:R-:W-:Y:S01]  /*1160*/  IMAD.X R13, R31, 0x1, R3, P0 ;  /* 0x000000011f0d7824 */ /* 0x008fe200000e0603 */
[----:B------:R-:W-:Y:S01]  /*1170*/  IADD3 R11, R11, R14, RZ ;  /* 0x0000000e0b0b7210 */ /* 0x000fe20007ffe0ff */
[----:B------:R-:W-:Y:S02]  /*1180*/  IMAD.IADD R7, R7, 0x1, R9 ;  /* 0x0000000107077824 */ /* 0x000fe400078e0209 */
[----:B------:R-:W-:Y:S02]  /*1190*/  IMAD R15, R13, c[0x0][0x190], RZ ;  /* 0x000064000d0f7a24 */ /* 0x000fe400078e02ff */
[----:B------:R-:W-:-:S04]  /*11a0*/  IMAD.WIDE.U32 R6, R52, c[0x0][0x188], R6 ;  /* 0x0000620034067a25 */ /* 0x000fc800078e0006 */
[----:B------:R-:W-:Y:S01]  /*11b0*/  IMAD R13, R13, c[0x0][0x370], RZ ;  /* 0x0000dc000d0d7a24 */ /* 0x000fe200078e02ff */
[----:B------:R-:W-:Y:S01]  /*11c0*/  IADD3 R7, R7, R16, RZ ;  /* 0x0000001007077210 */ /* 0x000fe20007ffe0ff */
[----:B------:R-:W-:Y:S02]  /*11d0*/  IMAD.IADD R5, R5, 0x1, R8 ;  /* 0x0000000105057824 */ /* 0x000fe400078e0208 */
[----:B------:R-:W-:Y:S02]  /*11e0*/  IMAD R14, R52, c[0x0][0x184], R18 ;  /* 0x00006100340e7a24 */ /* 0x000fe400078e0212 */
[----:B------:R-:W-:-:S04]  /*11f0*/  IMAD.WIDE.U32 R8, R12, c[0x0][0x190], R32 ;  /* 0x000064000c087a25 */ /* 0x000fc800078e0020 */
[C---:B------:R-:W-:Y:S02]  /*1200*/  IMAD R15, R12.reuse, c[0x0][0x194], R15 ;  /* 0x000065000c0f7a24 */ /* 0x040fe400078e020f */
[C---:B------:R-:W-:Y:S02]  /*1210*/  IMAD R18, R12.reuse, c[0x0][0x374], R13 ;  /* 0x0000dd000c127a24 */ /* 0x040fe400078e020d */
[----:B------:R-:W-:-:S04]  /*1220*/  IMAD.WIDE.U32 R12, R12, c[0x0][0x370], R10 ;  /* 0x0000dc000c0c7a25 */ /* 0x000fc800078e000a */
[----:B------:R-:W-:-:S04]  /*1230*/  IMAD.WIDE.U32 R4, R52, c[0x0][0x180], R4 ;  /* 0x0000600034047a25 */ /* 0x000fc800078e0004 */
[----:B------:R-:W-:Y:S02]  /*1240*/  IMAD R11, R17, c[0x0][0x1b8], RZ ;  /* 0x00006e00110b7a24 */ /* 0x000fe400078e02ff */
[----:B------:R-:W-:Y:S01]  /*1250*/  IMAD.IADD R5, R5, 0x1, R14 ;  /* 0x0000000105057824 */ /* 0x000fe200078e020e */
[----:B------:R-:W-:Y:S01]  /*1260*/  LEA.HI R14, R203, R203, RZ, 0x1 ;  /* 0x000000cbcb0e7211 */ /* 0x000fe200078f08ff */
[----:B------:R-:W-:Y:S02]  /*1270*/  IMAD R10, R17, c[0x0][0x1b0], RZ ;  /* 0x00006c00110a7a24 */ /* 0x000fe400078e02ff */
[----:B------:R-:W-:Y:S01]  /*1280*/  IMAD R16, R0, c[0x0][0x1bc], R11 ;  /* 0x00006f0000107a24 */ /* 0x000fe200078e020b */
[----:B------:R-:W-:Y:S01]  /*1290*/  LOP3.LUT R14, R14, 0xfffffffe, RZ, 0xc0, !PT ;  /* 0xfffffffe0e0e7812 */ /* 0x000fe200078ec0ff */
[----:B------:R-:W-:-:S03]  /*12a0*/  IMAD.WIDE.U32 R6, R0, c[0x0][0x1b8], R6 ;  /* 0x00006e0000067a25 */ /* 0x000fc600078e0006 */
[----:B------:R-:W-:Y:S01]  /*12b0*/  IADD3 R14, R203, -R14, RZ ;  /* 0x8000000ecb0e7210 */ /* 0x000fe20007ffe0ff */
[C---:B------:R-:W-:Y:S02]  /*12c0*/  IMAD R17, R0.reuse, c[0x0][0x1b4], R10 ;  /* 0x00006d0000117a24 */ /* 0x040fe400078e020a */
[----:B------:R-:W-:Y:S01]  /*12d0*/  IMAD.WIDE.U32 R4, R0, c[0x0][0x1b0], R4 ;  /* 0x00006c0000047a25 */ /* 0x000fe200078e0004 */
[----:B------:R-:W-:-:S03]  /*12e0*/  ISETP.NE.AND P0, PT, R14, 0x1, PT ;  /* 0x000000010e00780c */ /* 0x000fc60003f05270 */
[----:B------:R-:W-:Y:S01]  /*12f0*/  IMAD.IADD R7, R7, 0x1, R16 ;  /* 0x0000000107077824 */ /* 0x000fe200078e0210 */
[----:B------:R-:W-:Y:S01]  /*1300*/  IADD3 R5, R5, R17, RZ ;  /* 0x0000001105057210 */ /* 0x000fe20007ffe0ff */
[----:B------:R-:W-:Y:S02]  /*1310*/  IMAD.IADD R9, R9, 0x1, R15 ;  /* 0x0000000109097824 */ /* 0x000fe400078e020f */
[C---:B------:R-:W-:Y:S02]  /*1320*/  IMAD R0, R25.reuse, c[0x0][0x378], RZ ;  /* 0x0000de0019007a24 */ /* 0x040fe400078e02ff */
[----:B------:R-:W-:Y:S02]  /*1330*/  IMAD R16, R25, c[0x0][0x1a8], RZ ;  /* 0x00006a0019107a24 */ /* 0x000fe400078e02ff */
[----:B------:R-:W-:Y:S01]  /*1340*/  IMAD R15, R24, c[0x0][0x178], RZ ;  /* 0x00005e00180f7a24 */ /* 0x000fe200078e02ff */
[----:B------:R-:W2:Y:S01]  /*1350*/  LDL R25, [R1+0x1c] ;  /* 0x00001c0001197983 */ /* 0x000ea20000100800 */
[----:B------:R-:W-:-:S03]  /*1360*/  IMAD.WIDE.U32 R10, R52, c[0x0][0x178], R8 ;  /* 0x00005e00340a7a25 */ /* 0x000fc600078e0008 */
[----:B------:R-:W3:Y:S01]  /*1370*/  LDL R24, [R1+0x18] ;  /* 0x0000180001187983 */ /* 0x000ee20000100800 */
[----:B------:R-:W-:Y:S02]  /*1380*/  IMAD R15, R52, c[0x0][0x17c], R15 ;  /* 0x00005f00340f7a24 */ /* 0x000fe400078e020f */
[----:B------:R-:W-:Y:S02]  /*1390*/  IMAD.IADD R9, R13, 0x1, R18 ;  /* 0x000000010d097824 */ /* 0x000fe400078e0212 */
[----:B------:R-:W-:Y:S01]  /*13a0*/  IMAD.MOV.U32 R8, RZ, RZ, R12 ;  /* 0x000000ffff087224 */ /* 0x000fe200078e000c */
[----:B------:R-:W-:Y:S01]  /*13b0*/  IADD3 R11, R11, R15, RZ ;  /* 0x0000000f0b0b7210 */ /* 0x000fe20007ffe0ff */
[C---:B------:R-:W-:Y:S02]  /*13c0*/  IMAD R17, R31.reuse, c[0x0][0x1a0], RZ ;  /* 0x000068001f117a24 */ /* 0x040fe400078e02ff */
[----:B------:R-:W-:Y:S02]  /*13d0*/  IMAD R18, R31, c[0x0][0x198], RZ ;  /* 0x000066001f127a24 */ /* 0x000fe400078e02ff */
[----:B------:R-:W-:-:S04]  /*13e0*/  IMAD.WIDE.U32 R12, R53, c[0x0][0x1a8], R10 ;  /* 0x00006a00350c7a25 */ /* 0x000fc800078e000a */
[----:B------:R-:W-:-:S04]  /*13f0*/  IMAD.WIDE.U32 R14, R53, c[0x0][0x378], R8 ;  /* 0x0000de00350e7a25 */ /* 0x000fc800078e0008 */
[C---:B------:R-:W-:Y:S02]  /*1400*/  IMAD R17, R29.reuse, c[0x0][0x1a4], R17 ;  /* 0x000069001d117a24 */ /* 0x040fe400078e0211 */
[----:B------:R-:W-:-:S04]  /*1410*/  IMAD.WIDE.U32 R10, R29, c[0x0][0x1a0], R6 ;  /* 0x000068001d0a7a25 */ /* 0x000fc800078e0006 */
[C---:B------:R-:W-:Y:S02]  /*1420*/  IMAD R18, R29.reuse, c[0x0][0x19c], R18 ;  /* 0x000067001d127a24 */ /* 0x040fe400078e0212 */
[----:B------:R-:W-:Y:S01]  /*1430*/  IMAD.WIDE.U32 R8, R29, c[0x0][0x198], R4 ;  /* 0x000066001d087a25 */ /* 0x000fe200078e0004 */
[----:B------:R-:W-:-:S03]  /*1440*/  LEA R6, P2, R10, c[0x0][0x170], 0x1 ;  /* 0x00005c000a067a11 */ /* 0x000fc600078408ff */
[C---:B------:R-:W-:Y:S02]  /*1450*/  IMAD R0, R53.reuse, c[0x0][0x37c], R0 ;  /* 0x0000df0035007a24 */ /* 0x040fe400078e0200 */
[----:B------:R-:W-:Y:S02]  /*1460*/  IMAD R16, R53, c[0x0][0x1ac], R16 ;  /* 0x00006b0035107a24 */ /* 0x000fe400078e0210 */
[----:B------:R-:W-:Y:S01]  /*1470*/  IMAD.IADD R5, R11, 0x1, R17 ;  /* 0x000000010b057824 */ /* 0x000fe200078e0211 */
[----:B------:R-:W-:Y:S02]  /*1480*/  IADD3 R9, R9, R18, RZ ;  /* 0x0000001209097210 */ /* 0x000fe40007ffe0ff */
[----:B------:R-:W-:Y:S02]  /*1490*/  LEA R4, P1, R8, c[0x0][0x168], 0x1 ;  /* 0x00005a0008047a11 */ /* 0x000fe400078208ff */
[----:B------:R-:W-:Y:S02]  /*14a0*/  IADD3 R15, R15, R0, RZ ;  /* 0x000000000f0f7210 */ /* 0x000fe40007ffe0ff */
[----:B------:R-:W-:-:S02]  /*14b0*/  IADD3 R0, R13, R16, RZ ;  /* 0x000000100d007210 */ /* 0x000fc40007ffe0ff */
[----:B------:R-:W-:Y:S02]  /*14c0*/  LEA R208, P4, R12, c[0x0][0x160], 0x1 ;  /* 0x000058000cd07a11 */ /* 0x000fe400078808ff */
[----:B------:R-:W-:Y:S02]  /*14d0*/  LEA.HI.X R7, R10, c[0x0][0x174], R5, 0x1, P2 ;  /* 0x00005d000a077a11 */ /* 0x000fe400010f0c05 */
[----:B------:R-:W-:Y:S02]  /*14e0*/  LEA R206, P3, R14, c[0x0][0x330], 0x1 ;  /* 0x0000cc000ece7a11 */ /* 0x000fe400078608ff */
[----:B------:R-:W-:Y:S01]  /*14f0*/  LEA.HI.X R5, R8, c[0x0][0x16c], R9, 0x1, P1 ;  /* 0x00005b0008057a11 */ /* 0x000fe200008f0c09 */
[----:B------:R-:W-:Y:S01]  /*1500*/  IMAD.MOV.U32 R9, RZ, RZ, c[0x0][0x190] ;  /* 0x00006400ff097624 */ /* 0x000fe200078e00ff */
[----:B------:R-:W-:Y:S02]  /*1510*/  MOV R11, c[0x0][0x370] ;  /* 0x0000dc00000b7a02 */ /* 0x000fe40000000f00 */
[----:B------:R-:W-:-:S02]  /*1520*/  LEA.HI.X R209, R12, c[0x0][0x164], R0, 0x1, P4 ;  /* 0x000059000cd17a11 */ /* 0x000fc400020f0c00 */
[----:B------:R-:W-:Y:S02]  /*1530*/  MOV R0, c[0x0][0x198] ;  /* 0x0000660000007a02 */ /* 0x000fe40000000f00 */
[----:B------:R-:W-:Y:S01]  /*1540*/  LEA.HI.X R207, R14, c[0x0][0x334], R15, 0x1, P3 ;  /* 0x0000cd000ecf7a11 */ /* 0x000fe200018f0c0f */
[----:B------:R-:W-:Y:S01]  /*1550*/  IMAD.MOV.U32 R16, RZ, RZ, c[0x0][0x19c] ;  /* 0x00006700ff107624 */ /* 0x000fe200078e00ff */
[----:B------:R-:W-:Y:S02]  /*1560*/  MOV R13, c[0x0][0x374] ;  /* 0x0000dd00000d7a02 */ /* 0x000fe40000000f00 */
[----:B------:R-:W-:Y:S02]  /*1570*/  LEA R12, P3, R11, R206, 0x6 ;  /* 0x000000ce0b0c7211 */ /* 0x000fe400078630ff */
[----:B------:R-:W-:Y:S02]  /*1580*/  MOV R17, c[0x0][0x194] ;  /* 0x0000650000117a02 */ /* 0x000fe40000000f00 */
[----:B------:R-:W-:-:S02]  /*1590*/  LEA R10, P2, R9, R208, 0x6 ;  /* 0x000000d0090a7211 */ /* 0x000fc400078430ff */
[----:B------:R-:W-:Y:S02]  /*15a0*/  MOV R15, c[0x0][0x1a0] ;  /* 0x00006800000f7a02 */ /* 0x000fe40000000f00 */
[C---:B------:R-:W-:Y:S01]  /*15b0*/  LEA R8, P1, R0.reuse, R4, 0x6 ;  /* 0x0000000400087211 */ /* 0x040fe200078230ff */
[----:B------:R-:W-:Y:S01]  /*15c0*/  IMAD.MOV.U32 R18, RZ, RZ, c[0x0][0x1a4] ;  /* 0x00006900ff127624 */ /* 0x000fe200078e00ff */
[----:B------:R-:W-:Y:S02]  /*15d0*/  LEA.HI.X R13, R11, R207, R13, 0x6, P3 ;  /* 0x000000cf0b0d7211 */ /* 0x000fe400018f340d */
[----:B------:R-:W-:Y:S02]  /*15e0*/  LEA.HI.X R11, R9, R209, R17, 0x6, P2 ;  /* 0x000000d1090b7211 */ /* 0x000fe400010f3411 */
[----:B------:R-:W-:Y:S02]  /*15f0*/  LEA R14, P4, R15, R6, 0x6 ;  /* 0x000000060f0e7211 */ /* 0x000fe400078830ff */
[----:B------:R-:W-:-:S02]  /*1600*/  LEA.HI.X R9, R0, R5, R16, 0x6, P1 ;  /* 0x0000000500097211 */ /* 0x000fc400008f3410 */
[----:B------:R-:W-:Y:S02]  /*1610*/  LEA.HI.X R15, R15, R7, R18, 0x6, P4 ;  /* 0x000000070f0f7211 */ /* 0x000fe400020f3412 */
        /* <DEDUP_REMOVED lines=28> */
[----:B--2---:R-:W-:-:S02]  /*17e0*/  SHF.R.S32.HI R0, RZ, 0x1f, R25 ;  /* 0x0000001fff007819 */ /* 0x004fc40000011419 */
[C---:B---3--:R-:W-:Y:S02]  /*17f0*/  SHF.L.U32 R211, R24.reuse, 0x1, RZ ;  /* 0x0000000118d37819 */ /* 0x048fe400000006ff */
[----:B------:R-:W-:Y:S02]  /*1800*/  IADD3 R16, R24, 0x2000, RZ ;  /* 0x0000200018107810 */ /* 0x000fe40007ffe0ff */
[----:B------:R-:W-:Y:S01]  /*1810*/  SHF.L.U64.HI R231, R25, 0x2, R0 ;  /* 0x0000000219e77819 */ /* 0x000fe20000010200 */
[----:B------:R-:W-:Y:S01]  /*1820*/  @!PT LDS RZ, [RZ] ;  /* 0x00000000fffff984 */ /* 0x000fe20000000800 */
[----:B------:R-:W-:Y:S01]  /*1830*/  @!PT LDS RZ, [RZ] ;  /* 0x00000000fffff984 */ /* 0x000fe20000000800 */
[----:B------:R-:W-:Y:S01]  /*1840*/  @!PT LDS RZ, [RZ] ;  /* 0x00000000fffff984 */ /* 0x000fe20000000800 */
[----:B------:R1:W-:Y:S01]  /*1850*/  LDGSTS.E.BYPASS.LTC128B.128 [R211+0x10000], [R6.64] ;  /* 0x1000000006d37fae */ /* 0x0003e2000b901d50 */
[----:B------:R-:W-:-:S03]  /*1860*/  SEL R0, R16, R24, !P0 ;  /* 0x0000001810007207 */ /* 0x000fc60004000000 */
[----:B------:R-:W2:Y:S01]  /*1870*/  S2R R24, SR_TID.X ;  /* 0x0000000000187919 */ /* 0x000ea20000002100 */
[----:B------:R-:W-:-:S03]  /*1880*/  SHF.L.U32 R234, R25, 0x2, RZ ;  /* 0x0000000219ea7819 */ /* 0x000fc600000006ff */
[----:B------:R1:W-:Y:S01]  /*1890*/  LDGSTS.E.BYPASS.LTC128B.128 [R211+0x12000], [R6.64+0x80] ;  /* 0x1200008006d37fae */ /* 0x0003e2000b901d50 */
[----:B------:R-:W-:-:S03]  /*18a0*/  SHF.L.U32 R210, R0, 0x1, RZ ;  /* 0x0000000100d27819 */ /* 0x000fc600000006ff */
[----:B------:R3:W-:Y:S04]  /*18b0*/  LDGSTS.E.BYPASS.LTC128B.128 [R211+0x11000], [R14.64] ;  /* 0x110000000ed37fae */ /* 0x0007e8000b901d50 */
[----:B------:R3:W-:Y:S04]  /*18c0*/  LDGSTS.E.BYPASS.LTC128B.128 [R211+0x13000], [R14.64+0x80] ;  /* 0x130000800ed37fae */ /* 0x0007e8000b901d50 */
[----:B------:R-:W0:Y:S04]  /*18d0*/  LDGDEPBAR ;  /* 0x00000000000079af */ /* 0x000e280000000000 */
[----:B------:R-:W4:Y:S04]  /*18e0*/  S2R R25, SR_TID.X ;  /* 0x0000000000197919 */ /* 0x000f280000002100 */
        /* <DEDUP_REMOVED lines=13> */
[----:B--2---:R-:W-:-:S02]  /*19c0*/  SHF.R.S32.HI R24, RZ, 0x1f, R24 ;  /* 0x0000001fff187819 */ /* 0x004fc40000011418 */
[----:B-1----:R-:W-:Y:S02]  /*19d0*/  IADD3 R6, P1, R234, R222, RZ ;  /* 0x000000deea067210 */ /* 0x002fe40007f3e0ff */
[----:B----4-:R-:W-:-:S04]  /*19e0*/  LEA.HI R24, R24, R25, RZ, 0x5 ;  /* 0x0000001918187211 */ /* 0x010fc800078f28ff */
[----:B------:R-:W-:Y:S01]  /*19f0*/  SHF.R.S32.HI R24, RZ, 0x5, R24 ;  /* 0x00000005ff187819 */ /* 0x000fe20000011418 */
[----:B------:R-:W-:-:S04]  /*1a00*/  IMAD.X R7, R231, 0x1, R221, P1 ;  /* 0x00000001e7077824 */ /* 0x000fc800008e06dd */
[----:B------:R-:W-:Y:S01]  /*1a10*/  IMAD R0, R24, UR10, R56 ;  /* 0x0000000a18007c24 */ /* 0x000fe2000f8e0238 */
[----:B------:R1:W5:Y:S01]  /*1a20*/  LDG.E R218, [R6.64] ;  /* 0x0000001006da7981 */ /* 0x000362000c1e1900 */
[----:B---3--:R-:W-:-:S03]  /*1a30*/  IMAD.WIDE R4, R52, c[0x0][0x224], R2 ;  /* 0x0000890034047a25 */ /* 0x008fc600078e0202 */
[----:B------:R-:W-:Y:S02]  /*1a40*/  IADD3 R3, P2, P1, R0, UR9, R26 ;  /* 0x0000000900037c10 */ /* 0x000fe4000f95e01a */
[----:B------:R-:W-:Y:S01]  /*1a50*/  SHF.R.S32.HI R0, RZ, 0x1f, R0 ;  /* 0x0000001fff007819 */ /* 0x000fe20000011400 */
[----:B------:R-:W-:-:S04]  /*1a60*/  DEPBAR.LE SB0, 0x1 ;  /* 0x000080400000791a */ /* 0x000fc80000000000 */
[----:B-1----:R1:W5:Y:S04]  /*1a70*/  LDG.E R7, [R6.64+0x20] ;  /* 0x0000201006077981 */ /* 0x002368000c1e1900 */
[----:B------:R-:W-:Y:S01]  /*1a80*/  BAR.SYNC.DEFER_BLOCKING 0x0 ;  /* 0x0000000000007b1d */ /* 0x000fe20000010000 */
[----:B-1----:R-:W-:Y:S02]  /*1a90*/  IADD3.X R6, R0, UR8, R27, P2, P1 ;  /* 0x0000000800067c10 */ /* 0x002fe400097e241b */
[----:B------:R-:W-:-:S03]  /*1aa0*/  IADD3 R0, P2, R4, R21, RZ ;  /* 0x0000001504007210 */ /* 0x000fc60007f5e0ff */
[----:B------:R1:W2:Y:S01]  /*1ab0*/  LDSM.16.M88.4 R104, [R194+0x10000] ;  /* 0x01000000c268783b */ /* 0x0002a20000000200 */
        /* <DEDUP_REMOVED lines=10> */
[C---:B------:R-:W-:Y:S02]  /*1b60*/  LEA R204, P1, R4.reuse, c[0x0][0x350], 0x2 ;  /* 0x0000d40004cc7a11 */ /* 0x040fe400078210ff */
[----:B------:R1:W1:Y:S02]  /*1b70*/  LDSM.16.M88.4 R120, [R192+0x10000] ;  /* 0x01000000c078783b */ /* 0x0002640000000200 */
[----:B------:R-:W-:Y:S02]  /*1b80*/  IADD3 R0, R5, R3, RZ ;  /* 0x0000000305007210 */ /* 0x000fe40007ffe0ff */
[----:B------:R1:W1:Y:S01]  /*1b90*/  LDSM.16.M88.4 R124, [R192+0x10800] ;  /* 0x01080000c07c783b */ /* 0x0002620000000200 */
[----:B------:R-:W-:Y:S01]  /*1ba0*/  CS2R R28, SRZ ;  /* 0x00000000001c7805 */ /* 0x000fe2000001ff00 */
[----:B------:R-:W-:-:S02]  /*1bb0*/  LEA.HI.X R205, R4, c[0x0][0x354], R0, 0x2, P1 ;  /* 0x0000d50004cd7a11 */ /* 0x000fc400008f1400 */
        /* <DEDUP_REMOVED lines=12> */
[----:B------:R1:W1:Y:S04]  /*1c80*/  LDSM.16.M88.4 R156, [R192+0x12800] ;  /* 0x01280000c09c783b */ /* 0x0002680000000200 */
[----:B------:R1:W1:Y:S04]  /*1c90*/  LDSM.16.M88.4 R160, [R199+0x12000] ;  /* 0x01200000c7a0783b */ /* 0x0002680000000200 */
[----:B------:R1:W1:Y:S01]  /*1ca0*/  LDSM.16.M88.4 R164, [R199+0x12800] ;  /* 0x01280000c7a4783b */ /* 0x0002620000000200 */
[----:B------:R-:W-:Y:S05]  /*1cb0*/  @!P2 BRA `(.L_x_928) ;  /* 0x00002d600000a947 */ /* 0x000fea0003800000 */
[----:B--234-:R-:W-:Y:S01]  /*1cc0*/  IMAD.MOV.U32 R232, RZ, RZ, c[0x0][0x308] ;  /* 0x0000c200ffe87624 */ /* 0x01cfe200078e00ff */
[----:B------:R-:W2:Y:S01]  /*1cd0*/  LDL R8, [R1+0x28] ;  /* 0x0000280001087983 */ /* 0x000ea20000100800 */
[----:B------:R-:W-:-:S05]  /*1ce0*/  IMAD.MOV.U32 R233, RZ, RZ, c[0x0][0x30c] ;  /* 0x0000c300ffe97624 */ /* 0x000fca00078e00ff */
[----:B------:R3:W4:Y:S04]  /*1cf0*/  LDG.E.64 R2, [R232.64+0x8] ;  /* 0x00000810e8027981 */ /* 0x000728000c1e1b00 */
[----:B---3--:R-:W3:Y:S01]  /*1d00*/  LDG.E.64 R232, [R232.64] ;  /* 0x00000010e8e87981 */ /* 0x008ee2000c1e1b00 */
[----:B------:R-:W-:Y:S02]  /*1d10*/  IMAD R0, R52, c[0x0][0x1c0], R53 ;  /* 0x0000700034007a24 */ /* 0x000fe400078e0235 */
[----:B------:R-:W-:Y:S01]  /*1d20*/  IMAD.MOV.U32 R220, RZ, RZ, R4 ;  /* 0x000000ffffdc7224 */ /* 0x000fe200078e0004 */
[----:B------:R-:W1:Y:S01]  /*1d30*/  S2R R9, SR_TID.X ;  /* 0x0000000000097919 */ /* 0x000e620000002100 */
[----:B------:R-:W-:Y:S02]  /*1d40*/  IMAD.SHL.U32 R0, R0, 0x20, RZ ;  /* 0x0000002000007824 */ /* 0x000fe400078e00ff */
[----:B------:R-:W-:-:S02]  /*1d50*/  IMAD.MOV.U32 R219, RZ, RZ, R5 ;  /* 0x000000ffffdb7224 */ /* 0x000fc400078e0005 */
[----:B-----5:R-:W-:Y:S01]  /*1d60*/  IMAD.MOV.U32 R217, RZ, RZ, R7 ;  /* 0x000000ffffd97224 */ /* 0x020fe200078e0007 */
[----:B------:R-:W-:Y:S01]  /*1d70*/  SHF.R.S32.HI R245, RZ, 0x1f, R0 ;  /* 0x0000001ffff57819 */ /* 0x000fe20000011400 */
[----:B------:R-:W-:Y:S01]  /*1d80*/  IMAD.MOV.U32 R95, RZ, RZ, RZ ;  /* 0x000000ffff5f7224 */ /* 0x000fe200078e00ff */
[----:B----4-:R-:W-:Y:S02]  /*1d90*/  IADD3 R238, P2, P1, R0, R2, R56 ;  /* 0x0000000200ee7210 */ /* 0x010fe4000795e038 */
[----:B------:R-:W-:Y:S02]  /*1da0*/  IADD3 R2, R198, 0x2000, RZ ;  /* 0x00002000c6027810 */ /* 0x000fe40007ffe0ff */
[----:B--2---:R-:W-:Y:S02]  /*1db0*/  IADD3.X R245, R245, R3, R8, P2, P1 ;  /* 0x00000003f5f57210 */ /* 0x004fe400017e2408 */
[----:B------:R-:W2:Y:S01]  /*1dc0*/  S2R R8, SR_TID.X ;  /* 0x0000000000087919 */ /* 0x000ea20000002100 */
[----:B------:R-:W-:-:S02]  /*1dd0*/  IADD3 R0, R200, 0x2000, RZ ;  /* 0x00002000c8007810 */ /* 0x000fc40007ffe0ff */
[----:B------:R-:W-:Y:S02]  /*1de0*/  SEL R2, R2, R198, !P0 ;  /* 0x000000c602027207 */ /* 0x000fe40004000000 */
[----:B------:R-:W-:-:S03]  /*1df0*/  SEL R0, R0, R200, !P0 ;  /* 0x000000c800007207 */ /* 0x000fc60004000000 */
[----:B------:R-:W-:Y:S02]  /*1e00*/  IMAD.SHL.U32 R188, R2, 0x2, RZ ;  /* 0x0000000202bc7824 */ /* 0x000fe400078e00ff */
[----:B------:R-:W-:Y:S01]  /*1e10*/  IMAD.SHL.U32 R191, R0, 0x2, RZ ;  /* 0x0000000200bf7824 */ /* 0x000fe200078e00ff */
[----:B--2---:R-:W-:-:S04]  /*1e20*/  SHF.R.S32.HI R8, RZ, 0x1f, R8 ;  /* 0x0000001fff087819 */ /* 0x004fc80000011408 */
[----:B-1----:R-:W-:-:S04]  /*1e30*/  LEA.HI R8, R8, R9, RZ, 0x7 ;  /* 0x0000000908087211 */ /* 0x002fc800078f38ff */
[----:B------:R-:W-:-:S05]  /*1e40*/  SHF.R.S32.HI R8, RZ, 0x7, R8 ;  /* 0x00000007ff087819 */ /* 0x000fca0000011408 */
[----:B------:R-:W-:-:S05]  /*1e50*/  IMAD R3, R55, 0x2, R8 ;  /* 0x0000000237037824 */ /* 0x000fca00078e0208 */
[----:B---3--:R-:W-:Y:S02]  /*1e60*/  LOP3.LUT R3, R233, R3, RZ, 0x3c, !PT ;  /* 0x00000003e9037212 */ /* 0x008fe400078e3cff */
[----:B------:R-:W-:Y:S01]  /*1e70*/  IMAD.MOV.U32 R0, RZ, RZ, c[0x0][0x22c] ;  /* 0x00008b00ff007624 */ /* 0x000fe200078e00ff */
[----:B------:R-:W-:Y:S01]  /*1e80*/  IADD3 R5, R232, -0x4ab325aa, RZ ;  /* 0xb54cda56e8057810 */ /* 0x000fe20007ffe0ff */
[----:B------:R-:W-:Y:S01]  /*1e90*/  IMAD.WIDE.U32 R238, R238, -0x2daee0ad, RZ ;  /* 0xd2511f53eeee7825 */ /* 0x000fe200078e00ff */
[C---:B------:R-:W-:Y:S02]  /*1ea0*/  IADD3 R4, R232.reuse, 0x1715609d, RZ ;  /* 0x1715609de8047810 */ /* 0x040fe40007ffe0ff */
[----:B------:R-:W-:Y:S01]  /*1eb0*/  IADD3 R5, R232, -0x255992d5, RZ ;  /* 0xdaa66d2be8057810 */ /* 0x000fe20007ffe0ff */
[----:B------:R-:W-:Y:S01]  /*1ec0*/  IMAD R0, R0, c[0x0][0x1c0], RZ ;  /* 0x0000700000007a24 */ /* 0x000fe200078e02ff */
[----:B------:R-:W-:Y:S01]  /*1ed0*/  IADD3 R2, R232, 0x78dde6e4, RZ ;  /* 0x78dde6e4e8027810 */ /* 0x000fe20007ffe0ff */
[----:B------:R-:W-:Y:S01]  /*1ee0*/  IMAD.SHL.U32 R195, R200, 0x2, RZ ;  /* 0x00000002c8c37824 */ /* 0x000fe200078e00ff */
[----:B------:R-:W-:Y:S01]  /*1ef0*/  IADD3 R4, R232, 0x3c6ef372, RZ ;  /* 0x3c6ef372e8047810 */ /* 0x000fe20007ffe0ff */
[C---:B------:R-:W-:Y:S01]  /*1f00*/  IMAD.SHL.U32 R212, R0.reuse, 0x8, RZ ;  /* 0x0000000800d47824 */ /* 0x040fe200078e00ff */
[----:B------:R-:W-:Y:S01]  /*1f10*/  SHF.L.U32 R246, R0, 0x4, RZ ;  /* 0x0000000400f67819 */ /* 0x000fe200000006ff */
[----:B------:R-:W-:Y:S01]  /*1f20*/  IMAD.MOV.U32 R202, RZ, RZ, 0x20 ;  /* 0x00000020ffca7424 */ /* 0x000fe200078e00ff */
[----:B------:R-:W-:Y:S01]  /*1f30*/  IADD3 R2, R232, -0x61c88647, RZ ;  /* 0x9e3779b9e8027810 */ /* 0x000fe20007ffe0ff */
[----:B------:R-:W-:Y:S01]  /*1f40*/  IMAD.MOV.U32 R201, RZ, RZ, 0x40 ;  /* 0x00000040ffc97424 */ /* 0x000fe200078e00ff */
[----:B------:R-:W-:-:S02]  /*1f50*/  IADD3 R5, R246, 0x20, RZ ;  /* 0x00000020f6057810 */ /* 0x000fc40007ffe0ff */
[C---:B------:R-:W-:Y:S02]  /*1f60*/  IADD3 R4, R246.reuse, 0x40, RZ ;  /* 0x00000040f6047810 */ /* 0x040fe40007ffe0ff */
[----:B------:R-:W-:Y:S01]  /*1f70*/  IADD3 R2, R246, 0x60, RZ ;  /* 0x00000060f6027810 */ /* 0x000fe20007ffe0ff */
[C---:B------:R-:W-:Y:S01]  /*1f80*/  IMAD.IADD R249, R212.reuse, 0x1, R5 ;  /* 0x00000001d4f97824 */ /* 0x040fe200078e0205 */
[----:B------:R-:W-:Y:S01]  /*1f90*/  LOP3.LUT R3, R3, R239, RZ, 0x3c, !PT ;  /* 0x000000ef03037212 */ /* 0x000fe200078e3cff */
[C---:B------:R-:W-:Y:S01]  /*1fa0*/  IMAD.IADD R248, R212.reuse, 0x1, R4 ;  /* 0x00000001d4f87824 */ /* 0x040fe200078e0204 */
[C---:B------:R-:W-:Y:S01]  /*1fb0*/  IADD3 R247, R212.reuse, R2, RZ ;  /* 0x00000002d4f77210 */ /* 0x040fe20007ffe0ff */
[C---:B------:R-:W-:Y:S01]  /*1fc0*/  IMAD.IADD R5, R212.reuse, 0x1, R249 ;  /* 0x00000001d4057824 */ /* 0x040fe200078e02f9 */
[C---:B------:R-:W-:Y:S01]  /*1fd0*/  IADD3 R244, R233.reuse, 0x646e171e, RZ ;  /* 0x646e171ee9f47810 */ /* 0x040fe20007ffe0ff */
[C---:B------:R-:W-:Y:S01]  /*1fe0*/  IMAD.IADD R4, R212.reuse, 0x1, R248 ;  /* 0x00000001d4047824 */ /* 0x040fe200078e02f8 */
[C---:B------:R-:W-:Y:S01]  /*1ff0*/  IADD3 R243, R233.reuse, -0x56f99767, RZ ;  /* 0xa9066899e9f37810 */ /* 0x040fe20007ffe0ff */
[C---:B------:R-:W-:Y:S01]  /*2000*/  IMAD.IADD R2, R212.reuse, 0x1, R247 ;  /* 0x00000001d4027824 */ /* 0x040fe200078e02f7 */
[C---:B------:R-:W-:Y:S01]  /*2010*/  IADD3 R230, R212.reuse, R5, RZ ;  /* 0x00000005d4e67210 */ /* 0x040fe20007ffe0ff */
[C---:B------:R-:W-:Y:S01]  /*2020*/  IMAD.IADD R228, R212.reuse, 0x1, R4 ;  /* 0x00000001d4e47824 */ /* 0x040fe200078e0204 */
[C---:B------:R-:W-:Y:S01]  /*2030*/  IADD3 R242, R233.reuse, -0x126145ec, RZ ;  /* 0xed9eba14e9f27810 */ /* 0x040fe20007ffe0ff */
[C---:B------:R-:W-:Y:S01]  /*2040*/  IMAD.IADD R226, R212.reuse, 0x1, R2 ;  /* 0x00000001d4e27824 */ /* 0x040fe200078e0202 */
[C---:B------:R-:W-:Y:S01]  /*2050*/  IADD3 R241, R233.reuse, 0x32370b8f, RZ ;  /* 0x32370b8fe9f17810 */ /* 0x040fe20007ffe0ff */
[C---:B------:R-:W-:Y:S01]  /*2060*/  IMAD.IADD R229, R212.reuse, 0x1, R230 ;  /* 0x00000001d4e57824 */ /* 0x040fe200078e02e6 */
[C---:B------:R-:W-:Y:S01]  /*2070*/  IADD3 R227, R212.reuse, R228, RZ ;  /* 0x000000e4d4e37210 */ /* 0x040fe20007ffe0ff */
[----:B------:R-:W-:Y:S01]  /*2080*/  IMAD.IADD R223, R212, 0x1, R226 ;  /* 0x00000001d4df7824 */ /* 0x000fe200078e02e2 */
[----:B------:R-:W-:Y:S01]  /*2090*/  IADD3 R240, R233, 0x76cf5d0a, RZ ;  /* 0x76cf5d0ae9f07810 */ /* 0x000fe20007ffe0ff */
[----:B------:R-:W-:Y:S01]  /*20a0*/  IMAD.WIDE.U32 R224, R3, -0x326172a9, RZ ;  /* 0xcd9e8d5703e07825 */ /* 0x000fe200078e00ff */
[----:B------:R-:W-:-:S02]  /*20b0*/  IADD3 R237, R233, -0x4498517b, RZ ;  /* 0xbb67ae85e9ed7810 */ /* 0x000fc40007ffe0ff */
[C---:B------:R-:W-:Y:S01]  /*20c0*/  IADD3 R235, R212.reuse, R227, RZ ;  /* 0x000000e3d4eb7210 */ /* 0x040fe20007ffe0ff */
[C---:B------:R-:W-:Y:S02]  /*20d0*/  IMAD.IADD R236, R212.reuse, 0x1, R229 ;  /* 0x00000001d4ec7824 */ /* 0x040fe400078e02e5 */
[----:B------:R-:W-:Y:S02]  /*20e0*/  IMAD.IADD R233, R212, 0x1, R223 ;  /* 0x00000001d4e97824 */ /* 0x000fe400078e02df */
.L_x_931:
[----:B------:R-:W2:Y:S01]  /*20f0*/  LDL R0, [R1] ;  /* 0x0000000001007983 */ /* 0x000ea20000100800 */
[----:B------:R-:W-:Y:S01]  /*2100*/  IADD3 R171, R232, -0x61c88647, RZ ;  /* 0x9e3779b9e8ab7810 */ /* 0x000fe20007ffe0ff */
[----:B------:R-:W-:Y:S02]  /*2110*/  ULDC.U8 UR4, c[0x0][0x2d8] ;  /* 0x0000b60000047ab9 */ /* 0x000fe40000000000 */
[----:B------:R-:W0:Y:S01]  /*2120*/  LDGDEPBAR ;  /* 0x00000000000079af */ /* 0x000e220000000000 */
[----:B--2---:R-:W-:Y:S01]  /*2130*/  R2P PR, R0, 0x6 ;  /* 0x0000000600007804 */ /* 0x004fe20000000000 */
[----:B------:R-:W-:Y:S06]  /*2140*/  DEPBAR.LE SB0, 0x0 ;  /* 0x000080000000791a */ /* 0x000fec0000000000 */
[----:B------:R-:W-:Y:S01]  /*2150*/  BAR.SYNC.DEFER_BLOCKING 0x0 ;  /* 0x0000000000007b1d */ /* 0x000fe20000010000 */
[----:B------:R-:W-:Y:S02]  /*2160*/  SEL R168, R202, 0xffffffe0, !P1 ;  /* 0xffffffe0caa87807 */ /* 0x000fe40004800000 */
[----:B------:R-:W-:Y:S02]  /*2170*/  SEL R185, R201, 0xffffffc0, !P2 ;  /* 0xffffffc0c9b97807 */ /* 0x000fe40005000000 */
[----:B-----5:R-:W-:Y:S01]  /*2180*/  FSETP.NEU.FTZ.AND P0, PT, R218, -INF , PT ;  /* 0xff800000da00780b */ /* 0x020fe20003f1d000 */
[C---:B------:R-:W-:Y:S02]  /*2190*/  IMAD.IADD R0, R191.reuse, 0x1, R168 ;  /* 0x00000001bf007824 */ /* 0x040fe400078e02a8 */
[----:B------:R-:W-:Y:S02]  /*21a0*/  IMAD.IADD R3, R191, 0x1, R185 ;  /* 0x00000001bf037824 */ /* 0x000fe400078e02b9 */
[----:B------:R-:W-:Y:S01]  /*21b0*/  IMAD.IADD R2, R185, 0x1, R0 ;  /* 0x00000001b9027824 */ /* 0x000fe200078e0200 */
        /* <DEDUP_REMOVED lines=17> */
[----:B------:R-:W-:Y:S07]  /*22d0*/  LDSM.16.M88.4 R64, [R196+0xc000] ;  /* 0x00c00000c440783b */ /* 0x000fee0000000200 */
[C---:B-1----:R-:W-:Y:S01]  /*22e0*/  HMMA.16816.F32.BF16 R4, R52.reuse, R100, R4 ;  /* 0x000000643404723c */ /* 0x042fe20000041804 */
[----:B------:R-:W1:Y:S07]  /*22f0*/  LDSM.16.M88.4 R56, [R2] ;  /* 0x000000000238783b */ /* 0x000e6e0000000200 */
        /* <DEDUP_REMOVED lines=11> */
[----:B------:R3:W-:Y:S07]  /*23b0*/  LDSM.16.M88.4 R56, [R0+0x2000] ;  /* 0x002000000038783b */ /* 0x0007ee0000000200 */
[C---:B--2---:R-:W-:Y:S01]  /*23c0*/  HMMA.16816.F32.BF16 R4, R52.reuse, R60, R4 ;  /* 0x0000003c3404723c */ /* 0x044fe20000041804 */
[----:B------:R-:W2:Y:S07]  /*23d0*/  LDSM.16.M88.4 R100, [R193+0xe000] ;  /* 0x00e00000c164783b */ /* 0x000eae0000000200 */
[C---:B------:R-:W-:Y:S01]  /*23e0*/  HMMA.16816.F32.BF16 R8, R52.reuse, R62, R8 ;  /* 0x0000003e3408723c */ /* 0x040fe20000041808 */
[----:B------:R-:W4:Y:S03]  /*23f0*/  LDSM.16.M88.4 R60, [R193+0xe800] ;  /* 0x00e80000c13c783b */ /* 0x000f260000000200 */
[C---:B---3--:R-:W-:Y:S04]  /*2400*/  FMUL.FTZ R0, R217.reuse, 1.4426950216293334961 ;  /* 0x3fb8aa3bd9007820 */ /* 0x048fe80000410000 */
[C---:B-1----:R-:W-:Y:S08]  /*2410*/  HMMA.16816.F32.BF16 R12, R52.reuse, R64, R12 ;  /* 0x00000040340c723c */ /* 0x042ff0000004180c */
[----:B------:R-:W-:Y:S01]  /*2420*/  HMMA.16816.F32.BF16 R16, R52, R66, R16 ;  /* 0x000000423410723c */ /* 0x000fe20000041810 */
[----:B------:R1:W-:Y:S08]  /*2430*/  LDSM.16.M88.4 R52, [R3+0x2000] ;  /* 0x002000000334783b */ /* 0x0003f00000000200 */
[----:B------:R-:W3:Y:S01]  /*2440*/  LDSM.16.M88.4 R64, [R192+0xe000] ;  /* 0x00e00000c040783b */ /* 0x000ee20000000200 */
[C---:B--2---:R-:W-:Y:S08]  /*2450*/  HMMA.16816.F32.BF16 R4, R56.reuse, R100, R4 ;  /* 0x000000643804723c */ /* 0x044ff00000041804 */
[C---:B------:R-:W-:Y:S01]  /*2460*/  HMMA.16816.F32.BF16 R8, R56.reuse, R102, R8 ;  /* 0x000000663808723c */ /* 0x040fe20000041808 */
[----:B------:R-:W-:Y:S03]  /*2470*/  LDSM.16.M88.4 R100, [R196+0xe000] ;  /* 0x00e00000c464783b */ /* 0x000fe60000000200 */
[----:B-1----:R-:W-:Y:S04]  /*2480*/  IADD3 R3, R232, -0x4ab325aa, RZ ;  /* 0xb54cda56e8037810 */ /* 0x002fe80007ffe0ff */
[C---:B----4-:R-:W-:Y:S08]  /*2490*/  HMMA.16816.F32.BF16 R12, R56.reuse, R60, R12 ;  /* 0x0000003c380c723c */ /* 0x050ff0000004180c */
[----:B------:R-:W-:Y:S01]  /*24a0*/  HMMA.16816.F32.BF16 R16, R56, R62, R16 ;  /* 0x0000003e3810723c */ /* 0x000fe20000041810 */
[----:B------:R-:W1:Y:S07]  /*24b0*/  LDSM.16.M88.4 R56, [R192+0xe800] ;  /* 0x00e80000c038783b */ /* 0x000e6e0000000200 */
[C---:B---3--:R-:W-:Y:S01]  /*24c0*/  HMMA.16816.F32.BF16 R4, R52.reuse, R64, R4 ;  /* 0x000000403404723c */ /* 0x048fe20000041804 */
[----:B------:R2:W3:Y:S07]  /*24d0*/  LDSM.16.M88.4 R60, [R2+0x2000] ;  /* 0x00200000023c783b */ /* 0x0004ee0000000200 */
[C---:B------:R-:W-:Y:S04]  /*24e0*/  HMMA.16816.F32.BF16 R8, R52.reuse, R66, R8 ;  /* 0x000000423408723c */ /* 0x040fe80000041808 */
[----:B--2---:R-:W-:Y:S05]  /*24f0*/  FMUL.FTZ R2, R218, 1.4426950216293334961 ;  /* 0x3fb8aa3bda027820 */ /* 0x004fea0000410000 */
[----:B------:R-:W-:Y:S02]  /*2500*/  FSEL R2, R2, RZ, P0 ;  /* 0x000000ff02027208 */ /* 0x000fe40000000000 */
[----:B------:R-:W-:Y:S01]  /*2510*/  FSETP.NEU.FTZ.AND P0, PT, R217, -INF , PT ;  /* 0xff800000d900780b */ /* 0x000fe20003f1d000 */
[C---:B-1----:R-:W-:Y:S03]  /*2520*/  HMMA.16816.F32.BF16 R12, R52.reuse, R56, R12 ;  /* 0x00000038340c723c */ /* 0x042fe6000004180c */
[----:B------:R-:W-:Y:S04]  /*2530*/  FSEL R0, R0, RZ, P0 ;  /* 0x000000ff00007208 */ /* 0x000fe80000000000 */
[----:B------:R-:W-:Y:S01]  /*2540*/  IMAD R56, R203, 0x4, R252 ;  /* 0x00000004cb387824 */ /* 0x000fe200078e02fc */
[----:B------:R-:W-:Y:S01]  /*2550*/  HMMA.16816.F32.BF16 R16, R52, R58, R16 ;  /* 0x0000003a3410723c */ /* 0x000fe20000041810 */
[----:B------:R-:W1:Y:S03]  /*2560*/  LDSM.16.M88.4 R52, [R196+0xe800] ;  /* 0x00e80000c434783b */ /* 0x000e660000000200 */
[----:B------:R-:W-:Y:S04]  /*2570*/  IMAD.WIDE.U32 R56, R56, -0x326172a9, RZ ;  /* 0xcd9e8d5738387825 */ /* 0x000fe800078e00ff */
[C---:B---3--:R-:W-:Y:S05]  /*2580*/  HMMA.16816.F32.BF16 R4, R60.reuse, R100, R4 ;  /* 0x000000643c04723c */ /* 0x048fea0000041804 */
[----:B------:R-:W-:Y:S02]  /*2590*/  LOP3.LUT R56, R225, R56, R171, 0x96, !PT ;  /* 0x00000038e1387212 */ /* 0x000fe400078e96ab */
[----:B------:R-:W-:Y:S01]  /*25a0*/  IADD3 R171, R232, 0x3c6ef372, RZ ;  /* 0x3c6ef372e8ab7810 */ /* 0x000fe20007ffe0ff */
[C---:B------:R-:W-:Y:S11]  /*25b0*/  HMMA.16816.F32.BF16 R8, R60.reuse, R102, R8 ;  /* 0x000000663c08723c */ /* 0x040ff60000041808 */
[----:B------:R-:W-:Y:S05]  /*25c0*/  @!UPT UIADD3 URZ, URZ, URZ, URZ ;  /* 0x0000003f3f3ff290 */ /* 0x000fea000fffe03f */
[--C-:B------:R-:W-:Y:S02]  /*25d0*/  FFMA.FTZ R4, R4, c[0x0][0x23c], -R2.reuse ;  /* 0x00008f0004047a23 */ /* 0x100fe40000010802 */
[----:B------:R-:W-:Y:S02]  /*25e0*/  FFMA.FTZ R5, R5, c[0x0][0x23c], -R2 ;  /* 0x00008f0005057a23 */ /* 0x000fe40000010802 */
[----:B------:R2:W3:Y:S01]  /*25f0*/  MUFU.EX2 R170, R4 ;  /* 0x0000000400aa7308 */ /* 0x0004e20000000800 */
[--C-:B------:R-:W-:Y:S02]  /*2600*/  FFMA.FTZ R6, R6, c[0x0][0x23c], -R0.reuse ;  /* 0x00008f0006067a23 */ /* 0x100fe40000010800 */
[----:B------:R-:W-:Y:S01]  /*2610*/  FFMA.FTZ R7, R7, c[0x0][0x23c], -R0 ;  /* 0x00008f0007077a23 */ /* 0x000fe20000010800 */
[C---:B-1----:R-:W-:Y:S03]  /*2620*/  HMMA.16816.F32.BF16 R12, R60.reuse, R52, R12 ;  /* 0x000000343c0c723c */ /* 0x042fe6000004180c */
[----:B------:R-:W-:Y:S03]  /*2630*/  FFMA.FTZ R8, R8, c[0x0][0x23c], -R2 ;  /* 0x00008f0008087a23 */ /* 0x000fe60000010802 */
[----:B------:R1:W4:Y:S01]  /*2640*/  MUFU.EX2 R169, R5 ;  /* 0x0000000500a97308 */ /* 0x0003220000000800 */
[--C-:B------:R-:W-:Y:S01]  /*2650*/  FFMA.FTZ R10, R10, c[0x0][0x23c], -R0.reuse ;  /* 0x00008f000a0a7a23 */ /* 0x100fe20000010800 */
[----:B------:R-:W-:Y:S04]  /*2660*/  HMMA.16816.F32.BF16 R16, R60, R54, R16 ;  /* 0x000000363c10723c */ /* 0x000fe80000041810 */
[----:B------:R-:W-:Y:S02]  /*2670*/  FFMA.FTZ R11, R11, c[0x0][0x23c], -R0 ;  /* 0x00008f000b0b7a23 */ /* 0x000fe40000010800 */
[----:B------:R-:W-:Y:S02]  /*2680*/  FFMA.FTZ R100, R9, c[0x0][0x23c], -R2 ;  /* 0x00008f0009647a23 */ /* 0x000fe40000010802 */
[----:B------:R5:W-:Y:S01]  /*2690*/  MUFU.EX2 R103, R6 ;  /* 0x0000000600677308 */ /* 0x000be20000000800 */
[----:B--2---:R-:W-:Y:S03]  /*26a0*/  LOP3.LUT R4, R57, R245, R232, 0x96, !PT ;  /* 0x000000f539047212 */ /* 0x004fe600078e96e8 */
[----:B------:R-:W-:Y:S06]  /*26b0*/  IMAD.WIDE.U32 R56, R56, -0x2daee0ad, RZ ;  /* 0xd2511f5338387825 */ /* 0x000fec00078e00ff */
[----:B------:R2:W-:Y:S01]  /*26c0*/  MUFU.EX2 R102, R7 ;  /* 0x0000000700667308 */ /* 0x0005e20000000800 */
[--C-:B------:R-:W-:Y:S02]  /*26d0*/  FFMA.FTZ R12, R12, c[0x0][0x23c], -R2.reuse ;  /* 0x00008f000c0c7a23 */ /* 0x100fe40000010802 */
[--C-:B------:R-:W-:Y:S02]  /*26e0*/  FFMA.FTZ R13, R13, c[0x0][0x23c], -R2.reuse ;  /* 0x00008f000d0d7a23 */ /* 0x100fe40000010802 */
[----:B-1----:R-:W-:Y:S04]  /*26f0*/  IMAD.WIDE.U32 R4, R4, -0x2daee0ad, RZ ;  /* 0xd2511f5304047825 */ /* 0x002fe800078e00ff */
[----:B------:R-:W-:Y:S01]  /*2700*/  FFMA.FTZ R16, R16, c[0x0][0x23c], -R2 ;  /* 0x00008f0010107a23 */ /* 0x000fe20000010802 */
[----:B------:R1:W1:Y:S01]  /*2710*/  MUFU.EX2 R101, R8 ;  /* 0x0000000800657308 */ /* 0x0002620000000800 */
[----:B------:R-:W-:Y:S01]  /*2720*/  LOP3.LUT R4, R57, R4, R240, 0x96, !PT ;  /* 0x0000000439047212 */ /* 0x000fe200078e96f0 */
[----:B------:R-:W-:Y:S01]  /*2730*/  FFMA.FTZ R2, R17, c[0x0][0x23c], -R2 ;  /* 0x00008f0011027a23 */ /* 0x000fe20000010802 */
[----:B-----5:R-:W-:Y:S01]  /*2740*/  LOP3.LUT R6, R5, R238, R237, 0x96, !PT ;  /* 0x000000ee05067212 */ /* 0x020fe200078e96ed */
[--C-:B------:R-:W-:Y:S02]  /*2750*/  FFMA.FTZ R18, R18, c[0x0][0x23c], -R0.reuse ;  /* 0x00008f0012127a23 */ /* 0x100fe40000010800 */
[----:B------:R-:W-:Y:S04]  /*2760*/  IMAD.WIDE.U32 R52, R4, -0x326172a9, RZ ;  /* 0xcd9e8d5704347825 */ /* 0x000fe800078e00ff */
[----:B------:R5:W-:Y:S01]  /*2770*/  MUFU.EX2 R67, R10 ;  /* 0x0000000a00437308 */ /* 0x000be20000000800 */
[--C-:B------:R-:W-:Y:S02]  /*2780*/  FFMA.FTZ R14, R14, c[0x0][0x23c], -R0.reuse ;  /* 0x00008f000e0e7a23 */ /* 0x100fe40000010800 */
[--C-:B------:R-:W-:Y:S02]  /*2790*/  FFMA.FTZ R15, R15, c[0x0][0x23c], -R0.reuse ;  /* 0x00008f000f0f7a23 */ /* 0x100fe40000010800 */
[----:B--2---:R-:W-:Y:S04]  /*27a0*/  IMAD.WIDE.U32 R6, R6, -0x326172a9, RZ ;  /* 0xcd9e8d5706067825 */ /* 0x004fe800078e00ff */
[----:B------:R-:W-:Y:S01]  /*27b0*/  FFMA.FTZ R0, R19, c[0x0][0x23c], -R0 ;  /* 0x00008f0013007a23 */ /* 0x000fe20000010800 */
[----:B------:R2:W-:Y:S01]  /*27c0*/  MUFU.EX2 R66, R11 ;  /* 0x0000000b00427308 */ /* 0x0005e20000000800 */
[----:B-1----:R-:W-:Y:S02]  /*27d0*/  LOP3.LUT R8, R7, R224, R171, 0x96, !PT ;  /* 0x000000e007087212 */ /* 0x002fe400078e96ab */
[----:B------:R-:W-:Y:S03]  /*27e0*/  IADD3 R171, R232, -0x255992d5, RZ ;  /* 0xdaa66d2be8ab7810 */ /* 0x000fe60007ffe0ff */
[----:B------:R-:W-:Y:S01]  /*27f0*/  IMAD.WIDE.U32 R8, R8, -0x2daee0ad, RZ ;  /* 0xd2511f5308087825 */ /* 0x000fe200078e00ff */
[----:B------:R-:W-:Y:S03]  /*2800*/  LOP3.LUT R6, R53, R6, R171, 0x96, !PT ;  /* 0x0000000635067212 */ /* 0x000fe600078e96ab */
[----:B------:R1:W-:Y:S01]  /*2810*/  MUFU.EX2 R65, R12 ;  /* 0x0000000c00417308 */ /* 0x0003e20000000800 */
[----:B------:R-:W-:Y:S02]  /*2820*/  IADD3 R171, R232, 0x78dde6e4, RZ ;  /* 0x78dde6e4e8ab7810 */ /* 0x000fe40007ffe0ff */
[----:B------:R-:W-:Y:S01]  /*2830*/  LOP3.LUT R4, R9, R56, R241, 0x96, !PT ;  /* 0x0000003809047212 */ /* 0x000fe200078e96f1 */
[----:B------:R-:W-:Y:S04]  /*2840*/  IMAD.WIDE.U32 R6, R6, -0x2daee0ad, RZ ;  /* 0xd2511f5306067825 */ /* 0x000fe800078e00ff */
[----:B------:R-:W-:Y:S01]  /*2850*/  IMAD.WIDE.U32 R4, R4, -0x326172a9, RZ ;  /* 0xcd9e8d5704047825 */ /* 0x000fe200078e00ff */
[----:B-----5:R-:W-:Y:S01]  /*2860*/  LOP3.LUT R10, R7, R8, R242, 0x96, !PT ;  /* 0x00000008070a7212 */ /* 0x020fe200078e96f2 */
[----:B------:R5:W-:Y:S03]  /*2870*/  MUFU.EX2 R64, R13 ;  /* 0x0000000d00407308 */ /* 0x000be60000000800 */
[----:B------:R-:W-:Y:S01]  /*2880*/  LOP3.LUT R8, R5, R52, R171, 0x96, !PT ;  /* 0x0000003405087212 */ /* 0x000fe200078e96ab */
[----:B--2---:R-:W-:Y:S01]  /*2890*/  IMAD.WIDE.U32 R10, R10, -0x326172a9, RZ ;  /* 0xcd9e8d570a0a7825 */ /* 0x004fe200078e00ff */
[----:B------:R-:W-:Y:S03]  /*28a0*/  IADD3 R171, R232, 0x1715609d, RZ ;  /* 0x1715609de8ab7810 */ /* 0x000fe60007ffe0ff */
[----:B------:R-:W-:Y:S01]  /*28b0*/  IMAD.WIDE.U32 R8, R8, -0x2daee0ad, RZ ;  /* 0xd2511f5308087825 */ /* 0x000fe200078e00ff */
[----:B------:R-:W-:Y:S01]  /*28c0*/  LOP3.LUT R7, R11, R4, R171, 0x96, !PT ;  /* 0x000000040b077212 */ /* 0x000fe200078e96ab */
[----:B------:R2:W-:Y:S02]  /*28d0*/  MUFU.EX2 R60, R2 ;  /* 0x00000002003c7308 */ /* 0x0005e40000000800 */
[----:B------:R-:W-:Y:S01]  /*28e0*/  IMAD.MOV.U32 R171, RZ, RZ, c[0x0][0x1c0] ;  /* 0x00007000ffab7624 */ /* 0x000fe200078e00ff */
[----:B------:R-:W-:Y:S01]  /*28f0*/  LOP3.LUT R4, R9, R6, R243, 0x96, !PT ;  /* 0x0000000609047212 */ /* 0x000fe200078e96f3 */
[----:B------:R-:W-:Y:S04]  /*2900*/  IMAD.WIDE.U32 R6, R7, -0x2daee0ad, RZ ;  /* 0xd2511f5307067825 */ /* 0x000fe800078e00ff */
[----:B------:R-:W-:Y:S01]  /*2910*/  IMAD.WIDE.U32 R4, R4, -0x326172a9, RZ ;  /* 0xcd9e8d5704047825 */ /* 0x000fe200078e00ff */
[--C-:B-1----:R-:W-:Y:S01]  /*2920*/  SHF.R.U32.HI R12, RZ, 0x10, R6.reuse ;  /* 0x00000010ff0c7819 */ /* 0x102fe20000011606 */
[----:B------:R-:W-:Y:S01]  /*2930*/  MUFU.EX2 R100, R100 ;  /* 0x0000006400647308 */ /* 0x000fe20000000800 */
[C---:B------:R-:W-:Y:S01]  /*2940*/  LOP3.LUT R9, R6.reuse, 0xff, RZ, 0xc0, !PT ;  /* 0x000000ff06097812 */ /* 0x040fe200078ec0ff */
[----:B------:R-:W-:Y:S01]  /*2950*/  IMAD R171, R171, c[0x0][0x22c], RZ ;  /* 0x00008b00abab7a24 */ /* 0x000fe200078e02ff */
[----:B------:R-:W-:Y:S02]  /*2960*/  LOP3.LUT R3, R5, R10, R3, 0x96, !PT ;  /* 0x0000000a05037212 */ /* 0x000fe400078e9603 */
[----:B-----5:R-:W-:Y:S01]  /*2970*/  LOP3.LUT R13, R6, 0xffff, RZ, 0xc0, !PT ;  /* 0x0000ffff060d7812 */ /* 0x020fe200078ec0ff */
[----:B------:R-:W-:Y:S01]  /*2980*/  IMAD.U32 R171, R171, -0x40, RZ ;  /* 0xffffffc0abab7824 */ /* 0x000fe200078e00ff */
[----:B------:R-:W-:Y:S02]  /*2990*/  SHF.R.U32.HI R10, RZ, 0x18, R6 ;  /* 0x00000018ff0a7819 */ /* 0x000fe40000011606 */
[----:B------:R-:W-:Y:S01]  /*29a0*/  LOP3.LUT R6, R3, 0xff, RZ, 0xc0, !PT ;  /* 0x000000ff03067812 */ /* 0x000fe200078ec0ff */
[----:B------:R-:W1:Y:S01]  /*29b0*/  MUFU.EX2 R58, R0 ;  /* 0x00000000003a7308 */ /* 0x000e620000000800 */
[----:B------:R-:W-:Y:S02]  /*29c0*/  LOP3.LUT R8, R7, R8, R244, 0x96, !PT ;  /* 0x0000000807087212 */ /* 0x000fe400078e96f4 */
[----:B------:R-:W-:Y:S02]  /*29d0*/  LOP3.LUT R7, R3, 0xffff, RZ, 0xc0, !PT ;  /* 0x0000ffff03077812 */ /* 0x000fe400078ec0ff */
[----:B------:R-:W-:Y:S02]  /*29e0*/  ISETP.LE.U32.AND P1, PT, R6, UR4, PT ;  /* 0x0000000406007c0c */ /* 0x000fe4000bf23070 */
[----:B------:R-:W-:Y:S02]  /*29f0*/  SHF.R.U32.HI R6, RZ, 0x8, R7 ;  /* 0x00000008ff067819 */ /* 0x000fe40000011607 */
[----:B------:R-:W-:Y:S01]  /*2a00*/  LOP3.LUT R7, R4, 0xffff, RZ, 0xc0, !PT ;  /* 0x0000ffff04077812 */ /* 0x000fe200078ec0ff */
[----:B------:R-:W-:Y:S01]  /*2a10*/  MUFU.EX2 R63, R14 ;  /* 0x0000000e003f7308 */ /* 0x000fe20000000800 */
[----:B------:R-:W-:Y:S02]  /*2a20*/  LOP3.LUT R5, R6, 0xffff, RZ, 0xc0, !PT ;  /* 0x0000ffff06057812 */ /* 0x000fe400078ec0ff */
[----:B------:R-:W-:Y:S02]  /*2a30*/  ISETP.LE.U32.AND P3, PT, R9, UR4, PT ;  /* 0x0000000409007c0c */ /* 0x000fe4000bf63070 */
[----:B------:R-:W-:Y:S02]  /*2a40*/  LOP3.LUT R9, R4, 0xff, RZ, 0xc0, !PT ;  /* 0x000000ff04097812 */ /* 0x000fe400078ec0ff */
[--C-:B------:R-:W-:Y:S01]  /*2a50*/  SHF.R.U32.HI R6, RZ, 0x10, R3.reuse ;  /* 0x00000010ff067819 */ /* 0x100fe20000011603 */
[----:B---3--:R-:W-:Y:S01]  /*2a60*/  @!P1 FADD.FTZ R170, -R170, -RZ ;  /* 0x800000ffaaaa9221 */ /* 0x008fe20000010100 */
[----:B------:R-:W-:Y:S01]  /*2a70*/  ISETP.LE.U32.AND P5, PT, R5, UR4, PT ;  /* 0x0000000405007c0c */ /* 0x000fe2000bfa3070 */
[----:B------:R-:W-:Y:S01]  /*2a80*/  MUFU.EX2 R62, R15 ;  /* 0x0000000f003e7308 */ /* 0x000fe20000000800 */
[----:B------:R-:W-:Y:S02]  /*2a90*/  SHF.R.U32.HI R3, RZ, 0x18, R3 ;  /* 0x00000018ff037819 */ /* 0x000fe40000011603 */
[----:B------:R-:W-:Y:S02]  /*2aa0*/  ISETP.LE.U32.AND P1, PT, R9, UR4, PT ;  /* 0x0000000409007c0c */ /* 0x000fe4000bf23070 */
[----:B------:R-:W-:Y:S02]  /*2ab0*/  ISETP.LE.U32.AND P6, PT, R3, UR4, PT ;  /* 0x0000000403007c0c */ /* 0x000fe4000bfc3070 */
[----:B------:R-:W-:Y:S02]  /*2ac0*/  SHF.R.U32.HI R3, RZ, 0x8, R7 ;  /* 0x00000008ff037819 */ /* 0x000fe40000011607 */
[----:B------:R-:W-:Y:S01]  /*2ad0*/  LOP3.LUT R5, R6, 0xff, RZ, 0xc0, !PT ;  /* 0x000000ff06057812 */ /* 0x000fe200078ec0ff */
[----:B------:R-:W3:Y:S01]  /*2ae0*/  MUFU.EX2 R61, R16 ;  /* 0x00000010003d7308 */ /* 0x000ee20000000800 */
[----:B------:R-:W-:Y:S01]  /*2af0*/  ISETP.LE.U32.AND P0, PT, R10, UR4, PT ;  /* 0x000000040a007c0c */ /* 0x000fe2000bf03070 */
[----:B----4-:R-:W-:Y:S01]  /*2b00*/  @!P5 FADD.FTZ R169, -R169, -RZ ;  /* 0x800000ffa9a9d221 */ /* 0x010fe20000010100 */
[--C-:B------:R-:W-:Y:S02]  /*2b10*/  SHF.R.U32.HI R10, RZ, 0x10, R4.reuse ;  /* 0x00000010ff0a7819 */ /* 0x100fe40000011604 */
[----:B------:R-:W-:Y:S01]  /*2b20*/  LOP3.LUT R3, R3, 0xffff, RZ, 0xc0, !PT ;  /* 0x0000ffff03037812 */ /* 0x000fe200078ec0ff */
[----:B------:R-:W-:Y:S01]  /*2b30*/  @!P1 FADD.FTZ R101, -R101, -RZ ;  /* 0x800000ff65659221 */ /* 0x000fe20000010100 */
[----:B------:R-:W-:Y:S01]  /*2b40*/  ISETP.LE.U32.AND P4, PT, R5, UR4, PT ;  /* 0x0000000405007c0c */ /* 0x000fe2000bf83070 */
[----:B------:R-:W-:Y:S01]  /*2b50*/  @!P6 FADD.FTZ R102, -R102, -RZ ;  /* 0x800000ff6666e221 */ /* 0x000fe20000010100 */
[----:B------:R-:W-:Y:S01]  /*2b60*/  SHF.R.U32.HI R11, RZ, 0x18, R4 ;  /* 0x00000018ff0b7819 */ /* 0x000fe20000011604 */
[----:B------:R-:W4:Y:S01]  /*2b70*/  MUFU.EX2 R59, R18 ;  /* 0x00000012003b7308 */ /* 0x000f220000000800 */
[----:B------:R-:W-:Y:S02]  /*2b80*/  ISETP.LE.U32.AND P5, PT, R3, UR4, PT ;  /* 0x0000000403007c0c */ /* 0x000fe4000bfa3070 */
[----:B--2---:R-:W-:Y:S01]  /*2b90*/  LOP3.LUT R2, R10, 0xff, RZ, 0xc0, !PT ;  /* 0x000000ff0a027812 */ /* 0x004fe200078ec0ff */
[----:B-1----:R-:W-:Y:S01]  /*2ba0*/  @!P0 FADD.FTZ R58, -R58, -RZ ;  /* 0x800000ff3a3a8221 */ /* 0x002fe20000010100 */
[----:B------:R-:W-:Y:S02]  /*2bb0*/  LOP3.LUT R4, R8, 0xff, RZ, 0xc0, !PT ;  /* 0x000000ff08047812 */ /* 0x000fe400078ec0ff */
[----:B------:R-:W-:Y:S02]  /*2bc0*/  ISETP.LE.U32.AND P6, PT, R2, UR4, PT ;  /* 0x0000000402007c0c */ /* 0x000fe4000bfc3070 */
[----:B------:R-:W-:Y:S01]  /*2bd0*/  ISETP.LE.U32.AND P1, PT, R11, UR4, PT ;  /* 0x000000040b007c0c */ /* 0x000fe2000bf23070 */
[----:B------:R-:W-:Y:S01]  /*2be0*/  @!P4 FADD.FTZ R103, -R103, -RZ ;  /* 0x800000ff6767c221 */ /* 0x000fe20000010100 */
[----:B------:R-:W-:Y:S02]  /*2bf0*/  ISETP.LE.U32.AND P2, PT, R4, UR4, PT ;  /* 0x0000000404007c0c */ /* 0x000fe4000bf43070 */
[--C-:B------:R-:W-:Y:S01]  /*2c00*/  SHF.R.U32.HI R4, RZ, 0x18, R8.reuse ;  /* 0x00000018ff047819 */ /* 0x100fe20000011608 */
[----:B------:R-:W-:Y:S01]  /*2c10*/  @!P5 FADD.FTZ R100, -R100, -RZ ;  /* 0x800000ff6464d221 */ /* 0x000fe20000010100 */
[----:B------:R-:W-:Y:S01]  /*2c20*/  SHF.R.U32.HI R3, RZ, 0x10, R8 ;  /* 0x00000010ff037819 */ /* 0x000fe20000011608 */
[----:B---3--:R-:W-:Y:S01]  /*2c30*/  @!P3 FADD.FTZ R61, -R61, -RZ ;  /* 0x800000ff3d3db221 */ /* 0x008fe20000010100 */
[----:B------:R-:W-:Y:S02]  /*2c40*/  LOP3.LUT R8, R8, 0xffff, RZ, 0xc0, !PT ;  /* 0x0000ffff08087812 */ /* 0x000fe400078ec0ff */
[----:B------:R-:W-:Y:S01]  /*2c50*/  LOP3.LUT R3, R3, 0xff, RZ, 0xc0, !PT ;  /* 0x000000ff03037812 */ /* 0x000fe200078ec0ff */
[----:B------:R-:W-:Y:S01]  /*2c60*/  @!P6 FADD.FTZ R67, -R67, -RZ ;  /* 0x800000ff4343e221 */ /* 0x000fe20000010100 */
[----:B------:R-:W-:Y:S01]  /*2c70*/  SHF.R.U32.HI R2, RZ, 0x8, R8 ;  /* 0x00000008ff027819 */ /* 0x000fe20000011608 */
[----:B------:R-:W-:Y:S01]  /*2c80*/  @!P1 FADD.FTZ R66, -R66, -RZ ;  /* 0x800000ff42429221 */ /* 0x000fe20000010100 */
[----:B------:R-:W-:Y:S01]  /*2c90*/  ISETP.LE.U32.AND P5, PT, R3, UR4, PT ;  /* 0x0000000403007c0c */ /* 0x000fe2000bfa3070 */
[----:B------:R-:W-:Y:S01]  /*2ca0*/  @!P2 FADD.FTZ R65, -R65, -RZ ;  /* 0x800000ff4141a221 */ /* 0x000fe20000010100 */
[----:B------:R-:W-:Y:S02]  /*2cb0*/  LOP3.LUT R2, R2, 0xffff, RZ, 0xc0, !PT ;  /* 0x0000ffff02027812 */ /* 0x000fe400078ec0ff */
[----:B------:R-:W-:Y:S02]  /*2cc0*/  LOP3.LUT R3, R12, 0xff, RZ, 0xc0, !PT ;  /* 0x000000ff0c037812 */ /* 0x000fe400078ec0ff */
[----:B------:R-:W-:Y:S02]  /*2cd0*/  SHF.R.U32.HI R0, RZ, 0x8, R13 ;  /* 0x00000008ff007819 */ /* 0x000fe4000001160d */
[----:B------:R-:W-:Y:S02]  /*2ce0*/  ISETP.LE.U32.AND P6, PT, R2, UR4, PT ;  /* 0x0000000402007c0c */ /* 0x000fe4000bfc3070 */
[----:B------:R-:W-:Y:S02]  /*2cf0*/  F2FP.RELU.BF16.PACK_AB R2, R102, R103 ;  /* 0x000000676602723e */ /* 0x000fe400000018ff */
[----:B------:R-:W-:Y:S01]  /*2d00*/  LOP3.LUT R0, R0, 0xffff, RZ, 0xc0, !PT ;  /* 0x0000ffff00007812 */ /* 0x000fe200078ec0ff */
[----:B------:R-:W-:Y:S01]  /*2d10*/  @!P5 FADD.FTZ R63, -R63, -RZ ;  /* 0x800000ff3f3fd221 */ /* 0x000fe20000010100 */
[----:B------:R-:W-:Y:S01]  /*2d20*/  ISETP.LE.U32.AND P1, PT, R3, UR4, PT ;  /* 0x0000000403007c0c */ /* 0x000fe2000bf23070 */
[----:B------:R1:W-:Y:S01]  /*2d30*/  STS [R213+0x12400], R2 ;  /* 0x01240002d5007388 */ /* 0x0003e20000000800 */
[----:B------:R-:W-:Y:S02]  /*2d40*/  F2FP.RELU.BF16.PACK_AB R3, R169, R170 ;  /* 0x000000aaa903723e */ /* 0x000fe400000018ff */
[----:B------:R-:W-:Y:S02]  /*2d50*/  ISETP.LE.U32.AND P2, PT, R0, UR4, PT ;  /* 0x0000000400007c0c */ /* 0x000fe4000bf43070 */
[----:B------:R-:W-:Y:S01]  /*2d60*/  F2FP.RELU.BF16.PACK_AB R0, R100, R101 ;  /* 0x000000656400723e */ /* 0x000fe200000018ff */
[----:B------:R2:W-:Y:S01]  /*2d70*/  STS [R213+0x12000], R3 ;  /* 0x01200003d5007388 */ /* 0x0005e20000000800 */
[----:B------:R-:W-:Y:S01]  /*2d80*/  ISETP.LE.U32.AND P4, PT, R4, UR4, PT ;  /* 0x0000000404007c0c */ /* 0x000fe2000bf83070 */
[----:B------:R-:W-:Y:S01]  /*2d90*/  @!P6 FADD.FTZ R64, -R64, -RZ ;  /* 0x800000ff4040e221 */ /* 0x000fe20000010100 */
[----:B------:R-:W-:Y:S01]  /*2da0*/  F2FP.RELU.BF16.PACK_AB R5, R66, R67 ;  /* 0x000000434205723e */ /* 0x000fe200000018ff */
[----:B------:R3:W-:Y:S01]  /*2db0*/  STS [R216+0x12000], R0 ;  /* 0x01200000d8007388 */ /* 0x0007e20000000800 */
[----:B------:R-:W-:Y:S01]  /*2dc0*/  IADD3 R56, P0, R234, R220, RZ ;  /* 0x000000dcea387210 */ /* 0x000fe20007f1e0ff */
[----:B----4-:R-:W-:Y:S01]  /*2dd0*/  @!P1 FADD.FTZ R59, -R59, -RZ ;  /* 0x800000ff3b3b9221 */ /* 0x010fe20000010100 */
[----:B------:R-:W-:Y:S01]  /*2de0*/  F2FP.RELU.BF16.PACK_AB R4, R64, R65 ;  /* 0x000000414004723e */ /* 0x000fe200000018ff */
[----:B------:R-:W-:Y:S01]  /*2df0*/  STS [R216+0x12400], R5 ;  /* 0x01240005d8007388 */ /* 0x000fe20000000800 */
[----:B------:R-:W-:Y:S01]  /*2e00*/  FSETP.GE.FTZ.AND P1, PT, R169, RZ, PT ;  /* 0x000000ffa900720b */ /* 0x000fe20003f36000 */
[----:B------:R-:W-:Y:S01]  /*2e10*/  @!P2 FADD.FTZ R60, -R60, -RZ ;  /* 0x800000ff3c3ca221 */ /* 0x000fe20000010100 */
[----:B------:R-:W-:Y:S01]  /*2e20*/  FSETP.GE.FTZ.AND P2, PT, R170, RZ, PT ;  /* 0x000000ffaa00720b */ /* 0x000fe20003f56000 */
[----:B------:R-:W-:Y:S01]  /*2e30*/  STS [R214+0x12000], R4 ;  /* 0x01200004d6007388 */ /* 0x000fe20000000800 */
[----:B------:R-:W-:Y:S01]  /*2e40*/  IMAD.X R57, R231, 0x1, R219, P0 ;  /* 0x00000001e7397824 */ /* 0x000fe200000e06db */
[----:B------:R-:W-:Y:S01]  /*2e50*/  LEA R204, P0, R171, R204, 0x2 ;  /* 0x000000ccabcc7211 */ /* 0x000fe200078010ff */
[----:B------:R-:W-:Y:S01]  /*2e60*/  @!P4 FADD.FTZ R62, -R62, -RZ ;  /* 0x800000ff3e3ec221 */ /* 0x000fe20000010100 */
[----:B------:R-:W-:Y:S02]  /*2e70*/  FSETP.GE.FTZ.AND P5, PT, R101, RZ, PT ;  /* 0x000000ff6500720b */ /* 0x000fe40003fb6000 */
[----:B------:R-:W-:Y:S02]  /*2e80*/  LEA.HI.X.SX32 R205, R171, R205, 0x2, P0 ;  /* 0x000000cdabcd7211 */ /* 0x000fe400000f16ff */
[C---:B-1----:R-:W-:Y:S02]  /*2e90*/  F2FP.RELU.BF16.PACK_AB R2, R60.reuse, R61 ;  /* 0x0000003d3c02723e */ /* 0x042fe400000018ff */
[----:B------:R-:W-:Y:S02]  /*2ea0*/  FSETP.GE.FTZ.AND P0, PT, R60, RZ, PT ;  /* 0x000000ff3c00720b */ /* 0x000fe40003f16000 */
[----:B------:R-:W-:Y:S02]  /*2eb0*/  FSETP.GE.FTZ.AND P3, PT, R65, RZ, PT ;  /* 0x000000ff4100720b */ /* 0x000fe40003f76000 */
[----:B--2---:R-:W-:Y:S02]  /*2ec0*/  F2FP.RELU.BF16.PACK_AB R3, R62, R63 ;  /* 0x0000003f3e03723e */ /* 0x004fe400000018ff */
[----:B------:R-:W-:Y:S02]  /*2ed0*/  FSETP.GE.FTZ.AND P4, PT, R100, RZ, PT ;  /* 0x000000ff6400720b */ /* 0x000fe40003f96000 */
[----:B---3--:R-:W-:Y:S01]  /*2ee0*/  F2FP.RELU.BF16.PACK_AB R0, R58, R59 ;  /* 0x0000003b3a00723e */ /* 0x008fe200000018ff */
[----:B------:R1:W-:Y:S04]  /*2ef0*/  STS [R214+0x12400], R3 ;  /* 0x01240003d6007388 */ /* 0x0003e80000000800 */
[----:B------:R-:W-:Y:S04]  /*2f00*/  STS [R215+0x12000], R2 ;  /* 0x01200002d7007388 */ /* 0x000fe80000000800 */
[----:B------:R2:W-:Y:S04]  /*2f10*/  STS [R215+0x12400], R0 ;  /* 0x01240000d7007388 */ /* 0x0005e80000000800 */
[----:B------:R-:W3:Y:S01]  /*2f20*/  LDSM.16.M88.4 R16, [R195+0x8000] ;  /* 0x00800000c310783b */ /* 0x000ee20000000200 */
[C---:B-1----:R-:W-:Y:S02]  /*2f30*/  IMAD.IADD R3, R195.reuse, 0x1, R185 ;  /* 0x00000001c3037824 */ /* 0x042fe400078e02b9 */
[----:B--2---:R-:W-:Y:S04]  /*2f40*/  IMAD.IADD R0, R195, 0x1, R168 ;  /* 0x00000001c3007824 */ /* 0x004fe800078e02a8 */
[----:B------:R-:W-:Y:S01]  /*2f50*/  IMAD.IADD R2, R185, 0x1, R0 ;  /* 0x00000001b9027824 */ /* 0x000fe200078e0200 */
[----:B------:R-:W1:Y:S01]  /*2f60*/  LDSM.16.M88.4 R52, [R0+0x8000] ;  /* 0x008000000034783b */ /* 0x000e620000000200 */
        /* <DEDUP_REMOVED lines=23> */
[----:B------:R1:W2:Y:S08]  /*30e0*/  LDSM.16.M88.4 R52, [R0+0xa000] ;  /* 0x00a000000034783b */ /* 0x0002b00000000200 */
[----:B-1----:R-:W3:Y:S01]  /*30f0*/  LDG.E R0, [R56.64+0x20] ;  /* 0x0000201038007981 */ /* 0x002ee2000c1e1900 */
        /* <DEDUP_REMOVED lines=10> */
[----:B-1----:R-:W4:Y:S01]  /*31a0*/  LDG.E R2, [R56.64] ;  /* 0x0000001038027981 */ /* 0x002f22000c1e1900 */
[C---:B--2---:R-:W-:Y:S08]  /*31b0*/  HMMA.16816.F32.BF16 R4, R52.reuse, R160, R4 ;  /* 0x000000a03404723c */ /* 0x044ff00000041804 */
[C---:B------:R-:W-:Y:S08]  /*31c0*/  HMMA.16816.F32.BF16 R8, R52.reuse, R162, R8 ;  /* 0x000000a23408723c */ /* 0x040ff00000041808 */
[C---:B------:R-:W-:Y:S08]  /*31d0*/  HMMA.16816.F32.BF16 R12, R52.reuse, R164, R12 ;  /* 0x000000a4340c723c */ /* 0x040ff0000004180c */
[----:B------:R-:W-:Y:S08]  /*31e0*/  HMMA.16816.F32.BF16 R16, R52, R166, R16 ;  /* 0x000000a63410723c */ /* 0x000ff00000041810 */
[C---:B---3--:R-:W-:Y:S04]  /*31f0*/  FADD.FTZ R10, -R0.reuse, R10 ;  /* 0x0000000a000a7221 */ /* 0x048fe80000010100 */
[C---:B------:R-:W-:Y:S02]  /*3200*/  FADD.FTZ R6, -R0.reuse, R6 ;  /* 0x0000000600067221 */ /* 0x040fe40000010100 */
[----:B------:R-:W-:Y:S02]  /*3210*/  FADD.FTZ R7, -R0, R7 ;  /* 0x0000000700077221 */ /* 0x000fe40000010100 */
[C---:B----4-:R-:W-:Y:S02]  /*3220*/  FADD.FTZ R3, -R2.reuse, R5 ;  /* 0x0000000502037221 */ /* 0x050fe40000010100 */
[C---:B------:R-:W-:Y:S02]  /*3230*/  FADD.FTZ R4, -R2.reuse, R4 ;  /* 0x0000000402047221 */ /* 0x040fe40000010100 */
[----:B------:R-:W-:Y:S01]  /*3240*/  FADD.FTZ R5, -R2, R12 ;  /* 0x0000000c02057221 */ /* 0x000fe20000010100 */
[-C--:B------:R-:W-:Y:S02]  /*3250*/  FSEL R3, R3, R2.reuse, P1 ;  /* 0x0000000203037208 */ /* 0x080fe40000800000 */
[-C--:B------:R-:W-:Y:S02]  /*3260*/  FSEL R4, R4, R2.reuse, P2 ;  /* 0x0000000204047208 */ /* 0x080fe40001000000 */
        /* <DEDUP_REMOVED lines=23> */
[----:B------:R-:W-:Y:S01]  /*33e0*/  FMUL.FTZ R64, R64, R4 ;  /* 0x0000000440407220 */ /* 0x000fe20000410000 */
[----:B------:R-:W-:Y:S01]  /*33f0*/  FSETP.GE.FTZ.AND P0, PT, R58, RZ, PT ;  /* 0x000000ff3a00720b */ /* 0x000fe20003f16000 */
[----:B------:R-:W-:Y:S01]  /*3400*/  FMUL.FTZ R61, R61, R3 ;  /* 0x000000033d3d7220 */ /* 0x000fe20000410000 */
[----:B------:R-:W-:Y:S01]  /*3410*/  ISETP.GE.AND P4, PT, R203, 0x1, PT ;  /* 0x00000001cb00780c */ /* 0x000fe20003f86270 */
[C---:B------:R-:W-:Y:S01]  /*3420*/  FADD.FTZ R4, -R0.reuse, R14 ;  /* 0x0000000e00047221 */ /* 0x040fe20000010100 */
[----:B------:R-:W-:Y:S01]  /*3430*/  FSETP.GE.FTZ.AND P2, PT, R103, RZ, PT ;  /* 0x000000ff6700720b */ /* 0x000fe20003f56000 */
[----:B------:R-:W-:Y:S01]  /*3440*/  FADD.FTZ R3, -R0, R15 ;  /* 0x0000000f00037221 */ /* 0x000fe20000010100 */
[----:B------:R-:W-:Y:S01]  /*3450*/  FSETP.GE.FTZ.AND P1, PT, R102, RZ, PT ;  /* 0x000000ff6600720b */ /* 0x000fe20003f36000 */
[----:B------:R-:W-:Y:S01]  /*3460*/  FMUL.FTZ R67, R67, R2 ;  /* 0x0000000243437220 */ /* 0x000fe20000410000 */
[-C--:B------:R-:W-:Y:S01]  /*3470*/  FSEL R6, R6, R0.reuse, P2 ;  /* 0x0000000006067208 */ /* 0x080fe20001000000 */
[----:B------:R-:W-:Y:S01]  /*3480*/  FADD.FTZ R2, -R0, R18 ;  /* 0x0000001200027221 */ /* 0x000fe20000010100 */
[----:B------:R-:W-:Y:S01]  /*3490*/  FSEL R7, R7, R0, P1 ;  /* 0x0000000007077208 */ /* 0x000fe20000800000 */
[----:B------:R-:W-:Y:S01]  /*34a0*/  FMUL.FTZ R9, R101, R9 ;  /* 0x0000000965097220 */ /* 0x000fe20000410000 */
[----:B------:R-:W-:Y:S01]  /*34b0*/  FSETP.GE.FTZ.AND P2, PT, R62, RZ, PT ;  /* 0x000000ff3e00720b */ /* 0x000fe20003f56000 */
[----:B------:R-:W-:Y:S01]  /*34c0*/  FMUL.FTZ R103, R103, R6 ;  /* 0x0000000667677220 */ /* 0x000fe20000410000 */
[----:B------:R-:W-:Y:S01]  /*34d0*/  FSETP.GE.FTZ.AND P1, PT, R59, RZ, PT ;  /* 0x000000ff3b00720b */ /* 0x000fe20003f36000 */
[----:B------:R-:W-:Y:S01]  /*34e0*/  FMUL.FTZ R102, R102, R7 ;  /* 0x0000000766667220 */ /* 0x000fe20000410000 */
[-C--:B------:R-:W-:Y:S01]  /*34f0*/  FSEL R4, R4, R0.reuse, P3 ;  /* 0x0000000004047208 */ /* 0x080fe20001800000 */
[----:B------:R-:W-:Y:S01]  /*3500*/  FMUL.FTZ R66, R66, R5 ;  /* 0x0000000542427220 */ /* 0x000fe20000410000 */
[-C--:B------:R-:W-:Y:S02]  /*3510*/  FSEL R3, R3, R0.reuse, P2 ;  /* 0x0000000003037208 */ /* 0x080fe40001000000 */
        /* <DEDUP_REMOVED lines=30> */
.L_x_929:
        /* <DEDUP_REMOVED lines=85> */
.L_x_930:
        /* <DEDUP_REMOVED lines=55> */
[----:B------:R-:W-:Y:S02]  /*3fc0*/  IMAD R171, R171, 0x30, RZ ;  /* 0x00000030abab7824 */ /* 0x000fe400078e02ff */
[----:B--2---:R-:W-:Y:S04]  /*3fd0*/  IMAD.MOV.U32 R0, RZ, RZ, c[0x0][0x22c] ;  /* 0x00008b00ff007624 */ /* 0x004fe800078e00ff */
[----:B------:R-:W-:Y:S02]  /*3fe0*/  IMAD R0, R0, c[0x0][0x1c0], RZ ;  /* 0x0000700000007a24 */ /* 0x000fe400078e02ff */
[----:B------:R2:W-:Y:S01]  /*3ff0*/  RED.E.ADD.F32.FTZ.RN.STRONG.GPU [R204.64], R4 ;  /* 0x00000004cc00798e */ /* 0x0005e2000c10e790 */
[C---:B---3--:R-:W-:Y:S03]  /*4000*/  HMMA.16816.F32.BF16 R8, R176.reuse, R180, R8 ;  /* 0x000000b4b008723c */ /* 0x048fe60000041808 */
[----:B------:R3:W-:Y:S01]  /*4010*/  RED.E.ADD.F32.FTZ.RN.STRONG.GPU [R2.64], R5 ;  /* 0x000000050200798e */ /* 0x0007e2000c10e790 */
[----:B------:R-:W-:Y:S03]  /*4020*/  IMAD R0, R0, 0x18, RZ ;  /* 0x0000001800007824 */ /* 0x000fe600078e02ff */
[----:B------:R-:W-:Y:S01]  /*4030*/  IMAD.MOV.U32 R181, RZ, RZ, c[0x0][0x22c] ;  /* 0x00008b00ffb57624 */ /* 0x000fe200078e00ff */
[-C--:B------:R-:W-:Y:S04]  /*4040*/  HMMA.16816.F32.BF16 R12, R176, R182.reuse, R12 ;  /* 0x000000b6b00c723c */ /* 0x080fe8000004180c */
[----:B------:R-:W-:Y:S01]  /*4050*/  IMAD R181, R181, c[0x0][0x1c0], RZ ;  /* 0x00007000b5b57a24 */ /* 0x000fe200078e02ff */
[-C--:B------:R-:W-:Y:S02]  /*4060*/  LEA R168, P1, R0, R204.reuse, 0x2 ;  /* 0x000000cc00a87211 */ /* 0x080fe400078210ff */
[CC--:B-1----:R-:W-:Y:S01]  /*4070*/  LEA R100, P0, R246.reuse, R204.reuse, 0x2 ;  /* 0x000000ccf6647211 */ /* 0x0c2fe200078010ff */
[C---:B------:R-:W-:Y:S04]  /*4080*/  HMMA.16816.F32.BF16 R16, R172.reuse, R182, R16 ;  /* 0x000000b6ac10723c */ /* 0x040fe80000041810 */
[-C--:B------:R-:W-:Y:S01]  /*4090*/  LEA.HI.X.SX32 R101, R246, R205.reuse, 0x2, P0 ;  /* 0x000000cdf6657211 */ /* 0x080fe200000f16ff */
[----:B------:R-:W-:Y:S01]  /*40a0*/  IMAD.SHL.U32 R181, R181, 0x20, RZ ;  /* 0x00000020b5b57824 */ /* 0x000fe200078e00ff */
[-C--:B------:R-:W-:Y:S01]  /*40b0*/  LEA.HI.X.SX32 R169, R0, R205.reuse, 0x2, P1 ;  /* 0x000000cd00a97211 */ /* 0x080fe200008f16ff */
[----:B------:R-:W-:Y:S01]  /*40c0*/  IMAD.MOV.U32 R0, RZ, RZ, c[0x0][0x22c] ;  /* 0x00008b00ff007624 */ /* 0x000fe200078e00ff */
[-C--:B------:R-:W-:Y:S01]  /*40d0*/  HMMA.16816.F32.BF16 R52, R172, R184.reuse, R52 ;  /* 0x000000b8ac34723c */ /* 0x080fe20000041834 */
[----:B------:R1:W-:Y:S03]  /*40e0*/  RED.E.ADD.F32.FTZ.RN.STRONG.GPU [R100.64], R6 ;  /* 0x000000066400798e */ /* 0x0003e6000c10e790 */
[-C--:B------:R-:W-:Y:S01]  /*40f0*/  LEA R102, P0, R181, R204.reuse, 0x2 ;  /* 0x000000ccb5667211 */ /* 0x080fe200078010ff */
[----:B------:R4:W-:Y:S01]  /*4100*/  RED.E.ADD.F32.FTZ.RN.STRONG.GPU [R168.64], R7 ;  /* 0x00000007a800798e */ /* 0x0009e2000c10e790 */
[-C--:B--2---:R-:W-:Y:S01]  /*4110*/  LEA R4, P1, R171, R204.reuse, 0x2 ;  /* 0x000000ccab047211 */ /* 0x084fe200078210ff */
[----:B------:R-:W-:Y:S01]  /*4120*/  IMAD R0, R0, c[0x0][0x1c0], RZ ;  /* 0x0000700000007a24 */ /* 0x000fe200078e02ff */
[C---:B------:R-:W-:Y:S04]  /*4130*/  HMMA.16816.F32.BF16 R56, R176.reuse, R184, R56 ;  /* 0x000000b8b038723c */ /* 0x040fe80000041838 */
[-C--:B------:R-:W-:Y:S01]  /*4140*/  LEA.HI.X.SX32 R103, R181, R205.reuse, 0x2, P0 ;  /* 0x000000cdb5677211 */ /* 0x080fe200000f16ff */
[----:B------:R-:W-:Y:S01]  /*4150*/  IMAD R0, R0, 0x38, RZ ;  /* 0x0000003800007824 */ /* 0x000fe200078e02ff */
[-C--:B---3--:R-:W-:Y:S02]  /*4160*/  LEA.HI.X.SX32 R5, R171, R205.reuse, 0x2, P1 ;  /* 0x000000cdab057211 */ /* 0x088fe400008f16ff */
[-C--:B------:R-:W-:Y:S01]  /*4170*/  HMMA.16816.F32.BF16 R60, R176, R186.reuse, R60 ;  /* 0x000000bab03c723c */ /* 0x080fe2000004183c */
[----:B------:R2:W-:Y:S03]  /*4180*/  RED.E.ADD.F32.FTZ.RN.STRONG.GPU [R102.64], R8 ;  /* 0x000000086600798e */ /* 0x0005e6000c10e790 */
[----:B------:R-:W-:Y:S04]  /*4190*/  IADD3 R171, R246, 0x20, RZ ;  /* 0x00000020f6ab7810 */ /* 0x000fe80007ffe0ff */
[----:B------:R-:W-:Y:S04]  /*41a0*/  HMMA.16816.F32.BF16 R64, R172, R186, R64 ;  /* 0x000000baac40723c */ /* 0x000fe80000041840 */
[-C--:B-1----:R-:W-:Y:S02]  /*41b0*/  LEA R100, P2, R170, R204.reuse, 0x2 ;  /* 0x000000ccaa647211 */ /* 0x082fe400078410ff */
[-C--:B------:R-:W-:Y:S02]  /*41c0*/  LEA R6, P0, R0, R204.reuse, 0x2 ;  /* 0x000000cc00067211 */ /* 0x080fe400078010ff */
[-C--:B------:R-:W-:Y:S04]  /*41d0*/  LEA.HI.X.SX32 R101, R170, R205.reuse, 0x2, P2 ;  /* 0x000000cdaa657211 */ /* 0x080fe800010f16ff */
[-C--:B----4-:R-:W-:Y:S01]  /*41e0*/  LEA.HI.X.SX32 R7, R0, R205.reuse, 0x2, P0 ;  /* 0x000000cd00077211 */ /* 0x090fe200000f16ff */
[----:B------:R1:W-:Y:S01]  /*41f0*/  RED.E.ADD.F32.FTZ.RN.STRONG.GPU [R100.64], R9 ;  /* 0x000000096400798e */ /* 0x0003e2000c10e790 */
[----:B------:R-:W-:Y:S01]  /*4200*/  IMAD.IADD R0, R212, 0x1, R249 ;  /* 0x00000001d4007824 */ /* 0x000fe200078e02f9 */
[----:B------:R-:W-:Y:S02]  /*4210*/  IADD3 R170, R246, 0x40, RZ ;  /* 0x00000040f6aa7810 */ /* 0x000fe40007ffe0ff */
[----:B------:R3:W-:Y:S01]  /*4220*/  RED.E.ADD.F32.FTZ.RN.STRONG.GPU [R4.64], R10 ;  /* 0x0000000a0400798e */ /* 0x0007e2000c10e790 */
[CC--:B--2---:R-:W-:Y:S03]  /*4230*/  LEA R8, P2, R230.reuse, R204.reuse, 0x2 ;  /* 0x000000cce6087211 */ /* 0x0c4fe600078410ff */
[----:B------:R2:W-:Y:S04]  /*4240*/  RED.E.ADD.F32.FTZ.RN.STRONG.GPU [R6.64], R11 ;  /* 0x0000000b0600798e */ /* 0x0005e8000c10e790 */
[----:B------:R-:W-:Y:S04]  /*4250*/  RED.E.ADD.F32.FTZ.RN.STRONG.GPU [R204.64+0x80], R16 ;  /* 0x00008010cc00798e */ /* 0x000fe8000c10e790 */
[----:B------:R-:W-:Y:S01]  /*4260*/  RED.E.ADD.F32.FTZ.RN.STRONG.GPU [R2.64+0x80], R17 ;  /* 0x000080110200798e */ /* 0x000fe2000c10e790 */
[-C--:B-1----:R-:W-:Y:S02]  /*4270*/  LEA.HI.X.SX32 R9, R230, R205.reuse, 0x2, P2 ;  /* 0x000000cde6097211 */ /* 0x082fe400010f16ff */
[----:B------:R-:W-:Y:S02]  /*4280*/  IADD3 R100, R246, 0x60, RZ ;  /* 0x00000060f6647810 */ /* 0x000fe40007ffe0ff */
[CC--:B---3--:R-:W-:Y:S04]  /*4290*/  LEA R4, P0, R171.reuse, R204.reuse, 0x2 ;  /* 0x000000ccab047211 */ /* 0x0c8fe800078010ff */
        /* <DEDUP_REMOVED lines=120> */
.L_x_928:
[----:B--234-:R-:W2:Y:S04]  /*4a20*/  LDL.LU R58, [R1+0x10] ;  /* 0x00001000013a7983 */ /* 0x01cea80000300800 */
[----:B------:R-:W3:Y:S04]  /*4a30*/  LDL.64 R56, [R1+0x8] ;  /* 0x0000080001387983 */ /* 0x000ee80000100a00 */
[----:B------:R-:W4:Y:S01]  /*4a40*/  LDL.LU R55, [R1+0x4] ;  /* 0x0000040001377983 */ /* 0x000f220000300800 */
[----:B------:R-:W-:-:S02]  /*4a50*/  FMUL.FTZ R46, R46, c[0x0][0x2dc] ;  /* 0x0000b7002e2e7a20 */ /* 0x000fc40000410000 */
[----:B------:R-:W-:Y:S02]  /*4a60*/  FMUL.FTZ R10, R47, c[0x0][0x2dc] ;  /* 0x0000b7002f0a7a20 */ /* 0x000fe40000410000 */
[----:B------:R-:W-:Y:S02]  /*4a70*/  FMUL.FTZ R53, R21, c[0x0][0x2dc] ;  /* 0x0000b70015357a20 */ /* 0x000fe40000410000 */
[----:B------:R-:W-:Y:S01]  /*4a80*/  FMUL.FTZ R32, R32, c[0x0][0x2dc] ;  /* 0x0000b70020207a20 */ /* 0x000fe20000410000 */
[----:B------:R-:W-:Y:S01]  /*4a90*/  F2FP.BF16.PACK_AB R10, R10, R46 ;  /* 0x0000002e0a0a723e */ /* 0x000fe200000010ff */
[----:B------:R-:W-:Y:S01]  /*4aa0*/  FMUL.FTZ R21, R33, c[0x0][0x2dc] ;  /* 0x0000b70021157a20 */ /* 0x000fe20000410000 */
[----:B------:R-:W4:Y:S01]  /*4ab0*/  LDL R46, [R1+0x24] ;  /* 0x00002400012e7983 */ /* 0x000f220000100800 */
[----:B------:R-:W-:Y:S02]  /*4ac0*/  FMUL.FTZ R68, R68, c[0x0][0x2e0] ;  /* 0x0000b80044447a20 */ /* 0x000fe40000410000 */
[----:B------:R-:W-:Y:S01]  /*4ad0*/  FMUL.FTZ R6, R69, c[0x0][0x2e0] ;  /* 0x0000b80045067a20 */ /* 0x000fe20000410000 */
[----:B------:R-:W-:Y:S01]  /*4ae0*/  F2FP.BF16.PACK_AB R21, R21, R32 ;  /* 0x000000201515723e */ /* 0x000fe200000010ff */
[----:B------:R-:W-:Y:S01]  /*4af0*/  FMUL.FTZ R70, R70, c[0x0][0x2e0] ;  /* 0x0000b80046467a20 */ /* 0x000fe20000410000 */
[----:B------:R-:W1:Y:S01]  /*4b00*/  S2R R32, SR_CTAID.Y ;  /* 0x0000000000207919 */ /* 0x000e620000002600 */
[----:B------:R-:W-:Y:S01]  /*4b10*/  FMUL.FTZ R0, R71, c[0x0][0x2e0] ;  /* 0x0000b80047007a20 */ /* 0x000fe20000410000 */
[----:B------:R-:W-:Y:S01]  /*4b20*/  F2FP.BF16.PACK_AB R6, R6, R68 ;  /* 0x000000440606723e */ /* 0x000fe200000010ff */
[----:B------:R-:W-:Y:S01]  /*4b30*/  FMUL.FTZ R52, R22, c[0x0][0x2dc] ;  /* 0x0000b70016347a20 */ /* 0x000fe20000410000 */
[----:B------:R-:W-:Y:S01]  /*4b40*/  BAR.SYNC.DEFER_BLOCKING 0x0 ;  /* 0x0000000000007b1d */ /* 0x000fe20000010000 */
[----:B------:R-:W-:Y:S01]  /*4b50*/  FMUL.FTZ R2, R28, c[0x0][0x2dc] ;  /* 0x0000b7001c027a20 */ /* 0x000fe20000410000 */
[----:B------:R-:W-:Y:S01]  /*4b60*/  F2FP.BF16.PACK_AB R0, R0, R70 ;  /* 0x000000460000723e */ /* 0x000fe200000010ff */
[----:B------:R-:W-:-:S02]  /*4b70*/  FMUL.FTZ R80, R80, c[0x0][0x2e0] ;  /* 0x0000b80050507a20 */ /* 0x000fc40000410000 */
[----:B-----5:R-:W-:Y:S02]  /*4b80*/  FMUL.FTZ R7, R81, c[0x0][0x2e0] ;  /* 0x0000b80051077a20 */ /* 0x020fe40000410000 */
        /* <DEDUP_REMOVED lines=93> */
[----:B------:R-:W1:Y:S04]  /*5160*/  S2R R31, SR_CTAID.Z ;  /* 0x00000000001f7919 */ /* 0x000e680000002700 */
        /* <DEDUP_REMOVED lines=12> */
[----:B-1----:R-:W-:-:S03]  /*5230*/  SHF.R.S32.HI R0, RZ, 0x1f, R32 ;  /* 0x0000001fff007819 */ /* 0x002fc60000011420 */
[----:B------:R-:W-:Y:S04]  /*5240*/  STS [R251+0x6000], R13 ;  /* 0x0060000dfb007388 */ /* 0x000fe80000000800 */
[----:B------:R-:W-:Y:S04]  /*5250*/  STS [R251+0x6400], R12 ;  /* 0x0064000cfb007388 */ /* 0x000fe80000000800 */
[----:B------:R-:W-:Y:S04]  /*5260*/  STS [R250+0x7000], R15 ;  /* 0x0070000ffa007388 */ /* 0x000fe80000000800 */
[----:B------:R-:W-:Y:S04]  /*5270*/  STS [R250+0x7400], R14 ;  /* 0x0074000efa007388 */ /* 0x000fe80000000800 */
[----:B------:R-:W-:Y:S04]  /*5280*/  STS [R251+0x7000], R11 ;  /* 0x0070000bfb007388 */ /* 0x000fe80000000800 */
[----:B------:R1:W-:Y:S04]  /*5290*/  STS [R251+0x7400], R10 ;  /* 0x0074000afb007388 */ /* 0x0003e80000000800 */
[----:B------:R-:W-:Y:S01]  /*52a0*/  BAR.SYNC.DEFER_BLOCKING 0x0 ;  /* 0x0000000000007b1d */ /* 0x000fe20000010000 */
[----:B------:R-:W-:-:S02]  /*52b0*/  IMAD R7, R0, c[0x0][0x388], RZ ;  /* 0x0000e20000077a24 */ /* 0x000fc400078e02ff */
[----:B------:R-:W-:-:S03]  /*52c0*/  IMAD R6, R0, c[0x0][0x390], RZ ;  /* 0x0000e40000067a24 */ /* 0x000fc600078e02ff */
[----:B------:R-:W1:Y:S01]  /*52d0*/  S2R R44, SR_TID.X ;  /* 0x00000000002c7919 */ /* 0x000e620000002100 */
[----:B------:R-:W-:-:S03]  /*52e0*/  IMAD R0, R32, c[0x0][0x38c], R7 ;  /* 0x0000e30020007a24 */ /* 0x000fc600078e0207 */
[----:B------:R-:W1:Y:S01]  /*52f0*/  S2R R45, SR_TID.X ;  /* 0x00000000002d7919 */ /* 0x000e620000002100 */
[----:B------:R-:W-:-:S03]  /*5300*/  IMAD R6, R32, c[0x0][0x394], R6 ;  /* 0x0000e50020067a24 */ /* 0x000fc600078e0206 */
[----:B------:R-:W1:Y:S04]  /*5310*/  LDS.128 R40, [R211+0xc000] ;  /* 0x00c00000d3287984 */ /* 0x000e680000000c00 */
[----:B------:R-:W-:Y:S04]  /*5320*/  LDS.128 R36, [R211+0xd000] ;  /* 0x00d00000d3247984 */ /* 0x000fe80000000c00 */
[----:B------:R-:W-:Y:S04]  /*5330*/  LDS.128 R24, [R211+0x10000] ;  /* 0x01000000d3187984 */ /* 0x000fe80000000c00 */
[----:B------:R-:W-:Y:S04]  /*5340*/  LDS.128 R16, [R211+0x12000] ;  /* 0x01200000d3107984 */ /* 0x000fe80000000c00 */
[----:B------:R-:W-:Y:S04]  /*5350*/  LDS.128 R20, [R211+0x11000] ;  /* 0x01100000d3147984 */ /* 0x000fe80000000c00 */
[----:B------:R-:W-:Y:S01]  /*5360*/  LDS.128 R12, [R211+0x13000] ;  /* 0x01300000d30c7984 */ /* 0x000fe20000000c00 */
[----:B--2---:R-:W-:-:S02]  /*5370*/  IMAD R4, R58, c[0x0][0x3a0], RZ ;  /* 0x0000e8003a047a24 */ /* 0x004fc400078e02ff */
[----:B------:R-:W-:Y:S01]  /*5380*/  IMAD R29, R58, c[0x0][0x3a8], RZ ;  /* 0x0000ea003a1d7a24 */ /* 0x000fe200078e02ff */
[----:B---3--:R-:W-:Y:S02]  /*5390*/  MOV R2, R56 ;  /* 0x0000003800027202 */ /* 0x008fe40000000f00 */
[----:B------:R-:W-:Y:S01]  /*53a0*/  MOV R3, R57 ;  /* 0x0000003900037202 */ /* 0x000fe20000000f00 */
[C---:B----4-:R-:W-:Y:S02]  /*53b0*/  IMAD R30, R55.reuse, c[0x0][0x3a4], R4 ;  /* 0x0000e900371e7a24 */ /* 0x050fe400078e0204 */
[C---:B------:R-:W-:Y:S02]  /*53c0*/  IMAD R29, R55.reuse, c[0x0][0x3ac], R29 ;  /* 0x0000eb00371d7a24 */ /* 0x040fe400078e021d */
[----:B------:R-:W-:-:S04]  /*53d0*/  IMAD.WIDE.U32 R4, R55, c[0x0][0x3a0], R2 ;  /* 0x0000e80037047a25 */ /* 0x000fc800078e0002 */
[----:B------:R-:W-:Y:S01]  /*53e0*/  IMAD.WIDE.U32 R2, R55, c[0x0][0x3a8], R2 ;  /* 0x0000ea0037027a25 */ /* 0x000fe200078e0002 */
[----:B------:R-:W-:-:S04]  /*53f0*/  IADD3 R5, R5, R30, RZ ;  /* 0x0000001e05057210 */ /* 0x000fc80007ffe0ff */
[----:B------:R-:W-:Y:S01]  /*5400*/  IADD3 R3, R3, R29, RZ ;  /* 0x0000001d03037210 */ /* 0x000fe20007ffe0ff */
[----:B------:R-:W-:-:S04]  /*5410*/  IMAD.WIDE.U32 R4, R32, c[0x0][0x388], R4 ;  /* 0x0000e20020047a25 */ /* 0x000fc800078e0004 */
[----:B------:R-:W-:Y:S01]  /*5420*/  IMAD.WIDE.U32 R2, R32, c[0x0][0x390], R2 ;  /* 0x0000e40020027a25 */ /* 0x000fe200078e0002 */
[----:B------:R-:W-:Y:S01]  /*5430*/  IADD3 R5, R5, R0, RZ ;  /* 0x0000000005057210 */ /* 0x000fe20007ffe0ff */
[----:B------:R-:W2:Y:S01]  /*5440*/  LDS.128 R32, [R211+0xe000] ;  /* 0x00e00000d3207984 */ /* 0x000ea20000000c00 */
[----:B------:R-:W-:Y:S02]  /*5450*/  SHF.R.S32.HI R0, RZ, 0x1f, R31 ;  /* 0x0000001fff007819 */ /* 0x000fe4000001141f */
[----:B------:R-:W-:-:S03]  /*5460*/  IADD3 R3, R3, R6, RZ ;  /* 0x0000000603037210 */ /* 0x000fc60007ffe0ff */
[C---:B------:R-:W-:Y:S02]  /*5470*/  IMAD R7, R0.reuse, c[0x0][0x3b8], RZ ;  /* 0x0000ee0000077a24 */ /* 0x040fe400078e02ff */
[----:B------:R-:W-:Y:S02]  /*5480*/  IMAD R6, R0, c[0x0][0x3c0], RZ ;  /* 0x0000f00000067a24 */ /* 0x000fe400078e02ff */
[C---:B------:R-:W-:Y:S02]  /*5490*/  IMAD R0, R31.reuse, c[0x0][0x3bc], R7 ;  /* 0x0000ef001f007a24 */ /* 0x040fe400078e0207 */
[C---:B------:R-:W-:Y:S02]  /*54a0*/  IMAD R6, R31.reuse, c[0x0][0x3c4], R6 ;  /* 0x0000f1001f067a24 */ /* 0x040fe400078e0206 */
[----:B------:R-:W-:-:S04]  /*54b0*/  IMAD.WIDE.U32 R4, R31, c[0x0][0x3b8], R4 ;  /* 0x0000ee001f047a25 */ /* 0x000fc800078e0004 */
[----:B------:R-:W-:Y:S02]  /*54c0*/  IMAD.WIDE.U32 R2, R31, c[0x0][0x3c0], R2 ;  /* 0x0000f0001f027a25 */ /* 0x000fe400078e0002 */
[----:B------:R-:W3:Y:S01]  /*54d0*/  LDS.128 R28, [R211+0xf000] ;  /* 0x00f00000d31c7984 */ /* 0x000ee20000000c00 */
[----:B-1----:R-:W-:-:S04]  /*54e0*/  SHF.R.S32.HI R44, RZ, 0x1f, R44 ;  /* 0x0000001fff2c7819 */ /* 0x002fc8000001142c */
[----:B------:R-:W-:Y:S02]  /*54f0*/  LEA.HI R44, R44, R45, RZ, 0x3 ;  /* 0x0000002d2c2c7211 */ /* 0x000fe400078f18ff */
[----:B------:R-:W-:Y:S01]  /*5500*/  IADD3 R5, R5, R0, RZ ;  /* 0x0000000005057210 */ /* 0x000fe20007ffe0ff */
[C---:B------:R-:W-:Y:S01]  /*5510*/  IMAD R0, R46.reuse, c[0x0][0x3a8], RZ ;  /* 0x0000ea002e007a24 */ /* 0x040fe200078e02ff */
[----:B------:R-:W-:Y:S02]  /*5520*/  IADD3 R3, R3, R6, RZ ;  /* 0x0000000603037210 */ /* 0x000fe40007ffe0ff */
[----:B------:R-:W-:Y:S01]  /*5530*/  SHF.R.S32.HI R44, RZ, 0x3, R44 ;  /* 0x00000003ff2c7819 */ /* 0x000fe2000001142c */
[----:B------:R-:W-:-:S04]  /*5540*/  IMAD R10, R46, c[0x0][0x3a0], RZ ;  /* 0x0000e8002e0a7a24 */ /* 0x000fc800078e02ff */
[C---:B------:R-:W-:Y:S02]  /*5550*/  IMAD R0, R44.reuse, c[0x0][0x3ac], R0 ;  /* 0x0000eb002c007a24 */ /* 0x040fe400078e0200 */
[----:B------:R-:W-:-:S04]  /*5560*/  IMAD.WIDE.U32 R6, R44, c[0x0][0x3a8], R2 ;  /* 0x0000ea002c067a25 */ /* 0x000fc800078e0002 */
[C---:B------:R-:W-:Y:S02]  /*5570*/  IMAD R10, R44.reuse, c[0x0][0x3a4], R10 ;  /* 0x0000e9002c0a7a24 */ /* 0x040fe400078e020a */
[----:B------:R-:W-:Y:S01]  /*5580*/  IMAD.WIDE.U32 R8, R44, c[0x0][0x3a0], R4 ;  /* 0x0000e8002c087a25 */ /* 0x000fe200078e0004 */
[----:B------:R-:W-:Y:S02]  /*5590*/  IADD3 R0, R7, R0, RZ ;  /* 0x0000000007007210 */ /* 0x000fe40007ffe0ff */
        /* <DEDUP_REMOVED lines=11> */
[----:B------:R-:W-:Y:S02]  /*5650*/  LEA.HI.X R9, R7, R5, R9, 0x6, P1 ;  /* 0x0000000507097211 */ /* 0x000fe400008f3409 */
[----:B------:R-:W-:Y:S01]  /*5660*/  LEA.HI.X R7, R0, R3, R10, 0x6, P0 ;  /* 0x0000000300077211 */ /* 0x000fe200000f340a */
[----:B------:R1:W-:Y:S04]  /*5670*/  STG.E.128 [R4.64], R40 ;  /* 0x0000002804007986 */ /* 0x0003e8000c101d10 */
[----:B--2---:R1:W-:Y:S04]  /*5680*/  STG.E.128 [R4.64+0x80], R32 ;  /* 0x0000802004007986 */ /* 0x0043e8000c101d10 */
[----:B------:R1:W-:Y:S04]  /*5690*/  STG.E.128 [R8.64], R36 ;  /* 0x0000002408007986 */ /* 0x0003e8000c101d10 */
[----:B---3--:R1:W-:Y:S04]  /*56a0*/  STG.E.128 [R8.64+0x80], R28 ;  /* 0x0000801c08007986 */ /* 0x0083e8000c101d10 */
[----:B------:R1:W-:Y:S04]  /*56b0*/  STG.E.128 [R2.64], R24 ;  /* 0x0000001802007986 */ /* 0x0003e8000c101d10 */
[----:B------:R1:W-:Y:S04]  /*56c0*/  STG.E.128 [R2.64+0x80], R16 ;  /* 0x0000801002007986 */ /* 0x0003e8000c101d10 */
[----:B------:R1:W-:Y:S04]  /*56d0*/  STG.E.128 [R6.64], R20 ;  /* 0x0000001406007986 */ /* 0x0003e8000c101d10 */
[----:B------:R1:W-:Y:S02]  /*56e0*/  STG.E.128 [R6.64+0x80], R12 ;  /* 0x0000800c06007986 */ /* 0x0003e4000c101d10 */
.L_x_925:
[----:B------:R-:W2:Y:S01]  /*56f0*/  LDL.LU R0, [R1+0x14] ;  /* 0x0000140001007983 */ /* 0x000ea20000300800 */
[----:B------:R-:W-:-:S02]  /*5700*/  ULDC UR5, c[0x0][0x218] ;  /* 0x0000860000057ab9 */ /* 0x000fc40000000800 */
[----:B------:R-:W-:-:S04]  /*5710*/  UIADD3 UR5, UR5, 0x3f, URZ ;  /* 0x0000003f05057890 */ /* 0x000fc8000fffe03f */
[----:B------:R-:W-:-:S04]  /*5720*/  USHF.R.S32.HI UR4, URZ, 0x1f, UR5 ;  /* 0x0000001f3f047899 */ /* 0x000fc80008011405 */
[----:B------:R-:W-:-:S04]  /*5730*/  ULEA.HI UR4, UR4, UR5, URZ, 0x6 ;  /* 0x0000000504047291 */ /* 0x000fc8000f8f303f */
[----:B------:R-:W-:Y:S01]  /*5740*/  USHF.R.S32.HI UR4, URZ, 0x6, UR4 ;  /* 0x000000063f047899 */ /* 0x000fe20008011404 */
[----:B--2---:R-:W-:-:S05]  /*5750*/  IADD3 R0, R0, c[0x0][0xc], RZ ;  /* 0x0000030000007a10 */ /* 0x004fca0007ffe0ff */
[----:B------:R-:W-:Y:S01]  /*5760*/  ISETP.GE.AND P0, PT, R0, UR4, PT ;  /* 0x0000000400007c0c */ /* 0x000fe2000bf06270 */
[----:B------:R2:W-:-:S12]  /*5770*/  STL [R1+0x14], R0 ;  /* 0x0000140001007387 */ /* 0x0005d80000100800 */
[----:B------:R-:W-:Y:S01]  /*5780*/  @P0 CALL.REL.NOINC `(.L_x_932) ;  /* 0x0000001000000944 */ /* 0x000fe20003c00000 */
[----:B------:R-:W-:Y:S05]  /*5790*/  BRA `(.L_x_933) ;  /* 0xffffb27000007947 */ /* 0x000fea000383ffff */
.L_x_932:
[----:B------:R-:W-:Y:S05]  /*57a0*/  EXIT ;  /* 0x000000000000794d */ /* 0x000fea0003800000 */
.L_x_934:
        /* <DEDUP_REMOVED lines=13> */
.L_x_2067:


//--------------------- .text._ZN5flash44flash_bwd_dq_dk_dv_loop_seqk_parallel_kernelI23Flash_bwd_kernel_traitsILi128ELi64ELi64ELi8ELi4ELi2ELi2ELb1ELb0EN7cutlass10bfloat16_tE19Flash_kernel_traitsILi128ELi64ELi64ELi8ES3_EELb0ELb0ELb0ELb0ELb1ELb1ELb1EEEvNS_16Flash_bwd_paramsE --------------------------
	.section	.text._ZN5flash44flash_bwd_dq_dk_dv_loop_seqk_parallel_kernelI23Flash_bwd_kernel_traitsILi128ELi64ELi64ELi8ELi4ELi2ELi2ELb1ELb0EN7cutlass10bfloat16_tE19Flash_kernel_traitsILi128ELi64ELi64ELi8ES3_EELb0ELb0ELb0ELb0ELb1ELb1ELb1EEEvNS_16Flash_bwd_paramsE,"ax",@progbits
	.sectioninfo	@"SHI_REGISTERS=255"
	.align	128
        .global         _ZN5flash44flash_bwd_dq_dk_dv_loop_seqk_parallel_kernelI23Flash_bwd_kernel_traitsILi128ELi64ELi64ELi8ELi4ELi2ELi2ELb1ELb0EN7cutlass10bfloat16_tE19Flash_kernel_traitsILi128ELi64ELi64ELi8ES3_EELb0ELb0ELb0ELb0ELb1ELb1ELb1EEEvNS_16Flash_bwd_paramsE
        .type           _ZN5flash44flash_bwd_dq_dk_dv_loop_seqk_parallel_kernelI23Flash_bwd_kernel_traitsILi128ELi64ELi64ELi8ELi4ELi2ELi2ELb1ELb0EN7cutlass10bfloat16_tE19Flash_kernel_traitsILi128ELi64ELi64ELi8ES3_EELb0ELb0ELb0ELb0ELb1ELb1ELb1EEEvNS_16Flash_bwd_paramsE,@function
        .size           _ZN5flash44flash_bwd_dq_dk_dv_loop_seqk_parallel_kernelI23Flash_bwd_kernel_traitsILi128ELi64ELi64ELi8ELi4ELi2ELi2ELb1ELb0EN7cutlass10bfloat16_tE19Flash_kernel_traitsILi128ELi64ELi64ELi8ES3_EELb0ELb0ELb0ELb0ELb1ELb1ELb1EEEvNS_16Flash_bwd_paramsE,(.L_x_2068 - _ZN5flash44flash_bwd_dq_dk_dv_loop_seqk_parallel_kernelI23Flash_bwd_kernel_traitsILi128ELi64ELi64ELi8ELi4ELi2ELi2ELb1ELb0EN7cutlass10bfloat16_tE19Flash_kernel_traitsILi128ELi64ELi64ELi8ES3_EELb0ELb0ELb0ELb0ELb1ELb1ELb1EEEvNS_16Flash_bwd_paramsE)
        .other          _ZN5flash44flash_bwd_dq_dk_dv_loop_seqk_parallel_kernelI23Flash_bwd_kernel_traitsILi128ELi64ELi64ELi8ELi4ELi2ELi2ELb1ELb0EN7cutlass10bfloat16_tE19Flash_kernel_traitsILi128ELi64ELi64ELi8ES3_EELb0ELb0ELb0ELb0ELb1ELb1ELb1EEEvNS_16Flash_bwd_paramsE,@"STO_CUDA_ENTRY STV_DEFAULT"
_ZN5flash44flash_bwd_dq_dk_dv_loop_seqk_parallel_kernelI23Flash_bwd_kernel_traitsILi128ELi64ELi64ELi8ELi4ELi2ELi2ELb1ELb0EN7cutlass10bfloat16_tE19Flash_kernel_traitsILi128ELi64ELi64ELi8ES3_EELb0ELb0ELb0ELb0ELb1ELb1ELb1EEEvNS_16Flash_bwd_paramsE:
.text._ZN5flash44flash_bwd_dq_dk_dv_loop_seqk_parallel_kernelI23Flash_bwd_kernel_traitsILi128ELi64ELi64ELi8ELi4ELi2ELi2ELb1ELb0EN7cutlass10bfloat16_tE19Flash_kernel_traitsILi128ELi64ELi64ELi8ES3_EELb0ELb0ELb0ELb0ELb1ELb1ELb1EEEvNS_16Flash_bwd_paramsE:
        /* <DEDUP_REMOVED lines=150> */
.L_x_943:
        /* <DEDUP_REMOVED lines=82> */
.L_x_936:
[----:B------:R-:W-:-:S04]  /*0e80*/  IMAD R3, R23, c[0x0][0x1c0], R24 ;  /* 0x0000700017037a24 */ /* 0x000fc800078e0218 */
[----:B------:R-:W-:Y:S02]  /*0e90*/  IMAD R18, R3, c[0x0][0x224], RZ ;  /* 0x0000890003127a24 */ /* 0x000fe400078e02ff */
.L_x_937:
        /* <DEDUP_REMOVED lines=232> */
[----:B------:R-:W-:Y:S02]  /*1d20*/  IMAD.U32 R251, R251, -0x40, RZ ;  /* 0xffffffc0fbfb7824 */ /* 0x000fe400078e00ff */
[----:B------:R-:W-:Y:S01]  /*1d30*/  IMAD R252, R0, 0x30, RZ ;  /* 0x0000003000fc7824 */ /* 0x000fe200078e02ff */
[----:B------:R-:W-:Y:S01]  /*1d40*/  IADD3 R243, R234, 0x20, RZ ;  /* 0x00000020eaf37810 */ /* 0x000fe20007ffe0ff */
        /* <DEDUP_REMOVED lines=18> */
.L_x_941:
        /* <DEDUP_REMOVED lines=18> */
[----:B------:R-:W-:Y:S01]  /*1f90*/  LDSM.16.M88.4 R100, [R2] ;  /* 0x000000000264783b */ /* 0x000fe20000000200 */
[C---:B------:R-:W-:Y:S07]  /*1fa0*/  HMMA.16816.F32.BF16 R8, R16.reuse, R10, RZ ;  /* 0x0000000a1008723c */ /* 0x040fee00000418ff */
[----:B------:R-:W2:Y:S01]  /*1fb0*/  LDSM.16.M88.4 R104, [R194+0xc000] ;  /* 0x00c00000c268783b */ /* 0x000ea20000000200 */
[C---:B---3--:R-:W-:Y:S07]  /*1fc0*/  HMMA.16816.F32.BF16 R12, R16.reuse, R52, RZ ;  /* 0x00000034100c723c */ /* 0x048fee00000418ff */
[----:B------:R-:W-:Y:S01]  /*1fd0*/  LDSM.16.M88.4 R112, [R197+0xc000] ;  /* 0x00c00000c570783b */ /* 0x000fe20000000200 */
[----:B------:R-:W-:Y:S07]  /*1fe0*/  HMMA.16816.F32.BF16 R16, R16, R54, RZ ;  /* 0x000000361010723c */ /* 0x000fee00000418ff */
[----:B------:R-:W3:Y:S01]  /*1ff0*/  LDSM.16.M88.4 R52, [R194+0xc800] ;  /* 0x00c80000c234783b */ /* 0x000ee20000000200 */
[C---:B----4-:R-:W-:Y:S07]  /*2000*/  HMMA.16816.F32.BF16 R4, R56.reuse, R60, R4 ;  /* 0x0000003c3804723c */ /* 0x050fee0000041804 */
[----:B------:R-:W4:Y:S01]  /*2010*/  LDSM.16.M88.4 R108, [R3] ;  /* 0x00000000036c783b */ /* 0x000f220000000200 */
[C---:B------:R-:W-:Y:S07]  /*2020*/  HMMA.16816.F32.BF16 R8, R56.reuse, R62, R8 ;  /* 0x0000003e3808723c */ /* 0x040fee0000041808 */
[----:B------:R-:W-:Y:S01]  /*2030*/  LDSM.16.M88.4 R60, [R191+0x2000] ;  /* 0x00200000bf3c783b */ /* 0x000fe20000000200 */
[C---:B-1----:R-:W-:Y:S08]  /*2040*/  HMMA.16816.F32.BF16 R12, R56.reuse, R64, R12 ;  /* 0x00000040380c723c */ /* 0x042ff0000004180c */
[----:B------:R-:W-:Y:S01]  /*2050*/  HMMA.16816.F32.BF16 R16, R56, R66, R16 ;  /* 0x000000423810723c */ /* 0x000fe20000041810 */
[----:B------:R-:W1:Y:S07]  /*2060*/  LDSM.16.M88.4 R56, [R197+0xc800] ;  /* 0x00c80000c538783b */ /* 0x000e6e0000000200 */
[C---:B--2---:R-:W-:Y:S01]  /*2070*/  HMMA.16816.F32.BF16 R4, R100.reuse, R104, R4 ;  /* 0x000000686404723c */ /* 0x044fe20000041804 */
[----:B------:R-:W2:Y:S07]  /*2080*/  LDSM.16.M88.4 R64, [R192+0xe000] ;  /* 0x00e00000c040783b */ /* 0x000eae0000000200 */
        /* <DEDUP_REMOVED lines=9> */
[C---:B-1----:R-:W-:Y:S08]  /*2120*/  HMMA.16816.F32.BF16 R12, R108.reuse, R56, R12 ;  /* 0x000000386c0c723c */ /* 0x042ff0000004180c */
[----:B------:R-:W-:Y:S01]  /*2130*/  HMMA.16816.F32.BF16 R16, R108, R58, R16 ;  /* 0x0000003a6c10723c */ /* 0x000fe20000041810 */
[----:B------:R-:W1:Y:S07]  /*2140*/  LDSM.16.M88.4 R56, [R193+0xe800] ;  /* 0x00e80000c138783b */ /* 0x000e6e0000000200 */
[C---:B--2---:R-:W-:Y:S01]  /*2150*/  HMMA.16816.F32.BF16 R4, R60.reuse, R64, R4 ;  /* 0x000000403c04723c */ /* 0x044fe20000041804 */
[----:B------:R2:W1:Y:S07]  /*2160*/  LDSM.16.M88.4 R108, [R2+0x2000] ;  /* 0x00200000026c783b */ /* 0x00046e0000000200 */
[C---:B------:R-:W-:Y:S01]  /*2170*/  HMMA.16816.F32.BF16 R8, R60.reuse, R66, R8 ;  /* 0x000000423c08723c */ /* 0x040fe20000041808 */
[----:B------:R-:W-:Y:S07]  /*2180*/  LDSM.16.M88.4 R64, [R197+0xe000] ;  /* 0x00e00000c540783b */ /* 0x000fee0000000200 */
[C---:B---3--:R-:W-:Y:S08]  /*2190*/  HMMA.16816.F32.BF16 R12, R60.reuse, R52, R12 ;  /* 0x000000343c0c723c */ /* 0x048ff0000004180c */
[----:B------:R-:W-:Y:S01]  /*21a0*/  HMMA.16816.F32.BF16 R16, R60, R54, R16 ;  /* 0x000000363c10723c */ /* 0x000fe20000041810 */
[----:B------:R-:W3:Y:S03]  /*21b0*/  LDSM.16.M88.4 R52, [R194+0xe800] ;  /* 0x00e80000c234783b */ /* 0x000ee60000000200 */
[----:B--2---:R-:W-:Y:S04]  /*21c0*/  FMUL.FTZ R2, R218, 1.4426950216293334961 ;  /* 0x3fb8aa3bda027820 */ /* 0x004fe80000410000 */
[C---:B----4-:R-:W-:Y:S01]  /*21d0*/  HMMA.16816.F32.BF16 R4, R100.reuse, R104, R4 ;  /* 0x000000686404723c */ /* 0x050fe20000041804 */
[----:B------:R-:W2:Y:S04]  /*21e0*/  LDSM.16.M88.4 R60, [R3+0x2000] ;  /* 0x00200000033c783b */ /* 0x000ea80000000200 */
[----:B------:R-:W-:Y:S02]  /*21f0*/  FSEL R2, R2, RZ, P0 ;  /* 0x000000ff02027208 */ /* 0x000fe40000000000 */
[----:B------:R-:W-:Y:S01]  /*2200*/  FSETP.NEU.FTZ.AND P0, PT, R217, -INF , PT ;  /* 0xff800000d900780b */ /* 0x000fe20003f1d000 */
[C---:B------:R-:W-:Y:S08]  /*2210*/  HMMA.16816.F32.BF16 R8, R100.reuse, R106, R8 ;  /* 0x0000006a6408723c */ /* 0x040ff00000041808 */
[C---:B-1----:R-:W-:Y:S08]  /*2220*/  HMMA.16816.F32.BF16 R12, R100.reuse, R56, R12 ;  /* 0x00000038640c723c */ /* 0x042ff0000004180c */
[----:B------:R-:W-:Y:S08]  /*2230*/  HMMA.16816.F32.BF16 R16, R100, R58, R16 ;  /* 0x0000003a6410723c */ /* 0x000ff00000041810 */
[C---:B------:R-:W-:Y:S08]  /*2240*/  HMMA.16816.F32.BF16 R4, R108.reuse, R112, R4 ;  /* 0x000000706c04723c */ /* 0x040ff00000041804 */
[C---:B------:R-:W-:Y:S08]  /*2250*/  HMMA.16816.F32.BF16 R8, R108.reuse, R114, R8 ;  /* 0x000000726c08723c */ /* 0x040ff00000041808 */
[C---:B---3--:R-:W-:Y:S08]  /*2260*/  HMMA.16816.F32.BF16 R12, R108.reuse, R52, R12 ;  /* 0x000000346c0c723c */ /* 0x048ff0000004180c */
[----:B------:R-:W-:Y:S01]  /*2270*/  HMMA.16816.F32.BF16 R16, R108, R54, R16 ;  /* 0x000000366c10723c */ /* 0x000fe20000041810 */
[----:B------:R-:W1:Y:S07]  /*2280*/  LDSM.16.M88.4 R52, [R197+0xe800] ;  /* 0x00e80000c534783b */ /* 0x000e6e0000000200 */
[C---:B--2---:R-:W-:Y:S08]  /*2290*/  HMMA.16816.F32.BF16 R4, R60.reuse, R64, R4 ;  /* 0x000000403c04723c */ /* 0x044ff00000041804 */
[C---:B------:R-:W-:Y:S11]  /*22a0*/  HMMA.16816.F32.BF16 R8, R60.reuse, R66, R8 ;  /* 0x000000423c08723c */ /* 0x040ff60000041808 */
[----:B------:R-:W-:Y:S05]  /*22b0*/  @!UPT UIADD3 URZ, URZ, URZ, URZ ;  /* 0x0000003f3f3ff290 */ /* 0x000fea000fffe03f */
[----:B------:R-:W-:Y:S02]  /*22c0*/  FMUL.FTZ R4, R4, c[0x0][0x2ec] ;  /* 0x0000bb0004047a20 */ /* 0x000fe40000410000 */
[----:B------:R-:W-:Y:S02]  /*22d0*/  FMUL.FTZ R5, R5, c[0x0][0x2ec] ;  /* 0x0000bb0005057a20 */ /* 0x000fe40000410000 */
[----:B------:R-:W2:Y:S01]  /*22e0*/  MUFU.TANH R113, R4 ;  /* 0x0000000400717308 */ /* 0x000ea20000002400 */
[----:B------:R-:W-:Y:S02]  /*22f0*/  FMUL.FTZ R6, R6, c[0x0][0x2ec] ;  /* 0x0000bb0006067a20 */ /* 0x000fe40000410000 */
[----:B------:R-:W-:Y:S01]  /*2300*/  FMUL.FTZ R7, R7, c[0x0][0x2ec] ;  /* 0x0000bb0007077a20 */ /* 0x000fe20000410000 */
[C---:B-1----:R-:W-:Y:S03]  /*2310*/  HMMA.16816.F32.BF16 R12, R60.reuse, R52, R12 ;  /* 0x000000343c0c723c */ /* 0x042fe6000004180c */
[----:B------:R-:W-:Y:S03]  /*2320*/  FMUL.FTZ R8, R8, c[0x0][0x2ec] ;  /* 0x0000bb0008087a20 */ /* 0x000fe60000410000 */
[----:B------:R-:W1:Y:S01]  /*2330*/  MUFU.TANH R111, R5 ;  /* 0x00000005006f7308 */ /* 0x000e620000002400 */
[----:B------:R-:W-:Y:S01]  /*2340*/  FMUL.FTZ R9, R9, c[0x0][0x2ec] ;  /* 0x0000bb0009097a20 */ /* 0x000fe20000410000 */
[----:B------:R-:W-:Y:S04]  /*2350*/  HMMA.16816.F32.BF16 R16, R60, R54, R16 ;  /* 0x000000363c10723c */ /* 0x000fe80000041810 */
[----:B------:R-:W-:Y:S02]  /*2360*/  FMUL.FTZ R10, R10, c[0x0][0x2ec] ;  /* 0x0000bb000a0a7a20 */ /* 0x000fe40000410000 */
[----:B------:R-:W-:Y:S02]  /*2370*/  FMUL.FTZ R11, R11, c[0x0][0x2ec] ;  /* 0x0000bb000b0b7a20 */ /* 0x000fe40000410000 */
[----:B------:R-:W3:Y:S01]  /*2380*/  MUFU.TANH R184, R6 ;  /* 0x0000000600b87308 */ /* 0x000ee20000002400 */
[--C-:B--2---:R-:W-:Y:S07]  /*2390*/  FFMA.FTZ R0, R113, c[0x0][0x23c], -R2.reuse ;  /* 0x00008f0071007a23 */ /* 0x104fee0000010802 */
[----:B------:R-:W-:Y:S02]  /*23a0*/  FMUL.FTZ R14, R14, c[0x0][0x2ec] ;  /* 0x0000bb000e0e7a20 */ /* 0x000fe40000410000 */
[----:B------:R2:W-:Y:S01]  /*23b0*/  MUFU.EX2 R65, R0 ;  /* 0x0000000000417308 */ /* 0x0005e20000000800 */
[----:B------:R-:W-:Y:S02]  /*23c0*/  FMUL.FTZ R15, R15, c[0x0][0x2ec] ;  /* 0x0000bb000f0f7a20 */ /* 0x000fe40000410000 */
[----:B------:R-:W-:Y:S02]  /*23d0*/  FMUL.FTZ R12, R12, c[0x0][0x2ec] ;  /* 0x0000bb000c0c7a20 */ /* 0x000fe40000410000 */
[----:B-1----:R-:W-:Y:S02]  /*23e0*/  FFMA.FTZ R3, R111, c[0x0][0x23c], -R2 ;  /* 0x00008f006f037a23 */ /* 0x002fe40000010802 */
[----:B------:R-:W-:Y:S02]  /*23f0*/  FMUL.FTZ R16, R16, c[0x0][0x2ec] ;  /* 0x0000bb0010107a20 */ /* 0x000fe40000410000 */
[----:B------:R-:W-:Y:S01]  /*2400*/  FMUL.FTZ R17, R17, c[0x0][0x2ec] ;  /* 0x0000bb0011117a20 */ /* 0x000fe20000410000 */
[----:B------:R3:W-:Y:S01]  /*2410*/  MUFU.EX2 R58, R3 ;  /* 0x00000003003a7308 */ /* 0x0007e20000000800 */
[----:B------:R-:W-:Y:S02]  /*2420*/  FMUL.FTZ R18, R18, c[0x0][0x2ec] ;  /* 0x0000bb0012127a20 */ /* 0x000fe40000410000 */
[----:B------:R-:W-:Y:S02]  /*2430*/  FMUL.FTZ R19, R19, c[0x0][0x2ec] ;  /* 0x0000bb0013137a20 */ /* 0x000fe40000410000 */
[----:B------:R-:W-:Y:S05]  /*2440*/  FMUL.FTZ R13, R13, c[0x0][0x2ec] ;  /* 0x0000bb000d0d7a20 */ /* 0x000fea0000410000 */
[----:B------:R-:W1:Y:S01]  /*2450*/  MUFU.TANH R183, R7 ;  /* 0x0000000700b77308 */ /* 0x000e620000002400 */
[----:B--2---:R-:W-:Y:S05]  /*2460*/  FMUL.FTZ R0, R217, 1.4426950216293334961 ;  /* 0x3fb8aa3bd9007820 */ /* 0x004fea0000410000 */
[----:B------:R-:W-:Y:S04]  /*2470*/  FSEL R0, R0, RZ, P0 ;  /* 0x000000ff00007208 */ /* 0x000fe80000000000 */
[----:B------:R-:W2:Y:S01]  /*2480*/  MUFU.TANH R109, R8 ;  /* 0x00000008006d7308 */ /* 0x000ea20000002400 */
[----:B------:R-:W-:Y:S01]  /*2490*/  IADD3 R56, P0, R229, R220, RZ ;  /* 0x000000dce5387210 */ /* 0x000fe20007f1e0ff */
[--C-:B---3--:R-:W-:Y:S03]  /*24a0*/  FFMA.FTZ R3, R184, c[0x0][0x23c], -R0.reuse ;  /* 0x00008f00b8037a23 */ /* 0x108fe60000010800 */
[----:B------:R-:W-:Y:S02]  /*24b0*/  IADD3.X R57, R233, R219, RZ, P0, !PT ;  /* 0x000000dbe9397210 */ /* 0x000fe400007fe4ff */
[C---:B------:R-:W-:Y:S03]  /*24c0*/  LEA R204, P0, R251.reuse, R204, 0x2 ;  /* 0x000000ccfbcc7211 */ /* 0x040fe600078010ff */
[----:B------:R1:W-:Y:S01]  /*24d0*/  MUFU.EX2 R102, R3 ;  /* 0x0000000300667308 */ /* 0x0003e20000000800 */
[----:B------:R-:W-:Y:S09]  /*24e0*/  LEA.HI.X.SX32 R205, R251, R205, 0x2, P0 ;  /* 0x000000cdfbcd7211 */ /* 0x000ff200000f16ff */
[----:B------:R-:W3:Y:S10]  /*24f0*/  MUFU.TANH R108, R9 ;  /* 0x00000009006c7308 */ /* 0x000ef40000002400 */
[----:B------:R-:W4:Y:S01]  /*2500*/  MUFU.TANH R182, R10 ;  /* 0x0000000a00b67308 */ /* 0x000f220000002400 */
[----:B-1----:R-:W-:Y:S09]  /*2510*/  FFMA.FTZ R3, R183, c[0x0][0x23c], -R0 ;  /* 0x00008f00b7037a23 */ /* 0x002ff20000010800 */
[----:B------:R2:W-:Y:S10]  /*2520*/  MUFU.EX2 R101, R3 ;  /* 0x0000000300657308 */ /* 0x0005f40000000800 */
[----:B------:R-:W-:Y:S10]  /*2530*/  MUFU.TANH R181, R11 ;  /* 0x0000000b00b57308 */ /* 0x000ff40000002400 */
[----:B------:R-:W-:Y:S01]  /*2540*/  MUFU.TANH R187, R14 ;  /* 0x0000000e00bb7308 */ /* 0x000fe20000002400 */
[--C-:B--2---:R-:W-:Y:S09]  /*2550*/  FFMA.FTZ R3, R109, c[0x0][0x23c], -R2.reuse ;  /* 0x00008f006d037a23 */ /* 0x104ff20000010802 */
[----:B------:R3:W-:Y:S10]  /*2560*/  MUFU.EX2 R60, R3 ;  /* 0x00000003003c7308 */ /* 0x0007f40000000800 */
[----:B------:R-:W-:Y:S10]  /*2570*/  MUFU.TANH R186, R15 ;  /* 0x0000000f00ba7308 */ /* 0x000ff40000002400 */
[----:B------:R-:W-:Y:S01]  /*2580*/  MUFU.TANH R107, R16 ;  /* 0x00000010006b7308 */ /* 0x000fe20000002400 */
[----:B---3--:R-:W-:Y:S09]  /*2590*/  FFMA.FTZ R3, R108, c[0x0][0x23c], -R2 ;  /* 0x00008f006c037a23 */ /* 0x008ff20000010802 */
[----:B------:R4:W-:Y:S10]  /*25a0*/  MUFU.EX2 R59, R3 ;  /* 0x00000003003b7308 */ /* 0x0009f40000000800 */
[----:B------:R-:W-:Y:S10]  /*25b0*/  MUFU.TANH R106, R17 ;  /* 0x00000011006a7308 */ /* 0x000ff40000002400 */
[----:B------:R-:W1:Y:S01]  /*25c0*/  MUFU.TANH R112, R12 ;  /* 0x0000000c00707308 */ /* 0x000e620000002400 */
[----:B----4-:R-:W-:Y:S09]  /*25d0*/  FFMA.FTZ R3, R182, c[0x0][0x23c], -R0 ;  /* 0x00008f00b6037a23 */ /* 0x010ff20000010800 */
[----:B------:R2:W-:Y:S10]  /*25e0*/  MUFU.EX2 R67, R3 ;  /* 0x0000000300437308 */ /* 0x0005f40000000800 */
[----:B------:R-:W3:Y:S01]  /*25f0*/  MUFU.TANH R110, R13 ;  /* 0x0000000d006e7308 */ /* 0x000ee20000002400 */
[----:B-1----:R-:W-:Y:S09]  /*2600*/  FFMA.FTZ R5, R112, c[0x0][0x23c], -R2 ;  /* 0x00008f0070057a23 */ /* 0x002ff20000010802 */
[----:B------:R-:W-:Y:S01]  /*2610*/  MUFU.TANH R115, R18 ;  /* 0x0000001200737308 */ /* 0x000fe20000002400 */
[----:B--2---:R-:W-:Y:S09]  /*2620*/  FFMA.FTZ R3, R181, c[0x0][0x23c], -R0 ;  /* 0x00008f00b5037a23 */ /* 0x004ff20000010800 */
[----:B------:R1:W2:Y:S01]  /*2630*/  MUFU.EX2 R66, R3 ;  /* 0x0000000300427308 */ /* 0x0002a20000000800 */
[----:B---3--:R-:W-:Y:S09]  /*2640*/  FFMA.FTZ R4, R110, c[0x0][0x23c], -R2 ;  /* 0x00008f006e047a23 */ /* 0x008ff20000010802 */
[----:B------:R-:W-:Y:S10]  /*2650*/  MUFU.TANH R114, R19 ;  /* 0x0000001300727308 */ /* 0x000ff40000002400 */
[----:B------:R2:W-:Y:S01]  /*2660*/  MUFU.EX2 R62, R5 ;  /* 0x00000005003e7308 */ /* 0x0005e20000000800 */
[--C-:B-1----:R-:W-:Y:S09]  /*2670*/  FFMA.FTZ R3, R187, c[0x0][0x23c], -R0.reuse ;  /* 0x00008f00bb037a23 */ /* 0x102ff20000010800 */
[----:B------:R1:W-:Y:S10]  /*2680*/  MUFU.EX2 R105, R3 ;  /* 0x0000000300697308 */ /* 0x0003f40000000800 */
[----:B------:R-:W3:Y:S01]  /*2690*/  MUFU.EX2 R61, R4 ;  /* 0x00000004003d7308 */ /* 0x000ee20000000800 */
[----:B--2---:R-:W-:Y:S01]  /*26a0*/  F2FP.BF16.PACK_AB R5, R66, R67 ;  /* 0x000000434205723e */ /* 0x004fe200000010ff */
[----:B-1----:R-:W-:Y:S08]  /*26b0*/  FFMA.FTZ R3, R186, c[0x0][0x23c], -R0 ;  /* 0x00008f00ba037a23 */ /* 0x002ff00000010800 */
[----:B------:R1:W2:Y:S01]  /*26c0*/  MUFU.EX2 R104, R3 ;  /* 0x0000000300687308 */ /* 0x0002a20000000800 */
[----:B---3--:R-:W-:Y:S01]  /*26d0*/  F2FP.BF16.PACK_AB R4, R61, R62 ;  /* 0x0000003e3d04723e */ /* 0x008fe200000010ff */
[--C-:B-1----:R-:W-:Y:S02]  /*26e0*/  FFMA.FTZ R3, R107, c[0x0][0x23c], -R2.reuse ;  /* 0x00008f006b037a23 */ /* 0x102fe40000010802 */
[----:B------:R-:W-:Y:S06]  /*26f0*/  FFMA.FTZ R2, R106, c[0x0][0x23c], -R2 ;  /* 0x00008f006a027a23 */ /* 0x000fec0000010802 */
[----:B------:R1:W-:Y:S10]  /*2700*/  MUFU.EX2 R64, R3 ;  /* 0x0000000300407308 */ /* 0x0003f40000000800 */
[----:B------:R3:W4:Y:S01]  /*2710*/  MUFU.EX2 R63, R2 ;  /* 0x00000002003f7308 */ /* 0x0007220000000800 */
[----:B-1----:R-:W-:Y:S05]  /*2720*/  F2FP.BF16.PACK_AB R3, R58, R65 ;  /* 0x000000413a03723e */ /* 0x002fea00000010ff */
[----:B------:R2:W-:Y:S01]  /*2730*/  STS [R213+0x12000], R3 ;  /* 0x01200003d5007388 */ /* 0x0005e20000000800 */
[--C-:B---3--:R-:W-:Y:S02]  /*2740*/  FFMA.FTZ R2, R115, c[0x0][0x23c], -R0.reuse ;  /* 0x00008f0073027a23 */ /* 0x108fe40000010800 */
[----:B------:R-:W-:Y:S02]  /*2750*/  FFMA.FTZ R0, R114, c[0x0][0x23c], -R0 ;  /* 0x00008f0072007a23 */ /* 0x000fe40000010800 */
[----:B------:R1:W-:Y:S10]  /*2760*/  MUFU.EX2 R103, R2 ;  /* 0x0000000200677308 */ /* 0x0003f40000000800 */
[----:B------:R3:W3:Y:S01]  /*2770*/  MUFU.EX2 R100, R0 ;  /* 0x0000000000647308 */ /* 0x0006e20000000800 */
[----:B--2---:R-:W-:Y:S02]  /*2780*/  F2FP.BF16.PACK_AB R3, R104, R105 ;  /* 0x000000696803723e */ /* 0x004fe400000010ff */
[----:B-1----:R-:W-:Y:S05]  /*2790*/  F2FP.BF16.PACK_AB R2, R101, R102 ;  /* 0x000000666502723e */ /* 0x002fea00000010ff */
[----:B------:R4:W-:Y:S04]  /*27a0*/  STS [R213+0x12400], R2 ;  /* 0x01240002d5007388 */ /* 0x0009e80000000800 */
[----:B------:R-:W-:Y:S01]  /*27b0*/  STS [R216+0x12400], R5 ;  /* 0x01240005d8007388 */ /* 0x000fe20000000800 */
[----:B---3--:R-:W-:Y:S05]  /*27c0*/  F2FP.BF16.PACK_AB R0, R59, R60 ;  /* 0x0000003c3b00723e */ /* 0x008fea00000010ff */
[----:B------:R1:W-:Y:S04]  /*27d0*/  STS [R216+0x12000], R0 ;  /* 0x01200000d8007388 */ /* 0x0003e80000000800 */
[----:B------:R-:W-:Y:S04]  /*27e0*/  STS [R214+0x12000], R4 ;  /* 0x01200004d6007388 */ /* 0x000fe80000000800 */
[----:B------:R2:W-:Y:S01]  /*27f0*/  STS [R214+0x12400], R3 ;  /* 0x01240003d6007388 */ /* 0x0005e20000000800 */
[----:B----4-:R-:W-:Y:S05]  /*2800*/  F2FP.BF16.PACK_AB R2, R63, R64 ;  /* 0x000000403f02723e */ /* 0x010fea00000010ff */
[----:B------:R-:W-:Y:S01]  /*2810*/  STS [R215+0x12000], R2 ;  /* 0x01200002d7007388 */ /* 0x000fe20000000800 */
[----:B-1----:R-:W-:Y:S05]  /*2820*/  F2FP.BF16.PACK_AB R0, R100, R103 ;  /* 0x000000676400723e */ /* 0x002fea00000010ff */
[----:B------:R1:W-:Y:S01]  /*2830*/  STS [R215+0x12400], R0 ;  /* 0x01240000d7007388 */ /* 0x0003e20000000800 */
[C---:B--2---:R-:W-:Y:S03]  /*2840*/  IADD3 R3, R195.reuse, R185, RZ ;  /* 0x000000b9c3037210 */ /* 0x044fe60007ffe0ff */
[----:B------:R-:W2:Y:S01]  /*2850*/  LDSM.16.M88.4 R16, [R195+0x8000] ;  /* 0x00800000c310783b */ /* 0x000ea20000000200 */
[----:B-1----:R-:W-:Y:S04]  /*2860*/  IADD3 R0, R195, R180, RZ ;  /* 0x000000b4c3007210 */ /* 0x002fe80007ffe0ff */
[----:B------:R-:W-:Y:S03]  /*2870*/  IADD3 R2, R185, R0, RZ ;  /* 0x00000000b9027210 */ /* 0x000fe60007ffe0ff */
[----:B------:R-:W1:Y:S01]  /*2880*/  LDSM.16.M88.4 R52, [R0+0x8000] ;  /* 0x008000000034783b */ /* 0x000e620000000200 */
[C---:B--2---:R-:W-:Y:S08]  /*2890*/  HMMA.16816.F32.BF16 R4, R16.reuse, R116, RZ ;  /* 0x000000741004723c */ /* 0x044ff000000418ff */
        /* <DEDUP_REMOVED lines=23> */
[----:B-1----:R1:W3:Y:S01]  /*2a10*/  LDG.E R0, [R56.64+0x20] ;  /* 0x0000201038007981 */ /* 0x0022e2000c1e1900 */
[C---:B--2---:R-:W-:Y:S08]  /*2a20*/  HMMA.16816.F32.BF16 R4, R52.reuse, R156, R4 ;  /* 0x0000009c3404723c */ /* 0x044ff00000041804 */
[C---:B------:R-:W-:Y:S08]  /*2a30*/  HMMA.16816.F32.BF16 R8, R52.reuse, R158, R8 ;  /* 0x0000009e3408723c */ /* 0x040ff00000041808 */
[C---:B------:R-:W-:Y:S08]  /*2a40*/  HMMA.16816.F32.BF16 R12, R52.reuse, R160, R12 ;  /* 0x000000a0340c723c */ /* 0x040ff0000004180c */
[----:B------:R-:W-:Y:S01]  /*2a50*/  HMMA.16816.F32.BF16 R16, R52, R162, R16 ;  /* 0x000000a23410723c */ /* 0x000fe20000041810 */
[----:B------:R2:W4:Y:S08]  /*2a60*/  LDSM.16.M88.4 R52, [R3+0xa000] ;  /* 0x00a000000334783b */ /* 0x0005300000000200 */
[----:B--2---:R1:W2:Y:S01]  /*2a70*/  LDG.E R3, [R56.64] ;  /* 0x0000001038037981 */ /* 0x0042a2000c1e1900 */
[C---:B----4-:R-:W-:Y:S03]  /*2a80*/  HMMA.16816.F32.BF16 R4, R52.reuse, R164, R4 ;  /* 0x000000a43404723c */ /* 0x050fe60000041804 */
[----:B-1----:R-:W-:Y:S05]  /*2a90*/  FFMA.FTZ R57, -R111, R111, 1 ;  /* 0x3f8000006f397423 */ /* 0x002fea000001016f */
[C---:B------:R-:W-:Y:S04]  /*2aa0*/  HMMA.16816.F32.BF16 R8, R52.reuse, R166, R8 ;  /* 0x000000a63408723c */ /* 0x040fe80000041808 */
[----:B------:R-:W-:Y:S02]  /*2ab0*/  FMUL.FTZ R57, R57, c[0x0][0x2ec] ;  /* 0x0000bb0039397a20 */ /* 0x000fe40000410000 */
[----:B------:R-:W-:Y:S02]  /*2ac0*/  FFMA.FTZ R56, -R109, R109, 1 ;  /* 0x3f8000006d387423 */ /* 0x000fe4000001016d */
[C---:B------:R-:W-:Y:S04]  /*2ad0*/  HMMA.16816.F32.BF16 R12, R52.reuse, R168, R12 ;  /* 0x000000a8340c723c */ /* 0x040fe8000004180c */
[----:B------:R-:W-:Y:S04]  /*2ae0*/  FMUL.FTZ R56, R56, c[0x0][0x2ec] ;  /* 0x0000bb0038387a20 */ /* 0x000fe80000410000 */
[----:B------:R-:W-:Y:S01]  /*2af0*/  HMMA.16816.F32.BF16 R16, R52, R170, R16 ;  /* 0x000000aa3410723c */ /* 0x000fe20000041810 */
[----:B------:R-:W1:Y:S07]  /*2b00*/  LDSM.16.M88.4 R52, [R2+0xa000] ;  /* 0x00a000000234783b */ /* 0x000e6e0000000200 */
[C---:B-1----:R-:W-:Y:S08]  /*2b10*/  HMMA.16816.F32.BF16 R4, R52.reuse, R172, R4 ;  /* 0x000000ac3404723c */ /* 0x042ff00000041804 */
[C---:B------:R-:W-:Y:S08]  /*2b20*/  HMMA.16816.F32.BF16 R8, R52.reuse, R174, R8 ;  /* 0x000000ae3408723c */ /* 0x040ff00000041808 */
[C---:B------:R-:W-:Y:S08]  /*2b30*/  HMMA.16816.F32.BF16 R12, R52.reuse, R176, R12 ;  /* 0x000000b0340c723c */ /* 0x040ff0000004180c */
[----:B------:R-:W-:Y:S07]  /*2b40*/  HMMA.16816.F32.BF16 R16, R52, R178, R16 ;  /* 0x000000b23410723c */ /* 0x000fee0000041810 */
[----:B------:R-:W-:Y:S02]  /*2b50*/  FFMA.FTZ R54, -R108, R108, 1 ;  /* 0x3f8000006c367423 */ /* 0x000fe4000001016c */
[----:B------:R-:W-:Y:S03]  /*2b60*/  FFMA.FTZ R53, -R110, R110, 1 ;  /* 0x3f8000006e357423 */ /* 0x000fe6000001016e */
[----:B------:R-:W-:Y:S02]  /*2b70*/  FMUL.FTZ R54, R54, c[0x0][0x2ec] ;  /* 0x0000bb0036367a20 */ /* 0x000fe40000410000 */
[----:B------:R-:W-:Y:S02]  /*2b80*/  FMUL.FTZ R53, R53, c[0x0][0x2ec] ;  /* 0x0000bb0035357a20 */ /* 0x000fe40000410000 */
[----:B------:R-:W-:Y:S02]  /*2b90*/  FFMA.FTZ R52, -R107, R107, 1 ;  /* 0x3f8000006b347423 */ /* 0x000fe4000001016b */
[----:B------:R-:W-:Y:S02]  /*2ba0*/  FFMA.FTZ R55, -R112, R112, 1 ;  /* 0x3f80000070377423 */ /* 0x000fe40000010170 */
[----:B------:R-:W-:Y:S02]  /*2bb0*/  FMUL.FTZ R52, R52, c[0x0][0x2ec] ;  /* 0x0000bb0034347a20 */ /* 0x000fe40000410000 */
[----:B------:R-:W-:Y:S02]  /*2bc0*/  FMUL.FTZ R55, R55, c[0x0][0x2ec] ;  /* 0x0000bb0037377a20 */ /* 0x000fe40000410000 */
[C---:B---3--:R-:W-:Y:S02]  /*2bd0*/  FADD.FTZ R7, -R0.reuse, R7 ;  /* 0x0000000700077221 */ /* 0x048fe40000010100 */
[----:B------:R-:W-:Y:S02]  /*2be0*/  FADD.FTZ R18, -R0, R18 ;  /* 0x0000001200127221 */ /* 0x000fe40000010100 */
[C---:B--2---:R-:W-:Y:S02]  /*2bf0*/  FADD.FTZ R2, -R3.reuse, R4 ;  /* 0x0000000403027221 */ /* 0x044fe40000010100 */
[----:B------:R-:W-:Y:S02]  /*2c00*/  FADD.FTZ R4, -R3, R5 ;  /* 0x0000000503047221 */ /* 0x000fe40000010100 */
[----:B------:R-:W-:Y:S02]  /*2c10*/  FMUL.FTZ R5, R65, R2 ;  /* 0x0000000241057220 */ /* 0x000fe40000410000 */
[----:B------:R-:W-:Y:S02]  /*2c20*/  FMUL.FTZ R4, R58, R4 ;  /* 0x000000043a047220 */ /* 0x000fe40000410000 */
[----:B------:R-:W-:Y:S02]  /*2c30*/  FADD.FTZ R2, -R3, R9 ;  /* 0x0000000903027221 */ /* 0x000fe40000010100 */
[----:B------:R-:W-:Y:S02]  /*2c40*/  FFMA.FTZ R58, -R113, R113, 1 ;  /* 0x3f800000713a7423 */ /* 0x000fe40000010171 */
[----:B------:R-:W-:Y:S02]  /*2c50*/  FMUL.FTZ R2, R59, R2 ;  /* 0x000000023b027220 */ /* 0x000fe40000410000 */
[----:B------:R-:W-:Y:S02]  /*2c60*/  FMUL.FTZ R57, R57, R4 ;  /* 0x0000000439397220 */ /* 0x000fe40000410000 */
[C---:B------:R-:W-:Y:S02]  /*2c70*/  FADD.FTZ R4, -R3.reuse, R13 ;  /* 0x0000000d03047221 */ /* 0x040fe40000010100 */
[C---:B------:R-:W-:Y:S02]  /*2c80*/  FADD.FTZ R17, -R3.reuse, R17 ;  /* 0x0000001103117221 */ /* 0x040fe40000010100 */
[----:B------:R-:W-:Y:S02]  /*2c90*/  FMUL.FTZ R58, R58, c[0x0][0x2ec] ;  /* 0x0000bb003a3a7a20 */ /* 0x000fe40000410000 */
[----:B------:R-:W-:Y:S02]  /*2ca0*/  FADD.FTZ R16, -R3, R16 ;  /* 0x0000001003107221 */ /* 0x000fe40000010100 */
[----:B------:R-:W-:Y:S02]  /*2cb0*/  FMUL.FTZ R4, R61, R4 ;  /* 0x000000043d047220 */ /* 0x000fe40000410000 */
[----:B------:R-:W-:Y:S02]  /*2cc0*/  FMUL.FTZ R54, R54, R2 ;  /* 0x0000000236367220 */ /* 0x000fe40000410000 */
[----:B------:R-:W-:Y:S02]  /*2cd0*/  FMUL.FTZ R2, R63, R17 ;  /* 0x000000113f027220 */ /* 0x000fe40000410000 */
[----:B------:R-:W-:Y:S02]  /*2ce0*/  FFMA.FTZ R17, -R106, R106, 1 ;  /* 0x3f8000006a117423 */ /* 0x000fe4000001016a */
[C---:B------:R-:W-:Y:S02]  /*2cf0*/  FADD.FTZ R8, -R3.reuse, R8 ;  /* 0x0000000803087221 */ /* 0x040fe40000010100 */
[----:B------:R-:W-:Y:S02]  /*2d00*/  FMUL.FTZ R58, R58, R5 ;  /* 0x000000053a3a7220 */ /* 0x000fe40000410000 */
[----:B------:R-:W-:Y:S02]  /*2d10*/  FADD.FTZ R5, -R3, R12 ;  /* 0x0000000c03057221 */ /* 0x000fe40000010100 */
[----:B------:R-:W-:Y:S02]  /*2d20*/  FMUL.FTZ R3, R64, R16 ;  /* 0x0000001040037220 */ /* 0x000fe40000410000 */
[----:B------:R-:W-:Y:S02]  /*2d30*/  FMUL.FTZ R53, R53, R4 ;  /* 0x0000000435357220 */ /* 0x000fe40000410000 */
[----:B------:R-:W-:Y:S02]  /*2d40*/  FMUL.FTZ R17, R17, c[0x0][0x2ec] ;  /* 0x0000bb0011117a20 */ /* 0x000fe40000410000 */
[----:B------:R-:W-:Y:S02]  /*2d50*/  FADD.FTZ R4, -R0, R6 ;  /* 0x0000000600047221 */ /* 0x000fe40000010100 */
[----:B------:R-:W-:Y:S02]  /*2d60*/  FFMA.FTZ R16, -R184, R184, 1 ;  /* 0x3f800000b8107423 */ /* 0x000fe400000101b8 */
[----:B------:R-:W-:Y:S02]  /*2d70*/  FFMA.FTZ R13, -R183, R183, 1 ;  /* 0x3f800000b70d7423 */ /* 0x000fe400000101b7 */
[----:B------:R-:W-:Y:S02]  /*2d80*/  FMUL.FTZ R8, R60, R8 ;  /* 0x000000083c087220 */ /* 0x000fe40000410000 */
[----:B------:R-:W-:Y:S02]  /*2d90*/  FMUL.FTZ R5, R62, R5 ;  /* 0x000000053e057220 */ /* 0x000fe40000410000 */
[----:B------:R-:W-:Y:S02]  /*2da0*/  FMUL.FTZ R52, R52, R3 ;  /* 0x0000000334347220 */ /* 0x000fe40000410000 */
[----:B------:R-:W-:Y:S02]  /*2db0*/  FMUL.FTZ R17, R17, R2 ;  /* 0x0000000211117220 */ /* 0x000fe40000410000 */
[----:B------:R-:W-:Y:S02]  /*2dc0*/  FMUL.FTZ R4, R102, R4 ;  /* 0x0000000466047220 */ /* 0x000fe40000410000 */
[----:B------:R-:W-:Y:S02]  /*2dd0*/  FMUL.FTZ R3, R101, R7 ;  /* 0x0000000765037220 */ /* 0x000fe40000410000 */
[----:B------:R-:W-:Y:S02]  /*2de0*/  FADD.FTZ R2, -R0, R11 ;  /* 0x0000000b00027221 */ /* 0x000fe40000010100 */
[----:B------:R-:W-:Y:S02]  /*2df0*/  FMUL.FTZ R16, R16, c[0x0][0x2ec] ;  /* 0x0000bb0010107a20 */ /* 0x000fe40000410000 */
[----:B------:R-:W-:Y:S02]  /*2e00*/  FMUL.FTZ R13, R13, c[0x0][0x2ec] ;  /* 0x0000bb000d0d7a20 */ /* 0x000fe40000410000 */
[----:B------:R-:W-:Y:S02]  /*2e10*/  FFMA.FTZ R9, -R181, R181, 1 ;  /* 0x3f800000b5097423 */ /* 0x000fe400000101b5 */
[----:B------:R-:W-:Y:S02]  /*2e20*/  FMUL.FTZ R56, R56, R8 ;  /* 0x0000000838387220 */ /* 0x000fe40000410000 */
[----:B------:R-:W-:Y:S02]  /*2e30*/  FMUL.FTZ R55, R55, R5 ;  /* 0x0000000537377220 */ /* 0x000fe40000410000 */
[----:B------:R-:W-:Y:S02]  /*2e40*/  FADD.FTZ R5, -R0, R10 ;  /* 0x0000000a00057221 */ /* 0x000fe40000010100 */
[----:B------:R-:W-:Y:S02]  /*2e50*/  FMUL.FTZ R2, R66, R2 ;  /* 0x0000000242027220 */ /* 0x000fe40000410000 */
[----:B------:R-:W-:Y:S02]  /*2e60*/  FMUL.FTZ R16, R16, R4 ;  /* 0x0000000410107220 */ /* 0x000fe40000410000 */
[----:B------:R-:W-:Y:S02]  /*2e70*/  FMUL.FTZ R13, R13, R3 ;  /* 0x000000030d0d7220 */ /* 0x000fe40000410000 */
[C---:B------:R-:W-:Y:S02]  /*2e80*/  FADD.FTZ R4, -R0.reuse, R14 ;  /* 0x0000000e00047221 */ /* 0x040fe40000010100 */
[----:B------:R-:W-:Y:S02]  /*2e90*/  FADD.FTZ R3, -R0, R15 ;  /* 0x0000000f00037221 */ /* 0x000fe40000010100 */
[----:B------:R-:W-:Y:S02]  /*2ea0*/  FFMA.FTZ R12, -R182, R182, 1 ;  /* 0x3f800000b60c7423 */ /* 0x000fe400000101b6 */
[----:B------:R-:W-:Y:S02]  /*2eb0*/  FADD.FTZ R0, -R0, R19 ;  /* 0x0000001300007221 */ /* 0x000fe40000010100 */
[----:B------:R-:W-:Y:S02]  /*2ec0*/  FMUL.FTZ R9, R9, c[0x0][0x2ec] ;  /* 0x0000bb0009097a20 */ /* 0x000fe40000410000 */
[----:B------:R-:W-:Y:S02]  /*2ed0*/  FFMA.FTZ R11, -R187, R187, 1 ;  /* 0x3f800000bb0b7423 */ /* 0x000fe400000101bb */
[----:B------:R-:W-:Y:S02]  /*2ee0*/  FFMA.FTZ R8, -R186, R186, 1 ;  /* 0x3f800000ba087423 */ /* 0x000fe400000101ba */
[----:B------:R-:W-:Y:S02]  /*2ef0*/  FFMA.FTZ R10, -R115, R115, 1 ;  /* 0x3f800000730a7423 */ /* 0x000fe40000010173 */
[----:B------:R-:W-:Y:S02]  /*2f00*/  FFMA.FTZ R7, -R114, R114, 1 ;  /* 0x3f80000072077423 */ /* 0x000fe40000010172 */
[----:B------:R-:W-:Y:S02]  /*2f10*/  FMUL.FTZ R5, R67, R5 ;  /* 0x0000000543057220 */ /* 0x000fe40000410000 */
[----:B------:R-:W-:Y:S02]  /*2f20*/  FMUL.FTZ R12, R12, c[0x0][0x2ec] ;  /* 0x0000bb000c0c7a20 */ /* 0x000fe40000410000 */
[----:B------:R-:W-:Y:S02]  /*2f30*/  FMUL.FTZ R4, R105, R4 ;  /* 0x0000000469047220 */ /* 0x000fe40000410000 */
        /* <DEDUP_REMOVED lines=37> */
.L_x_939:
        /* <DEDUP_REMOVED lines=85> */
.L_x_940:
        /* <DEDUP_REMOVED lines=79> */
[-C--:B-1----:R-:W-:Y:S02]  /*3bd0*/  LEA R100, P2, R0, R204.reuse, 0x2 ;  /* 0x000000cc00647211 */ /* 0x082fe400078410ff */
[-C--:B------:R-:W-:Y:S02]  /*3be0*/  LEA R6, P0, R250, R204.reuse, 0x2 ;  /* 0x000000ccfa067211 */ /* 0x080fe400078010ff */
        /* <DEDUP_REMOVED lines=131> */
.L_x_938:
        /* <DEDUP_REMOVED lines=165> */
.L_x_935:
        /* <DEDUP_REMOVED lines=9> */
.L_x_942:
[----:B------:R-:W-:Y:S05]  /*4f00*/  EXIT ;  /* 0x000000000000794d */ /* 0x000fea0003800000 */
.L_x_944:
        /* <DEDUP_REMOVED lines=15> */
.L_x_2068:


//--------------------- .text._ZN5flash44flash_bwd_dq_dk_dv_loop_seqk_parallel_kernelI23Flash_bwd_kernel_traitsILi128ELi64ELi64ELi8ELi4ELi2ELi2ELb1ELb0EN7cutlass10bfloat16_tE19Flash_kernel_traitsILi128ELi64ELi64ELi8ES3_EELb1ELb0ELb0ELb1ELb0ELb0ELb0EEEvNS_16Flash_bwd_paramsE --------------------------
	.section	.text._ZN5flash44flash_bwd_dq_dk_dv_loop_seqk_parallel_kernelI23Flash_bwd_kernel_traitsILi128ELi64ELi64ELi8ELi4ELi2ELi2ELb1ELb0EN7cutlass10bfloat16_tE19Flash_kernel_traitsILi128ELi64ELi64ELi8ES3_EELb1ELb0ELb0ELb1ELb0ELb0ELb0EEEvNS_16Flash_bwd_paramsE,"ax",@progbits
	.sectioninfo	@"SHI_REGISTERS=255"
	.align	128
        .global         _ZN5flash44flash_bwd_dq_dk_dv_loop_seqk_parallel_kernelI23Flash_bwd_kernel_traitsILi128ELi64ELi64ELi8ELi4ELi2ELi2ELb1ELb0EN7cutlass10bfloat16_tE19Flash_kernel_traitsILi128ELi64ELi64ELi8ES3_EELb1ELb0ELb0ELb1ELb0ELb0ELb0EEEvNS_16Flash_bwd_paramsE
        .type           _ZN5flash44flash_bwd_dq_dk_dv_loop_seqk_parallel_kernelI23Flash_bwd_kernel_traitsILi128ELi64ELi64ELi8ELi4ELi2ELi2ELb1ELb0EN7cutlass10bfloat16_tE19Flash_kernel_traitsILi128ELi64ELi64ELi8ES3_EELb1ELb0ELb0ELb1ELb0ELb0ELb0EEEvNS_16Flash_bwd_paramsE,@function
        .size           _ZN5flash44flash_bwd_dq_dk_dv_loop_seqk_parallel_kernelI23Flash_bwd_kernel_traitsILi128ELi64ELi64ELi8ELi4ELi2ELi2ELb1ELb0EN7cutlass10bfloat16_tE19Flash_kernel_traitsILi128ELi64ELi64ELi8ES3_EELb1ELb0ELb0ELb1ELb0ELb0ELb0EEEvNS_16Flash_bwd_paramsE,(.L_x_2069 - _ZN5flash44flash_bwd_dq_dk_dv_loop_seqk_parallel_kernelI23Flash_bwd_kernel_traitsILi128ELi64ELi64ELi8ELi4ELi2ELi2ELb1ELb0EN7cutlass10bfloat16_tE19Flash_kernel_traitsILi128ELi64ELi64ELi8ES3_EELb1ELb0ELb0ELb1ELb0ELb0ELb0EEEvNS_16Flash_bwd_paramsE)
        .other          _ZN5flash44flash_bwd_dq_dk_dv_loop_seqk_parallel_kernelI23Flash_bwd_kernel_traitsILi128ELi64ELi64ELi8ELi4ELi2ELi2ELb1ELb0EN7cutlass10bfloat16_tE19Flash_kernel_traitsILi128ELi64ELi64ELi8ES3_EELb1ELb0ELb0ELb1ELb0ELb0ELb0EEEvNS_16Flash_bwd_paramsE,@"STO_CUDA_ENTRY STV_DEFAULT"
_ZN5flash44flash_bwd_dq_dk_dv_loop_seqk_parallel_kernelI23Flash_bwd_kernel_traitsILi128ELi64ELi64ELi8ELi4ELi2ELi2ELb1ELb0EN7cutlass10bfloat16_tE19Flash_kernel_traitsILi128ELi64ELi64ELi8ES3_EELb1ELb0ELb0ELb1ELb0ELb0ELb0EEEvNS_16Flash_bwd_paramsE:
.text._ZN5flash44flash_bwd_dq_dk_dv_loop_seqk_parallel_kernelI23Flash_bwd_kernel_traitsILi128ELi64ELi64ELi8ELi4ELi2ELi2ELb1ELb0EN7cutlass10bfloat16_tE19Flash_kernel_traitsILi128ELi64ELi64ELi8ES3_EELb1ELb0ELb0ELb1ELb0ELb0ELb0EEEvNS_16Flash_bwd_paramsE:
        /* <DEDUP_REMOVED lines=50> */
[----:B------:R-:W-:Y:S01]  /*0320*/  LOP3.LUT P4, RZ, R5, 0x2, RZ, 0xc0, !PT ;  /* 0x0000000205ff7812 */ /* 0x000fe2000788c0ff */
[----:B------:R-:W-:Y:S01]  /*0330*/  IMAD.IADD R3, R7, 0x1, -R2 ;  /* 0x0000000107037824 */ /* 0x000fe200078e0a02 */
[----:B------:R-:W-:Y:S01]  /*0340*/  SHF.R.U32.HI R4, RZ, 0x3, R0 ;  /* 0x00000003ff047819 */ /* 0x000fe20000011600 */
[----:B------:R-:W-:Y:S01]  /*0350*/  IMAD.SHL.U32 R186, R12, 0x200, RZ ;  /* 0x000002000cba7824 */ /* 0x000fe200078e00ff */
[----:B------:R-:W-:Y:S01]  /*0360*/  LOP3.LUT R2, R0, 0x38, R220, 0xf8, !PT ;  /* 0x0000003800027812 */ /* 0x000fe200078ef8dc */
[C---:B------:R-:W-:Y:S01]  /*0370*/  IMAD.SHL.U32 R0, R5.reuse, 0x40, RZ ;  /* 0x0000004005007824 */ /* 0x040fe200078e00ff */
[----:B------:R-:W-:Y:S01]  /*0380*/  LOP3.LUT P3, RZ, R5, 0x4, RZ, 0xc0, !PT ;  /* 0x0000000405ff7812 */ /* 0x000fe2000786c0ff */
[----:B------:R-:W-:Y:S01]  /*0390*/  STL [R1+0x38], R17 ;  /* 0x0000381101007387 */ /* 0x000fe20000100800 */
[----:B------:R-:W-:-:S02]  /*03a0*/  SHF.R.S32.HI R6, RZ, 0x1f, R10 ;  /* 0x0000001fff067819 */ /* 0x000fc4000001140a */
[----:B------:R-:W-:Y:S02]  /*03b0*/  SHF.R.S32.HI R5, RZ, 0x1f, R9 ;  /* 0x0000001fff057819 */ /* 0x000fe40000011409 */
[----:B------:R-:W-:Y:S01]  /*03c0*/  LOP3.LUT R7, R2, R4, RZ, 0x3c, !PT ;  /* 0x0000000402077212 */ /* 0x000fe200078e3cff */
[----:B------:R-:W-:Y:S01]  /*03d0*/  IMAD.SHL.U32 R2, R194, 0x10, RZ ;  /* 0x00000010c2027824 */ /* 0x000fe200078e00ff */
[----:B------:R-:W-:Y:S02]  /*03e0*/  LEA.HI R230, R6, R10, RZ, 0x2 ;  /* 0x0000000a06e67211 */ /* 0x000fe400078f10ff */
[----:B------:R-:W-:Y:S02]  /*03f0*/  LOP3.LUT R0, R0, 0x1c0, RZ, 0xc0, !PT ;  /* 0x000001c000007812 */ /* 0x000fe400078ec0ff */
[----:B------:R-:W-:Y:S02]  /*0400*/  LEA.HI R10, R5, R9, RZ, 0x3 ;  /* 0x00000009050a7211 */ /* 0x000fe400078f18ff */
[----:B------:R-:W-:-:S02]  /*0410*/  LOP3.LUT R5, R0, 0x10, R2, 0xf8, !PT ;  /* 0x0000001000057812 */ /* 0x000fc400078ef802 */
[----:B------:R-:W-:Y:S02]  /*0420*/  LOP3.LUT R188, R0, 0x8, R11, 0xf8, !PT ;  /* 0x0000000800bc7812 */ /* 0x000fe400078ef80b */
[----:B------:R-:W-:Y:S02]  /*0430*/  LOP3.LUT R4, R10, 0xfffffff8, RZ, 0xc0, !PT ;  /* 0xfffffff80a047812 */ /* 0x000fe400078ec0ff */
[----:B------:R-:W-:Y:S02]  /*0440*/  LOP3.LUT R2, R3, 0x1, RZ, 0xc0, !PT ;  /* 0x0000000103027812 */ /* 0x000fe400078ec0ff */
[----:B------:R-:W-:Y:S01]  /*0450*/  SHF.R.S32.HI R6, RZ, 0x7, R13 ;  /* 0x00000007ff067819 */ /* 0x000fe2000001140d */
[----:B------:R-:W-:Y:S01]  /*0460*/  IMAD.IADD R9, R9, 0x1, -R4 ;  /* 0x0000000109097824 */ /* 0x000fe200078e0a04 */
[----:B------:R-:W-:Y:S02]  /*0470*/  SHF.R.U32.HI R0, RZ, 0x3, R0 ;  /* 0x00000003ff007819 */ /* 0x000fe40000011600 */
[----:B------:R-:W-:Y:S01]  /*0480*/  ISETP.NE.U32.AND P0, PT, R2, 0x1, PT ;  /* 0x000000010200780c */ /* 0x000fe20003f05070 */
[----:B------:R-:W-:Y:S01]  /*0490*/  IMAD R4, R6, 0x800, R186 ;  /* 0x0000080006047824 */ /* 0x000fe200078e02ba */
[----:B------:R-:W-:-:S02]  /*04a0*/  LOP3.LUT R188, R188, R0, RZ, 0x3c, !PT ;  /* 0x00000000bcbc7212 */ /* 0x000fc400078e3cff */
[----:B------:R-:W-:Y:S02]  /*04b0*/  SHF.R.S32.HI R2, RZ, 0x6, R14 ;  /* 0x00000006ff027819 */ /* 0x000fe4000001140e */
[C---:B------:R-:W-:Y:S01]  /*04c0*/  R2P PR, R3.reuse, 0x6 ;  /* 0x0000000603007804 */ /* 0x040fe20000000000 */
[----:B------:R-:W-:Y:S01]  /*04d0*/  IMAD.SHL.U32 R3, R3, 0x40, RZ ;  /* 0x0000004003037824 */ /* 0x000fe200078e00ff */
[----:B------:R-:W-:Y:S01]  /*04e0*/  LOP3.LUT R5, R5, 0x8, R11, 0xf8, !PT ;  /* 0x0000000805057812 */ /* 0x000fe200078ef80b */
[----:B------:R-:W-:Y:S01]  /*04f0*/  IMAD.IADD R188, R4, 0x1, R188 ;  /* 0x0000000104bc7824 */ /* 0x000fe200078e02bc */
[----:B------:R-:W-:Y:S01]  /*0500*/  SEL R185, R185, 0xffffffc0, !P3 ;  /* 0xffffffc0b9b97807 */ /* 0x000fe20005800000 */
[----:B------:R-:W-:Y:S01]  /*0510*/  IMAD R4, R2, 0x200, R7 ;  /* 0x0000020002047824 */ /* 0x000fe200078e0207 */
[----:B------:R-:W-:Y:S01]  /*0520*/  LOP3.LUT R186, R186, R5, R0, 0xf6, !PT ;  /* 0x00000005baba7212 */ /* 0x000fe200078ef600 */
[----:B------:R-:W-:Y:S01]  /*0530*/  IMAD.SHL.U32 R2, R2, 0x8, RZ ;  /* 0x0000000802027824 */ /* 0x000fe200078e00ff */
[----:B------:R-:W-:Y:S01]  /*0540*/  LOP3.LUT R0, R3, 0x1c0, RZ, 0xc0, !PT ;  /* 0x000001c003007812 */ /* 0x000fe200078ec0ff */
[----:B------:R-:W-:Y:S01]  /*0550*/  IMAD.SHL.U32 R5, R6, 0x20, RZ ;  /* 0x0000002006057824 */ /* 0x000fe200078e00ff */
[----:B------:R1:W-:Y:S01]  /*0560*/  STL [R1+0x44], R4 ;  /* 0x0000440401007387 */ /* 0x0003e20000100800 */
[----:B------:R-:W-:Y:S01]  /*0570*/  IMAD.SHL.U32 R6, R9, 0x40, RZ ;  /* 0x0000004009067824 */ /* 0x000fe200078e00ff */
[----:B------:R-:W-:Y:S01]  /*0580*/  LOP3.LUT R2, R2, 0x18, RZ, 0xc0, !PT ;  /* 0x0000001802027812 */ /* 0x000fe200078ec0ff */
[----:B------:R-:W-:Y:S01]  /*0590*/  IMAD.SHL.U32 R7, R15, 0x2, RZ ;  /* 0x000000020f077824 */ /* 0x000fe200078e00ff */
[----:B------:R-:W-:Y:S01]  /*05a0*/  SHF.R.U32.HI R3, RZ, 0x3, R0 ;  /* 0x00000003ff037819 */ /* 0x000fe20000011600 */
[----:B------:R3:W-:Y:S01]  /*05b0*/  STL [R1+0x40], R16 ;  /* 0x0000401001007387 */ /* 0x0007e20000100800 */
[----:B------:R-:W-:Y:S01]  /*05c0*/  LOP3.LUT R5, R0, 0x20, R5, 0xf8, !PT ;  /* 0x0000002000057812 */ /* 0x000fe200078ef805 */
[----:B------:R-:W-:Y:S01]  /*05d0*/  IMAD.SHL.U32 R190, R188, 0x2, RZ ;  /* 0x00000002bcbe7824 */ /* 0x000fe200078e00ff */
[----:B------:R-:W-:-:S02]  /*05e0*/  LOP3.LUT R9, R3, R0, R2, 0x1e, !PT ;  /* 0x0000000003097212 */ /* 0x000fc400078e1e02 */
[----:B------:R-:W-:Y:S01]  /*05f0*/  LOP3.LUT R0, R5, R3, RZ, 0x3c, !PT ;  /* 0x0000000305007212 */ /* 0x000fe200078e3cff */
[----:B------:R-:W-:Y:S01]  /*0600*/  IMAD.SHL.U32 R5, R10, 0x40, RZ ;  /* 0x000000400a057824 */ /* 0x000fe200078e00ff */
[----:B------:R-:W-:Y:S02]  /*0610*/  SEL R228, R228, 0x10, !P0 ;  /* 0x00000010e4e47807 */ /* 0x000fe40004000000 */
[----:B------:R-:W-:-:S05]  /*0620*/  SHF.R.S32.HI R230, RZ, 0x2, R230 ;  /* 0x00000002ffe67819 */ /* 0x000fca00000114e6 */
[----:B------:R-:W-:Y:S02]  /*0630*/  IMAD R230, R17, 0x10, R230 ;  /* 0x0000001011e67824 */ /* 0x000fe400078e02e6 */
[----:B-1----:R-:W-:-:S05]  /*0640*/  IMAD.SHL.U32 R4, R12, 0x20, RZ ;  /* 0x000000200c047824 */ /* 0x002fca00078e00ff */
[----:B------:R-:W-:Y:S01]  /*0650*/  LOP3.LUT R8, R2, 0x20, R4, 0xf8, !PT ;  /* 0x0000002002087812 */ /* 0x000fe200078ef804 */
        /* <DEDUP_REMOVED lines=21> */
[----:B------:R3:W-:Y:S01]  /*07b0*/  STL [R1+0x30], R2 ;  /* 0x0000300201007387 */ /* 0x0007e20000100800 */
        /* <DEDUP_REMOVED lines=11> */
[----:B--2---:R-:W-:-:S03]  /*0870*/  IMAD.SHL.U32 R186, R186, 0x2, RZ ;  /* 0x00000002baba7824 */ /* 0x004fc600078e00ff */
.L_x_991:
[----:B-1----:R-:W1:Y:S01]  /*0880*/  S2R R38, SR_CTAID.Y ;  /* 0x0000000000267919 */ /* 0x002e620000002600 */
[----:B--234-:R-:W2:Y:S01]  /*0890*/  LDC.U8 R0, c[0x0][0x312] ;  /* 0x0000c480ff007b82 */ /* 0x01cea20000000000 */
[----:B------:R-:W-:-:S02]  /*08a0*/  ISETP.NE.U32.AND P1, PT, RZ, c[0x0][0x240], PT ;  /* 0x00009000ff007a0c */ /* 0x000fc40003f25070 */
[----:B------:R-:W-:Y:S02]  /*08b0*/  ISETP.EQ.U32.AND P5, PT, RZ, c[0x0][0x248], PT ;  /* 0x00009200ff007a0c */ /* 0x000fe40003fa2070 */
[----:B------:R-:W-:Y:S02]  /*08c0*/  ISETP.NE.AND.EX P1, PT, RZ, c[0x0][0x244], PT, P1 ;  /* 0x00009100ff007a0c */ /* 0x000fe40003f25310 */
[----:B------:R-:W-:Y:S01]  /*08d0*/  ISETP.NE.U32.AND P3, PT, RZ, c[0x0][0x250], PT ;  /* 0x00009400ff007a0c */ /* 0x000fe20003f65070 */
[----:B------:R-:W-:-:S03]  /*08e0*/  IMAD.MOV.U32 R9, RZ, RZ, -0x1 ;  /* 0xffffffffff097424 */ /* 0x000fc600078e00ff */
[----:B------:R-:W-:Y:S01]  /*08f0*/  ISETP.NE.AND.EX P3, PT, RZ, c[0x0][0x254], PT, P3 ;  /* 0x00009500ff007a0c */ /* 0x000fe20003f65330 */
[----:B-1----:R-:W-:Y:S01]  /*0900*/  IMAD.SHL.U32 R8, R38, 0x4, RZ ;  /* 0x0000000426087824 */ /* 0x002fe200078e00ff */
        /* <DEDUP_REMOVED lines=26> */
.L_x_945:
        /* <DEDUP_REMOVED lines=45> */
.L_x_947:
        /* <DEDUP_REMOVED lines=15> */
.L_x_948:
[----:B------:R-:W-:Y:S01]  /*0e70*/  IABS R10, c[0x0][0x1c8] ;  /* 0x00007200000a7a13 */ /* 0x000fe20000000000 */
[----:B------:R-:W2:Y:S01]  /*0e80*/  LDC.U8 R19, c[0x0][0x328] ;  /* 0x0000ca00ff137b82 */ /* 0x000ea20000000000 */
[----:B------:R-:W-:Y:S01]  /*0e90*/  IABS R7, R248 ;  /* 0x000000f800077213 */ /* 0x000fe20000000000 */
[C---:B------:R-:W-:Y:S01]  /*0ea0*/  @P0 IMAD.WIDE.U32 R4, R0.reuse, c[0x0][0x370], RZ ;  /* 0x0000dc0000040a25 */ /* 0x040fe200078e00ff */
[----:B------:R-:W3:Y:S01]  /*0eb0*/  I2F.RP R2, R10 ;  /* 0x0000000a00027306 */ /* 0x000ee20000209400 */
[----:B------:R-:W-:Y:S02]  /*0ec0*/  MOV R13, c[0x0][0x224] ;  /* 0x00008900000d7a02 */ /* 0x000fe40000000f00 */
[----:B------:R-:W-:Y:S01]  /*0ed0*/  MOV R8, R7 ;  /* 0x0000000700087202 */ /* 0x000fe20000000f00 */
[----:B------:R-:W-:Y:S01]  /*0ee0*/  @P0 IMAD R12, R0, c[0x0][0x374], R5 ;  /* 0x0000dd00000c0a24 */ /* 0x000fe200078e0205 */
[----:B------:R-:W-:Y:S01]  /*0ef0*/  LOP3.LUT R7, R248, c[0x0][0x1c8], RZ, 0x3c, !PT ;  /* 0x00007200f8077a12 */ /* 0x000fe200078e3cff */
[----:B-1----:R-:W-:Y:S01]  /*0f00*/  @P0 IMAD.MOV.U32 R9, RZ, RZ, R4 ;  /* 0x000000ffff090224 */ /* 0x002fe200078e0004 */
[----:B------:R-:W-:Y:S01]  /*0f10*/  SHF.R.S32.HI R13, RZ, 0x1f, R13 ;  /* 0x0000001fff0d7819 */ /* 0x000fe2000001140d */
[----:B------:R-:W-:Y:S01]  /*0f20*/  @!P0 IMAD.WIDE.U32 R4, R38, c[0x0][0x368], RZ ;  /* 0x0000da0026048a25 */ /* 0x000fe200078e00ff */
[----:B------:R-:W-:Y:S01]  /*0f30*/  ISETP.GE.AND P3, PT, R7, RZ, PT ;  /* 0x000000ff0700720c */ /* 0x000fe20003f66270 */
[----:B------:R-:W1:Y:S01]  /*0f40*/  LDC.U8 R25, c[0x0][0x3d0] ;  /* 0x0000f400ff197b82 */ /* 0x000e620000000000 */
[----:B------:R-:W-:Y:S01]  /*0f50*/  MOV R37, c[0x0][0x22c] ;  /* 0x00008b0000257a02 */ /* 0x000fe20000000f00 */
[----:B------:R-:W-:Y:S01]  /*0f60*/  IMAD R7, R13, R38, RZ ;  /* 0x000000260d077224 */ /* 0x000fe200078e02ff */
[----:B------:R-:W-:Y:S01]  /*0f70*/  @!P0 MOV R9, R4 ;  /* 0x0000000400098202 */ /* 0x000fe20000000f00 */
[----:B------:R-:W4:Y:S01]  /*0f80*/  S2R R13, SR_CTAID.X ;  /* 0x00000000000d7919 */ /* 0x000f220000002500 */
[----:B------:R-:W-:Y:S01]  /*0f90*/  IMAD.WIDE.U32 R16, R38, c[0x0][0x224], RZ ;  /* 0x0000890026107a25 */ /* 0x000fe200078e00ff */
[----:B---3--:R-:W3:Y:S01]  /*0fa0*/  MUFU.RCP R2, R2 ;  /* 0x0000000200027308 */ /* 0x008ee20000001000 */
[----:B------:R-:W-:-:S02]  /*0fb0*/  SHF.R.S32.HI R249, RZ, 0x1f, R248 ;  /* 0x0000001ffff97819 */ /* 0x000fc400000114f8 */
[----:B------:R-:W-:Y:S01]  /*0fc0*/  IMAD.WIDE R14, R37, c[0x0][0x1c0], RZ ;  /* 0x00007000250e7a25 */ /* 0x000fe200078e02ff */
[----:B--2---:R-:W-:Y:S02]  /*0fd0*/  ISETP.NE.AND P2, PT, R19, RZ, PT ;  /* 0x000000ff1300720c */ /* 0x004fe40003f45270 */
[----:B---3--:R-:W-:-:S04]  /*0fe0*/  IADD3 R2, R2, 0xffffffe, RZ ;  /* 0x0ffffffe02027810 */ /* 0x008fc80007ffe0ff */
[----:B------:R-:W2:Y:S01]  /*0ff0*/  F2I.FTZ.U32.TRUNC.NTZ R3, R2 ;  /* 0x0000000200037305 */ /* 0x000ea2000021f000 */
[----:B----4-:R-:W-:Y:S01]  /*1000*/  IMAD.WIDE.U32 R28, R13, c[0x0][0x3d8], RZ ;  /* 0x0000f6000d1c7a25 */ /* 0x010fe200078e00ff */
        /* <DEDUP_REMOVED lines=20> */
[----:B------:R-:W-:Y:S01]  /*1150*/  IMAD R7, R14, R4, R7 ;  /* 0x000000040e077224 */ /* 0x000fe200078e0207 */
[----:B------:R-:W-:Y:S01]  /*1160*/  IADD3.X R8, R18, R8, RZ, P1, !PT ;  /* 0x0000000812087210 */ /* 0x000fe20000ffe4ff */
[----:B------:R-:W-:Y:S01]  /*1170*/  IMAD.WIDE.U32 R4, R14, R0, RZ ;  /* 0x000000000e047225 */ /* 0x000fe200078e00ff */
[----:B-1----:R-:W-:Y:S02]  /*1180*/  ISETP.NE.AND P1, PT, R25, RZ, PT ;  /* 0x000000ff1900720c */ /* 0x002fe40003f25270 */
[----:B------:R-:W-:Y:S01]  /*1190*/  @!P4 IADD3 R2, R2, 0x1, RZ ;  /* 0x000000010202c810 */ /* 0x000fe20007ffe0ff */
[----:B------:R-:W-:Y:S01]  /*11a0*/  @!P4 IMAD.IADD R3, R3, 0x1, -R10 ;  /* 0x000000010303c824 */ /* 0x000fe200078e0a0a */
[----:B------:R-:W-:Y:S02]  /*11b0*/  ISETP.NE.AND P4, PT, RZ, c[0x0][0x1c8], PT ;  /* 0x00007200ff007a0c */ /* 0x000fe40003f85270 */
[----:B------:R-:W-:Y:S01]  /*11c0*/  SEL R20, R16, R4, !P0 ;  /* 0x0000000410147207 */ /* 0x000fe20004000000 */
[----:B------:R-:W-:Y:S01]  /*11d0*/  IMAD.IADD R16, R17, 0x1, R7 ;  /* 0x0000000111107824 */ /* 0x000fe200078e0207 */
[----:B------:R-:W-:Y:S01]  /*11e0*/  ISETP.GE.U32.AND P5, PT, R3, R10, PT ;  /* 0x0000000a0300720c */ /* 0x000fe20003fa6070 */
[C---:B------:R-:W-:Y:S01]  /*11f0*/  IMAD R10, R15.reuse, R6, RZ ;  /* 0x000000060f0a7224 */ /* 0x040fe200078e02ff */
[----:B------:R-:W-:Y:S01]  /*1200*/  SEL R27, R28, RZ, P1 ;  /* 0x000000ff1c1b7207 */ /* 0x000fe20000800000 */
[----:B------:R-:W-:Y:S01]  /*1210*/  IMAD R3, R15, R0, RZ ;  /* 0x000000000f037224 */ /* 0x000fe200078e02ff */
[----:B------:R-:W-:Y:S01]  /*1220*/  SHF.R.S32.HI R28, RZ, 0x1f, R21 ;  /* 0x0000001fff1c7819 */ /* 0x000fe20000011415 */
[----:B------:R-:W-:-:S03]  /*1230*/  IMAD.WIDE.U32 R6, R14, R6, RZ ;  /* 0x000000060e067225 */ /* 0x000fc600078e00ff */
[----:B------:R-:W-:Y:S01]  /*1240*/  @P0 IADD3 R16, R5, R3, RZ ;  /* 0x0000000305100210 */ /* 0x000fe20007ffe0ff */
[----:B------:R-:W-:Y:S02]  /*1250*/  IMAD R10, R14, R8, R10 ;  /* 0x000000080e0a7224 */ /* 0x000fe400078e020a */
[----:B------:R-:W-:Y:S02]  /*1260*/  @P2 IMAD R4, R38, c[0x0][0x214], RZ ;  /* 0x0000850026042a24 */ /* 0x000fe400078e02ff */
[----:B------:R-:W-:Y:S01]  /*1270*/  @P5 IADD3 R2, R2, 0x1, RZ ;  /* 0x0000000102025810 */ /* 0x000fe20007ffe0ff */
[----:B------:R-:W-:Y:S01]  /*1280*/  IMAD R5, R13, c[0x0][0x3dc], R29 ;  /* 0x0000f7000d057a24 */ /* 0x000fe200078e021d */
[----:B------:R-:W-:Y:S01]  /*1290*/  IADD3 R13, R7, R10, RZ ;  /* 0x0000000a070d7210 */ /* 0x000fe20007ffe0ff */
[----:B------:R-:W-:Y:S01]  /*12a0*/  @!P2 IMAD R8, R38, c[0x0][0x1c0], R248 ;  /* 0x000070002608aa24 */ /* 0x000fe200078e02f8 */
[----:B------:R-:W-:Y:S01]  /*12b0*/  @P2 SEL R3, R4, R0, !P0 ;  /* 0x0000000004032207 */ /* 0x000fe20004000000 */
[----:B------:R-:W-:Y:S01]  /*12c0*/  IMAD.MOV.U32 R14, RZ, RZ, R2 ;  /* 0x000000ffff0e7224 */ /* 0x000fe200078e0002 */
[----:B------:R-:W-:Y:S01]  /*12d0*/  SEL R19, R5, RZ, P1 ;  /* 0x000000ff05137207 */ /* 0x000fe20000800000 */
[----:B------:R-:W-:-:S02]  /*12e0*/  IMAD R4, R248, c[0x0][0x22c], RZ ;  /* 0x00008b00f8047a24 */ /* 0x000fc400078e02ff */
[----:B------:R-:W-:Y:S01]  /*12f0*/  @P2 IMAD R15, R248, c[0x0][0x234], R3 ;  /* 0x00008d00f80f2a24 */ /* 0x000fe200078e0203 */
[----:B------:R-:W-:Y:S01]  /*1300*/  @!P3 IADD3 R14, -R14, RZ, RZ ;  /* 0x000000ff0e0eb210 */ /* 0x000fe20007ffe1ff */
[----:B------:R-:W-:Y:S01]  /*1310*/  @!P2 IMAD R15, R8, c[0x0][0x214], RZ ;  /* 0x00008500080faa24 */ /* 0x000fe200078e02ff */
[----:B------:R-:W-:Y:S02]  /*1320*/  @!P4 LOP3.LUT R14, RZ, c[0x0][0x1c8], RZ, 0x33, !PT ;  /* 0x00007200ff0eca12 */ /* 0x000fe400078e33ff */
[----:B------:R-:W-:Y:S02]  /*1330*/  SHF.R.S32.HI R17, RZ, 0x1f, R4 ;  /* 0x0000001fff117819 */ /* 0x000fe40000011404 */
        /* <DEDUP_REMOVED lines=9> */
.L_x_949:
[----:B------:R-:W-:-:S04]  /*13d0*/  IMAD R0, R38, c[0x0][0x1c0], R248 ;  /* 0x0000700026007a24 */ /* 0x000fc800078e02f8 */
[----:B------:R-:W-:Y:S02]  /*13e0*/  IMAD R10, R0, c[0x0][0x224], RZ ;  /* 0x00008900000a7a24 */ /* 0x000fe400078e02ff */
.L_x_950:
        /* <DEDUP_REMOVED lines=10> */
[C---:B------:R-:W-:Y:S01]  /*1490*/  IMAD R0, R11.reuse, c[0x0][0x374], R0 ;  /* 0x0000dd000b007a24 */ /* 0x040fe200078e0200 */
[----:B------:R-:W-:Y:S01]  /*14a0*/  IADD3 R6, P2, P0, R6, R8, R4 ;  /* 0x0000000806067210 */ /* 0x000fe2000785e004 */
[----:B------:R-:W-:Y:S01]  /*14b0*/  IMAD.WIDE.U32 R2, R11, c[0x0][0x370], R2 ;  /* 0x0000dc000b027a25 */ /* 0x000fe200078e0002 */
[----:B------:R-:W-:-:S03]  /*14c0*/  SHF.R.S32.HI R8, RZ, 0x1f, R8 ;  /* 0x0000001fff087819 */ /* 0x000fc60000011408 */
        /* <DEDUP_REMOVED lines=9> */
[C---:B------:R-:W-:Y:S01]  /*1560*/  IMAD R13, R7.reuse, c[0x0][0x194], R5 ;  /* 0x00006500070d7a24 */ /* 0x040fe200078e0205 */
[----:B------:R-:W-:Y:S01]  /*1570*/  MOV R17, 0x4 ;  /* 0x0000000400117802 */ /* 0x000fe20000000f00 */
[----:B------:R-:W-:Y:S01]  /*1580*/  IMAD.WIDE.U32 R6, R7, c[0x0][0x190], R220 ;  /* 0x0000640007067a25 */ /* 0x000fe200078e00dc */
[----:B------:R-:W-:-:S03]  /*1590*/  LEA.HI R9, R36, R34, RZ, 0x5 ;  /* 0x0000002224097211 */ /* 0x000fc600078f28ff */
[----:B------:R-:W-:Y:S01]  /*15a0*/  IMAD.WIDE R218, R15, R17, c[0x0][0x200] ;  /* 0x000080000fda7625 */ /* 0x000fe200078e0211 */
[----:B------:R-:W-:Y:S02]  /*15b0*/  LOP3.LUT R4, R9, 0xffffffe0, RZ, 0xc0, !PT ;  /* 0xffffffe009047812 */ /* 0x000fe400078ec0ff */
[----:B------:R-:W-:Y:S02]  /*15c0*/  SHF.R.S32.HI R0, RZ, 0x5, R9 ;  /* 0x00000005ff007819 */ /* 0x000fe40000011409 */
[----:B------:R-:W-:Y:S01]  /*15d0*/  IADD3.X R9, R19, R8, R16, P2, P0 ;  /* 0x0000000813097210 */ /* 0x000fe200017e0410 */
[----:B------:R-:W-:Y:S01]  /*15e0*/  IMAD.IADD R25, R34, 0x1, -R4 ;  /* 0x0000000122197824 */ /* 0x000fe200078e0a04 */
[----:B------:R-:W-:Y:S01]  /*15f0*/  IADD3 R6, P2, R30, R6, RZ ;  /* 0x000000061e067210 */ /* 0x000fe20007f5e0ff */
[----:B------:R-:W-:Y:S02]  /*1600*/  IMAD R4, R249, c[0x0][0x378], RZ ;  /* 0x0000de00f9047a24 */ /* 0x000fe400078e02ff */
[----:B------:R-:W-:Y:S01]  /*1610*/  IMAD R0, R0, R37, R25 ;  /* 0x0000002500007224 */ /* 0x000fe200078e0219 */
[----:B------:R-:W-:Y:S01]  /*1620*/  IADD3.X R7, R23, R7, R13, P2, !PT ;  /* 0x0000000717077210 */ /* 0x000fe200017fe40d */
[----:B------:R-:W-:-:S02]  /*1630*/  IMAD R4, R248, c[0x0][0x37c], R4 ;  /* 0x0000df00f8047a24 */ /* 0x000fc400078e0204 */
[----:B------:R-:W-:Y:S01]  /*1640*/  IMAD.IADD R16, R11, 0x1, R10 ;  /* 0x000000010b107824 */ /* 0x000fe200078e020a */
[----:B------:R-:W-:Y:S01]  /*1650*/  IADD3 R8, P0, R0, R12, RZ ;  /* 0x0000000c00087210 */ /* 0x000fe20007f1e0ff */
[----:B------:R-:W-:Y:S01]  /*1660*/  IMAD.WIDE.U32 R12, R248, c[0x0][0x1a8], R6 ;  /* 0x00006a00f80c7a25 */ /* 0x000fe200078e0006 */
[----:B------:R-:W-:Y:S02]  /*1670*/  IADD3 R5, R3, R4, RZ ;  /* 0x0000000403057210 */ /* 0x000fe40007ffe0ff */
[----:B------:R-:W-:Y:S01]  /*1680*/  LEA.HI.X.SX32 R9, R0, R9, 0x1, P0 ;  /* 0x0000000900097211 */ /* 0x000fe200000f0eff */
[----:B------:R-:W-:Y:S01]  /*1690*/  IMAD R3, R249, c[0x0][0x1a8], RZ ;  /* 0x00006a00f9037a24 */ /* 0x000fe200078e02ff */
[----:B------:R-:W-:Y:S01]  /*16a0*/  LEA R204, P0, R8, c[0x0][0x350], 0x2 ;  /* 0x0000d40008cc7a11 */ /* 0x000fe200078010ff */
[----:B------:R-:W-:Y:S01]  /*16b0*/  IMAD.MOV.U32 R4, RZ, RZ, R2 ;  /* 0x000000ffff047224 */ /* 0x000fe200078e0002 */
[----:B------:R-:W-:Y:S01]  /*16c0*/  LEA R10, P2, R12, c[0x0][0x160], 0x1 ;  /* 0x000058000c0a7a11 */ /* 0x000fe200078408ff */
[----:B------:R-:W-:Y:S01]  /*16d0*/  IMAD R0, R33, c[0x0][0x370], RZ ;  /* 0x0000dc0021007a24 */ /* 0x000fe200078e02ff */
[----:B------:R-:W-:Y:S01]  /*16e0*/  LEA.HI.X R205, R8, c[0x0][0x354], R9, 0x2, P0 ;  /* 0x0000d50008cd7a11 */ /* 0x000fe200000f1409 */
[----:B------:R-:W-:-:S02]  /*16f0*/  IMAD R3, R248, c[0x0][0x1ac], R3 ;  /* 0x00006b00f8037a24 */ /* 0x000fc400078e0203 */
[C---:B------:R-:W-:Y:S02]  /*1700*/  IMAD R0, R245.reuse, c[0x0][0x374], R0 ;  /* 0x0000dd00f5007a24 */ /* 0x040fe400078e0200 */
[----:B------:R-:W-:-:S04]  /*1710*/  IMAD.WIDE.U32 R4, R245, c[0x0][0x370], R4 ;  /* 0x0000dc00f5047a25 */ /* 0x000fc800078e0004 */
[----:B------:R-:W-:Y:S01]  /*1720*/  IMAD.IADD R19, R13, 0x1, R3 ;  /* 0x000000010d137824 */ /* 0x000fe200078e0203 */
[----:B------:R-:W-:Y:S01]  /*1730*/  IADD3 R18, R5, R0, RZ ;  /* 0x0000000005127210 */ /* 0x000fe20007ffe0ff */
[----:B------:R-:W-:Y:S01]  /*1740*/  IMAD.WIDE R16, R16, R17, c[0x0][0x3c8] ;  /* 0x0000f20010107625 */ /* 0x000fe200078e0211 */
[----:B------:R-:W-:Y:S02]  /*1750*/  LEA R8, P0, R4, c[0x0][0x330], 0x1 ;  /* 0x0000cc0004087a11 */ /* 0x000fe400078008ff */
[----:B------:R-:W-:Y:S02]  /*1760*/  LEA.HI.SX32 R0, R26, 0xffffffff, 0x1a ;  /* 0xffffffff1a007811 */ /* 0x000fe400078fd2ff */
[----:B------:R-:W-:Y:S02]  /*1770*/  LEA.HI.X R11, R12, c[0x0][0x164], R19, 0x1, P2 ;  /* 0x000059000c0b7a11 */ /* 0x000fe400010f0c13 */
[----:B------:R-:W-:Y:S01]  /*1780*/  LEA.HI.X R9, R4, c[0x0][0x334], R18, 0x1, P0 ;  /* 0x0000cd0004097a11 */ /* 0x000fe200000f0c12 */
[----:B------:R-:W-:Y:S05]  /*1790*/  @!P3 BRA `(.L_x_951) ;  /* 0x000060900000b947 */ /* 0x000fea0003800000 */
[----:B------:R-:W2:Y:S01]  /*17a0*/  LDL R39, [R1+0x44] ;  /* 0x0000440001277983 */ /* 0x000ea20000100800 */
[----:B------:R-:W-:Y:S01]  /*17b0*/  IMAD R15, R53, -0x40, R210 ;  /* 0xffffffc0350f7824 */ /* 0x000fe200078e02d2 */
[----:B------:R-:W-:Y:S01]  /*17c0*/  BSSY B0, `(.L_x_952) ;  /* 0x0000033000007945 */ /* 0x000fe20003800000 */
[----:B------:R-:W-:Y:S01]  /*17d0*/  IMAD.MOV.U32 R209, RZ, RZ, R0 ;  /* 0x000000ffffd17224 */ /* 0x000fe200078e0000 */
[----:B------:R-:W-:Y:S01]  /*17e0*/  MOV R224, R17 ;  /* 0x0000001100e07202 */ /* 0x000fe20000000f00 */
[----:B------:R-:W-:Y:S01]  /*17f0*/  IMAD.WIDE.U32 R2, R21, c[0x0][0x1a0], R220 ;  /* 0x0000680015027a25 */ /* 0x000fe200078e00dc */
[----:B------:R-:W-:-:S02]  /*1800*/  ISETP.GE.AND P6, PT, R245, R15, PT ;  /* 0x0000000ff500720c */ /* 0x000fc40003fc6270 */
[----:B------:R-:W-:Y:S01]  /*1810*/  LEA.HI R7, R209, R209, RZ, 0x1 ;  /* 0x000000d1d1077211 */ /* 0x000fe200078f08ff */
[----:B------:R-:W-:Y:S01]  /*1820*/  IMAD R0, R28, c[0x0][0x1a0], RZ ;  /* 0x000068001c007a24 */ /* 0x000fe200078e02ff */
[----:B------:R-:W-:Y:S01]  /*1830*/  IADD3 R6, P0, R22, R2, RZ ;  /* 0x0000000216067210 */ /* 0x000fe20007f1e0ff */
[----:B------:R-:W-:Y:S01]  /*1840*/  IMAD.MOV.U32 R214, RZ, RZ, R10 ;  /* 0x000000ffffd67224 */ /* 0x000fe200078e000a */
[----:B------:R-:W-:Y:S01]  /*1850*/  LOP3.LUT R2, R7, 0xfffffffe, RZ, 0xc0, !PT ;  /* 0xfffffffe07027812 */ /* 0x000fe200078ec0ff */
[----:B------:R-:W-:Y:S01]  /*1860*/  IMAD R0, R21, c[0x0][0x1a4], R0 ;  /* 0x0000690015007a24 */ /* 0x000fe200078e0200 */
[----:B------:R-:W-:Y:S01]  /*1870*/  MOV R215, R11 ;  /* 0x0000000b00d77202 */ /* 0x000fe20000000f00 */
[----:B------:R-:W-:Y:S01]  /*1880*/  IMAD.MOV.U32 R225, RZ, RZ, R16 ;  /* 0x000000ffffe17224 */ /* 0x000fe200078e0010 */
[----:B------:R-:W-:Y:S01]  /*1890*/  IADD3 R2, R209, -R2, RZ ;  /* 0x80000002d1027210 */ /* 0x000fe20007ffe0ff */
[----:B------:R-:W-:Y:S01]  /*18a0*/  IMAD.MOV.U32 R212, RZ, RZ, R8 ;  /* 0x000000ffffd47224 */ /* 0x000fe200078e0008 */
[----:B------:R-:W-:Y:S01]  /*18b0*/  IADD3.X R7, R24, R3, R0, P0, !PT ;  /* 0x0000000318077210 */ /* 0x000fe200007fe400 */
[----:B------:R-:W-:Y:S01]  /*18c0*/  IMAD R0, R29, c[0x0][0x1b8], RZ ;  /* 0x00006e001d007a24 */ /* 0x000fe200078e02ff */
[----:B------:R-:W-:Y:S01]  /*18d0*/  @P1 BAR.SYNC.DEFER_BLOCKING 0x0 ;  /* 0x0000000000001b1d */ /* 0x000fe20000010000 */
[----:B------:R-:W-:-:S02]  /*18e0*/  ISETP.NE.AND P0, PT, R2, 0x1, PT ;  /* 0x000000010200780c */ /* 0x000fc40003f05270 */
[C---:B------:R-:W-:Y:S01]  /*18f0*/  IMAD R0, R14.reuse, c[0x0][0x1bc], R0 ;  /* 0x00006f000e007a24 */ /* 0x040fe200078e0200 */
[----:B------:R-:W-:Y:S01]  /*1900*/  MOV R213, R9 ;  /* 0x0000000900d57202 */ /* 0x000fe20000000f00 */
[----:B------:R-:W-:Y:S01]  /*1910*/  IMAD.WIDE.U32 R6, R14, c[0x0][0x1b8], R6 ;  /* 0x00006e000e067a25 */ /* 0x000fe200078e0006 */
[----:B------:R-:W-:-:S04]  /*1920*/  IADD3 R217, R220, 0x40, RZ ;  /* 0x00000040dcd97810 */ /* 0x000fc80007ffe0ff */
[----:B------:R-:W-:Y:S01]  /*1930*/  IADD3 R10, R7, R0, RZ ;  /* 0x00000000070a7210 */ /* 0x000fe20007ffe0ff */
[----:B--2---:R-:W-:-:S05]  /*1940*/  IMAD.SHL.U32 R208, R39, 0x2, RZ ;  /* 0x0000000227d07824 */ /* 0x004fca00078e00ff */
[----:B------:R1:W-:Y:S04]  /*1950*/  @P6 STS.128 [R208+0x10000], RZ ;  /* 0x010000ffd0006388 */ /* 0x0003e80000000c00 */
        /* <DEDUP_REMOVED lines=25> */
.L_x_953:
[----:B------:R-:W-:Y:S05]  /*1af0*/  BSYNC B0 ;  /* 0x0000000000007941 */ /* 0x000fea0003800000 */
.L_x_952:
        /* <DEDUP_REMOVED lines=30> */
.L_x_955:
[----:B------:R-:W-:Y:S05]  /*1ce0*/  BSYNC B0 ;  /* 0x0000000000007941 */ /* 0x000fea0003800000 */
.L_x_954:
        /* <DEDUP_REMOVED lines=20> */
.L_x_957:
[----:B------:R-:W-:Y:S05]  /*1e30*/  BSYNC B0 ;  /* 0x0000000000007941 */ /* 0x000fea0003800000 */
.L_x_956:
        /* <DEDUP_REMOVED lines=28> */
.L_x_959:
[----:B------:R-:W-:Y:S05]  /*2000*/  BSYNC B0 ;  /* 0x0000000000007941 */ /* 0x000fea0003800000 */
.L_x_958:
[----:B---3--:R-:W-:Y:S01]  /*2010*/  IADD3 R2, R39, 0x2000, RZ ;  /* 0x0000200027027810 */ /* 0x008fe20007ffe0ff */
        /* <DEDUP_REMOVED lines=13> */
.L_x_961:
        /* <DEDUP_REMOVED lines=19> */
.L_x_962:
[----:B------:R-:W-:Y:S05]  /*2220*/  BSYNC B0 ;  /* 0x0000000000007941 */ /* 0x000fea0003800000 */
.L_x_960:
        /* <DEDUP_REMOVED lines=14> */
.L_x_964:
        /* <DEDUP_REMOVED lines=27> */
.L_x_965:
[----:B------:R-:W-:Y:S05]  /*24c0*/  BSYNC B0 ;  /* 0x0000000000007941 */ /* 0x000fea0003800000 */
.L_x_963:
[C---:B-1----:R-:W-:Y:S02]  /*24d0*/  IADD3 R2, R230.reuse, 0x8, RZ ;  /* 0x00000008e6027810 */ /* 0x042fe40007ffe0ff */
[-C--:B------:R-:W-:Y:S02]  /*24e0*/  ISETP.GE.AND P2, PT, R230, R0.reuse, PT ;  /* 0x00000000e600720c */ /* 0x080fe40003f46270 */
        /* <DEDUP_REMOVED lines=42> */
.L_x_967:
[----:B-1----:R-:W-:Y:S05]  /*2790*/  BSYNC B0 ;  /* 0x0000000000007941 */ /* 0x002fea0003800000 */
.L_x_966:
        /* <DEDUP_REMOVED lines=28> */
.L_x_969:
[----:B------:R-:W-:Y:S05]  /*2960*/  BSYNC B0 ;  /* 0x0000000000007941 */ /* 0x000fea0003800000 */
.L_x_968:
[----:B------:R-:W0:Y:S01]  /*2970*/  LDGDEPBAR ;  /* 0x00000000000079af */ /* 0x000e220000000000 */
[----:B------:R-:W-:Y:S01]  /*2980*/  ISETP.NE.U32.AND P1, PT, RZ, c[0x0][0x318], PT ;  /* 0x0000c600ff007a0c */ /* 0x000fe20003f25070 */
[----:B------:R-:W-:Y:S02]  /*2990*/  IMAD.MOV.U32 R242, RZ, RZ, c[0x0][0x308] ;  /* 0x0000c200fff27624 */ /* 0x000fe400078e00ff */
[----:B------:R-:W-:Y:S01]  /*29a0*/  IMAD.MOV.U32 R243, RZ, RZ, c[0x0][0x30c] ;  /* 0x0000c300fff37624 */ /* 0x000fe200078e00ff */
        /* <DEDUP_REMOVED lines=8> */
[----:B------:R-:W-:Y:S02]  /*2a30*/  @P1 LEA.HI.X R5, R2, c[0x0][0x31c], R0, 0x2, P2 ;  /* 0x0000c70002051a11 */ /* 0x000fe400010f1400 */
[----:B---3--:R2:W3:Y:S04]  /*2a40*/  LDG.E.64 R2, [R242.64+0x8] ;  /* 0x00000806f2027981 */ /* 0x0084e8000c1e1b00 */
[----:B----4-:R1:W4:Y:S04]  /*2a50*/  @P1 LDG.E R7, [R4.64] ;  /* 0x0000000604071981 */ /* 0x010328000c1e1900 */
[----:B------:R-:W1:Y:S01]  /*2a60*/  S2R R10, SR_TID.X ;  /* 0x00000000000a7919 */ /* 0x000e620000002100 */
[----:B------:R-:W-:-:S02]  /*2a70*/  LEA.HI R8, R36, R34, RZ, 0x7 ;  /* 0x0000002224087211 */ /* 0x000fc400078f38ff */
[----:B------:R-:W-:Y:S01]  /*2a80*/  IADD3 R6, R21, 0x40, RZ ;  /* 0x0000004015067810 */ /* 0x000fe20007ffe0ff */
[----:B------:R-:W-:Y:S01]  /*2a90*/  IMAD.MOV.U32 R164, RZ, RZ, 0x20 ;  /* 0x00000020ffa47424 */ /* 0x000fe200078e00ff */
[----:B------:R-:W3:Y:S04]  /*2aa0*/  LDSM.16.M88.4 R104, [R190+0x10000] ;  /* 0x01000000be68783b */ /* 0x000ee80000000200 */
[----:B------:R-:W3:Y:S04]  /*2ab0*/  LDSM.16.M88.4 R108, [R190+0x10800] ;  /* 0x01080000be6c783b */ /* 0x000ee80000000200 */
[----:B------:R-:W3:Y:S04]  /*2ac0*/  LDSM.16.M88.4 R112, [R189+0x10000] ;  /* 0x01000000bd70783b */ /* 0x000ee80000000200 */
[----:B--2---:R-:W2:Y:S01]  /*2ad0*/  LDG.E.64 R242, [R242.64] ;  /* 0x00000006f2f27981 */ /* 0x004ea2000c1e1b00 */
[-C--:B------:R-:W-:Y:S01]  /*2ae0*/  LEA.HI R0, R36, R34.reuse, RZ, 0x4 ;  /* 0x0000002224007211 */ /* 0x080fe200078f20ff */
[----:B------:R-:W4:Y:S01]  /*2af0*/  @P1 MUFU.RCP R9, c[0x0][0x238] ;  /* 0x00008e0000091b08 */ /* 0x000f220000001000 */
[----:B------:R-:W-:Y:S01]  /*2b00*/  SHF.R.S32.HI R8, RZ, 0x7, R8 ;  /* 0x00000007ff087819 */ /* 0x000fe20000011408 */
[----:B------:R-:W2:Y:S01]  /*2b10*/  LDSM.16.M88.4 R116, [R189+0x10800] ;  /* 0x01080000bd74783b */ /* 0x000ea20000000200 */
[----:B------:R-:W-:Y:S01]  /*2b20*/  LOP3.LUT R0, R0, 0xfffffff0, RZ, 0xc0, !PT ;  /* 0xfffffff000007812 */ /* 0x000fe200078ec0ff */
[----:B------:R-:W-:Y:S01]  /*2b30*/  IMAD.MOV.U32 R207, RZ, RZ, RZ ;  /* 0x000000ffffcf7224 */ /* 0x000fe200078e00ff */
[----:B-1----:R-:W-:Y:S01]  /*2b40*/  LEA.HI R4, R36, R34, RZ, 0x3 ;  /* 0x0000002224047211 */ /* 0x002fe200078f18ff */
[----:B------:R-:W-:Y:S01]  /*2b50*/  IMAD.SHL.U32 R10, R10, 0x2, RZ ;  /* 0x000000020a0a7824 */ /* 0x000fe200078e00ff */
[----:B------:R-:W-:Y:S01]  /*2b60*/  ISETP.GE.AND P4, PT, R6, R210, PT ;  /* 0x000000d20600720c */ /* 0x000fe20003f86270 */
[----:B------:R-:W-:Y:S01]  /*2b70*/  IMAD.IADD R0, R34, 0x1, -R0 ;  /* 0x0000000122007824 */ /* 0x000fe200078e0a00 */
[----:B------:R-:W-:Y:S01]  /*2b80*/  LOP3.LUT R4, R4, 0xfffffff8, RZ, 0xc0, !PT ;  /* 0xfffffff804047812 */ /* 0x000fe200078ec0ff */
[----:B------:R-:W-:Y:S01]  /*2b90*/  IMAD R6, R38, c[0x0][0x1c0], R248 ;  /* 0x0000700026067a24 */ /* 0x000fe200078e02f8 */
[----:B------:R-:W1:Y:S01]  /*2ba0*/  LDSM.16.M88.4 R120, [R188+0x10000] ;  /* 0x01000000bc78783b */ /* 0x000e620000000200 */
[----:B------:R-:W-:Y:S01]  /*2bb0*/  IMAD.MOV.U32 R192, RZ, RZ, 0x40 ;  /* 0x00000040ffc07424 */ /* 0x000fe200078e00ff */
[----:B------:R-:W-:Y:S01]  /*2bc0*/  SHF.R.S32.HI R5, RZ, 0x1f, R0 ;  /* 0x0000001fff057819 */ /* 0x000fe20000011400 */
[----:B------:R-:W-:Y:S01]  /*2bd0*/  IMAD.IADD R4, R34, 0x1, -R4 ;  /* 0x0000000122047824 */ /* 0x000fe200078e0a04 */
[----:B------:R-:W1:Y:S01]  /*2be0*/  LDSM.16.M88.4 R124, [R188+0x10800] ;  /* 0x01080000bc7c783b */ /* 0x000e620000000200 */
[----:B------:R-:W-:Y:S01]  /*2bf0*/  IADD3 R184, R202, 0x2000, RZ ;  /* 0x00002000cab87810 */ /* 0x000fe20007ffe0ff */
[----:B------:R-:W-:Y:S01]  /*2c00*/  IMAD.SHL.U32 R193, R203, 0x2, RZ ;  /* 0x00000002cbc17824 */ /* 0x000fe200078e00ff */
[----:B------:R-:W-:Y:S01]  /*2c10*/  LEA.HI R5, R5, R0, RZ, 0x3 ;  /* 0x0000000005057211 */ /* 0x000fe200078f18ff */
[----:B------:R-:W1:Y:S01]  /*2c20*/  LDSM.16.M88.4 R136, [R190+0x12000] ;  /* 0x01200000be88783b */ /* 0x000e620000000200 */
[----:B------:R-:W-:Y:S01]  /*2c30*/  LOP3.LUT P3, RZ, R4, 0x2, RZ, 0xc0, !PT ;  /* 0x0000000204ff7812 */ /* 0x000fe2000786c0ff */
[----:B------:R-:W-:Y:S01]  /*2c40*/  IMAD.SHL.U32 R4, R8, 0x20, RZ ;  /* 0x0000002008047824 */ /* 0x000fe200078e00ff */
[----:B------:R-:W-:Y:S01]  /*2c50*/  LOP3.LUT R5, R5, 0xfffffff8, RZ, 0xc0, !PT ;  /* 0xfffffff805057812 */ /* 0x000fe200078ec0ff */
[----:B------:R-:W1:Y:S01]  /*2c60*/  LDSM.16.M88.4 R140, [R190+0x12800] ;  /* 0x01280000be8c783b */ /* 0x000e620000000200 */
[----:B------:R-:W-:Y:S01]  /*2c70*/  SEL R164, R164, 0xffffffe0, !P3 ;  /* 0xffffffe0a4a47807 */ /* 0x000fe20005800000 */
[C---:B------:R-:W-:Y:S01]  /*2c80*/  IMAD R8, R53.reuse, 0x2, R8 ;  /* 0x0000000235087824 */ /* 0x040fe200078e0208 */
[----:B------:R-:W-:Y:S01]  /*2c90*/  LOP3.LUT R4, R4, 0x6, R10, 0xf8, !PT ;  /* 0x0000000604047812 */ /* 0x000fe200078ef80a */
[----:B------:R-:W-:Y:S01]  /*2ca0*/  IMAD.IADD R5, R0, 0x1, -R5 ;  /* 0x0000000100057824 */ /* 0x000fe200078e0a05 */
[----:B------:R-:W1:Y:S01]  /*2cb0*/  LDSM.16.M88.4 R144, [R189+0x12000] ;  /* 0x01200000bd90783b */ /* 0x000e620000000200 */
[----:B------:R-:W-:Y:S01]  /*2cc0*/  IMAD.SHL.U32 R0, R6, 0x20, RZ ;  /* 0x0000002006007824 */ /* 0x000fe200078e00ff */
[----:B------:R-:W-:Y:S01]  /*2cd0*/  SHF.R.S32.HI R6, RZ, 0x1f, R25 ;  /* 0x0000001fff067819 */ /* 0x000fe20000011419 */
[----:B------:R-:W-:Y:S01]  /*2ce0*/  IMAD R244, R53, 0x40, R4 ;  /* 0x0000004035f47824 */ /* 0x000fe200078e0204 */
[----:B------:R-:W1:Y:S01]  /*2cf0*/  LDSM.16.M88.4 R148, [R189+0x12800] ;  /* 0x01280000bd94783b */ /* 0x000e620000000200 */
[----:B------:R-:W-:Y:S01]  /*2d00*/  IMAD.IADD R164, R164, 0x1, R188 ;  /* 0x00000001a4a47824 */ /* 0x000fe200078e02bc */
[----:B------:R-:W-:Y:S01]  /*2d10*/  IADD3 R187, R203, 0x2000, RZ ;  /* 0x00002000cbbb7810 */ /* 0x000fe20007ffe0ff */
[----:B------:R-:W-:Y:S01]  /*2d20*/  IMAD.MOV.U32 R211, RZ, RZ, R206 ;  /* 0x000000ffffd37224 */ /* 0x000fe200078e00ce */
[----:B------:R-:W-:Y:S01]  /*2d30*/  IADD3 R52, -R52, R230, -R244 ;  /* 0x000000e634347210 */ /* 0x000fe20007ffe9f4 */
[----:B------:R-:W1:Y:S01]  /*2d40*/  LDSM.16.M88.4 R152, [R188+0x12000] ;  /* 0x01200000bc98783b */ /* 0x000e620000000200 */
[----:B------:R-:W-:Y:S01]  /*2d50*/  @P4 IADD3 R4, R244, 0x11, RZ ;  /* 0x00000011f4044810 */ /* 0x000fe20007ffe0ff */
[----:B------:R-:W-:Y:S01]  /*2d60*/  CS2R R94, SRZ ;  /* 0x00000000005e7805 */ /* 0x000fe2000001ff00 */
[----:B------:R-:W-:Y:S01]  /*2d70*/  SEL R184, R184, R202, !P0 ;  /* 0x000000cab8b87207 */ /* 0x000fe20004000000 */
[----:B------:R-:W1:Y:S01]  /*2d80*/  LDSM.16.M88.4 R128, [R164+0x10000] ;  /* 0x01000000a480783b */ /* 0x000e620000000200 */
[----:B------:R-:W-:Y:S01]  /*2d90*/  SEL R187, R187, R203, !P0 ;  /* 0x000000cbbbbb7207 */ /* 0x000fe20004000000 */
        /* <DEDUP_REMOVED lines=35> */
[C---:B------:R-:W-:Y:S01]  /*2fd0*/  @P4 IADD3 R252, R244.reuse, 0x8, RZ ;  /* 0x00000008f4fc4810 */ /* 0x040fe20007ffe0ff */
[----:B------:R-:W-:Y:S01]  /*2fe0*/  IMAD.SHL.U32 R187, R187, 0x2, RZ ;  /* 0x00000002bbbb7824 */ /* 0x000fe200078e00ff */
[----:B------:R-:W-:-:S02]  /*2ff0*/  @P4 IADD3 R247, R244, 0x1, RZ ;  /* 0x00000001f4f74810 */ /* 0x000fc40007ffe0ff */
[----:B---3--:R-:W-:Y:S02]  /*3000*/  IADD3 R250, P6, P5, R0, R2, R25 ;  /* 0x0000000200fa7210 */ /* 0x008fe40007dde019 */
[----:B------:R-:W-:Y:S01]  /*3010*/  SHF.R.S32.HI R0, RZ, 0x1f, R0 ;  /* 0x0000001fff007819 */ /* 0x000fe20000011400 */
[----:B------:R-:W-:Y:S01]  /*3020*/  CS2R R24, SRZ ;  /* 0x0000000000187805 */ /* 0x000fe2000001ff00 */
[----:B----4-:R-:W-:Y:S01]  /*3030*/  @P1 FMUL.FTZ R207, R7, R9 ;  /* 0x0000000907cf1220 */ /* 0x010fe20000410000 */
[----:B------:R-:W-:Y:S01]  /*3040*/  R2P PR, R5, 0x6 ;  /* 0x0000000605007804 */ /* 0x000fe20000000000 */
[----:B------:R-:W-:Y:S01]  /*3050*/  IMAD.WIDE.U32 R250, R250, -0x2daee0ad, RZ ;  /* 0xd2511f53fafa7825 */ /* 0x000fe200078e00ff */
[----:B------:R-:W-:-:S03]  /*3060*/  IADD3.X R0, R0, R3, R6, P6, P5 ;  /* 0x0000000300007210 */ /* 0x000fc600037ea406 */
[----:B------:R-:W-:Y:S02]  /*3070*/  SEL R201, R201, 0xffffffe0, !P1 ;  /* 0xffffffe0c9c97807 */ /* 0x000fe40004800000 */
[----:B------:R3:W-:Y:S01]  /*3080*/  STL [R1+0x2c], R0 ;  /* 0x00002c0001007387 */ /* 0x0007e20000100800 */
[----:B------:R-:W-:Y:S02]  /*3090*/  SEL R192, R192, 0xffffffc0, !P2 ;  /* 0xffffffc0c0c07807 */ /* 0x000fe40005000000 */
[C---:B------:R-:W-:Y:S02]  /*30a0*/  IMAD.IADD R196, R194.reuse, 0x1, R201 ;  /* 0x00000001c2c47824 */ /* 0x040fe400078e02c9 */
[--C-:B------:R-:W-:Y:S02]  /*30b0*/  IMAD.IADD R195, R201, 0x1, R193.reuse ;  /* 0x00000001c9c37824 */ /* 0x100fe400078e02c1 */
[----:B------:R-:W-:Y:S02]  /*30c0*/  IMAD.IADD R199, R194, 0x1, R192 ;  /* 0x00000001c2c77824 */ /* 0x000fe400078e02c0 */
[----:B------:R-:W-:-:S02]  /*30d0*/  IMAD.IADD R198, R192, 0x1, R193 ;  /* 0x00000001c0c67824 */ /* 0x000fc400078e02c1 */
[C---:B------:R-:W-:Y:S01]  /*30e0*/  IMAD.IADD R200, R192.reuse, 0x1, R196 ;  /* 0x00000001c0c87824 */ /* 0x040fe200078e02c4 */
[C---:B--2---:R-:W-:Y:S01]  /*30f0*/  IADD3 R2, R243.reuse, -0x56f99767, RZ ;  /* 0xa9066899f3027810 */ /* 0x044fe20007ffe0ff */
[----:B------:R-:W-:Y:S01]  /*3100*/  IMAD.IADD R197, R192, 0x1, R195 ;  /* 0x00000001c0c57824 */ /* 0x000fe200078e02c3 */
[C---:B------:R-:W-:Y:S02]  /*3110*/  IADD3 R3, R243.reuse, -0x126145ec, RZ ;  /* 0xed9eba14f3037810 */ /* 0x040fe40007ffe0ff */
[----:B------:R-:W-:-:S04]  /*3120*/  LOP3.LUT R8, R243, R8, RZ, 0x3c, !PT ;  /* 0x00000008f3087212 */ /* 0x000fc800078e3cff */
[----:B------:R-:W-:Y:S01]  /*3130*/  LOP3.LUT R232, R8, R251, RZ, 0x3c, !PT ;  /* 0x000000fb08e87212 */ /* 0x000fe200078e3cff */
[----:B---3--:R-:W-:-:S04]  /*3140*/  IMAD.IADD R0, R52, 0x1, R210 ;  /* 0x0000000134007824 */ /* 0x008fc800078e02d2 */
[----:B------:R-:W-:Y:S01]  /*3150*/  IMAD.WIDE.U32 R232, R232, -0x326172a9, RZ ;  /* 0xcd9e8d57e8e87825 */ /* 0x000fe200078e00ff */
[----:B------:R2:W-:Y:S02]  /*3160*/  STL [R1+0x28], R0 ;  /* 0x0000280001007387 */ /* 0x0005e40000100800 */
[----:B--2---:R-:W-:-:S05]  /*3170*/  IADD3 R0, R243, 0x646e171e, RZ ;  /* 0x646e171ef3007810 */ /* 0x004fca0007ffe0ff */
[----:B------:R2:W-:Y:S04]  /*3180*/  STL [R1+0x24], R0 ;  /* 0x0000240001007387 */ /* 0x0005e80000100800 */
[----:B------:R3:W-:Y:S04]  /*3190*/  STL [R1+0x20], R2 ;  /* 0x0000200201007387 */ /* 0x0007e80000100800 */
[----:B------:R4:W-:Y:S01]  /*31a0*/  STL [R1+0x1c], R3 ;  /* 0x00001c0301007387 */ /* 0x0009e20000100800 */
[C---:B--2---:R-:W-:Y:S02]  /*31b0*/  IADD3 R0, R243.reuse, 0x32370b8f, RZ ;  /* 0x32370b8ff3007810 */ /* 0x044fe40007ffe0ff */
[----:B---3--:R-:W-:-:S03]  /*31c0*/  IADD3 R2, R243, 0x76cf5d0a, RZ ;  /* 0x76cf5d0af3027810 */ /* 0x008fc60007ffe0ff */
[----:B------:R2:W-:Y:S01]  /*31d0*/  STL [R1+0x18], R0 ;  /* 0x0000180001007387 */ /* 0x0005e20000100800 */
[----:B------:R-:W-:Y:S02]  /*31e0*/  IADD3 R243, R243, -0x4498517b, RZ ;  /* 0xbb67ae85f3f37810 */ /* 0x000fe40007ffe0ff */
[C---:B----4-:R-:W-:Y:S01]  /*31f0*/  @P4 IADD3 R3, R244.reuse, 0x19, RZ ;  /* 0x00000019f4034810 */ /* 0x050fe20007ffe0ff */
[----:B------:R3:W-:Y:S04]  /*3200*/  STL [R1+0x14], R2 ;  /* 0x0000140201007387 */ /* 0x0007e80000100800 */
[----:B------:R4:W-:Y:S01]  /*3210*/  @P4 STL [R1+0x10], R3 ;  /* 0x0000100301004387 */ /* 0x0009e20000100800 */
[----:B--2---:R-:W-:Y:S01]  /*3220*/  IMAD.MOV.U32 R0, RZ, RZ, c[0x0][0x22c] ;  /* 0x00008b00ff007624 */ /* 0x004fe200078e00ff */
[----:B---3--:R-:W-:-:S03]  /*3230*/  @P4 IADD3 R2, R244, 0x18, RZ ;  /* 0x00000018f4024810 */ /* 0x008fc60007ffe0ff */
[----:B------:R-:W-:Y:S01]  /*3240*/  IMAD R0, R0, c[0x0][0x1c0], RZ ;  /* 0x0000700000007a24 */ /* 0x000fe200078e02ff */
[----:B----4-:R-:W-:Y:S01]  /*3250*/  @P4 IADD3 R3, R244, 0x10, RZ ;  /* 0x00000010f4034810 */ /* 0x010fe20007ffe0ff */
[----:B------:R2:W-:Y:S02]  /*3260*/  @P4 STL [R1+0xc], R2 ;  /* 0x00000c0201004387 */ /* 0x0005e40000100800 */
[----:B------:R-:W-:Y:S02]  /*3270*/  IMAD.SHL.U32 R216, R0, 0x8, RZ ;  /* 0x0000000800d87824 */ /* 0x000fe400078e00ff */
[----:B------:R3:W-:Y:S04]  /*3280*/  @P4 STL [R1+0x8], R4 ;  /* 0x0000080401004387 */ /* 0x0007e80000100800 */
[----:B------:R4:W-:Y:S01]  /*3290*/  @P4 STL [R1+0x4], R3 ;  /* 0x0000040301004387 */ /* 0x0009e20000100800 */
[----:B--2---:R-:W-:-:S02]  /*32a0*/  @P4 IADD3 R2, R244, 0x9, RZ ;  /* 0x00000009f4024810 */ /* 0x004fc40007ffe0ff */
[----:B---3--:R-:W-:-:S03]  /*32b0*/  IADD3 R4, R242, -0x4ab325aa, RZ ;  /* 0xb54cda56f2047810 */ /* 0x008fc60007ffe0ff */
[----:B------:R2:W-:Y:S01]  /*32c0*/  @P4 STL [R1], R2 ;  /* 0x0000000201004387 */ /* 0x0005e20000100800 */
[C---:B------:R-:W-:Y:S02]  /*32d0*/  IADD3 R4, R242.reuse, -0x255992d5, RZ ;  /* 0xdaa66d2bf2047810 */ /* 0x040fe40007ffe0ff */
[C---:B----4-:R-:W-:Y:S02]  /*32e0*/  IADD3 R3, R242.reuse, 0x1715609d, RZ ;  /* 0x1715609df2037810 */ /* 0x050fe40007ffe0ff */
[C---:B------:R-:W-:Y:S02]  /*32f0*/  IADD3 R3, R242.reuse, 0x3c6ef372, RZ ;  /* 0x3c6ef372f2037810 */ /* 0x040fe40007ffe0ff */
[C---:B--2---:R-:W-:Y:S02]  /*3300*/  IADD3 R2, R242.reuse, 0x78dde6e4, RZ ;  /* 0x78dde6e4f2027810 */ /* 0x044fe40007ffe0ff */
[----:B------:R-:W-:Y:S01]  /*3310*/  IADD3 R2, R242, -0x61c88647, RZ ;  /* 0x9e3779b9f2027810 */ /* 0x000fe20007ffe0ff */
[----:B------:R-:W-:-:S05]  /*3320*/  IMAD.SHL.U32 R2, R0, 0x10, RZ ;  /* 0x0000001000027824 */ /* 0x000fca00078e00ff */
[C---:B------:R-:W-:Y:S02]  /*3330*/  IADD3 R4, R2.reuse, 0x20, RZ ;  /* 0x0000002002047810 */ /* 0x040fe40007ffe0ff */
[C---:B------:R-:W-:Y:S02]  /*3340*/  IADD3 R3, R2.reuse, 0x40, RZ ;  /* 0x0000004002037810 */ /* 0x040fe40007ffe0ff */
[----:B------:R-:W-:Y:S01]  /*3350*/  IADD3 R2, R2, 0x60, RZ ;  /* 0x0000006002027810 */ /* 0x000fe20007ffe0ff */
[C---:B------:R-:W-:Y:S02]  /*3360*/  IMAD.IADD R4, R216.reuse, 0x1, R4 ;  /* 0x00000001d8047824 */ /* 0x040fe400078e0204 */
[C---:B------:R-:W-:Y:S02]  /*3370*/  IMAD.IADD R3, R216.reuse, 0x1, R3 ;  /* 0x00000001d8037824 */ /* 0x040fe400078e0203 */
[C---:B------:R-:W-:Y:S02]  /*3380*/  IMAD.IADD R2, R216.reuse, 0x1, R2 ;  /* 0x00000001d8027824 */ /* 0x040fe400078e0202 */
[----:B------:R-:W-:-:S02]  /*3390*/  IMAD.IADD R4, R216, 0x1, R4 ;  /* 0x00000001d8047824 */ /* 0x000fc400078e0204 */
[C---:B------:R-:W-:Y:S02]  /*33a0*/  IMAD.IADD R3, R216.reuse, 0x1, R3 ;  /* 0x00000001d8037824 */ /* 0x040fe400078e0203 */
[C---:B------:R-:W-:Y:S02]  /*33b0*/  IMAD.IADD R2, R216.reuse, 0x1, R2 ;  /* 0x00000001d8027824 */ /* 0x040fe400078e0202 */
        /* <DEDUP_REMOVED lines=8> */
[----:B-1----:R-:W-:Y:S02]  /*3440*/  IMAD.IADD R239, R216, 0x1, R231 ;  /* 0x00000001d8ef7824 */ /* 0x002fe400078e02e7 */
.L_x_972:
[----:B------:R-:W0:Y:S01]  /*3450*/  LDGDEPBAR ;  /* 0x00000000000079af */ /* 0x000e220000000000 */
[C---:B------:R-:W-:Y:S01]  /*3460*/  IMAD.IADD R0, R187.reuse, 0x1, R201 ;  /* 0x00000001bb007824 */ /* 0x040fe200078e02c9 */
[----:B------:R-:W-:Y:S01]  /*3470*/  ULDC.U8 UR4, c[0x0][0x2d8] ;  /* 0x0000b60000047ab9 */ /* 0x000fe20000000000 */
[--C-:B------:R-:W-:Y:S02]  /*3480*/  IMAD.IADD R2, R187, 0x1, R192.reuse ;  /* 0x00000001bb027824 */ /* 0x100fe400078e02c0 */
[----:B------:R-:W-:Y:S03]  /*3490*/  IMAD.IADD R3, R0, 0x1, R192 ;  /* 0x0000000100037824 */ /* 0x000fe600078e02c0 */
[----:B------:R-:W2:Y:S04]  /*34a0*/  LDL R168, [R1+0x28] ;  /* 0x0000280001a87983 */ /* 0x000ea80000100800 */
[----:B------:R-:W3:Y:S01]  /*34b0*/  LDL R175, [R1+0x2c] ;  /* 0x00002c0001af7983 */ /* 0x000ee20000100800 */
[----:B------:R-:W-:Y:S04]  /*34c0*/  DEPBAR.LE SB0, 0x0 ;  /* 0x000080000000791a */ /* 0x000fe80000000000 */
[----:B------:R-:W-:Y:S08]  /*34d0*/  BAR.SYNC.DEFER_BLOCKING 0x0 ;  /* 0x0000000000007b1d */ /* 0x000ff00000010000 */
[----:B------:R-:W-:Y:S08]  /*34e0*/  LDSM.16.M88.4 R16, [R187] ;  /* 0x00000000bb10783b */ /* 0x000ff00000000200 */
[----:B------:R-:W1:Y:S08]  /*34f0*/  LDSM.16.M88.4 R8, [R190+0xc000] ;  /* 0x00c00000be08783b */ /* 0x000e700000000200 */
[----:B------:R-:W4:Y:S08]  /*3500*/  LDSM.16.M88.4 R52, [R190+0xc800] ;  /* 0x00c80000be34783b */ /* 0x000f300000000200 */
[----:B------:R-:W-:Y:S08]  /*3510*/  LDSM.16.M88.4 R56, [R0] ;  /* 0x000000000038783b */ /* 0x000ff00000000200 */
[----:B------:R-:W4:Y:S08]  /*3520*/  LDSM.16.M88.4 R60, [R189+0xc000] ;  /* 0x00c00000bd3c783b */ /* 0x000f300000000200 */
[----:B------:R-:W4:Y:S01]  /*3530*/  LDSM.16.M88.4 R64, [R189+0xc800] ;  /* 0x00c80000bd40783b */ /* 0x000f220000000200 */
[C---:B-1----:R-:W-:Y:S07]  /*3540*/  HMMA.16816.F32.BF16 R4, R16.reuse, R8, RZ ;  /* 0x000000081004723c */ /* 0x042fee00000418ff */
[----:B------:R-:W-:Y:S01]  /*3550*/  LDSM.16.M88.4 R100, [R188+0xe000] ;  /* 0x00e00000bc64783b */ /* 0x000fe20000000200 */
[C---:B------:R-:W-:Y:S08]  /*3560*/  HMMA.16816.F32.BF16 R8, R16.reuse, R10, RZ ;  /* 0x0000000a1008723c */ /* 0x040ff000000418ff */
[C---:B----4-:R-:W-:Y:S08]  /*3570*/  HMMA.16816.F32.BF16 R12, R16.reuse, R52, RZ ;  /* 0x00000034100c723c */ /* 0x050ff000000418ff */
[----:B------:R-:W-:Y:S01]  /*3580*/  HMMA.16816.F32.BF16 R16, R16, R54, RZ ;  /* 0x000000361010723c */ /* 0x000fe200000418ff */
[----:B------:R-:W-:Y:S07]  /*3590*/  LDSM.16.M88.4 R52, [R2] ;  /* 0x000000000234783b */ /* 0x000fee0000000200 */
[C---:B------:R-:W-:Y:S08]  /*35a0*/  HMMA.16816.F32.BF16 R4, R56.reuse, R60, R4 ;  /* 0x0000003c3804723c */ /* 0x040ff00000041804 */
[C---:B------:R-:W-:Y:S01]  /*35b0*/  HMMA.16816.F32.BF16 R8, R56.reuse, R62, R8 ;  /* 0x0000003e3808723c */ /* 0x040fe20000041808 */
[----:B------:R-:W1:Y:S07]  /*35c0*/  LDSM.16.M88.4 R60, [R188+0xc000] ;  /* 0x00c00000bc3c783b */ /* 0x000e6e0000000200 */
[C---:B------:R-:W-:Y:S08]  /*35d0*/  HMMA.16816.F32.BF16 R12, R56.reuse, R64, R12 ;  /* 0x00000040380c723c */ /* 0x040ff0000004180c */
[----:B------:R-:W-:Y:S01]  /*35e0*/  HMMA.16816.F32.BF16 R16, R56, R66, R16 ;  /* 0x000000423810723c */ /* 0x000fe20000041810 */
[----:B------:R-:W4:Y:S08]  /*35f0*/  LDSM.16.M88.4 R56, [R188+0xc800] ;  /* 0x00c80000bc38783b */ /* 0x000f300000000200 */
[----:B------:R-:W-:Y:S01]  /*3600*/  LDSM.16.M88.4 R64, [R191+0xc000] ;  /* 0x00c00000bf40783b */ /* 0x000fe20000000200 */
[C---:B-1----:R-:W-:Y:S08]  /*3610*/  HMMA.16816.F32.BF16 R4, R52.reuse, R60, R4 ;  /* 0x0000003c3404723c */ /* 0x042ff00000041804 */
[C---:B------:R-:W-:Y:S01]  /*3620*/  HMMA.16816.F32.BF16 R8, R52.reuse, R62, R8 ;  /* 0x0000003e3408723c */ /* 0x040fe20000041808 */
[----:B------:R-:W1:Y:S07]  /*3630*/  LDSM.16.M88.4 R60, [R3] ;  /* 0x00000000033c783b */ /* 0x000e6e0000000200 */
[C---:B----4-:R-:W-:Y:S08]  /*3640*/  HMMA.16816.F32.BF16 R12, R52.reuse, R56, R12 ;  /* 0x00000038340c723c */ /* 0x050ff0000004180c */
[----:B------:R-:W-:Y:S01]  /*3650*/  HMMA.16816.F32.BF16 R16, R52, R58, R16 ;  /* 0x0000003a3410723c */ /* 0x000fe20000041810 */
[----:B------:R-:W4:Y:S08]  /*3660*/  LDSM.16.M88.4 R52, [R191+0xc800] ;  /* 0x00c80000bf34783b */ /* 0x000f300000000200 */
[----:B------:R-:W-:Y:S01]  /*3670*/  LDSM.16.M88.4 R56, [R187+0x2000] ;  /* 0x00200000bb38783b */ /* 0x000fe20000000200 */
[C---:B-1----:R-:W-:Y:S08]  /*3680*/  HMMA.16816.F32.BF16 R4, R60.reuse, R64, R4 ;  /* 0x000000403c04723c */ /* 0x042ff00000041804 */
[C---:B------:R-:W-:Y:S01]  /*3690*/  HMMA.16816.F32.BF16 R8, R60.reuse, R66, R8 ;  /* 0x000000423c08723c */ /* 0x040fe20000041808 */
[----:B------:R-:W1:Y:S07]  /*36a0*/  LDSM.16.M88.4 R64, [R190+0xe000] ;  /* 0x00e00000be40783b */ /* 0x000e6e0000000200 */
[C---:B----4-:R-:W-:Y:S08]  /*36b0*/  HMMA.16816.F32.BF16 R12, R60.reuse, R52, R12 ;  /* 0x000000343c0c723c */ /* 0x050ff0000004180c */
[----:B------:R-:W-:Y:S01]  /*36c0*/  HMMA.16816.F32.BF16 R16, R60, R54, R16 ;  /* 0x000000363c10723c */ /* 0x000fe20000041810 */
[----:B------:R-:W4:Y:S08]  /*36d0*/  LDSM.16.M88.4 R52, [R190+0xe800] ;  /* 0x00e80000be34783b */ /* 0x000f300000000200 */
[----:B------:R2:W-:Y:S01]  /*36e0*/  LDSM.16.M88.4 R60, [R0+0x2000] ;  /* 0x00200000003c783b */ /* 0x0005e20000000200 */
[C---:B-1----:R-:W-:Y:S08]  /*36f0*/  HMMA.16816.F32.BF16 R4, R56.reuse, R64, R4 ;  /* 0x000000403804723c */ /* 0x042ff00000041804 */
[C---:B------:R-:W-:Y:S01]  /*3700*/  HMMA.16816.F32.BF16 R8, R56.reuse, R66, R8 ;  /* 0x000000423808723c */ /* 0x040fe20000041808 */
[----:B------:R-:W1:Y:S07]  /*3710*/  LDSM.16.M88.4 R64, [R189+0xe000] ;  /* 0x00e00000bd40783b */ /* 0x000e6e0000000200 */
[C---:B----4-:R-:W-:Y:S08]  /*3720*/  HMMA.16816.F32.BF16 R12, R56.reuse, R52, R12 ;  /* 0x00000034380c723c */ /* 0x050ff0000004180c */
[----:B------:R-:W-:Y:S01]  /*3730*/  HMMA.16816.F32.BF16 R16, R56, R54, R16 ;  /* 0x000000363810723c */ /* 0x000fe20000041810 */
[----:B------:R-:W4:Y:S03]  /*3740*/  LDSM.16.M88.4 R52, [R189+0xe800] ;  /* 0x00e80000bd34783b */ /* 0x000f260000000200 */
[----:B--2---:R-:W-:Y:S05]  /*3750*/  IMAD R0, R209, 0x40, R168 ;  /* 0x00000040d1007824 */ /* 0x004fea00078e02a8 */
[----:B------:R2:W3:Y:S01]  /*3760*/  LDSM.16.M88.4 R56, [R2+0x2000] ;  /* 0x002000000238783b */ /* 0x0004e20000000200 */
[C---:B-1----:R-:W-:Y:S05]  /*3770*/  HMMA.16816.F32.BF16 R4, R60.reuse, R64, R4 ;  /* 0x000000403c04723c */ /* 0x042fea0000041804 */
[----:B--2---:R-:W-:Y:S03]  /*3780*/  IADD3 R2, R0, -0x1, RZ ;  /* 0xffffffff00027810 */ /* 0x004fe60007ffe0ff */
[C---:B------:R-:W-:Y:S01]  /*3790*/  HMMA.16816.F32.BF16 R8, R60.reuse, R66, R8 ;  /* 0x000000423c08723c */ /* 0x040fe20000041808 */
[----:B------:R-:W1:Y:S02]  /*37a0*/  LDSM.16.M88.4 R64, [R188+0xe800] ;  /* 0x00e80000bc40783b */ /* 0x000e640000000200 */
[----:B------:R-:W-:Y:S05]  /*37b0*/  ISETP.GE.AND P1, PT, R2, RZ, PT ;  /* 0x000000ff0200720c */ /* 0x000fea0003f26270 */
[C---:B----4-:R-:W-:Y:S08]  /*37c0*/  HMMA.16816.F32.BF16 R12, R60.reuse, R52, R12 ;  /* 0x000000343c0c723c */ /* 0x050ff0000004180c */
[----:B------:R-:W-:Y:S01]  /*37d0*/  HMMA.16816.F32.BF16 R16, R60, R54, R16 ;  /* 0x000000363c10723c */ /* 0x000fe20000041810 */
[----:B------:R2:W-:Y:S03]  /*37e0*/  LDSM.16.M88.4 R52, [R3+0x2000] ;  /* 0x002000000334783b */ /* 0x0005e60000000200 */
[C---:B------:R-:W-:Y:S04]  /*37f0*/  @!P1 IADD3 R2, -R0.reuse, 0x1, RZ ;  /* 0x0000000100029810 */ /* 0x040fe80007ffe1ff */
[C---:B---3--:R-:W-:Y:S01]  /*3800*/  HMMA.16816.F32.BF16 R4, R56.reuse, R100, R4 ;  /* 0x000000643804723c */ /* 0x048fe20000041804 */
[----:B------:R-:W3:Y:S07]  /*3810*/  LDSM.16.M88.4 R60, [R191+0xe000] ;  /* 0x00e00000bf3c783b */ /* 0x000eee0000000200 */
[C---:B------:R-:W-:Y:S01]  /*3820*/  HMMA.16816.F32.BF16 R8, R56.reuse, R102, R8 ;  /* 0x000000663808723c */ /* 0x040fe20000041808 */
[----:B------:R-:W4:Y:S04]  /*3830*/  LDL R101, [R1+0x38] ;  /* 0x0000380001657983 */ /* 0x000f280000100800 */
[----:B------:R-:W4:Y:S01]  /*3840*/  LDL R100, [R1+0x14] ;  /* 0x0000140001647983 */ /* 0x000f220000100800 */
[----:B--2---:R-:W-:Y:S02]  /*3850*/  IABS R3, R0 ;  /* 0x0000000000037213 */ /* 0x004fe40000000000 */
[C---:B-1----:R-:W-:Y:S01]  /*3860*/  HMMA.16816.F32.BF16 R12, R56.reuse, R64, R12 ;  /* 0x00000040380c723c */ /* 0x042fe2000004180c */
[----:B------:R1:W-:Y:S06]  /*3870*/  I2F R65, R2 ;  /* 0x0000000200417306 */ /* 0x0003ec0000201400 */
[----:B------:R-:W-:Y:S01]  /*3880*/  IADD3 R64, R0, 0x8, RZ ;  /* 0x0000000800407810 */ /* 0x000fe20007ffe0ff */
[----:B------:R-:W-:Y:S01]  /*3890*/  HMMA.16816.F32.BF16 R16, R56, R66, R16 ;  /* 0x000000423810723c */ /* 0x000fe20000041810 */
[----:B------:R-:W2:Y:S02]  /*38a0*/  LDSM.16.M88.4 R56, [R191+0xe800] ;  /* 0x00e80000bf38783b */ /* 0x000ea40000000200 */
[----:B------:R-:W-:Y:S01]  /*38b0*/  ISETP.GE.AND P0, PT, R64, RZ, PT ;  /* 0x000000ff4000720c */ /* 0x000fe20003f06270 */
[----:B------:R1:W1:Y:S11]  /*38c0*/  I2F R174, R3 ;  /* 0x0000000300ae7306 */ /* 0x0002760000201400 */
[----:B------:R-:W-:Y:S01]  /*38d0*/  @!UPT UIADD3 URZ, URZ, URZ, URZ ;  /* 0x0000003f3f3ff290 */ /* 0x000fe2000fffe03f */
[C---:B------:R-:W-:Y:S01]  /*38e0*/  @!P0 IADD3 R64, -R0.reuse, -0x8, RZ ;  /* 0xfffffff800408810 */ /* 0x040fe20007ffe1ff */
[C---:B---3--:R-:W-:Y:S03]  /*38f0*/  HMMA.16816.F32.BF16 R4, R52.reuse, R60, R4 ;  /* 0x0000003c3404723c */ /* 0x048fe60000041804 */
[----:B------:R3:W3:Y:S02]  /*3900*/  I2F R66, R64 ;  /* 0x0000004000427306 */ /* 0x0006e40000201400 */
[C---:B-1----:R-:W-:Y:S02]  /*3910*/  IADD3 R2, R0.reuse, -0x8, RZ ;  /* 0xfffffff800027810 */ /* 0x042fe40007ffe0ff */
[----:B------:R-:W-:Y:S01]  /*3920*/  IADD3 R61, R0, -0x10, RZ ;  /* 0xfffffff0003d7810 */ /* 0x000fe20007ffe0ff */
[C---:B------:R-:W-:Y:S01]  /*3930*/  HMMA.16816.F32.BF16 R8, R52.reuse, R62, R8 ;  /* 0x0000003e3408723c */ /* 0x040fe20000041808 */
[----:B------:R-:W4:Y:S02]  /*3940*/  LDL R62, [R1] ;  /* 0x00000000013e7983 */ /* 0x000f240000100800 */
[----:B------:R-:W-:Y:S02]  /*3950*/  ISETP.GE.AND P0, PT, R2, RZ, PT ;  /* 0x000000ff0200720c */ /* 0x000fe40003f06270 */
[C---:B------:R-:W-:Y:S02]  /*3960*/  IADD3 R3, R0.reuse, 0x7, RZ ;  /* 0x0000000700037810 */ /* 0x040fe40007ffe0ff */
[C---:B------:R-:W-:Y:S02]  /*3970*/  IADD3 R60, R0.reuse, -0x19, RZ ;  /* 0xffffffe7003c7810 */ /* 0x040fe40007ffe0ff */
[----:B------:R-:W-:Y:S07]  /*3980*/  ISETP.GE.AND P1, PT, R3, RZ, PT ;  /* 0x000000ff0300720c */ /* 0x000fee0003f26270 */
[C---:B------:R-:W-:Y:S01]  /*3990*/  @!P0 IADD3 R2, -R0.reuse, 0x8, RZ ;  /* 0x0000000800028810 */ /* 0x040fe20007ffe1ff */
[C---:B--2---:R-:W-:Y:S01]  /*39a0*/  HMMA.16816.F32.BF16 R12, R52.reuse, R56, R12 ;  /* 0x00000038340c723c */ /* 0x044fe2000004180c */
[----:B------:R-:W2:Y:S02]  /*39b0*/  LDL R57, [R1+0x4] ;  /* 0x0000040001397983 */ /* 0x000ea40000100800 */
[C---:B---3--:R-:W-:Y:S01]  /*39c0*/  IADD3 R64, R0.reuse, -0x9, RZ ;  /* 0xfffffff700407810 */ /* 0x048fe20007ffe0ff */
[----:B------:R1:W3:Y:S01]  /*39d0*/  I2F R171, R2 ;  /* 0x0000000200ab7306 */ /* 0x0002e20000201400 */
[----:B------:R-:W-:Y:S01]  /*39e0*/  @!P1 IADD3 R3, -R0, -0x7, RZ ;  /* 0xfffffff900039810 */ /* 0x000fe20007ffe1ff */
[-C--:B------:R-:W-:Y:S01]  /*39f0*/  FFMA.FTZ R4, R174, -R207.reuse, R4 ;  /* 0x800000cfae047223 */ /* 0x080fe20000010004 */
[----:B------:R-:W-:Y:S01]  /*3a00*/  ISETP.GE.AND P1, PT, R64, RZ, PT ;  /* 0x000000ff4000720c */ /* 0x000fe20003f26270 */
[----:B------:R-:W-:Y:S01]  /*3a10*/  HMMA.16816.F32.BF16 R16, R52, R58, R16 ;  /* 0x0000003a3410723c */ /* 0x000fe20000041810 */
[----:B------:R-:W2:Y:S02]  /*3a20*/  LDL R58, [R1+0x20] ;  /* 0x00002000013a7983 */ /* 0x000ea40000100800 */
[----:B------:R-:W-:Y:S01]  /*3a30*/  ISETP.GE.AND P0, PT, R61, RZ, PT ;  /* 0x000000ff3d00720c */ /* 0x000fe20003f06270 */
[-C--:B------:R-:W-:Y:S01]  /*3a40*/  FFMA.FTZ R10, R174, -R207.reuse, R10 ;  /* 0x800000cfae0a7223 */ /* 0x080fe2000001000a */
[----:B------:R-:W-:Y:S01]  /*3a50*/  IADD3 R56, R242, 0x3c6ef372, RZ ;  /* 0x3c6ef372f2387810 */ /* 0x000fe20007ffe0ff */
[----:B------:R3:W3:Y:S01]  /*3a60*/  I2F R67, R3 ;  /* 0x0000000300437306 */ /* 0x0006e20000201400 */
[CC--:B------:R-:W-:Y:S02]  /*3a70*/  FFMA.FTZ R5, R65.reuse, -R207.reuse, R5 ;  /* 0x800000cf41057223 */ /* 0x0c0fe40000010005 */
[-C--:B------:R-:W-:Y:S03]  /*3a80*/  FFMA.FTZ R6, R66, -R207.reuse, R6 ;  /* 0x800000cf42067223 */ /* 0x080fe60000010006 */
[C---:B------:R-:W-:Y:S01]  /*3a90*/  @!P1 IADD3 R64, -R0.reuse, 0x9, RZ ;  /* 0x0000000900409810 */ /* 0x040fe20007ffe1ff */
[-C--:B------:R-:W-:Y:S03]  /*3aa0*/  FFMA.FTZ R11, R65, -R207.reuse, R11 ;  /* 0x800000cf410b7223 */ /* 0x080fe6000001000b */
[----:B------:R-:W-:Y:S01]  /*3ab0*/  @!P0 IADD3 R61, -R0, 0x10, RZ ;  /* 0x00000010003d8810 */ /* 0x000fe20007ffe1ff */
[----:B------:R-:W3:Y:S01]  /*3ac0*/  I2F R168, R64 ;  /* 0x0000004000a87306 */ /* 0x000ee20000201400 */
[----:B------:R-:W-:Y:S02]  /*3ad0*/  ISETP.GE.AND P0, PT, R60, RZ, PT ;  /* 0x000000ff3c00720c */ /* 0x000fe40003f06270 */
[----:B-1----:R-:W-:Y:S01]  /*3ae0*/  IADD3 R2, R0, -0x18, RZ ;  /* 0xffffffe800027810 */ /* 0x002fe20007ffe0ff */
[CC--:B---3--:R-:W-:Y:S02]  /*3af0*/  FFMA.FTZ R8, R171.reuse, -R207.reuse, R8 ;  /* 0x800000cfab087223 */ /* 0x0c8fe40000010008 */
[-C--:B------:R-:W-:Y:S01]  /*3b00*/  FFMA.FTZ R14, R171, -R207.reuse, R14 ;  /* 0x800000cfab0e7223 */ /* 0x080fe2000001000e */
[----:B------:R-:W-:Y:S03]  /*3b10*/  ISETP.GE.AND P1, PT, R2, RZ, PT ;  /* 0x000000ff0200720c */ /* 0x000fe60003f26270 */
[----:B------:R-:W1:Y:S01]  /*3b20*/  I2F R169, R61 ;  /* 0x0000003d00a97306 */ /* 0x000e620000201400 */
[C---:B------:R-:W-:Y:S01]  /*3b30*/  IADD3 R3, R0.reuse, -0x11, RZ ;  /* 0xffffffef00037810 */ /* 0x040fe20007ffe0ff */
[-C--:B------:R-:W-:Y:S02]  /*3b40*/  FFMA.FTZ R7, R67, -R207.reuse, R7 ;  /* 0x800000cf43077223 */ /* 0x080fe40000010007 */
[----:B------:R-:W-:Y:S02]  /*3b50*/  @!P0 IADD3 R60, -R0, 0x19, RZ ;  /* 0x00000019003c8810 */ /* 0x000fe40007ffe1ff */
[----:B-----5:R-:W-:Y:S02]  /*3b60*/  FSETP.NEU.FTZ.AND P0, PT, R222, -INF , PT ;  /* 0xff800000de00780b */ /* 0x020fe40003f1d000 */
[----:B------:R-:W-:Y:S02]  /*3b70*/  ISETP.GE.AND P2, PT, R3, RZ, PT ;  /* 0x000000ff0300720c */ /* 0x000fe40003f46270 */
[----:B------:R3:W3:Y:S01]  /*3b80*/  I2F R172, R60 ;  /* 0x0000003c00ac7306 */ /* 0x0006e20000201400 */
[----:B------:R-:W-:Y:S02]  /*3b90*/  @!P1 IADD3 R2, -R0, 0x18, RZ ;  /* 0x0000001800029810 */ /* 0x000fe40007ffe1ff */
[-C--:B------:R-:W-:Y:S01]  /*3ba0*/  @P4 ISETP.GE.AND P1, PT, R244, R210.reuse, PT ;  /* 0x000000d2f400420c */ /* 0x080fe20003f26270 */
[CC--:B------:R-:W-:Y:S02]  /*3bb0*/  FFMA.FTZ R9, R168.reuse, -R207.reuse, R9 ;  /* 0x800000cfa8097223 */ /* 0x0c0fe40000010009 */
[-C--:B------:R-:W-:Y:S01]  /*3bc0*/  FFMA.FTZ R15, R168, -R207.reuse, R15 ;  /* 0x800000cfa80f7223 */ /* 0x080fe2000001000f */
[----:B------:R-:W-:Y:S01]  /*3bd0*/  @P4 FSEL R4, R4, -INF , !P1 ;  /* 0xff80000004044808 */ /* 0x000fe20004800000 */
[----:B------:R-:W-:Y:S01]  /*3be0*/  IMAD.MOV.U32 R168, RZ, RZ, c[0x0][0x22c] ;  /* 0x00008b00ffa87624 */ /* 0x000fe200078e00ff */
[----:B------:R-:W-:Y:S01]  /*3bf0*/  @P4 FSEL R6, R6, -INF , !P1 ;  /* 0xff80000006064808 */ /* 0x000fe20004800000 */
[----:B------:R3:W3:Y:S01]  /*3c00*/  I2F R173, R2 ;  /* 0x0000000200ad7306 */ /* 0x0006e20000201400 */
[----:B------:R-:W-:Y:S01]  /*3c10*/  @!P2 IADD3 R3, -R0, 0x11, RZ ;  /* 0x000000110003a810 */ /* 0x000fe20007ffe1ff */
[----:B------:R-:W-:Y:S01]  /*3c20*/  FMUL.FTZ R0, R223, 1.4426950216293334961 ;  /* 0x3fb8aa3bdf007820 */ /* 0x000fe20000410000 */
[-C--:B------:R-:W-:Y:S01]  /*3c30*/  @P4 ISETP.GE.AND P2, PT, R247, R210.reuse, PT ;  /* 0x000000d2f700420c */ /* 0x080fe20003f46270 */
[CC--:B-1----:R-:W-:Y:S01]  /*3c40*/  FFMA.FTZ R12, R169.reuse, -R207.reuse, R12 ;  /* 0x800000cfa90c7223 */ /* 0x0c2fe2000001000c */
[----:B------:R-:W2:Y:S01]  /*3c50*/  LDL R61, [R1+0x18] ;  /* 0x00001800013d7983 */ /* 0x000ea20000100800 */
[-C--:B------:R-:W-:Y:S01]  /*3c60*/  FFMA.FTZ R18, R169, -R207.reuse, R18 ;  /* 0x800000cfa9127223 */ /* 0x080fe20000010012 */
[----:B------:R-:W-:Y:S01]  /*3c70*/  @P4 FSEL R5, R5, -INF , !P2 ;  /* 0xff80000005054808 */ /* 0x000fe20005000000 */
[----:B------:R-:W-:Y:S02]  /*3c80*/  IMAD R168, R168, c[0x0][0x1c0], RZ ;  /* 0x00007000a8a87a24 */ /* 0x000fe400078e02ff */
[----:B------:R-:W1:Y:S01]  /*3c90*/  I2F R170, R3 ;  /* 0x0000000300aa7306 */ /* 0x000e620000201400 */
[----:B------:R-:W-:Y:S01]  /*3ca0*/  @P4 FSEL R7, R7, -INF , !P2 ;  /* 0xff80000007074808 */ /* 0x000fe20005000000 */
[----:B------:R-:W-:Y:S01]  /*3cb0*/  IMAD.U32 R168, R168, -0x40, RZ ;  /* 0xffffffc0a8a87824 */ /* 0x000fe200078e00ff */
[----:B---3--:R-:W3:Y:S01]  /*3cc0*/  LDL R60, [R1+0x1c] ;  /* 0x00001c00013c7983 */ /* 0x008ee20000100800 */
[-C--:B------:R-:W-:Y:S02]  /*3cd0*/  FFMA.FTZ R17, R172, -R207.reuse, R17 ;  /* 0x800000cfac117223 */ /* 0x080fe40000010011 */
[----:B------:R-:W-:Y:S02]  /*3ce0*/  FMUL.FTZ R2, R222, 1.4426950216293334961 ;  /* 0x3fb8aa3bde027820 */ /* 0x000fe40000410000 */
[-C--:B------:R-:W-:Y:S03]  /*3cf0*/  FFMA.FTZ R16, R173, -R207.reuse, R16 ;  /* 0x800000cfad107223 */ /* 0x080fe60000010010 */
[----:B------:R-:W-:Y:S02]  /*3d00*/  FSEL R2, R2, RZ, P0 ;  /* 0x000000ff02027208 */ /* 0x000fe40000000000 */
[----:B------:R-:W-:Y:S03]  /*3d10*/  FSETP.NEU.FTZ.AND P0, PT, R223, -INF , PT ;  /* 0xff800000df00780b */ /* 0x000fe60003f1d000 */
[--C-:B------:R-:W-:Y:S01]  /*3d20*/  FFMA.FTZ R4, R4, c[0x0][0x23c], -R2.reuse ;  /* 0x00008f0004047a23 */ /* 0x100fe20000010802 */
[----:B------:R-:W-:Y:S01]  /*3d30*/  FSEL R0, R0, RZ, P0 ;  /* 0x000000ff00007208 */ /* 0x000fe20000000000 */
[----:B------:R-:W-:Y:S01]  /*3d40*/  FFMA.FTZ R102, R5, c[0x0][0x23c], -R2 ;  /* 0x00008f0005667a23 */ /* 0x000fe20000010802 */
[----:B------:R-:W-:Y:S01]  /*3d50*/  @P4 ISETP.GE.AND P0, PT, R252, R210, PT ;  /* 0x000000d2fc00420c */ /* 0x000fe20003f06270 */
[----:B------:R4:W-:Y:S01]  /*3d60*/  MUFU.EX2 R103, R4 ;  /* 0x0000000400677308 */ /* 0x0009e20000000800 */
[-C--:B-1----:R-:W-:Y:S02]  /*3d70*/  FFMA.FTZ R13, R170, -R207.reuse, R13 ;  /* 0x800000cfaa0d7223 */ /* 0x082fe4000001000d */
[--C-:B------:R-:W-:Y:S01]  /*3d80*/  FFMA.FTZ R6, R6, c[0x0][0x23c], -R0.reuse ;  /* 0x00008f0006067a23 */ /* 0x100fe20000010800 */
[----:B------:R-:W-:Y:S01]  /*3d90*/  @P4 FSEL R8, R8, -INF , !P0 ;  /* 0xff80000008084808 */ /* 0x000fe20004000000 */
[----:B------:R-:W-:Y:S01]  /*3da0*/  FFMA.FTZ R7, R7, c[0x0][0x23c], -R0 ;  /* 0x00008f0007077a23 */ /* 0x000fe20000010800 */
[----:B------:R-:W-:Y:S01]  /*3db0*/  @P4 FSEL R10, R10, -INF , !P0 ;  /* 0xff8000000a0a4808 */ /* 0x000fe20004000000 */
[----:B------:R-:W-:Y:S02]  /*3dc0*/  FFMA.FTZ R19, R170, -R207, R19 ;  /* 0x800000cfaa137223 */ /* 0x000fe40000010013 */
[----:B------:R-:W-:Y:S01]  /*3dd0*/  FFMA.FTZ R8, R8, c[0x0][0x23c], -R2 ;  /* 0x00008f0008087a23 */ /* 0x000fe20000010802 */
[----:B------:R-:W-:Y:S01]  /*3de0*/  MUFU.EX2 R102, R102 ;  /* 0x0000006600667308 */ /* 0x000fe20000000800 */
[----:B------:R-:W-:Y:S09]  /*3df0*/  FFMA.FTZ R10, R10, c[0x0][0x23c], -R0 ;  /* 0x00008f000a0a7a23 */ /* 0x000ff20000010800 */
[----:B------:R-:W-:Y:S10]  /*3e00*/  MUFU.EX2 R67, R8 ;  /* 0x0000000800437308 */ /* 0x000ff40000000800 */
[----:B------:R-:W-:Y:S01]  /*3e10*/  MUFU.EX2 R65, R10 ;  /* 0x0000000a00417308 */ /* 0x000fe20000000800 */
[----:B----4-:R-:W-:Y:S01]  /*3e20*/  IMAD R4, R209, 0x4, R101 ;  /* 0x00000004d1047824 */ /* 0x010fe200078e0265 */
[----:B------:R-:W-:Y:S03]  /*3e30*/  IADD3 R101, R242, -0x61c88647, RZ ;  /* 0x9e3779b9f2657810 */ /* 0x000fe60007ffe0ff */
[----:B------:R-:W-:Y:S05]  /*3e40*/  IMAD.WIDE.U32 R4, R4, -0x326172a9, RZ ;  /* 0xcd9e8d5704047825 */ /* 0x000fea00078e00ff */
[----:B------:R-:W-:Y:S02]  /*3e50*/  LOP3.LUT R3, R233, R4, R101, 0x96, !PT ;  /* 0x00000004e9037212 */ /* 0x000fe400078e9665 */
[----:B------:R1:W-:Y:S01]  /*3e60*/  MUFU.EX2 R101, R6 ;  /* 0x0000000600657308 */ /* 0x0003e20000000800 */
[----:B------:R-:W-:Y:S02]  /*3e70*/  LOP3.LUT R5, R5, R175, R242, 0x96, !PT ;  /* 0x000000af05057212 */ /* 0x000fe400078e96f2 */
[----:B------:R-:W-:Y:S02]  /*3e80*/  IMAD.WIDE.U32 R54, R3, -0x2daee0ad, RZ ;  /* 0xd2511f5303367825 */ /* 0x000fe400078e00ff */
[----:B------:R-:W4:Y:S02]  /*3e90*/  LDL R3, [R1+0x24] ;  /* 0x0000240001037983 */ /* 0x000f240000100800 */
[----:B------:R-:W-:Y:S05]  /*3ea0*/  IMAD.WIDE.U32 R4, R5, -0x2daee0ad, RZ ;  /* 0xd2511f5305047825 */ /* 0x000fea00078e00ff */
[----:B------:R-:W-:Y:S02]  /*3eb0*/  LOP3.LUT R5, R5, R250, R243, 0x96, !PT ;  /* 0x000000fa05057212 */ /* 0x000fe400078e96f3 */
[----:B-1----:R-:W-:Y:S03]  /*3ec0*/  LOP3.LUT R6, R55, R4, R100, 0x96, !PT ;  /* 0x0000000437067212 */ /* 0x002fe600078e9664 */
[----:B------:R-:W-:Y:S01]  /*3ed0*/  IMAD.WIDE.U32 R4, R5, -0x326172a9, RZ ;  /* 0xcd9e8d5705047825 */ /* 0x000fe200078e00ff */
[----:B------:R1:W-:Y:S01]  /*3ee0*/  MUFU.EX2 R100, R7 ;  /* 0x0000000700647308 */ /* 0x0003e20000000800 */
[----:B------:R-:W4:Y:S03]  /*3ef0*/  LDL R55, [R1+0xc] ;  /* 0x00000c0001377983 */ /* 0x000f260000100800 */
[----:B------:R-:W-:Y:S02]  /*3f00*/  LOP3.LUT R5, R5, R232, R56, 0x96, !PT ;  /* 0x000000e805057212 */ /* 0x000fe400078e9638 */
[-C--:B------:R-:W-:Y:S02]  /*3f10*/  @P4 ISETP.GE.AND P1, PT, R62, R210.reuse, PT ;  /* 0x000000d23e00420c */ /* 0x080fe40003f26270 */
[----:B------:R-:W-:Y:S02]  /*3f20*/  IADD3 R56, R242, -0x255992d5, RZ ;  /* 0xdaa66d2bf2387810 */ /* 0x000fe40007ffe0ff */
[----:B------:R-:W-:Y:S02]  /*3f30*/  @P4 FSEL R9, R9, -INF , !P1 ;  /* 0xff80000009094808 */ /* 0x000fe40004800000 */
[----:B------:R-:W-:Y:S03]  /*3f40*/  @P4 FSEL R11, R11, -INF , !P1 ;  /* 0xff8000000b0b4808 */ /* 0x000fe60004800000 */
[----:B------:R-:W-:Y:S02]  /*3f50*/  FFMA.FTZ R9, R9, c[0x0][0x23c], -R2 ;  /* 0x00008f0009097a23 */ /* 0x000fe40000010802 */
[----:B------:R-:W-:Y:S02]  /*3f60*/  FFMA.FTZ R11, R11, c[0x0][0x23c], -R0 ;  /* 0x00008f000b0b7a23 */ /* 0x000fe40000010800 */
[----:B------:R-:W-:Y:S01]  /*3f70*/  MUFU.EX2 R66, R9 ;  /* 0x0000000900427308 */ /* 0x000fe20000000800 */
[----:B--2---:R-:W-:Y:S01]  /*3f80*/  @P4 ISETP.GE.AND P1, PT, R57, R210, PT ;  /* 0x000000d23900420c */ /* 0x004fe20003f26270 */
[----:B-1----:R-:W-:Y:S03]  /*3f90*/  IMAD.WIDE.U32 R6, R6, -0x326172a9, RZ ;  /* 0xcd9e8d5706067825 */ /* 0x002fe600078e00ff */
[----:B------:R-:W-:Y:S02]  /*3fa0*/  @P4 FSEL R12, R12, -INF , !P1 ;  /* 0xff8000000c0c4808 */ /* 0x000fe40004800000 */
[----:B------:R-:W-:Y:S03]  /*3fb0*/  @P4 FSEL R14, R14, -INF , !P1 ;  /* 0xff8000000e0e4808 */ /* 0x000fe60004800000 */
[----:B------:R-:W-:Y:S01]  /*3fc0*/  MUFU.EX2 R64, R11 ;  /* 0x0000000b00407308 */ /* 0x000fe20000000800 */
[----:B------:R-:W-:Y:S01]  /*3fd0*/  LOP3.LUT R52, R7, R4, R56, 0x96, !PT ;  /* 0x0000000407347212 */ /* 0x000fe200078e9638 */
[----:B------:R-:W-:Y:S01]  /*3fe0*/  FFMA.FTZ R12, R12, c[0x0][0x23c], -R2 ;  /* 0x00008f000c0c7a23 */ /* 0x000fe20000010802 */
[----:B------:R-:W2:Y:S01]  /*3ff0*/  LDL R56, [R1+0x8] ;  /* 0x0000080001387983 */ /* 0x000ea20000100800 */
[----:B------:R-:W-:Y:S04]  /*4000*/  IMAD.WIDE.U32 R4, R5, -0x2daee0ad, RZ ;  /* 0xd2511f5305047825 */ /* 0x000fe800078e00ff */
[----:B------:R-:W-:Y:S02]  /*4010*/  IMAD.WIDE.U32 R52, R52, -0x2daee0ad, RZ ;  /* 0xd2511f5334347825 */ /* 0x000fe400078e00ff */
[----:B------:R1:W-:Y:S02]  /*4020*/  MUFU.EX2 R63, R12 ;  /* 0x0000000c003f7308 */ /* 0x0003e40000000800 */
[----:B------:R-:W-:Y:S01]  /*4030*/  FFMA.FTZ R14, R14, c[0x0][0x23c], -R0 ;  /* 0x00008f000e0e7a23 */ /* 0x000fe20000010800 */
[----:B-1----:R-:W2:Y:S01]  /*4040*/  LDL R12, [R1+0x10] ;  /* 0x00001000010c7983 */ /* 0x002ea20000100800 */
[----:B------:R-:W-:Y:S02]  /*4050*/  LOP3.LUT R5, R5, R54, R61, 0x96, !PT ;  /* 0x0000003605057212 */ /* 0x000fe400078e963d */
[C---:B------:R-:W-:Y:S02]  /*4060*/  IADD3 R61, R242.reuse, 0x78dde6e4, RZ ;  /* 0x78dde6e4f23d7810 */ /* 0x040fe40007ffe0ff */
[----:B---3--:R-:W-:Y:S01]  /*4070*/  LOP3.LUT R8, R53, R4, R60, 0x96, !PT ;  /* 0x0000000435087212 */ /* 0x008fe200078e963c */
[----:B------:R-:W-:Y:S01]  /*4080*/  IMAD.WIDE.U32 R4, R5, -0x326172a9, RZ ;  /* 0xcd9e8d5705047825 */ /* 0x000fe200078e00ff */
[----:B------:R-:W-:Y:S03]  /*4090*/  IADD3 R60, R242, 0x1715609d, RZ ;  /* 0x1715609df23c7810 */ /* 0x000fe60007ffe0ff */
[----:B------:R-:W-:Y:S01]  /*40a0*/  IMAD.WIDE.U32 R8, R8, -0x326172a9, RZ ;  /* 0xcd9e8d5708087825 */ /* 0x000fe200078e00ff */
[----:B------:R-:W-:Y:S02]  /*40b0*/  LOP3.LUT R6, R5, R6, R61, 0x96, !PT ;  /* 0x0000000605067212 */ /* 0x000fe400078e963d */
[----:B------:R-:W-:Y:S02]  /*40c0*/  MUFU.EX2 R61, R14 ;  /* 0x0000000e003d7308 */ /* 0x000fe40000000800 */
[----:B------:R-:W-:Y:S01]  /*40d0*/  LOP3.LUT R4, R9, R4, R60, 0x96, !PT ;  /* 0x0000000409047212 */ /* 0x000fe200078e963c */
[----:B------:R-:W-:Y:S04]  /*40e0*/  IMAD.WIDE.U32 R6, R6, -0x2daee0ad, RZ ;  /* 0xd2511f5306067825 */ /* 0x000fe800078e00ff */
[----:B------:R-:W-:Y:S01]  /*40f0*/  IMAD.WIDE.U32 R4, R4, -0x2daee0ad, RZ ;  /* 0xd2511f5304047825 */ /* 0x000fe200078e00ff */
[----:B------:R-:W-:Y:S04]  /*4100*/  LOP3.LUT R52, R7, R52, R58, 0x96, !PT ;  /* 0x0000003407347212 */ /* 0x000fe800078e963a */
[C---:B------:R-:W-:Y:S02]  /*4110*/  LOP3.LUT R53, R4.reuse, 0xffff, RZ, 0xc0, !PT ;  /* 0x0000ffff04357812 */ /* 0x040fe400078ec0ff */
[--C-:B------:R-:W-:Y:S02]  /*4120*/  SHF.R.U32.HI R54, RZ, 0x10, R4.reuse ;  /* 0x00000010ff367819 */ /* 0x100fe40000011604 */
[----:B------:R-:W-:Y:S04]  /*4130*/  LOP3.LUT R7, R4, 0xff, RZ, 0xc0, !PT ;  /* 0x000000ff04077812 */ /* 0x000fe800078ec0ff */
[----:B------:R-:W-:Y:S02]  /*4140*/  ISETP.LE.U32.AND P3, PT, R7, UR4, PT ;  /* 0x0000000407007c0c */ /* 0x000fe4000bf63070 */
[----:B----4-:R-:W-:Y:S02]  /*4150*/  LOP3.LUT R6, R5, R6, R3, 0x96, !PT ;  /* 0x0000000605067212 */ /* 0x010fe400078e9603 */
[----:B------:R-:W-:Y:S01]  /*4160*/  SHF.R.U32.HI R3, RZ, 0x18, R4 ;  /* 0x00000018ff037819 */ /* 0x000fe20000011604 */
[----:B------:R-:W-:Y:S03]  /*4170*/  IMAD.WIDE.U32 R4, R52, -0x326172a9, RZ ;  /* 0xcd9e8d5734047825 */ /* 0x000fe600078e00ff */
[----:B------:R-:W-:Y:S02]  /*4180*/  ISETP.LE.U32.AND P0, PT, R3, UR4, PT ;  /* 0x0000000403007c0c */ /* 0x000fe4000bf03070 */
[----:B------:R-:W-:Y:S02]  /*4190*/  LOP3.LUT R10, R4, 0xff, RZ, 0xc0, !PT ;  /* 0x000000ff040a7812 */ /* 0x000fe400078ec0ff */
[--C-:B------:R-:W-:Y:S02]  /*41a0*/  SHF.R.U32.HI R11, RZ, 0x18, R4.reuse ;  /* 0x00000018ff0b7819 */ /* 0x100fe40000011604 */
[----:B------:R-:W-:Y:S02]  /*41b0*/  SHF.R.U32.HI R9, RZ, 0x10, R4 ;  /* 0x00000010ff097819 */ /* 0x000fe40000011604 */
[-C--:B------:R-:W-:Y:S04]  /*41c0*/  @P4 ISETP.GE.AND P5, PT, R55, R210.reuse, PT ;  /* 0x000000d23700420c */ /* 0x080fe80003fa6270 */
[----:B------:R-:W-:Y:S02]  /*41d0*/  @P4 FSEL R16, R16, -INF , !P5 ;  /* 0xff80000010104808 */ /* 0x000fe40006800000 */
[----:B------:R-:W-:Y:S03]  /*41e0*/  @P4 FSEL R18, R18, -INF , !P5 ;  /* 0xff80000012124808 */ /* 0x000fe60006800000 */
[----:B------:R-:W-:Y:S02]  /*41f0*/  FFMA.FTZ R16, R16, c[0x0][0x23c], -R2 ;  /* 0x00008f0010107a23 */ /* 0x000fe40000010802 */
[----:B------:R-:W-:Y:S02]  /*4200*/  FFMA.FTZ R18, R18, c[0x0][0x23c], -R0 ;  /* 0x00008f0012127a23 */ /* 0x000fe40000010800 */
[----:B------:R-:W1:Y:S10]  /*4210*/  MUFU.EX2 R59, R16 ;  /* 0x00000010003b7308 */ /* 0x000e740000000800 */
[----:B------:R-:W-:Y:S01]  /*4220*/  MUFU.EX2 R57, R18 ;  /* 0x0000001200397308 */ /* 0x000fe20000000800 */
[----:B--2---:R-:W-:Y:S02]  /*4230*/  @P4 ISETP.GE.AND P2, PT, R56, R210, PT ;  /* 0x000000d23800420c */ /* 0x004fe40003f46270 */
[----:B------:R-:W-:Y:S02]  /*4240*/  IADD3 R56, R242, -0x4ab325aa, RZ ;  /* 0xb54cda56f2387810 */ /* 0x000fe40007ffe0ff */
[----:B------:R-:W-:Y:S02]  /*4250*/  @P4 FSEL R13, R13, -INF , !P2 ;  /* 0xff8000000d0d4808 */ /* 0x000fe40005000000 */
[----:B------:R-:W-:Y:S01]  /*4260*/  LOP3.LUT R3, R5, R8, R56, 0x96, !PT ;  /* 0x0000000805037212 */ /* 0x000fe200078e9638 */
[----:B-1----:R-:W-:Y:S01]  /*4270*/  @!P3 FADD.FTZ R59, -R59, -RZ ;  /* 0x800000ff3b3bb221 */ /* 0x002fe20000010100 */
[----:B------:R-:W-:Y:S01]  /*4280*/  LOP3.LUT R8, R4, 0xffff, RZ, 0xc0, !PT ;  /* 0x0000ffff04087812 */ /* 0x000fe200078ec0ff */
[----:B------:R-:W-:Y:S01]  /*4290*/  FFMA.FTZ R13, R13, c[0x0][0x23c], -R2 ;  /* 0x00008f000d0d7a23 */ /* 0x000fe20000010802 */
[C---:B------:R-:W-:Y:S02]  /*42a0*/  LOP3.LUT R4, R3.reuse, 0xffff, RZ, 0xc0, !PT ;  /* 0x0000ffff03047812 */ /* 0x040fe400078ec0ff */
[----:B------:R-:W-:Y:S01]  /*42b0*/  LOP3.LUT R7, R3, 0xff, RZ, 0xc0, !PT ;  /* 0x000000ff03077812 */ /* 0x000fe200078ec0ff */
[----:B------:R-:W-:Y:S01]  /*42c0*/  MUFU.EX2 R62, R13 ;  /* 0x0000000d003e7308 */ /* 0x000fe20000000800 */
[----:B------:R-:W-:Y:S02]  /*42d0*/  SHF.R.U32.HI R4, RZ, 0x8, R4 ;  /* 0x00000008ff047819 */ /* 0x000fe40000011604 */
[----:B------:R-:W-:Y:S02]  /*42e0*/  @P4 FSEL R15, R15, -INF , !P2 ;  /* 0xff8000000f0f4808 */ /* 0x000fe40005000000 */
[----:B------:R-:W-:Y:S02]  /*42f0*/  LOP3.LUT R4, R4, 0xffff, RZ, 0xc0, !PT ;  /* 0x0000ffff04047812 */ /* 0x000fe400078ec0ff */
[----:B------:R-:W-:Y:S01]  /*4300*/  ISETP.LE.U32.AND P2, PT, R7, UR4, PT ;  /* 0x0000000407007c0c */ /* 0x000fe2000bf43070 */
[----:B------:R-:W-:Y:S01]  /*4310*/  FFMA.FTZ R15, R15, c[0x0][0x23c], -R0 ;  /* 0x00008f000f0f7a23 */ /* 0x000fe20000010800 */
[----:B------:R-:W-:Y:S02]  /*4320*/  ISETP.LE.U32.AND P1, PT, R4, UR4, PT ;  /* 0x0000000404007c0c */ /* 0x000fe4000bf23070 */
[--C-:B------:R-:W-:Y:S01]  /*4330*/  SHF.R.U32.HI R5, RZ, 0x10, R3.reuse ;  /* 0x00000010ff057819 */ /* 0x100fe20000011603 */
[----:B------:R-:W-:Y:S01]  /*4340*/  MUFU.EX2 R60, R15 ;  /* 0x0000000f003c7308 */ /* 0x000fe20000000800 */
[----:B------:R-:W-:Y:S02]  /*4350*/  SHF.R.U32.HI R4, RZ, 0x18, R3 ;  /* 0x00000018ff047819 */ /* 0x000fe40000011603 */
[----:B------:R-:W-:Y:S02]  /*4360*/  SHF.R.U32.HI R3, RZ, 0x8, R8 ;  /* 0x00000008ff037819 */ /* 0x000fe40000011608 */
[----:B------:R-:W-:Y:S02]  /*4370*/  LOP3.LUT R5, R5, 0xff, RZ, 0xc0, !PT ;  /* 0x000000ff05057812 */ /* 0x000fe400078ec0ff */
[----:B------:R-:W-:Y:S01]  /*4380*/  @P4 ISETP.GE.AND P5, PT, R12, R210, PT ;  /* 0x000000d20c00420c */ /* 0x000fe20003fa6270 */
[----:B------:R-:W-:Y:S01]  /*4390*/  @!P2 FADD.FTZ R103, -R103, -RZ ;  /* 0x800000ff6767a221 */ /* 0x000fe20000010100 */
[----:B------:R-:W-:Y:S01]  /*43a0*/  LOP3.LUT R3, R3, 0xffff, RZ, 0xc0, !PT ;  /* 0x0000ffff03037812 */ /* 0x000fe200078ec0ff */
[----:B------:R-:W-:Y:S01]  /*43b0*/  @!P1 FADD.FTZ R102, -R102, -RZ ;  /* 0x800000ff66669221 */ /* 0x000fe20000010100 */
[----:B------:R-:W-:Y:S02]  /*43c0*/  @P4 FSEL R17, R17, -INF , !P5 ;  /* 0xff80000011114808 */ /* 0x000fe40006800000 */
[----:B------:R-:W-:Y:S02]  /*43d0*/  @P4 FSEL R19, R19, -INF , !P5 ;  /* 0xff80000013134808 */ /* 0x000fe40006800000 */
[----:B------:R-:W-:Y:S01]  /*43e0*/  ISETP.LE.U32.AND P6, PT, R5, UR4, PT ;  /* 0x0000000405007c0c */ /* 0x000fe2000bfc3070 */
[----:B------:R-:W-:Y:S01]  /*43f0*/  FFMA.FTZ R2, R17, c[0x0][0x23c], -R2 ;  /* 0x00008f0011027a23 */ /* 0x000fe20000010802 */
[----:B------:R-:W-:Y:S01]  /*4400*/  ISETP.LE.U32.AND P1, PT, R3, UR4, PT ;  /* 0x0000000403007c0c */ /* 0x000fe2000bf23070 */
[----:B------:R-:W-:Y:S01]  /*4410*/  FFMA.FTZ R0, R19, c[0x0][0x23c], -R0 ;  /* 0x00008f0013007a23 */ /* 0x000fe20000010800 */
[----:B------:R-:W-:Y:S01]  /*4420*/  LOP3.LUT R3, R6, 0xffff, RZ, 0xc0, !PT ;  /* 0x0000ffff06037812 */ /* 0x000fe200078ec0ff */
[----:B------:R1:W-:Y:S01]  /*4430*/  MUFU.EX2 R58, R2 ;  /* 0x00000002003a7308 */ /* 0x0003e20000000800 */
[----:B------:R-:W-:Y:S02]  /*4440*/  ISETP.LE.U32.AND P2, PT, R10, UR4, PT ;  /* 0x000000040a007c0c */ /* 0x000fe4000bf43070 */
[----:B------:R-:W-:Y:S02]  /*4450*/  ISETP.LE.U32.AND P5, PT, R4, UR4, PT ;  /* 0x0000000404007c0c */ /* 0x000fe4000bfa3070 */
[----:B------:R-:W-:Y:S03]  /*4460*/  LOP3.LUT R4, R9, 0xff, RZ, 0xc0, !PT ;  /* 0x000000ff09047812 */ /* 0x000fe600078ec0ff */
[----:B------:R-:W-:Y:S01]  /*4470*/  @!P6 FADD.FTZ R101, -R101, -RZ ;  /* 0x800000ff6565e221 */ /* 0x000fe20000010100 */
[----:B------:R-:W-:Y:S01]  /*4480*/  ISETP.LE.U32.AND P6, PT, R11, UR4, PT ;  /* 0x000000040b007c0c */ /* 0x000fe2000bfc3070 */
[----:B------:R-:W2:Y:S01]  /*4490*/  MUFU.EX2 R56, R0 ;  /* 0x0000000000387308 */ /* 0x000ea20000000800 */
[----:B------:R-:W-:Y:S03]  /*44a0*/  @!P1 FADD.FTZ R66, -R66, -RZ ;  /* 0x800000ff42429221 */ /* 0x000fe60000010100 */
[----:B------:R-:W-:Y:S02]  /*44b0*/  @!P2 FADD.FTZ R67, -R67, -RZ ;  /* 0x800000ff4343a221 */ /* 0x000fe40000010100 */
[----:B------:R-:W-:Y:S01]  /*44c0*/  @!P5 FADD.FTZ R100, -R100, -RZ ;  /* 0x800000ff6464d221 */ /* 0x000fe20000010100 */
[----:B------:R-:W-:Y:S05]  /*44d0*/  ISETP.LE.U32.AND P5, PT, R4, UR4, PT ;  /* 0x0000000404007c0c */ /* 0x000fea000bfa3070 */
[----:B------:R-:W-:Y:S01]  /*44e0*/  @!P6 FADD.FTZ R64, -R64, -RZ ;  /* 0x800000ff4040e221 */ /* 0x000fe20000010100 */
[----:B-1----:R-:W-:Y:S02]  /*44f0*/  SHF.R.U32.HI R2, RZ, 0x8, R3 ;  /* 0x00000008ff027819 */ /* 0x002fe40000011603 */
[----:B------:R-:W-:Y:S02]  /*4500*/  LOP3.LUT R3, R6, 0xff, RZ, 0xc0, !PT ;  /* 0x000000ff06037812 */ /* 0x000fe400078ec0ff */
[----:B------:R-:W-:Y:S02]  /*4510*/  LOP3.LUT R2, R2, 0xffff, RZ, 0xc0, !PT ;  /* 0x0000ffff02027812 */ /* 0x000fe400078ec0ff */
[----:B------:R-:W-:Y:S01]  /*4520*/  ISETP.LE.U32.AND P2, PT, R3, UR4, PT ;  /* 0x0000000403007c0c */ /* 0x000fe2000bf43070 */
[----:B------:R-:W-:Y:S01]  /*4530*/  @!P5 FADD.FTZ R65, -R65, -RZ ;  /* 0x800000ff4141d221 */ /* 0x000fe20000010100 */
[----:B------:R-:W-:Y:S02]  /*4540*/  ISETP.LE.U32.AND P1, PT, R2, UR4, PT ;  /* 0x0000000402007c0c */ /* 0x000fe4000bf23070 */
[----:B------:R-:W-:Y:S01]  /*4550*/  SHF.R.U32.HI R2, RZ, 0x8, R53 ;  /* 0x00000008ff027819 */ /* 0x000fe20000011635 */
[----:B--2---:R-:W-:Y:S01]  /*4560*/  @!P0 FADD.FTZ R56, -R56, -RZ ;  /* 0x800000ff38388221 */ /* 0x004fe20000010100 */
[--C-:B------:R-:W-:Y:S02]  /*4570*/  SHF.R.U32.HI R3, RZ, 0x10, R6.reuse ;  /* 0x00000010ff037819 */ /* 0x100fe40000011606 */
[----:B------:R-:W-:Y:S02]  /*4580*/  LOP3.LUT R0, R2, 0xffff, RZ, 0xc0, !PT ;  /* 0x0000ffff02007812 */ /* 0x000fe400078ec0ff */
[----:B------:R-:W-:Y:S02]  /*4590*/  LOP3.LUT R2, R54, 0xff, RZ, 0xc0, !PT ;  /* 0x000000ff36027812 */ /* 0x000fe400078ec0ff */
[----:B------:R-:W-:Y:S01]  /*45a0*/  LOP3.LUT R3, R3, 0xff, RZ, 0xc0, !PT ;  /* 0x000000ff03037812 */ /* 0x000fe200078ec0ff */
[----:B------:R-:W-:Y:S01]  /*45b0*/  @!P2 FADD.FTZ R63, -R63, -RZ ;  /* 0x800000ff3f3fa221 */ /* 0x000fe20000010100 */
[----:B------:R-:W-:Y:S01]  /*45c0*/  ISETP.LE.U32.AND P2, PT, R0, UR4, PT ;  /* 0x0000000400007c0c */ /* 0x000fe2000bf43070 */
[----:B------:R-:W-:Y:S01]  /*45d0*/  @!P1 FADD.FTZ R62, -R62, -RZ ;  /* 0x800000ff3e3e9221 */ /* 0x000fe20000010100 */
[----:B------:R-:W-:Y:S02]  /*45e0*/  ISETP.LE.U32.AND P6, PT, R3, UR4, PT ;  /* 0x0000000403007c0c */ /* 0x000fe4000bfc3070 */
[----:B------:R-:W-:Y:S02]  /*45f0*/  F2FP.RELU.BF16.PACK_AB R3, R102, R103 ;  /* 0x000000676603723e */ /* 0x000fe400000018ff */
[----:B------:R-:W-:Y:S02]  /*4600*/  ISETP.LE.U32.AND P1, PT, R2, UR4, PT ;  /* 0x0000000402007c0c */ /* 0x000fe4000bf23070 */
[----:B------:R-:W-:Y:S01]  /*4610*/  F2FP.RELU.BF16.PACK_AB R2, R100, R101 ;  /* 0x000000656402723e */ /* 0x000fe200000018ff */
[----:B------:R1:W-:Y:S01]  /*4620*/  STS [R226+0x12000], R3 ;  /* 0x01200003e2007388 */ /* 0x0003e20000000800 */
[----:B------:R-:W-:Y:S02]  /*4630*/  F2FP.RELU.BF16.PACK_AB R0, R66, R67 ;  /* 0x000000434200723e */ /* 0x000fe400000018ff */
[----:B------:R-:W-:Y:S01]  /*4640*/  SHF.R.U32.HI R6, RZ, 0x18, R6 ;  /* 0x00000018ff067819 */ /* 0x000fe20000011606 */
[----:B------:R2:W-:Y:S01]  /*4650*/  STS [R226+0x12400], R2 ;  /* 0x01240002e2007388 */ /* 0x0005e20000000800 */
[----:B------:R-:W-:Y:S01]  /*4660*/  F2FP.RELU.BF16.PACK_AB R5, R64, R65 ;  /* 0x000000414005723e */ /* 0x000fe200000018ff */
[----:B------:R-:W-:Y:S01]  /*4670*/  @!P6 FADD.FTZ R61, -R61, -RZ ;  /* 0x800000ff3d3de221 */ /* 0x000fe20000010100 */
[----:B------:R-:W-:Y:S01]  /*4680*/  ISETP.LE.U32.AND P5, PT, R6, UR4, PT ;  /* 0x0000000406007c0c */ /* 0x000fe2000bfa3070 */
[----:B------:R3:W-:Y:S01]  /*4690*/  STS [R229+0x12000], R0 ;  /* 0x01200000e5007388 */ /* 0x0007e20000000800 */
[----:B------:R-:W-:Y:S01]  /*46a0*/  @!P2 FADD.FTZ R58, -R58, -RZ ;  /* 0x800000ff3a3aa221 */ /* 0x000fe20000010100 */
[----:B------:R-:W-:Y:S01]  /*46b0*/  F2FP.RELU.BF16.PACK_AB R4, R62, R63 ;  /* 0x0000003f3e04723e */ /* 0x000fe200000018ff */
[----:B------:R-:W-:Y:S01]  /*46c0*/  @!P1 FADD.FTZ R57, -R57, -RZ ;  /* 0x800000ff39399221 */ /* 0x000fe20000010100 */
[----:B------:R-:W-:Y:S01]  /*46d0*/  STS [R229+0x12400], R5 ;  /* 0x01240005e5007388 */ /* 0x000fe20000000800 */
[----:B------:R-:W-:Y:S02]  /*46e0*/  FSETP.GE.FTZ.AND P1, PT, R102, RZ, PT ;  /* 0x000000ff6600720b */ /* 0x000fe40003f36000 */
[----:B------:R-:W-:Y:S01]  /*46f0*/  FSETP.GE.FTZ.AND P2, PT, R103, RZ, PT ;  /* 0x000000ff6700720b */ /* 0x000fe20003f56000 */
[----:B------:R-:W-:Y:S01]  /*4700*/  STS [R227+0x12000], R4 ;  /* 0x01200004e3007388 */ /* 0x000fe20000000800 */
[----:B------:R-:W-:Y:S02]  /*4710*/  FSETP.GE.FTZ.AND P6, PT, R67, RZ, PT ;  /* 0x000000ff4300720b */ /* 0x000fe40003fd6000 */
[----:B------:R-:W-:Y:S01]  /*4720*/  FSETP.GE.FTZ.AND P3, PT, R63, RZ, PT ;  /* 0x000000ff3f00720b */ /* 0x000fe20003f76000 */
[----:B------:R-:W-:Y:S01]  /*4730*/  @!P5 FADD.FTZ R60, -R60, -RZ ;  /* 0x800000ff3c3cd221 */ /* 0x000fe20000010100 */
[----:B------:R-:W-:Y:S04]  /*4740*/  FSETP.GE.FTZ.AND P5, PT, R66, RZ, PT ;  /* 0x000000ff4200720b */ /* 0x000fe80003fb6000 */
[----:B-1----:R-:W-:Y:S02]  /*4750*/  F2FP.RELU.BF16.PACK_AB R3, R60, R61 ;  /* 0x0000003d3c03723e */ /* 0x002fe400000018ff */
[----:B--2---:R-:W-:Y:S03]  /*4760*/  F2FP.RELU.BF16.PACK_AB R2, R58, R59 ;  /* 0x0000003b3a02723e */ /* 0x004fe600000018ff */
[----:B------:R1:W-:Y:S01]  /*4770*/  STS [R227+0x12400], R3 ;  /* 0x01240003e3007388 */ /* 0x0003e20000000800 */
[----:B---3--:R-:W-:Y:S03]  /*4780*/  F2FP.RELU.BF16.PACK_AB R0, R56, R57 ;  /* 0x000000393800723e */ /* 0x008fe600000018ff */
        /* <DEDUP_REMOVED lines=63> */
[C---:B------:R-:W-:Y:S01]  /*4b80*/  FADD.FTZ R8, -R2.reuse, R9 ;  /* 0x0000000902087221 */ /* 0x040fe20000010100 */
        /* <DEDUP_REMOVED lines=23> */
[----:B------:R-:W-:Y:S01]  /*4d00*/  FADD.FTZ R4, -R0, R14 ;  /* 0x0000000e00047221 */ /* 0x000fe20000010100 */
        /* <DEDUP_REMOVED lines=77> */
.L_x_970:
        /* <DEDUP_REMOVED lines=20> */
[----:B------:R-:W2:Y:S01]  /*5320*/  LDSM.16.MT88.4 R12, [R185+0x12000] ;  /* 0x01200000b90c783b */ /* 0x000ea20000004200 */
[-C--:B-1----:R-:W-:Y:S08]  /*5330*/  HMMA.16816.F32.BF16 R20, R4, R8.reuse, R20 ;  /* 0x000000080414723c */ /* 0x082ff00000041814 */
[C---:B--2---:R-:W-:Y:S08]  /*5340*/  HMMA.16816.F32.BF16 R24, R12.reuse, R8, R24 ;  /* 0x000000080c18723c */ /* 0x044ff00000041818 */
[-C--:B------:R-:W-:Y:S08]  /*5350*/  HMMA.16816.F32.BF16 R28, R12, R10.reuse, R28 ;  /* 0x0000000a0c1c723c */ /* 0x080ff0000004181c */
[C---:B------:R-:W-:Y:S01]  /*5360*/  HMMA.16816.F32.BF16 R32, R4.reuse, R10, R32 ;  /* 0x0000000a0420723c */ /* 0x040fe20000041820 */
[----:B------:R-:W1:Y:S07]  /*5370*/  LDSM.16.MT88.4 R8, [R0+0xa000] ;  /* 0x00a000000008783b */ /* 0x000e6e0000004200 */
[-C--:B-1----:R-:W-:Y:S08]  /*5380*/  HMMA.16816.F32.BF16 R36, R4, R8.reuse, R36 ;  /* 0x000000080424723c */ /* 0x082ff00000041824 */
[C---:B------:R-:W-:Y:S08]  /*5390*/  HMMA.16816.F32.BF16 R40, R12.reuse, R8, R40 ;  /* 0x000000080c28723c */ /* 0x040ff00000041828 */
[-C--:B------:R-:W-:Y:S01]  /*53a0*/  HMMA.16816.F32.BF16 R44, R12, R10.reuse, R44 ;  /* 0x0000000a0c2c723c */ /* 0x080fe2000004182c */
[----:B------:R-:W-:Y:S07]  /*53b0*/  LDSM.16.MT88.4 R12, [R186+0x12800] ;  /* 0x01280000ba0c783b */ /* 0x000fee0000004200 */
[----:B------:R-:W-:Y:S01]  /*53c0*/  HMMA.16816.F32.BF16 R48, R4, R10, R48 ;  /* 0x0000000a0430723c */ /* 0x000fe20000041830 */
[----:B------:R-:W1:Y:S04]  /*53d0*/  LDSM.16.MT88.4 R4, [R0+0x8800] ;  /* 0x008800000004783b */ /* 0x000e680000004200 */
[----:B------:R-:W2:Y:S03]  /*53e0*/  LDSM.16.MT88.4 R8, [R185+0x12800] ;  /* 0x01280000b908783b */ /* 0x000ea60000004200 */
        /* <DEDUP_REMOVED lines=28> */
[----:B------:R-:W1:Y:S04]  /*55b0*/  LDSM.16.MT88.4 R4, [R0+0xb800] ;  /* 0x00b800000004783b */ /* 0x000e680000004200 */
[----:B------:R-:W-:Y:S03]  /*55c0*/  BAR.SYNC.DEFER_BLOCKING 0x0 ;  /* 0x0000000000007b1d */ /* 0x000fe60000010000 */
[-C--:B-1----:R-:W-:Y:S08]  /*55d0*/  HMMA.16816.F32.BF16 R36, R12, R4.reuse, R36 ;  /* 0x000000040c24723c */ /* 0x082ff00000041824 */
        /* <DEDUP_REMOVED lines=42> */
.L_x_971:
        /* <DEDUP_REMOVED lines=50> */
[CC--:B------:R-:W-:Y:S02]  /*5ba0*/  LEA R168, P1, R170.reuse, R204.reuse, 0x2 ;  /* 0x000000ccaaa87211 */ /* 0x0c0fe400078210ff */
[----:B--2---:R-:W-:Y:S02]  /*5bb0*/  @P5 IADD3.X R0, R219, -0x1, RZ, P0, !PT ;  /* 0xffffffffdb005810 */ /* 0x004fe400007fe4ff */
[-C--:B------:R-:W-:Y:S01]  /*5bc0*/  LEA.HI.X.SX32 R169, R170, R205.reuse, 0x2, P1 ;  /* 0x000000cdaaa97211 */ /* 0x080fe200008f16ff */
[----:B------:R-:W-:Y:S02]  /*5bd0*/  IMAD.MOV.U32 R170, RZ, RZ, c[0x0][0x22c] ;  /* 0x00008b00ffaa7624 */ /* 0x000fe400078e00ff */
[----:B------:R-:W-:Y:S02]  /*5be0*/  @P5 IMAD.MOV.U32 R219, RZ, RZ, R0 ;  /* 0x000000ffffdb5224 */ /* 0x000fe400078e0000 */
[----:B------:R-:W-:Y:S01]  /*5bf0*/  IMAD R170, R170, c[0x0][0x1c0], RZ ;  /* 0x00007000aaaa7a24 */ /* 0x000fe200078e02ff */
[-C--:B-1----:R-:W-:Y:S05]  /*5c00*/  HMMA.16816.F32.BF16 R4, R172, R176.reuse, R4 ;  /* 0x000000b0ac04723c */ /* 0x082fea0000041804 */
[----:B------:R-:W-:Y:S03]  /*5c10*/  IMAD R170, R170, 0x30, RZ ;  /* 0x00000030aaaa7824 */ /* 0x000fe600078e02ff */
[C---:B------:R-:W-:Y:S07]  /*5c20*/  HMMA.16816.F32.BF16 R8, R180.reuse, R176, R8 ;  /* 0x000000b0b408723c */ /* 0x040fee0000041808 */
[----:B------:R-:W-:Y:S01]  /*5c30*/  IMAD.MOV.U32 R176, RZ, RZ, c[0x0][0x22c] ;  /* 0x00008b00ffb07624 */ /* 0x000fe200078e00ff */
[-C--:B------:R-:W-:Y:S01]  /*5c40*/  HMMA.16816.F32.BF16 R12, R180, R178.reuse, R12 ;  /* 0x000000b2b40c723c */ /* 0x080fe2000004180c */
[----:B------:R-:W-:Y:S03]  /*5c50*/  IMAD.MOV.U32 R177, RZ, RZ, c[0x0][0x22c] ;  /* 0x00008b00ffb17624 */ /* 0x000fe600078e00ff */
[----:B------:R-:W-:Y:S02]  /*5c60*/  IMAD R176, R176, c[0x0][0x1c0], RZ ;  /* 0x00007000b0b07a24 */ /* 0x000fe400078e02ff */
[----:B------:R-:W-:Y:S02]  /*5c70*/  IMAD R177, R177, c[0x0][0x1c0], RZ ;  /* 0x00007000b1b17a24 */ /* 0x000fe400078e02ff */
[C---:B------:R-:W-:Y:S04]  /*5c80*/  HMMA.16816.F32.BF16 R16, R172.reuse, R178, R16 ;  /* 0x000000b2ac10723c */ /* 0x040fe80000041810 */
[----:B------:R-:W-:Y:S02]  /*5c90*/  IMAD R176, R176, 0x28, RZ ;  /* 0x00000028b0b07824 */ /* 0x000fe400078e02ff */
[----:B------:R-:W-:Y:S02]  /*5ca0*/  IMAD R177, R177, 0x38, RZ ;  /* 0x00000038b1b17824 */ /* 0x000fe400078e02ff */
[-C--:B---3--:R-:W-:Y:S01]  /*5cb0*/  HMMA.16816.F32.BF16 R52, R172, R100.reuse, R52 ;  /* 0x00000064ac34723c */ /* 0x088fe20000041834 */
[----:B------:R-:W-:Y:S04]  /*5cc0*/  IMAD.MOV.U32 R179, RZ, RZ, c[0x0][0x22c] ;  /* 0x00008b00ffb37624 */ /* 0x000fe800078e00ff */
[----:B------:R-:W-:Y:S03]  /*5cd0*/  IMAD R179, R179, c[0x0][0x1c0], RZ ;  /* 0x00007000b3b37a24 */ /* 0x000fe600078e02ff */
[C---:B------:R-:W-:Y:S04]  /*5ce0*/  HMMA.16816.F32.BF16 R56, R180.reuse, R100, R56 ;  /* 0x00000064b438723c */ /* 0x040fe80000041838 */
[----:B------:R-:W-:Y:S03]  /*5cf0*/  IMAD.SHL.U32 R179, R179, 0x20, RZ ;  /* 0x00000020b3b37824 */ /* 0x000fe600078e00ff */
        /* <DEDUP_REMOVED lines=9> */
[CC--:B------:R-:W-:Y:S02]  /*5d90*/  LEA R102, P0, R179.reuse, R204.reuse, 0x2 ;  /* 0x000000ccb3667211 */ /* 0x0c0fe400078010ff */
[CC--:B--2---:R-:W-:Y:S01]  /*5da0*/  LEA R4, P1, R170.reuse, R204.reuse, 0x2 ;  /* 0x000000ccaa047211 */ /* 0x0c4fe200078210ff */
        /* <DEDUP_REMOVED lines=17> */
[-C--:B---3--:R-:W-:Y:S01]  /*5ec0*/  LEA R8, P2, R238, R204.reuse, 0x2 ;  /* 0x000000ccee087211 */ /* 0x088fe200078410ff */
        /* <DEDUP_REMOVED lines=10> */
[CC--:B---3--:R-:W-:Y:S02]  /*5f70*/  LEA R6, P1, R177.reuse, R204.reuse, 0x2 ;  /* 0x000000ccb1067211 */ /* 0x0c8fe400078210ff */
[CC--:B------:R-:W-:Y:S01]  /*5f80*/  LEA R10, P0, R170.reuse, R204.reuse, 0x2 ;  /* 0x000000ccaa0a7211 */ /* 0x0c0fe200078010ff */
[----:B------:R1:W-:Y:S01]  /*5f90*/  RED.E.ADD.F32.FTZ.RN.STRONG.GPU [R4.64], R18 ;  /* 0x000000120400798e */ /* 0x0003e2000c10e786 */
[-C--:B------:R-:W-:Y:S01]  /*5fa0*/  LEA.HI.X.SX32 R7, R177, R205.reuse, 0x2, P1 ;  /* 0x000000cdb1077211 */ /* 0x080fe200008f16ff */
[----:B------:R-:W-:Y:S01]  /*5fb0*/  IMAD.MOV.U32 R177, RZ, RZ, c[0x0][0x22c] ;  /* 0x00008b00ffb17624 */ /* 0x000fe200078e00ff */
[-C--:B------:R-:W-:Y:S02]  /*5fc0*/  LEA.HI.X.SX32 R11, R170, R205.reuse, 0x2, P0 ;  /* 0x000000cdaa0b7211 */ /* 0x080fe400000f16ff */
[----:B----4-:R-:W-:Y:S01]  /*5fd0*/  IADD3 R17, R171, 0x60, RZ ;  /* 0x00000060ab117810 */ /* 0x010fe20007ffe0ff */
[----:B------:R2:W-:Y:S01]  /*5fe0*/  RED.E.ADD.F32.FTZ.RN.STRONG.GPU [R6.64], R19 ;  /* 0x000000130600798e */ /* 0x0005e2000c10e786 */
[----:B------:R-:W-:Y:S01]  /*5ff0*/  IMAD R177, R177, c[0x0][0x1c0], RZ ;  /* 0x00007000b1b17a24 */ /* 0x000fe200078e02ff */
[----:B------:R-:W-:Y:S02]  /*6000*/  IADD3 R16, R171, 0x60, RZ ;  /* 0x00000060ab107810 */ /* 0x000fe40007ffe0ff */
[----:B------:R-:W-:Y:S01]  /*6010*/  RED.E.ADD.F32.FTZ.RN.STRONG.GPU [R10.64], R12 ;  /* 0x0000000c0a00798e */ /* 0x000fe2000c10e786 */
[----:B------:R-:W-:Y:S02]  /*6020*/  IMAD.SHL.U32 R177, R177, 0x10, RZ ;  /* 0x00000010b1b17824 */ /* 0x000fe400078e00ff */
[C---:B------:R-:W-:Y:S01]  /*6030*/  IMAD.IADD R16, R216.reuse, 0x1, R16 ;  /* 0x00000001d8107824 */ /* 0x040fe200078e0210 */
[----:B------:R3:W-:Y:S02]  /*6040*/  RED.E.ADD.F32.FTZ.RN.STRONG.GPU [R8.64], R13 ;  /* 0x0000000d0800798e */ /* 0x0007e4000c10e786 */
[C---:B------:R-:W-:Y:S02]  /*6050*/  IADD3 R172, R177.reuse, 0x40, RZ ;  /* 0x00000040b1ac7810 */ /* 0x040fe40007ffe0ff */
[C---:B------:R-:W-:Y:S02]  /*6060*/  IADD3 R170, R177.reuse, 0x40, RZ ;  /* 0x00000040b1aa7810 */ /* 0x040fe40007ffe0ff */
[----:B------:R-:W-:Y:S03]  /*6070*/  IADD3 R0, R177, 0x40, RZ ;  /* 0x00000040b1007810 */ /* 0x000fe60007ffe0ff */
[C---:B------:R-:W-:Y:S02]  /*6080*/  IMAD.IADD R170, R216.reuse, 0x1, R170 ;  /* 0x00000001d8aa7824 */ /* 0x040fe400078e02aa */
[C---:B------:R-:W-:Y:S01]  /*6090*/  IMAD.IADD R0, R216.reuse, 0x1, R0 ;  /* 0x00000001d8007824 */ /* 0x040fe200078e0200 */
[CC--:B-1----:R-:W-:Y:S03]  /*60a0*/  LEA R4, P1, R237.reuse, R204.reuse, 0x2 ;  /* 0x000000cced047211 */ /* 0x0c2fe600078210ff */
        /* <DEDUP_REMOVED lines=45> */
[----:B------:R-:W-:Y:S02]  /*6380*/  ISETP.GT.AND P2, PT, R209, RZ, PT ;  /* 0x000000ffd100720c */ /* 0x000fe40003f44270 */
[CC--:B---3--:R-:W-:Y:S01]  /*6390*/  LEA R2, P0, R239.reuse, R204.reuse, 0x2 ;  /* 0x000000ccef027211 */ /* 0x0c8fe200078010ff */
[----:B------:R-:W-:Y:S03]  /*63a0*/  RED.E.ADD.F32.FTZ.RN.STRONG.GPU [R10.64], R67 ;  /* 0x000000430a00798e */ /* 0x000fe6000c10e786 */
[-C--:B------:R-:W-:Y:S01]  /*63b0*/  LEA.HI.X.SX32 R3, R239, R205.reuse, 0x2, P0 ;  /* 0x000000cdef037211 */ /* 0x080fe200000f16ff */
[----:B------:R-:W-:Y:S01]  /*63c0*/  RED.E.ADD.F32.FTZ.RN.STRONG.GPU [R8.64], R60 ;  /* 0x0000003c0800798e */ /* 0x000fe2000c10e786 */
[----:B------:R-:W-:Y:S02]  /*63d0*/  ISETP.NE.U32.AND P0, PT, R0, 0x1, PT ;  /* 0x000000010000780c */ /* 0x000fe40003f05070 */
[C---:B------:R-:W-:Y:S01]  /*63e0*/  IADD3 R0, R184.reuse, -0x4000, RZ ;  /* 0xffffc000b8007810 */ /* 0x040fe20007ffe0ff */
[----:B------:R-:W-:Y:S04]  /*63f0*/  RED.E.ADD.F32.FTZ.RN.STRONG.GPU [R6.64], R61 ;  /* 0x0000003d0600798e */ /* 0x000fe8000c10e786 */
[----:B------:R-:W-:Y:S04]  /*6400*/  LDSM.16.MT88.4 R8, [R184] ;  /* 0x00000000b808783b */ /* 0x000fe80000004200 */
        /* <DEDUP_REMOVED lines=203> */
.L_x_973:
        /* <DEDUP_REMOVED lines=15> */
.L_x_974:
[----:B------:R-:W2:Y:S04]  /*71b0*/  LDL R0, [R1+0x44] ;  /* 0x0000440001007983 */ /* 0x000ea80000100800 */
[----:B------:R-:W3:Y:S01]  /*71c0*/  LDL R10, [R1+0x40] ;  /* 0x00004000010a7983 */ /* 0x000ee20000100800 */
[----:B------:R-:W-:Y:S01]  /*71d0*/  SHF.R.S32.HI R3, RZ, 0x1f, R220 ;  /* 0x0000001fff037819 */ /* 0x000fe200000114dc */
[----:B------:R-:W-:Y:S01]  /*71e0*/  BSSY B0, `(.L_x_975) ;  /* 0x0000029000007945 */ /* 0x000fe20003800000 */
[----:B------:R-:W-:Y:S02]  /*71f0*/  MOV R2, R220 ;  /* 0x000000dc00027202 */ /* 0x000fe40000000f00 */
[----:B------:R-:W-:-:S02]  /*7200*/  SHF.R.S32.HI R23, RZ, 0x1f, R248 ;  /* 0x0000001fff177819 */ /* 0x000fc400000114f8 */
[----:B------:R-:W-:Y:S02]  /*7210*/  SHF.R.S32.HI R34, RZ, 0x1f, R245 ;  /* 0x0000001fff227819 */ /* 0x000fe400000114f5 */
[----:B------:R-:W-:Y:S01]  /*7220*/  IADD3 R20, R220, 0x40, RZ ;  /* 0x00000040dc147810 */ /* 0x000fe20007ffe0ff */
[----:B------:R-:W-:Y:S01]  /*7230*/  BAR.SYNC.DEFER_BLOCKING 0x0 ;  /* 0x0000000000007b1d */ /* 0x000fe20000010000 */
[----:B--2---:R-:W-:Y:S02]  /*7240*/  IMAD.SHL.U32 R8, R0, 0x2, RZ ;  /* 0x0000000200087824 */ /* 0x004fe400078e00ff */
[----:B---3--:R-:W-:-:S03]  /*7250*/  IMAD.SHL.U32 R0, R10, 0x40, RZ ;  /* 0x000000400a007824 */ /* 0x008fc600078e00ff */
[----:B------:R1:W2:Y:S01]  /*7260*/  LDS.128 R28, [R8+0xd000] ;  /* 0x00d00000081c7984 */ /* 0x0002a20000000c00 */
[----:B------:R-:W-:Y:S02]  /*7270*/  IMAD R11, R10, -0x40, R210 ;  /* 0xffffffc00a0b7824 */ /* 0x000fe400078e02d2 */
[----:B------:R-:W-:Y:S01]  /*7280*/  IMAD.WIDE.U32 R4, R0, c[0x0][0x3a0], R2 ;  /* 0x0000e80000047a25 */ /* 0x000fe200078e0002 */
[----:B------:R1:W3:Y:S01]  /*7290*/  LDS.128 R24, [R8+0xf000] ;  /* 0x00f0000008187984 */ /* 0x0002e20000000c00 */
[----:B------:R-:W-:Y:S02]  /*72a0*/  SHF.R.S32.HI R21, RZ, 0x1f, R0 ;  /* 0x0000001fff157819 */ /* 0x000fe40000011400 */
[----:B------:R-:W-:Y:S01]  /*72b0*/  ISETP.GE.AND P3, PT, R245, R11, PT ;  /* 0x0000000bf500720c */ /* 0x000fe20003f66270 */
[----:B------:R1:W4:Y:S01]  /*72c0*/  LDS.128 R40, [R8+0x10000] ;  /* 0x0100000008287984 */ /* 0x0003220000000c00 */
[----:B------:R-:W-:Y:S01]  /*72d0*/  IADD3 R4, P0, R7, R4, RZ ;  /* 0x0000000407047210 */ /* 0x000fe20007f1e0ff */
[----:B------:R-:W-:-:S02]  /*72e0*/  IMAD R6, R21, c[0x0][0x3a0], RZ ;  /* 0x0000e80015067a24 */ /* 0x000fc400078e02ff */
[----:B------:R1:W1:Y:S02]  /*72f0*/  LDS.128 R48, [R8+0x11000] ;  /* 0x0110000008307984 */ /* 0x0002640000000c00 */
[----:B------:R-:W-:Y:S02]  /*7300*/  IMAD R6, R0, c[0x0][0x3a4], R6 ;  /* 0x0000e90000067a24 */ /* 0x000fe400078e0206 */
[----:B------:R1:W1:Y:S03]  /*7310*/  LDS.128 R36, [R8+0x12000] ;  /* 0x0120000008247984 */ /* 0x0002660000000c00 */
[----:B------:R-:W-:Y:S01]  /*7320*/  IADD3.X R5, R9, R5, R6, P0, !PT ;  /* 0x0000000509057210 */ /* 0x000fe200007fe406 */
[----:B------:R1:W1:Y:S01]  /*7330*/  LDS.128 R44, [R8+0x13000] ;  /* 0x01300000082c7984 */ /* 0x0002620000000c00 */
[----:B------:R-:W-:-:S03]  /*7340*/  IMAD R6, R23, c[0x0][0x3b8], RZ ;  /* 0x0000ee0017067a24 */ /* 0x000fc600078e02ff */
[----:B------:R-:W-:-:S04]  /*7350*/  IMAD.WIDE.U32 R4, R248, c[0x0][0x3b8], R4 ;  /* 0x0000ee00f8047a25 */ /* 0x000fc800078e0004 */
[----:B------:R-:W-:-:S05]  /*7360*/  IMAD R6, R248, c[0x0][0x3bc], R6 ;  /* 0x0000ef00f8067a24 */ /* 0x000fca00078e0206 */
[----:B------:R-:W-:Y:S01]  /*7370*/  IADD3 R10, R5, R6, RZ ;  /* 0x00000006050a7210 */ /* 0x000fe20007ffe0ff */
[----:B------:R-:W-:Y:S05]  /*7380*/  @P3 BRA `(.L_x_976) ;  /* 0x000000e000003947 */ /* 0x000fea0003800000 */
[----:B------:R-:W-:Y:S01]  /*7390*/  ISETP.GE.AND P2, PT, R220, c[0x0][0x220], PT ;  /* 0x00008800dc007a0c */ /* 0x000fe20003f46270 */
[----:B------:R-:W-:Y:S01]  /*73a0*/  LDS.128 R16, [R8+0xe000] ;  /* 0x00e0000008107984 */ /* 0x000fe20000000c00 */
[----:B------:R-:W-:Y:S01]  /*73b0*/  MOV R7, R10 ;  /* 0x0000000a00077202 */ /* 0x000fe20000000f00 */
[----:B------:R-:W-:Y:S01]  /*73c0*/  IMAD.MOV.U32 R6, RZ, RZ, R4 ;  /* 0x000000ffff067224 */ /* 0x000fe200078e0004 */
[----:B------:R-:W-:Y:S01]  /*73d0*/  ISETP.GE.AND P1, PT, R20, c[0x0][0x220], PT ;  /* 0x0000880014007a0c */ /* 0x000fe20003f26270 */
[----:B------:R-:W-:-:S08]  /*73e0*/  IMAD R33, R34, c[0x0][0x3a0], RZ ;  /* 0x0000e80022217a24 */ /* 0x000fd000078e02ff */
[----:B------:R4:W3:Y:S02]  /*73f0*/  @!P2 LDS.128 R12, [R8+0xc000] ;  /* 0x00c00000080ca984 */ /* 0x0008e40000000c00 */
[----:B-1--4-:R-:W-:-:S04]  /*7400*/  IMAD.WIDE.U32 R8, R245, c[0x0][0x3a0], R6 ;  /* 0x0000e800f5087a25 */ /* 0x012fc800078e0006 */
[----:B------:R-:W-:-:S04]  /*7410*/  IMAD R6, R245, c[0x0][0x3a4], R33 ;  /* 0x0000e900f5067a24 */ /* 0x000fc800078e0221 */
[----:B------:R-:W-:Y:S01]  /*7420*/  IMAD.IADD R7, R9, 0x1, R6 ;  /* 0x0000000109077824 */ /* 0x000fe200078e0206 */
[----:B------:R-:W-:-:S04]  /*7430*/  LEA R6, P0, R8, c[0x0][0x340], 0x1 ;  /* 0x0000d00008067a11 */ /* 0x000fc800078008ff */
[----:B------:R-:W-:-:S05]  /*7440*/  LEA.HI.X R7, R8, c[0x0][0x344], R7, 0x1, P0 ;  /* 0x0000d10008077a11 */ /* 0x000fca00000f0c07 */
[----:B---3--:R1:W-:Y:S04]  /*7450*/  @!P2 STG.E.128 [R6.64], R12 ;  /* 0x0000000c0600a986 */ /* 0x0083e8000c101d06 */
[----:B------:R1:W-:Y:S02]  /*7460*/  @!P1 STG.E.128 [R6.64+0x80], R16 ;  /* 0x0000801006009986 */ /* 0x0003e4000c101d06 */
.L_x_976:
[----:B------:R-:W-:Y:S05]  /*7470*/  BSYNC B0 ;  /* 0x0000000000007941 */ /* 0x000fea0003800000 */
.L_x_975:
        /* <DEDUP_REMOVED lines=18> */
.L_x_978:
[----:B------:R-:W-:Y:S05]  /*75a0*/  BSYNC B0 ;  /* 0x0000000000007941 */ /* 0x000fea0003800000 */
.L_x_977:
        /* <DEDUP_REMOVED lines=23> */
.L_x_980:
[----:B------:R-:W-:Y:S05]  /*7720*/  BSYNC B0 ;  /* 0x0000000000007941 */ /* 0x000fea0003800000 */
.L_x_979:
        /* <DEDUP_REMOVED lines=16> */
.L_x_951:
        /* <DEDUP_REMOVED lines=19> */
.L_x_982:
        /* <DEDUP_REMOVED lines=15> */
.L_x_983:
[----:B------:R-:W2:Y:S01]  /*7a50*/  LDL R7, [R1+0x40] ;  /* 0x0000400001077983 */ /* 0x000ea20000100800 */
[----:B------:R-:W-:Y:S01]  /*7a60*/  SHF.R.S32.HI R13, RZ, 0x1f, R248 ;  /* 0x0000001fff0d7819 */ /* 0x000fe200000114f8 */
[----:B------:R-:W-:Y:S01]  /*7a70*/  BSSY B0, `(.L_x_984) ;  /* 0x000001d000007945 */ /* 0x000fe20003800000 */
[----:B------:R-:W-:Y:S02]  /*7a80*/  IADD3 R10, R220, 0x40, RZ ;  /* 0x00000040dc0a7810 */ /* 0x000fe40007ffe0ff */
[----:B------:R-:W-:Y:S01]  /*7a90*/  SHF.R.S32.HI R16, RZ, 0x1f, R245 ;  /* 0x0000001fff107819 */ /* 0x000fe200000114f5 */
        /* <DEDUP_REMOVED lines=26> */
.L_x_985:
[----:B------:R-:W-:Y:S05]  /*7c40*/  BSYNC B0 ;  /* 0x0000000000007941 */ /* 0x000fea0003800000 */
.L_x_984:
        /* <DEDUP_REMOVED lines=18> */
.L_x_987:
[----:B------:R-:W-:Y:S05]  /*7d70*/  BSYNC B0 ;  /* 0x0000000000007941 */ /* 0x000fea0003800000 */
.L_x_986:
        /* <DEDUP_REMOVED lines=23> */
.L_x_989:
[----:B------:R-:W-:Y:S05]  /*7ef0*/  BSYNC B0 ;  /* 0x0000000000007941 */ /* 0x000fea0003800000 */
.L_x_988:
        /* <DEDUP_REMOVED lines=14> */
.L_x_981:
[----:B------:R-:W-:Y:S05]  /*7fe0*/  BSYNC B1 ;  /* 0x0000000000017941 */ /* 0x000fea0003800000 */
.L_x_946:
[----:B----4-:R-:W4:Y:S01]  /*7ff0*/  LDL.LU R0, [R1+0x40] ;  /* 0x0000400001007983 */ /* 0x010f220000300800 */
[----:B------:R-:W-:Y:S02]  /*8000*/  ULDC UR5, c[0x0][0x218] ;  /* 0x0000860000057ab9 */ /* 0x000fe40000000800 */
[----:B------:R-:W-:-:S04]  /*8010*/  UIADD3 UR5, UR5, 0x3f, URZ ;  /* 0x0000003f05057890 */ /* 0x000fc8000fffe03f */
[----:B------:R-:W-:-:S04]  /*8020*/  USHF.R.S32.HI UR4, URZ, 0x1f, UR5 ;  /* 0x0000001f3f047899 */ /* 0x000fc80008011405 */
[----:B------:R-:W-:-:S04]  /*8030*/  ULEA.HI UR4, UR4, UR5, URZ, 0x6 ;  /* 0x0000000504047291 */ /* 0x000fc8000f8f303f */
[----:B------:R-:W-:Y:S01]  /*8040*/  USHF.R.S32.HI UR4, URZ, 0x6, UR4 ;  /* 0x000000063f047899 */ /* 0x000fe20008011404 */
[----:B----4-:R-:W-:-:S05]  /*8050*/  IADD3 R0, R0, c[0x0][0xc], RZ ;  /* 0x0000030000007a10 */ /* 0x010fca0007ffe0ff */
[----:B------:R-:W-:Y:S01]  /*8060*/  ISETP.GE.AND P0, PT, R0, UR4, PT ;  /* 0x0000000400007c0c */ /* 0x000fe2000bf06270 */
[----:B------:R4:W-:-:S12]  /*8070*/  STL [R1+0x40], R0 ;  /* 0x0000400001007387 */ /* 0x0009d80000100800 */
[----:B------:R-:W-:Y:S01]  /*8080*/  @P0 CALL.REL.NOINC `(.L_x_990) ;  /* 0x0000001000000944 */ /* 0x000fe20003c00000 */
[----:B------:R-:W-:Y:S05]  /*8090*/  BRA `(.L_x_991) ;  /* 0xffff87e000007947 */ /* 0x000fea000383ffff */
.L_x_990:
[----:B------:R-:W-:Y:S05]  /*80a0*/  EXIT ;  /* 0x000000000000794d */ /* 0x000fea0003800000 */
.L_x_992:
        /* <DEDUP_REMOVED lines=13> */
.L_x_2069:


//--------------------- .text._ZN5flash44flash_bwd_dq_dk_dv_loop_seqk_parallel_kernelI23Flash_bwd_kernel_traitsILi128ELi64ELi64ELi8ELi4ELi2ELi2ELb1ELb0EN7cutlass10bfloat16_tE19Flash_kernel_traitsILi128ELi64ELi64ELi8ES3_EELb0ELb0ELb0ELb1ELb0ELb0ELb1EEEvNS_16Flash_bwd_paramsE --------------------------
	.section	.text._ZN5flash44flash_bwd_dq_dk_dv_loop_seqk_parallel_kernelI23Flash_bwd_kernel_traitsILi128ELi64ELi64ELi8ELi4ELi2ELi2ELb1ELb0EN7cutlass10bfloat16_tE19Flash_kernel_traitsILi128ELi64ELi64ELi8ES3_EELb0ELb0ELb0ELb1ELb0ELb0ELb1EEEvNS_16Flash_bwd_paramsE,"ax",@progbits
	.sectioninfo	@"SHI_REGISTERS=255"
	.align	128
        .global         _ZN5flash44flash_bwd_dq_dk_dv_loop_seqk_parallel_kernelI23Flash_bwd_kernel_traitsILi128ELi64ELi64ELi8ELi4ELi2ELi2ELb1ELb0EN7cutlass10bfloat16_tE19Flash_kernel_traitsILi128ELi64ELi64ELi8ES3_EELb0ELb0ELb0ELb1ELb0ELb0ELb1EEEvNS_16Flash_bwd_paramsE
        .type           _ZN5flash44flash_bwd_dq_dk_dv_loop_seqk_parallel_kernelI23Flash_bwd_kernel_traitsILi128ELi64ELi64ELi8ELi4ELi2ELi2ELb1ELb0EN7cutlass10bfloat16_tE19Flash_kernel_traitsILi128ELi64ELi64ELi8ES3_EELb0ELb0ELb0ELb1ELb0ELb0ELb1EEEvNS_16Flash_bwd_paramsE,@function
        .size           _ZN5flash44flash_bwd_dq_dk_dv_loop_seqk_parallel_kernelI23Flash_bwd_kernel_traitsILi128ELi64ELi64ELi8ELi4ELi2ELi2ELb1ELb0EN7cutlass10bfloat16_tE19Flash_kernel_traitsILi128ELi64ELi64ELi8ES3_EELb0ELb0ELb0ELb1ELb0ELb0ELb1EEEvNS_16Flash_bwd_paramsE,(.L_x_2070 - _ZN5flash44flash_bwd_dq_dk_dv_loop_seqk_parallel_kernelI23Flash_bwd_kernel_traitsILi128ELi64ELi64ELi8ELi4ELi2ELi2ELb1ELb0EN7cutlass10bfloat16_tE19Flash_kernel_traitsILi128ELi64ELi64ELi8ES3_EELb0ELb0ELb0ELb1ELb0ELb0ELb1EEEvNS_16Flash_bwd_paramsE)
        .other          _ZN5flash44flash_bwd_dq_dk_dv_loop_seqk_parallel_kernelI23Flash_bwd_kernel_traitsILi128ELi64ELi64ELi8ELi4ELi2ELi2ELb1ELb0EN7cutlass10bfloat16_tE19Flash_kernel_traitsILi128ELi64ELi64ELi8ES3_EELb0ELb0ELb0ELb1ELb0ELb0ELb1EEEvNS_16Flash_bwd_paramsE,@"STO_CUDA_ENTRY STV_DEFAULT"
_ZN5flash44flash_bwd_dq_dk_dv_loop_seqk_parallel_kernelI23Flash_bwd_kernel_traitsILi128ELi64ELi64ELi8ELi4ELi2ELi2ELb1ELb0EN7cutlass10bfloat16_tE19Flash_kernel_traitsILi128ELi64ELi64ELi8ES3_EELb0ELb0ELb0ELb1ELb0ELb0ELb1EEEvNS_16Flash_bwd_paramsE:
.text._ZN5flash44flash_bwd_dq_dk_dv_loop_seqk_parallel_kernelI23Flash_bwd_kernel_traitsILi128ELi64ELi64ELi8ELi4ELi2ELi2ELb1ELb0EN7cutlass10bfloat16_tE19Flash_kernel_traitsILi128ELi64ELi64ELi8ES3_EELb0ELb0ELb0ELb1ELb0ELb0ELb1EEEvNS_16Flash_bwd_paramsE:
        /* <DEDUP_REMOVED lines=13> */
[----:B------:R-:W2:Y:S01]  /*00d0*/  S2R R248, SR_CTAID.Z ;  /* 0x0000000000f87919 */ /* 0x000ea20000002700 */
[----:B-1----:R-:W-:-:S04]  /*00e0*/  SHF.R.S32.HI R14, RZ, 0x1f, R13 ;  /* 0x0000001fff0e7819 */ /* 0x002fc8000001140d */
[CC--:B------:R-:W-:Y:S02]  /*00f0*/  LEA.HI R6, R14.reuse, R13.reuse, RZ, 0x4 ;  /* 0x0000000d0e067211 */ /* 0x0c0fe400078f20ff */
[-C--:B------:R-:W-:Y:S02]  /*0100*/  LEA.HI R10, R14, R13.reuse, RZ, 0x3 ;  /* 0x0000000d0e0a7211 */ /* 0x080fe400078f18ff */
        /* <DEDUP_REMOVED lines=94> */
[----:B------:R-:W-:Y:S02]  /*06f0*/  LOP3.LUT R0, R7, 0xfffffe00, RZ, 0xc0, !PT ;  /* 0xfffffe0007007812 */ /* 0x000fe400078ec0ff */
[----:B------:R-:W-:Y:S01]  /*0700*/  SHF.R.S32.HI R6, RZ, 0x2, R5 ;  /* 0x00000002ff067819 */ /* 0x000fe20000011405 */
[C---:B------:R-:W-:Y:S01]  /*0710*/  IMAD R5, R193.reuse, 0x400, R9 ;  /* 0x00000400c1057824 */ /* 0x040fe200078e0209 */
[----:B------:R-:W-:Y:S01]  /*0720*/  LOP3.LUT R201, R2, R0, RZ, 0xfc, !PT ;  /* 0x0000000002c97212 */ /* 0x000fe200078efcff */
[--C-:B------:R-:W-:Y:S01]  /*0730*/  IMAD R203, R4, 0x400, R0.reuse ;  /* 0x0000040004cb7824 */ /* 0x100fe200078e0200 */
[----:B------:R-:W-:Y:S01]  /*0740*/  LOP3.LUT R3, R8, R3, RZ, 0x3c, !PT ;  /* 0x0000000308037212 */ /* 0x000fe200078e3cff */
[----:B------:R-:W-:Y:S01]  /*0750*/  IMAD R193, R193, 0x400, R0 ;  /* 0x00000400c1c17824 */ /* 0x000fe200078e0200 */
[C---:B------:R-:W-:Y:S01]  /*0760*/  IADD3 R225, R226.reuse, 0x20, RZ ;  /* 0x00000020e2e17810 */ /* 0x040fe20007ffe0ff */
[----:B------:R-:W-:Y:S01]  /*0770*/  IMAD.MOV.U32 R0, RZ, RZ, 0x40 ;  /* 0x00000040ff007424 */ /* 0x000fe200078e00ff */
[----:B------:R-:W-:Y:S01]  /*0780*/  @P1 IADD3 R225, R226, -0x20, RZ ;  /* 0xffffffe0e2e11810 */ /* 0x000fe20007ffe0ff */
[----:B------:R-:W-:-:S02]  /*0790*/  IMAD.MOV.U32 R2, RZ, RZ, 0x20 ;  /* 0x00000020ff027424 */ /* 0x000fc400078e00ff */
[----:B------:R-:W-:Y:S01]  /*07a0*/  IMAD.IADD R5, R5, 0x1, R10 ;  /* 0x0000000105057824 */ /* 0x000fe200078e020a */
[----:B------:R-:W-:Y:S01]  /*07b0*/  SEL R0, R0, 0xffffffc0, !P3 ;  /* 0xffffffc000007807 */ /* 0x000fe20005800000 */
[----:B------:R-:W-:Y:S01]  /*07c0*/  IMAD.IADD R203, R203, 0x1, R3 ;  /* 0x00000001cbcb7824 */ /* 0x000fe200078e0203 */
[----:B------:R-:W-:Y:S01]  /*07d0*/  SEL R2, R2, 0xffffffe0, !P4 ;  /* 0xffffffe002027807 */ /* 0x000fe20006000000 */
[----:B------:R-:W-:Y:S01]  /*07e0*/  IMAD.IADD R193, R3, 0x1, R193 ;  /* 0x0000000103c17824 */ /* 0x000fe200078e02c1 */
[----:B------:R-:W-:Y:S01]  /*07f0*/  LEA R3, R5, 0xc000, 0x1 ;  /* 0x0000c00005037811 */ /* 0x000fe200078e08ff */
[----:B------:R-:W-:Y:S01]  /*0800*/  IMAD R6, R4, 0x10, R6 ;  /* 0x0000001004067824 */ /* 0x000fe200078e0206 */
[----:B------:R-:W-:Y:S01]  /*0810*/  IADD3 R190, R0, R187, R2 ;  /* 0x000000bb00be7210 */ /* 0x000fe20007ffe002 */
[--C-:B------:R-:W-:Y:S01]  /*0820*/  IMAD.IADD R189, R187, 0x1, R0.reuse ;  /* 0x00000001bbbd7824 */ /* 0x100fe200078e0200 */
[----:B------:R-:W-:Y:S01]  /*0830*/  LEA R193, R193, 0x10000, 0x1 ;  /* 0x00010000c1c17811 */ /* 0x000fe200078e08ff */
[----:B------:R-:W-:Y:S01]  /*0840*/  IMAD R184, R185, 0x2, R0 ;  /* 0x00000002b9b87824 */ /* 0x000fe200078e0200 */
[C---:B------:R-:W-:Y:S01]  /*0850*/  IADD3 R0, R3.reuse, 0x40, RZ ;  /* 0x0000004003007810 */ /* 0x040fe20007ffe0ff */
[----:B------:R1:W-:Y:S01]  /*0860*/  STL [R1+0x24], R6 ;  /* 0x0000240601007387 */ /* 0x0003e20000100800 */
[----:B------:R-:W-:Y:S01]  /*0870*/  @P2 IADD3 R0, R3, -0x40, RZ ;  /* 0xffffffc003002810 */ /* 0x000fe20007ffe0ff */
[----:B------:R-:W-:-:S02]  /*0880*/  IMAD.SHL.U32 R185, R185, 0x2, RZ ;  /* 0x00000002b9b97824 */ /* 0x000fc400078e00ff */
[----:B------:R1:W-:Y:S01]  /*0890*/  STL [R1+0x20], R17 ;  /* 0x0000201101007387 */ /* 0x0003e20000100800 */
[----:B------:R-:W-:Y:S02]  /*08a0*/  IMAD.IADD R188, R187, 0x1, R2 ;  /* 0x00000001bbbc7824 */ /* 0x000fe400078e0202 */
[----:B------:R-:W-:Y:S01]  /*08b0*/  IMAD.IADD R202, R2, 0x1, R189 ;  /* 0x0000000102ca7824 */ /* 0x000fe200078e02bd */
[----:B------:R1:W-:Y:S01]  /*08c0*/  STL [R1+0x14], R3 ;  /* 0x0000140301007387 */ /* 0x0003e20000100800 */
[----:B------:R-:W-:-:S03]  /*08d0*/  IMAD.IADD R227, R227, 0x1, R225 ;  /* 0x00000001e3e37824 */ /* 0x000fc600078e02e1 */
[----:B--2---:R1:W-:Y:S04]  /*08e0*/  STL [R1+0x18], R0 ;  /* 0x0000180001007387 */ /* 0x0043e80000100800 */
.L_x_1039:
[----:B-12---:R-:W2:Y:S01]  /*08f0*/  S2R R35, SR_CTAID.Y ;  /* 0x0000000000237919 */ /* 0x006ea20000002600 */
[----:B-1-3--:R-:W1:Y:S01]  /*0900*/  LDC.U8 R0, c[0x0][0x312] ;  /* 0x0000c480ff007b82 */ /* 0x00ae620000000000 */
        /* <DEDUP_REMOVED lines=33> */
.L_x_993:
        /* <DEDUP_REMOVED lines=45> */
.L_x_995:
        /* <DEDUP_REMOVED lines=15> */
.L_x_996:
        /* <DEDUP_REMOVED lines=18> */
[----:B------:R-:W-:Y:S01]  /*1000*/  IMAD.WIDE.U32 R12, R35, c[0x0][0x224], RZ ;  /* 0x00008900230c7a25 */ /* 0x000fe200078e00ff */
[----:B------:R-:W-:Y:S01]  /*1010*/  SHF.R.S32.HI R249, RZ, 0x1f, R248 ;  /* 0x0000001ffff97819 */ /* 0x000fe200000114f8 */
[----:B---3--:R-:W3:Y:S02]  /*1020*/  MUFU.RCP R2, R2 ;  /* 0x0000000200027308 */ /* 0x008ee40000001000 */
[----:B------:R-:W-:Y:S01]  /*1030*/  IMAD.WIDE R18, R33, c[0x0][0x1c0], RZ ;  /* 0x0000700021127a25 */ /* 0x000fe200078e02ff */
[----:B--2---:R-:W-:-:S03]  /*1040*/  ISETP.NE.AND P2, PT, R15, RZ, PT ;  /* 0x000000ff0f00720c */ /* 0x004fc60003f45270 */
[----:B----4-:R-:W-:Y:S01]  /*1050*/  IMAD.WIDE.U32 R26, R16, c[0x0][0x3d8], RZ ;  /* 0x0000f600101a7a25 */ /* 0x010fe200078e00ff */
        /* <DEDUP_REMOVED lines=25> */
[----:B-1----:R-:W-:Y:S02]  /*11f0*/  ISETP.NE.AND P1, PT, R22, RZ, PT ;  /* 0x000000ff1600720c */ /* 0x002fe40003f25270 */
[----:B------:R-:W-:Y:S01]  /*1200*/  @!P4 IADD3 R2, R2, 0x1, RZ ;  /* 0x000000010202c810 */ /* 0x000fe20007ffe0ff */
[----:B------:R-:W-:Y:S01]  /*1210*/  @!P4 IMAD.IADD R3, R3, 0x1, -R14 ;  /* 0x000000010303c824 */ /* 0x000fe200078e0a0e */
[----:B------:R-:W-:Y:S01]  /*1220*/  ISETP.NE.AND P4, PT, RZ, c[0x0][0x1c8], PT ;  /* 0x00007200ff007a0c */ /* 0x000fe20003f85270 */
[----:B------:R-:W-:Y:S01]  /*1230*/  IMAD.IADD R15, R13, 0x1, R7 ;  /* 0x000000010d0f7824 */ /* 0x000fe200078e0207 */
[----:B------:R-:W-:Y:S02]  /*1240*/  SEL R22, R26, RZ, P1 ;  /* 0x000000ff1a167207 */ /* 0x000fe40000800000 */
[----:B------:R-:W-:Y:S01]  /*1250*/  ISETP.GE.U32.AND P5, PT, R3, R14, PT ;  /* 0x0000000e0300720c */ /* 0x000fe20003fa6070 */
[C---:B------:R-:W-:Y:S01]  /*1260*/  IMAD R14, R19.reuse, R6, RZ ;  /* 0x00000006130e7224 */ /* 0x040fe200078e02ff */
[----:B------:R-:W-:Y:S01]  /*1270*/  SHF.R.S32.HI R26, RZ, 0x1f, R21 ;  /* 0x0000001fff1a7819 */ /* 0x000fe20000011415 */
[----:B------:R-:W-:Y:S01]  /*1280*/  IMAD R3, R19, R0, RZ ;  /* 0x0000000013037224 */ /* 0x000fe200078e02ff */
[----:B------:R-:W-:Y:S01]  /*1290*/  SEL R19, R12, R4, !P0 ;  /* 0x000000040c137207 */ /* 0x000fe20004000000 */
[----:B------:R-:W-:-:S02]  /*12a0*/  IMAD R13, R18, R8, R14 ;  /* 0x00000008120d7224 */ /* 0x000fc400078e020e */
        /* <DEDUP_REMOVED lines=25> */
.L_x_997:
[----:B------:R-:W-:-:S04]  /*1440*/  IMAD R0, R35, c[0x0][0x1c0], R248 ;  /* 0x0000700023007a24 */ /* 0x000fc800078e02f8 */
[----:B------:R-:W-:Y:S02]  /*1450*/  IMAD R8, R0, c[0x0][0x224], RZ ;  /* 0x0000890000087a24 */ /* 0x000fe400078e02ff */
.L_x_998:
        /* <DEDUP_REMOVED lines=20> */
[----:B------:R-:W-:Y:S01]  /*15a0*/  IMAD.IADD R16, R10, 0x1, R12 ;  /* 0x000000010a107824 */ /* 0x000fe200078e020c */
[----:B------:R-:W-:Y:S01]  /*15b0*/  IADD3 R9, P2, P0, R22, R4, R19 ;  /* 0x0000000416097210 */ /* 0x000fe2000785e013 */
[----:B------:R-:W-:Y:S01]  /*15c0*/  IMAD R5, R0, c[0x0][0x190], RZ ;  /* 0x0000640000057a24 */ /* 0x000fe200078e02ff */
[----:B------:R-:W-:Y:S01]  /*15d0*/  MOV R19, 0x4 ;  /* 0x0000000400137802 */ /* 0x000fe20000000f00 */
[----:B------:R-:W-:Y:S01]  /*15e0*/  IMAD R4, R249, c[0x0][0x378], RZ ;  /* 0x0000de00f9047a24 */ /* 0x000fe200078e02ff */
[----:B------:R-:W-:Y:S01]  /*15f0*/  IADD3.X R11, R18, R11, R15, P2, P0 ;  /* 0x0000000b120b7210 */ /* 0x000fe200017e040f */
[C---:B------:R-:W-:Y:S01]  /*1600*/  IMAD R13, R7.reuse, c[0x0][0x194], R5 ;  /* 0x00006500070d7a24 */ /* 0x040fe200078e0205 */
[----:B-1----:R-:W-:Y:S01]  /*1610*/  SHF.R.S32.HI R36, RZ, 0x1f, R36 ;  /* 0x0000001fff247819 */ /* 0x002fe20000011424 */
[----:B------:R-:W-:-:S03]  /*1620*/  IMAD.WIDE.U32 R6, R7, c[0x0][0x190], R222 ;  /* 0x0000640007067a25 */ /* 0x000fc600078e00de */
[----:B---3--:R-:W-:Y:S01]  /*1630*/  LEA.HI R36, R36, R37, RZ, 0x5 ;  /* 0x0000002524247211 */ /* 0x008fe200078f28ff */
[----:B------:R-:W-:Y:S01]  /*1640*/  IMAD R4, R248, c[0x0][0x37c], R4 ;  /* 0x0000df00f8047a24 */ /* 0x000fe200078e0204 */
[----:B------:R-:W-:Y:S01]  /*1650*/  IADD3 R6, P2, R28, R6, RZ ;  /* 0x000000061c067210 */ /* 0x000fe20007f5e0ff */
[----:B------:R-:W-:Y:S01]  /*1660*/  IMAD.WIDE.U32 R2, R248, c[0x0][0x378], R2 ;  /* 0x0000de00f8027a25 */ /* 0x000fe200078e0002 */
[----:B------:R-:W-:Y:S02]  /*1670*/  SHF.R.S32.HI R36, RZ, 0x5, R36 ;  /* 0x00000005ff247819 */ /* 0x000fe40000011424 */
[----:B------:R-:W-:Y:S01]  /*1680*/  IADD3.X R7, R20, R7, R13, P2, !PT ;  /* 0x0000000714077210 */ /* 0x000fe200017fe40d */
[----:B------:R-:W-:Y:S01]  /*1690*/  IMAD.IADD R18, R10, 0x1, R8 ;  /* 0x000000010a127824 */ /* 0x000fe200078e0208 */
[----:B------:R-:W-:Y:S01]  /*16a0*/  IADD3 R5, R3, R4, RZ ;  /* 0x0000000403057210 */ /* 0x000fe20007ffe0ff */
[----:B------:R-:W-:Y:S02]  /*16b0*/  IMAD R3, R249, c[0x0][0x1a8], RZ ;  /* 0x00006a00f9037a24 */ /* 0x000fe400078e02ff */
[----:B------:R-:W-:-:S02]  /*16c0*/  IMAD.MOV.U32 R4, RZ, RZ, R2 ;  /* 0x000000ffff047224 */ /* 0x000fc400078e0002 */
[C---:B------:R-:W-:Y:S02]  /*16d0*/  IMAD R3, R248.reuse, c[0x0][0x1ac], R3 ;  /* 0x00006b00f8037a24 */ /* 0x040fe400078e0203 */
[----:B------:R-:W-:-:S04]  /*16e0*/  IMAD.WIDE.U32 R12, R248, c[0x0][0x1a8], R6 ;  /* 0x00006a00f80c7a25 */ /* 0x000fc800078e0006 */
[----:B------:R-:W-:Y:S01]  /*16f0*/  IMAD.WIDE.U32 R4, R246, c[0x0][0x370], R4 ;  /* 0x0000dc00f6047a25 */ /* 0x000fe200078e0004 */
[----:B------:R-:W-:Y:S02]  /*1700*/  IADD3 R22, R13, R3, RZ ;  /* 0x000000030d167210 */ /* 0x000fe40007ffe0ff */
[----:B------:R-:W-:Y:S01]  /*1710*/  LEA R10, P3, R12, c[0x0][0x160], 0x1 ;  /* 0x000058000c0a7a11 */ /* 0x000fe200078608ff */
[----:B------:R-:W-:Y:S01]  /*1720*/  IMAD.WIDE R16, R16, R19, c[0x0][0x200] ;  /* 0x0000800010107625 */ /* 0x000fe200078e0213 */
[----:B------:R-:W-:-:S03]  /*1730*/  LEA R8, P2, R4, c[0x0][0x330], 0x1 ;  /* 0x0000cc0004087a11 */ /* 0x000fc600078408ff */
        /* <DEDUP_REMOVED lines=8> */
[----:B------:R-:W-:Y:S01]  /*17c0*/  LEA.HI.X R11, R12, c[0x0][0x164], R22, 0x1, P3 ;  /* 0x000059000c0b7a11 */ /* 0x000fe200018f0c16 */
        /* <DEDUP_REMOVED lines=56> */
.L_x_1001:
[----:B------:R-:W-:Y:S05]  /*1b50*/  BSYNC B0 ;  /* 0x0000000000007941 */ /* 0x000fea0003800000 */
.L_x_1000:
        /* <DEDUP_REMOVED lines=30> */
.L_x_1003:
[----:B------:R-:W-:Y:S05]  /*1d40*/  BSYNC B0 ;  /* 0x0000000000007941 */ /* 0x000fea0003800000 */
.L_x_1002:
        /* <DEDUP_REMOVED lines=20> */
.L_x_1005:
[----:B------:R-:W-:Y:S05]  /*1e90*/  BSYNC B0 ;  /* 0x0000000000007941 */ /* 0x000fea0003800000 */
.L_x_1004:
        /* <DEDUP_REMOVED lines=28> */
.L_x_1007:
[----:B------:R-:W-:Y:S05]  /*2060*/  BSYNC B0 ;  /* 0x0000000000007941 */ /* 0x000fea0003800000 */
.L_x_1006:
        /* <DEDUP_REMOVED lines=15> */
.L_x_1009:
        /* <DEDUP_REMOVED lines=19> */
.L_x_1010:
[----:B------:R-:W-:Y:S05]  /*2290*/  BSYNC B0 ;  /* 0x0000000000007941 */ /* 0x000fea0003800000 */
.L_x_1008:
        /* <DEDUP_REMOVED lines=14> */
.L_x_1012:
        /* <DEDUP_REMOVED lines=27> */
.L_x_1013:
[----:B------:R-:W-:Y:S05]  /*2530*/  BSYNC B0 ;  /* 0x0000000000007941 */ /* 0x000fea0003800000 */
.L_x_1011:
        /* <DEDUP_REMOVED lines=49> */
.L_x_1015:
[----:B------:R-:W-:Y:S05]  /*2850*/  BSYNC B0 ;  /* 0x0000000000007941 */ /* 0x000fea0003800000 */
.L_x_1014:
        /* <DEDUP_REMOVED lines=28> */
.L_x_1017:
[----:B------:R-:W-:Y:S05]  /*2a20*/  BSYNC B0 ;  /* 0x0000000000007941 */ /* 0x000fea0003800000 */
.L_x_1016:
[----:B------:R-:W0:Y:S01]  /*2a30*/  LDGDEPBAR ;  /* 0x00000000000079af */ /* 0x000e220000000000 */
[----:B------:R-:W-:-:S03]  /*2a40*/  ISETP.NE.U32.AND P1, PT, RZ, c[0x0][0x318], PT ;  /* 0x0000c600ff007a0c */ /* 0x000fc60003f25070 */
[----:B-12---:R-:W2:Y:S01]  /*2a50*/  LDL R6, [R1+0x30] ;  /* 0x0000300001067983 */ /* 0x006ea20000100800 */
[----:B------:R-:W-:-:S13]  /*2a60*/  ISETP.NE.AND.EX P1, PT, RZ, c[0x0][0x31c], PT, P1 ;  /* 0x0000c700ff007a0c */ /* 0x000fda0003f25310 */
[----:B------:R-:W-:Y:S02]  /*2a70*/  @P1 IMAD R0, R32, c[0x0][0x320], RZ ;  /* 0x0000c80020001a24 */ /* 0x000fe400078e02ff */
[----:B------:R-:W-:Y:S01]  /*2a80*/  @P1 IMAD.WIDE.U32 R2, R35, c[0x0][0x320], R248 ;  /* 0x0000c80023021a25 */ /* 0x000fe200078e00f8 */
[----:B------:R-:W-:-:S04]  /*2a90*/  DEPBAR.LE SB0, 0x1 ;  /* 0x000080400000791a */ /* 0x000fc80000000000 */
[----:B------:R-:W-:Y:S01]  /*2aa0*/  BAR.SYNC.DEFER_BLOCKING 0x0 ;  /* 0x0000000000007b1d */ /* 0x000fe20000010000 */
[----:B------:R-:W-:Y:S01]  /*2ab0*/  @P1 IMAD R0, R35, c[0x0][0x324], R0 ;  /* 0x0000c90023001a24 */ /* 0x000fe200078e0200 */
[----:B------:R-:W-:-:S03]  /*2ac0*/  @P1 LEA R4, P0, R2, c[0x0][0x318], 0x2 ;  /* 0x0000c60002041a11 */ /* 0x000fc600078010ff */
[----:B------:R-:W-:-:S05]  /*2ad0*/  @P1 IMAD.IADD R0, R3, 0x1, R0 ;  /* 0x0000000103001824 */ /* 0x000fca00078e0200 */
[----:B------:R-:W-:-:S05]  /*2ae0*/  @P1 LEA.HI.X R5, R2, c[0x0][0x31c], R0, 0x2, P0 ;  /* 0x0000c70002051a11 */ /* 0x000fca00000f1400 */
[----:B---3--:R1:W3:Y:S01]  /*2af0*/  @P1 LDG.E R4, [R4.64] ;  /* 0x0000000604041981 */ /* 0x0082e2000c1e1900 */
[----:B------:R-:W-:Y:S01]  /*2b00*/  IADD3 R3, R21, 0x40, RZ ;  /* 0x0000004015037810 */ /* 0x000fe20007ffe0ff */
[----:B------:R-:W-:Y:S01]  /*2b10*/  IMAD.MOV.U32 R205, RZ, RZ, RZ ;  /* 0x000000ffffcd7224 */ /* 0x000fe200078e00ff */
[----:B------:R-:W-:Y:S01]  /*2b20*/  SHF.L.U32 R192, R203, 0x1, RZ ;  /* 0x00000001cbc07819 */ /* 0x000fe200000006ff */
[----:B------:R-:W4:Y:S01]  /*2b30*/  S2R R2, SR_TID.X ;  /* 0x0000000000027919 */ /* 0x000f220000002100 */
[----:B------:R-:W-:Y:S01]  /*2b40*/  ISETP.GE.AND P0, PT, R3, R207, PT ;  /* 0x000000cf0300720c */ /* 0x000fe20003f06270 */
[----:B------:R-:W-:Y:S01]  /*2b50*/  IMAD.MOV.U32 R211, RZ, RZ, R204 ;  /* 0x000000ffffd37224 */ /* 0x000fe200078e00cc */
[----:B------:R-:W-:Y:S01]  /*2b60*/  MOV R191, 0x40 ;  /* 0x0000004000bf7802 */ /* 0x000fe20000000f00 */
[----:B------:R-:W2:Y:S01]  /*2b70*/  LDSM.16.M88.4 R112, [R187+0x10000] ;  /* 0x01000000bb70783b */ /* 0x000ea20000000200 */
[----:B------:R-:W-:Y:S01]  /*2b80*/  CS2R R94, SRZ ;  /* 0x00000000005e7805 */ /* 0x000fe2000001ff00 */
[----:B------:R-:W-:Y:S01]  /*2b90*/  CS2R R92, SRZ ;  /* 0x00000000005c7805 */ /* 0x000fe2000001ff00 */
[----:B------:R-:W-:Y:S01]  /*2ba0*/  CS2R R98, SRZ ;  /* 0x0000000000627805 */ /* 0x000fe2000001ff00 */
        /* <DEDUP_REMOVED lines=13> */
[----:B-1----:R-:W3:Y:S01]  /*2c80*/  @P1 MUFU.RCP R5, c[0x0][0x238] ;  /* 0x00008e0000051b08 */ /* 0x002ee20000001000 */
[----:B------:R-:W-:Y:S01]  /*2c90*/  CS2R R74, SRZ ;  /* 0x00000000004a7805 */ /* 0x000fe2000001ff00 */
[----:B------:R-:W-:Y:S01]  /*2ca0*/  CS2R R72, SRZ ;  /* 0x0000000000487805 */ /* 0x000fe2000001ff00 */
[----:B----4-:R-:W-:Y:S01]  /*2cb0*/  SHF.R.S32.HI R0, RZ, 0x1f, R2 ;  /* 0x0000001fff007819 */ /* 0x010fe20000011402 */
[----:B------:R-:W1:Y:S01]  /*2cc0*/  LDSM.16.M88.4 R132, [R189+0x10800] ;  /* 0x01080000bd84783b */ /* 0x000e620000000200 */
[----:B------:R-:W-:Y:S01]  /*2cd0*/  CS2R R70, SRZ ;  /* 0x0000000000467805 */ /* 0x000fe2000001ff00 */
[----:B------:R-:W-:Y:S01]  /*2ce0*/  CS2R R68, SRZ ;  /* 0x0000000000447805 */ /* 0x000fe2000001ff00 */
[----:B------:R-:W-:Y:S01]  /*2cf0*/  LEA.HI R0, R0, R2, RZ, 0x4 ;  /* 0x0000000200007211 */ /* 0x000fe200078f20ff */
[----:B------:R-:W4:Y:S01]  /*2d00*/  LDSM.16.M88.4 R136, [R202+0x10000] ;  /* 0x01000000ca88783b */ /* 0x000f220000000200 */
[----:B------:R-:W-:Y:S01]  /*2d10*/  CS2R R46, SRZ ;  /* 0x00000000002e7805 */ /* 0x000fe2000001ff00 */
[----:B------:R-:W-:Y:S01]  /*2d20*/  CS2R R44, SRZ ;  /* 0x00000000002c7805 */ /* 0x000fe2000001ff00 */
[----:B------:R-:W-:Y:S01]  /*2d30*/  LOP3.LUT R0, R0, 0xfffffff0, RZ, 0xc0, !PT ;  /* 0xfffffff000007812 */ /* 0x000fe200078ec0ff */
[----:B------:R-:W1:Y:S01]  /*2d40*/  LDSM.16.M88.4 R140, [R202+0x10800] ;  /* 0x01080000ca8c783b */ /* 0x000e620000000200 */
[----:B------:R-:W-:Y:S01]  /*2d50*/  CS2R R50, SRZ ;  /* 0x0000000000327805 */ /* 0x000fe2000001ff00 */
[----:B------:R-:W-:Y:S01]  /*2d60*/  CS2R R48, SRZ ;  /* 0x0000000000307805 */ /* 0x000fe2000001ff00 */
[----:B------:R-:W-:Y:S01]  /*2d70*/  CS2R R42, SRZ ;  /* 0x00000000002a7805 */ /* 0x000fe2000001ff00 */
[----:B------:R-:W-:Y:S01]  /*2d80*/  IMAD.IADD R0, R2, 0x1, -R0 ;  /* 0x0000000102007824 */ /* 0x000fe200078e0a00 */
[----:B------:R-:W1:Y:S01]  /*2d90*/  LDSM.16.M88.4 R144, [R187+0x12000] ;  /* 0x01200000bb90783b */ /* 0x000e620000000200 */
[----:B------:R-:W-:Y:S01]  /*2da0*/  CS2R R40, SRZ ;  /* 0x0000000000287805 */ /* 0x000fe2000001ff00 */
[----:B------:R-:W-:Y:S01]  /*2db0*/  CS2R R38, SRZ ;  /* 0x0000000000267805 */ /* 0x000fe2000001ff00 */
[----:B------:R-:W-:Y:S01]  /*2dc0*/  CS2R R36, SRZ ;  /* 0x0000000000247805 */ /* 0x000fe2000001ff00 */
[----:B------:R-:W-:Y:S01]  /*2dd0*/  SHF.R.S32.HI R2, RZ, 0x1f, R0 ;  /* 0x0000001fff027819 */ /* 0x000fe20000011400 */
[----:B------:R-:W1:Y:S01]  /*2de0*/  LDSM.16.M88.4 R148, [R187+0x12800] ;  /* 0x01280000bb94783b */ /* 0x000e620000000200 */
[----:B------:R-:W-:Y:S01]  /*2df0*/  CS2R R30, SRZ ;  /* 0x00000000001e7805 */ /* 0x000fe2000001ff00 */
[----:B------:R-:W-:Y:S01]  /*2e00*/  CS2R R28, SRZ ;  /* 0x00000000001c7805 */ /* 0x000fe2000001ff00 */
[----:B------:R-:W-:Y:S01]  /*2e10*/  LEA.HI R2, R2, R0, RZ, 0x3 ;  /* 0x0000000002027211 */ /* 0x000fe200078f18ff */
[----:B------:R-:W1:Y:S01]  /*2e20*/  LDSM.16.M88.4 R152, [R188+0x12000] ;  /* 0x01200000bc98783b */ /* 0x000e620000000200 */
        /* <DEDUP_REMOVED lines=8> */
[----:B------:R-:W-:Y:S01]  /*2eb0*/  IADD3 R2, R203, 0x2000, RZ ;  /* 0x00002000cb027810 */ /* 0x000fe20007ffe0ff */
[----:B------:R-:W1:Y:S03]  /*2ec0*/  LDSM.16.M88.4 R160, [R189+0x12000] ;  /* 0x01200000bda0783b */ /* 0x000e660000000200 */
[----:B------:R-:W-:Y:S01]  /*2ed0*/  SEL R186, R2, R203, !P3 ;  /* 0x000000cb02ba7207 */ /* 0x000fe20005800000 */
[----:B------:R-:W1:Y:S04]  /*2ee0*/  LDSM.16.M88.4 R164, [R189+0x12800] ;  /* 0x01280000bda4783b */ /* 0x000e680000000200 */
[----:B------:R-:W1:Y:S01]  /*2ef0*/  LDSM.16.M88.4 R168, [R202+0x12000] ;  /* 0x01200000caa8783b */ /* 0x000e620000000200 */
[----:B------:R-:W-:-:S03]  /*2f00*/  IMAD.SHL.U32 R186, R186, 0x2, RZ ;  /* 0x00000002baba7824 */ /* 0x000fc600078e00ff */
[----:B------:R-:W1:Y:S01]  /*2f10*/  LDSM.16.M88.4 R172, [R202+0x12800] ;  /* 0x01280000caac783b */ /* 0x000e620000000200 */
[----:B--2---:R-:W-:Y:S02]  /*2f20*/  IMAD R245, R34, 0x40, R6 ;  /* 0x0000004022f57824 */ /* 0x004fe400078e0206 */
[----:B------:R-:W-:-:S03]  /*2f30*/  CS2R R34, SRZ ;  /* 0x0000000000227805 */ /* 0x000fc6000001ff00 */
[----:B------:R-:W-:Y:S02]  /*2f40*/  IADD3 R52, -R52, R9, -R245 ;  /* 0x0000000934347210 */ /* 0x000fe40007ffe9f5 */
[C---:B------:R-:W-:Y:S02]  /*2f50*/  @P0 IADD3 R252, R245.reuse, 0x9, RZ ;  /* 0x00000009f5fc0810 */ /* 0x040fe40007ffe0ff */
[C---:B------:R-:W-:Y:S01]  /*2f60*/  @P0 IADD3 R251, R245.reuse, 0x8, RZ ;  /* 0x00000008f5fb0810 */ /* 0x040fe20007ffe0ff */
[----:B------:R-:W-:Y:S01]  /*2f70*/  IMAD.IADD R3, R52, 0x1, R207 ;  /* 0x0000000134037824 */ /* 0x000fe200078e02cf */
[----:B------:R-:W-:-:S04]  /*2f80*/  @P0 IADD3 R250, R245, 0x1, RZ ;  /* 0x00000001f5fa0810 */ /* 0x000fc80007ffe0ff */
[----:B------:R2:W-:Y:S02]  /*2f90*/  STL [R1+0x10], R3 ;  /* 0x0000100301007387 */ /* 0x0005e40000100800 */
[----:B--2---:R-:W-:-:S05]  /*2fa0*/  @P0 IADD3 R3, R245, 0x19, RZ ;  /* 0x00000019f5030810 */ /* 0x004fca0007ffe0ff */
[----:B------:R2:W-:Y:S01]  /*2fb0*/  @P0 STL [R1+0xc], R3 ;  /* 0x00000c0301000387 */ /* 0x0005e20000100800 */
[----:B---3--:R-:W-:Y:S01]  /*2fc0*/  @P1 FMUL.FTZ R205, R4, R5 ;  /* 0x0000000504cd1220 */ /* 0x008fe20000410000 */
[----:B------:R-:W-:Y:S02]  /*2fd0*/  R2P PR, R0, 0x6 ;  /* 0x0000000600007804 */ /* 0x000fe40000000000 */
[----:B------:R-:W-:Y:S02]  /*2fe0*/  IADD3 R0, R201, 0x2000, RZ ;  /* 0x00002000c9007810 */ /* 0x000fe40007ffe0ff */
[C---:B------:R-:W-:Y:S02]  /*2ff0*/  @P0 IADD3 R5, R245.reuse, 0x18, RZ ;  /* 0x00000018f5050810 */ /* 0x040fe40007ffe0ff */
[----:B------:R-:W-:Y:S02]  /*3000*/  SEL R0, R0, R201, !P3 ;  /* 0x000000c900007207 */ /* 0x000fe40005800000 */
[----:B------:R-:W-:Y:S01]  /*3010*/  @P0 IADD3 R4, R245, 0x11, RZ ;  /* 0x00000011f5040810 */ /* 0x000fe20007ffe0ff */
[----:B------:R-:W-:Y:S01]  /*3020*/  @P0 STL [R1+0x8], R5 ;  /* 0x0000080501000387 */ /* 0x000fe20000100800 */
[----:B------:R-:W-:Y:S01]  /*3030*/  SEL R200, R200, 0xffffffe0, !P1 ;  /* 0xffffffe0c8c87807 */ /* 0x000fe20004800000 */
[----:B------:R-:W-:Y:S01]  /*3040*/  IMAD.SHL.U32 R2, R0, 0x2, RZ ;  /* 0x0000000200027824 */ /* 0x000fe200078e00ff */
[----:B------:R-:W-:Y:S01]  /*3050*/  SEL R191, R191, 0xffffffc0, !P2 ;  /* 0xffffffc0bfbf7807 */ /* 0x000fe20005000000 */
[----:B------:R-:W-:Y:S01]  /*3060*/  IMAD.MOV.U32 R0, RZ, RZ, c[0x0][0x22c] ;  /* 0x00008b00ff007624 */ /* 0x000fe200078e00ff */
[----:B------:R-:W-:Y:S01]  /*3070*/  @P0 STL [R1+0x4], R4 ;  /* 0x0000040401000387 */ /* 0x000fe20000100800 */
[----:B------:R-:W-:-:S02]  /*3080*/  IMAD.IADD R195, R193, 0x1, R200 ;  /* 0x00000001c1c37824 */ /* 0x000fc400078e02c8 */
[----:B------:R-:W-:Y:S02]  /*3090*/  IMAD R0, R0, c[0x0][0x1c0], RZ ;  /* 0x0000700000007a24 */ /* 0x000fe400078e02ff */
[--C-:B------:R-:W-:Y:S01]  /*30a0*/  IMAD.IADD R194, R200, 0x1, R192.reuse ;  /* 0x00000001c8c27824 */ /* 0x100fe200078e02c0 */
[----:B------:R-:W-:Y:S01]  /*30b0*/  IADD3 R199, R191, R195, RZ ;  /* 0x000000c3bfc77210 */ /* 0x000fe20007ffe0ff */
[C---:B------:R-:W-:Y:S01]  /*30c0*/  IMAD.SHL.U32 R216, R0.reuse, 0x8, RZ ;  /* 0x0000000800d87824 */ /* 0x040fe200078e00ff */
[----:B--2---:R-:W-:Y:S01]  /*30d0*/  @P0 IADD3 R3, R245, 0x10, RZ ;  /* 0x00000010f5030810 */ /* 0x004fe20007ffe0ff */
[----:B------:R-:W-:Y:S01]  /*30e0*/  IMAD.IADD R198, R193, 0x1, R191 ;  /* 0x00000001c1c67824 */ /* 0x000fe200078e02bf */
[C---:B------:R-:W-:Y:S01]  /*30f0*/  IADD3 R196, R191.reuse, R194, RZ ;  /* 0x000000c2bfc47210 */ /* 0x040fe20007ffe0ff */
[----:B------:R-:W-:Y:S02]  /*3100*/  IMAD.IADD R197, R191, 0x1, R192 ;  /* 0x00000001bfc57824 */ /* 0x000fe400078e02c0 */
[----:B------:R2:W-:Y:S02]  /*3110*/  @P0 STL [R1], R3 ;  /* 0x0000000301000387 */ /* 0x0005e40000100800 */
[----:B--2---:R-:W-:-:S05]  /*3120*/  IMAD.SHL.U32 R3, R0, 0x10, RZ ;  /* 0x0000001000037824 */ /* 0x004fca00078e00ff */
[C---:B------:R-:W-:Y:S02]  /*3130*/  IADD3 R4, R3.reuse, 0x40, RZ ;  /* 0x0000004003047810 */ /* 0x040fe40007ffe0ff */
[C---:B------:R-:W-:Y:S02]  /*3140*/  IADD3 R5, R3.reuse, 0x20, RZ ;  /* 0x0000002003057810 */ /* 0x040fe40007ffe0ff */
        /* <DEDUP_REMOVED lines=16> */
.L_x_1020:
[----:B------:R-:W2:Y:S01]  /*3250*/  LDL R177, [R1+0x10] ;  /* 0x0000100001b17983 */ /* 0x000ea20000100800 */
[C---:B------:R-:W-:Y:S02]  /*3260*/  IADD3 R0, R186.reuse, R200, RZ ;  /* 0x000000c8ba007210 */ /* 0x040fe40007ffe0ff */
[-C--:B------:R-:W-:Y:S01]  /*3270*/  IADD3 R3, R186, R191.reuse, RZ ;  /* 0x000000bfba037210 */ /* 0x080fe20007ffe0ff */
[----:B------:R-:W0:Y:S01]  /*3280*/  LDGDEPBAR ;  /* 0x00000000000079af */ /* 0x000e220000000000 */
[----:B------:R-:W-:Y:S02]  /*3290*/  IADD3 R176, R0, R191, RZ ;  /* 0x000000bf00b07210 */ /* 0x000fe40007ffe0ff */
[C---:B------:R-:W-:Y:S01]  /*32a0*/  ISETP.GE.AND P6, PT, R210.reuse, 0x1, PT ;  /* 0x00000001d200780c */ /* 0x040fe20003fc6270 */
        /* <DEDUP_REMOVED lines=13> */
[----:B------:R-:W-:Y:S01]  /*3380*/  LDSM.16.M88.4 R108, [R190+0xc000] ;  /* 0x00c00000be6c783b */ /* 0x000fe20000000200 */
[----:B------:R-:W-:Y:S07]  /*3390*/  HMMA.16816.F32.BF16 R16, R16, R54, RZ ;  /* 0x000000361010723c */ /* 0x000fee00000418ff */
[----:B------:R-:W3:Y:S01]  /*33a0*/  LDSM.16.M88.4 R52, [R189+0xc800] ;  /* 0x00c80000bd34783b */ /* 0x000ee20000000200 */
[C---:B----4-:R-:W-:Y:S08]  /*33b0*/  HMMA.16816.F32.BF16 R4, R56.reuse, R60, R4 ;  /* 0x0000003c3804723c */ /* 0x050ff00000041804 */
[C---:B------:R-:W-:Y:S01]  /*33c0*/  HMMA.16816.F32.BF16 R8, R56.reuse, R62, R8 ;  /* 0x0000003e3808723c */ /* 0x040fe20000041808 */
[----:B------:R-:W4:Y:S07]  /*33d0*/  LDSM.16.M88.4 R60, [R176] ;  /* 0x00000000b03c783b */ /* 0x000f2e0000000200 */
[C---:B------:R-:W-:Y:S08]  /*33e0*/  HMMA.16816.F32.BF16 R12, R56.reuse, R64, R12 ;  /* 0x00000040380c723c */ /* 0x040ff0000004180c */
[----:B------:R-:W-:Y:S01]  /*33f0*/  HMMA.16816.F32.BF16 R16, R56, R66, R16 ;  /* 0x000000423810723c */ /* 0x000fe20000041810 */
[----:B------:R-:W4:Y:S07]  /*3400*/  LDSM.16.M88.4 R56, [R190+0xc800] ;  /* 0x00c80000be38783b */ /* 0x000f2e0000000200 */
[C---:B-1----:R-:W-:Y:S01]  /*3410*/  HMMA.16816.F32.BF16 R4, R100.reuse, R104, R4 ;  /* 0x000000686404723c */ /* 0x042fe20000041804 */
[----:B------:R-:W-:Y:S07]  /*3420*/  LDSM.16.M88.4 R64, [R186+0x2000] ;  /* 0x00200000ba40783b */ /* 0x000fee0000000200 */
[C---:B------:R-:W-:Y:S01]  /*3430*/  HMMA.16816.F32.BF16 R8, R100.reuse, R106, R8 ;  /* 0x0000006a6408723c */ /* 0x040fe20000041808 */
[----:B------:R-:W1:Y:S07]  /*3440*/  LDSM.16.M88.4 R104, [R187+0xe000] ;  /* 0x00e00000bb68783b */ /* 0x000e6e0000000200 */
[C---:B---3--:R-:W-:Y:S08]  /*3450*/  HMMA.16816.F32.BF16 R12, R100.reuse, R52, R12 ;  /* 0x00000034640c723c */ /* 0x048ff0000004180c */
[----:B------:R-:W-:Y:S01]  /*3460*/  HMMA.16816.F32.BF16 R16, R100, R54, R16 ;  /* 0x000000366410723c */ /* 0x000fe20000041810 */
[----:B------:R-:W3:Y:S07]  /*3470*/  LDSM.16.M88.4 R52, [R187+0xe800] ;  /* 0x00e80000bb34783b */ /* 0x000eee0000000200 */
[C---:B----4-:R-:W-:Y:S01]  /*3480*/  HMMA.16816.F32.BF16 R4, R60.reuse, R108, R4 ;  /* 0x0000006c3c04723c */ /* 0x050fe20000041804 */
[----:B------:R-:W-:Y:S07]  /*3490*/  LDSM.16.M88.4 R100, [R0+0x2000] ;  /* 0x002000000064783b */ /* 0x000fee0000000200 */
[C---:B------:R-:W-:Y:S01]  /*34a0*/  HMMA.16816.F32.BF16 R8, R60.reuse, R110, R8 ;  /* 0x0000006e3c08723c */ /* 0x040fe20000041808 */
[----:B------:R-:W4:Y:S07]  /*34b0*/  LDSM.16.M88.4 R108, [R188+0xe000] ;  /* 0x00e00000bc6c783b */ /* 0x000f2e0000000200 */
[C---:B------:R-:W-:Y:S08]  /*34c0*/  HMMA.16816.F32.BF16 R12, R60.reuse, R56, R12 ;  /* 0x000000383c0c723c */ /* 0x040ff0000004180c */
[----:B------:R-:W-:Y:S01]  /*34d0*/  HMMA.16816.F32.BF16 R16, R60, R58, R16 ;  /* 0x0000003a3c10723c */ /* 0x000fe20000041810 */
[----:B------:R-:W4:Y:S07]  /*34e0*/  LDSM.16.M88.4 R56, [R188+0xe800] ;  /* 0x00e80000bc38783b */ /* 0x000f2e0000000200 */
[C---:B-1----:R-:W-:Y:S01]  /*34f0*/  HMMA.16816.F32.BF16 R4, R64.reuse, R104, R4 ;  /* 0x000000684004723c */ /* 0x042fe20000041804 */
[----:B------:R-:W-:Y:S07]  /*3500*/  LDSM.16.M88.4 R60, [R189+0xe000] ;  /* 0x00e00000bd3c783b */ /* 0x000fee0000000200 */
[C---:B------:R-:W-:Y:S08]  /*3510*/  HMMA.16816.F32.BF16 R8, R64.reuse, R106, R8 ;  /* 0x0000006a4008723c */ /* 0x040ff00000041808 */
[C---:B---3--:R-:W-:Y:S08]  /*3520*/  HMMA.16816.F32.BF16 R12, R64.reuse, R52, R12 ;  /* 0x00000034400c723c */ /* 0x048ff0000004180c */
[----:B------:R-:W-:Y:S01]  /*3530*/  HMMA.16816.F32.BF16 R16, R64, R54, R16 ;  /* 0x000000364010723c */ /* 0x000fe20000041810 */
[----:B------:R-:W1:Y:S07]  /*3540*/  LDSM.16.M88.4 R52, [R3+0x2000] ;  /* 0x002000000334783b */ /* 0x000e6e0000000200 */
[C---:B----4-:R-:W-:Y:S08]  /*3550*/  HMMA.16816.F32.BF16 R4, R100.reuse, R108, R4 ;  /* 0x0000006c6404723c */ /* 0x050ff00000041804 */
[C---:B------:R-:W-:Y:S08]  /*3560*/  HMMA.16816.F32.BF16 R8, R100.reuse, R110, R8 ;  /* 0x0000006e6408723c */ /* 0x040ff00000041808 */
[C---:B------:R-:W-:Y:S08]  /*3570*/  HMMA.16816.F32.BF16 R12, R100.reuse, R56, R12 ;  /* 0x00000038640c723c */ /* 0x040ff0000004180c */
[----:B------:R-:W-:Y:S01]  /*3580*/  HMMA.16816.F32.BF16 R16, R100, R58, R16 ;  /* 0x0000003a6410723c */ /* 0x000fe20000041810 */
[----:B------:R-:W-:Y:S08]  /*3590*/  LDSM.16.M88.4 R56, [R176+0x2000] ;  /* 0x00200000b038783b */ /* 0x000ff00000000200 */
[----:B------:R-:W-:Y:S01]  /*35a0*/  LDSM.16.M88.4 R100, [R190+0xe000] ;  /* 0x00e00000be64783b */ /* 0x000fe20000000200 */
[C---:B-1----:R-:W-:Y:S05]  /*35b0*/  HMMA.16816.F32.BF16 R4, R52.reuse, R60, R4 ;  /* 0x0000003c3404723c */ /* 0x042fea0000041804 */
[----:B--2---:R-:W-:Y:S03]  /*35c0*/  LEA R0, R210, R177, 0x6 ;  /* 0x000000b1d2007211 */ /* 0x004fe600078e30ff */
[C---:B------:R-:W-:Y:S04]  /*35d0*/  HMMA.16816.F32.BF16 R8, R52.reuse, R62, R8 ;  /* 0x0000003e3408723c */ /* 0x040fe80000041808 */
[----:B------:R-:W-:Y:S02]  /*35e0*/  IABS R64, R0 ;  /* 0x0000000000407213 */ /* 0x000fe40000000000 */
[C---:B------:R-:W-:Y:S02]  /*35f0*/  IADD3 R60, R0.reuse, -0x18, RZ ;  /* 0xffffffe8003c7810 */ /* 0x040fe40007ffe0ff */
[----:B------:R1:W-:Y:S01]  /*3600*/  I2F R108, R64 ;  /* 0x00000040006c7306 */ /* 0x0003e20000201400 */
[C---:B------:R-:W-:Y:S03]  /*3610*/  IADD3 R3, R0.reuse, -0x1, RZ ;  /* 0xffffffff00037810 */ /* 0x040fe60007ffe0ff */
[C---:B------:R-:W-:Y:S02]  /*3620*/  IADD3 R105, R0.reuse, 0x7, RZ ;  /* 0x0000000700697810 */ /* 0x040fe40007ffe0ff */
[----:B------:R-:W-:Y:S02]  /*3630*/  ISETP.GE.AND P2, PT, R3, RZ, PT ;  /* 0x000000ff0300720c */ /* 0x000fe40003f46270 */
[C---:B------:R-:W-:Y:S02]  /*3640*/  IADD3 R106, R0.reuse, 0x8, RZ ;  /* 0x00000008006a7810 */ /* 0x040fe40007ffe0ff */
[----:B------:R-:W-:Y:S02]  /*3650*/  IADD3 R104, R0, -0x8, RZ ;  /* 0xfffffff800687810 */ /* 0x000fe40007ffe0ff */
[----:B------:R-:W-:Y:S02]  /*3660*/  ISETP.GE.AND P1, PT, R106, RZ, PT ;  /* 0x000000ff6a00720c */ /* 0x000fe40003f26270 */
[C---:B------:R-:W-:Y:S02]  /*3670*/  IADD3 R62, R0.reuse, -0x10, RZ ;  /* 0xfffffff0003e7810 */ /* 0x040fe40007ffe0ff */
[C---:B------:R-:W-:Y:S03]  /*3680*/  IADD3 R61, R0.reuse, -0x11, RZ ;  /* 0xffffffef003d7810 */ /* 0x040fe60007ffe0ff */
[C---:B------:R-:W-:Y:S02]  /*3690*/  @!P2 IADD3 R3, -R0.reuse, 0x1, RZ ;  /* 0x000000010003a810 */ /* 0x040fe40007ffe1ff */
[----:B------:R-:W-:Y:S02]  /*36a0*/  ISETP.GE.AND P2, PT, R105, RZ, PT ;  /* 0x000000ff6900720c */ /* 0x000fe40003f46270 */
[----:B------:R2:W-:Y:S01]  /*36b0*/  I2F R107, R3 ;  /* 0x00000003006b7306 */ /* 0x0005e20000201400 */
[----:B-1----:R-:W1:Y:S01]  /*36c0*/  LDSM.16.M88.4 R64, [R189+0xe800] ;  /* 0x00e80000bd40783b */ /* 0x002e620000000200 */
[----:B------:R-:W-:Y:S02]  /*36d0*/  @!P1 IADD3 R106, -R0, -0x8, RZ ;  /* 0xfffffff8006a9810 */ /* 0x000fe40007ffe1ff */
[----:B------:R-:W-:Y:S02]  /*36e0*/  ISETP.GE.AND P1, PT, R104, RZ, PT ;  /* 0x000000ff6800720c */ /* 0x000fe40003f26270 */
[----:B------:R-:W-:Y:S04]  /*36f0*/  ISETP.GE.AND P3, PT, R61, RZ, PT ;  /* 0x000000ff3d00720c */ /* 0x000fe80003f66270 */
[----:B------:R-:W-:Y:S01]  /*3700*/  I2F R106, R106 ;  /* 0x0000006a006a7306 */ /* 0x000fe20000201400 */
[C---:B------:R-:W-:Y:S06]  /*3710*/  @!P2 IADD3 R105, -R0.reuse, -0x7, RZ ;  /* 0xfffffff90069a810 */ /* 0x040fec0007ffe1ff */
[----:B------:R-:W-:Y:S02]  /*3720*/  @!P1 IADD3 R104, -R0, 0x8, RZ ;  /* 0x0000000800689810 */ /* 0x000fe40007ffe1ff */
[----:B------:R-:W-:Y:S01]  /*3730*/  ISETP.GE.AND P1, PT, R62, RZ, PT ;  /* 0x000000ff3e00720c */ /* 0x000fe20003f26270 */
[----:B------:R-:W-:Y:S01]  /*3740*/  I2F R105, R105 ;  /* 0x0000006900697306 */ /* 0x000fe20000201400 */
[----:B------:R-:W-:Y:S02]  /*3750*/  @!P3 IADD3 R61, -R0, 0x11, RZ ;  /* 0x00000011003db810 */ /* 0x000fe40007ffe1ff */
[-C--:B------:R-:W-:Y:S02]  /*3760*/  @P0 ISETP.GE.AND P3, PT, R250, R207.reuse, PT ;  /* 0x000000cffa00020c */ /* 0x080fe40003f66270 */
[C---:B--2---:R-:W-:Y:S04]  /*3770*/  IADD3 R3, R0.reuse, -0x9, RZ ;  /* 0xfffffff700037810 */ /* 0x044fe80007ffe0ff */
[----:B------:R-:W-:Y:S01]  /*3780*/  ISETP.GE.AND P2, PT, R3, RZ, PT ;  /* 0x000000ff0300720c */ /* 0x000fe20003f46270 */
[----:B------:R-:W-:Y:S02]  /*3790*/  I2F R61, R61 ;  /* 0x0000003d003d7306 */ /* 0x000fe40000201400 */
[C---:B------:R-:W-:Y:S08]  /*37a0*/  @!P1 IADD3 R62, -R0.reuse, 0x10, RZ ;  /* 0x00000010003e9810 */ /* 0x040ff00007ffe1ff */
[----:B------:R-:W-:Y:S01]  /*37b0*/  I2F R104, R104 ;  /* 0x0000006800687306 */ /* 0x000fe20000201400 */
[C---:B-1----:R-:W-:Y:S03]  /*37c0*/  HMMA.16816.F32.BF16 R12, R52.reuse, R64, R12 ;  /* 0x00000040340c723c */ /* 0x042fe6000004180c */
[----:B------:R-:W-:Y:S02]  /*37d0*/  @!P2 IADD3 R3, -R0, 0x9, RZ ;  /* 0x000000090003a810 */ /* 0x000fe40007ffe1ff */
[----:B------:R-:W-:Y:S03]  /*37e0*/  ISETP.GE.AND P2, PT, R60, RZ, PT ;  /* 0x000000ff3c00720c */ /* 0x000fe60003f46270 */
[----:B------:R-:W-:Y:S01]  /*37f0*/  HMMA.16816.F32.BF16 R16, R52, R66, R16 ;  /* 0x000000423410723c */ /* 0x000fe20000041810 */
[----:B------:R1:W-:Y:S01]  /*3800*/  I2F R63, R3 ;  /* 0x00000003003f7306 */ /* 0x0003e20000201400 */
[----:B------:R-:W2:Y:S04]  /*3810*/  LDL R66, [R1+0x4] ;  /* 0x0000040001427983 */ /* 0x000ea80000100800 */
[----:B------:R-:W3:Y:S02]  /*3820*/  LDSM.16.M88.4 R52, [R190+0xe800] ;  /* 0x00e80000be34783b */ /* 0x000ee40000000200 */
[C---:B------:R-:W-:Y:S03]  /*3830*/  HMMA.16816.F32.BF16 R4, R56.reuse, R100, R4 ;  /* 0x000000643804723c */ /* 0x040fe60000041804 */
[----:B------:R-:W-:Y:S02]  /*3840*/  I2F R62, R62 ;  /* 0x0000003e003e7306 */ /* 0x000fe40000201400 */
[C---:B------:R-:W-:Y:S02]  /*3850*/  @!P2 IADD3 R60, -R0.reuse, 0x18, RZ ;  /* 0x00000018003ca810 */ /* 0x040fe40007ffe1ff */
[----:B------:R-:W-:Y:S01]  /*3860*/  @P0 ISETP.GE.AND P2, PT, R245, R207, PT ;  /* 0x000000cff500020c */ /* 0x000fe20003f46270 */
[C---:B------:R-:W-:Y:S01]  /*3870*/  HMMA.16816.F32.BF16 R8, R56.reuse, R102, R8 ;  /* 0x000000663808723c */ /* 0x040fe20000041808 */
[----:B------:R-:W4:Y:S04]  /*3880*/  LDL R102, [R1] ;  /* 0x0000000001667983 */ /* 0x000f280000100800 */
[----:B------:R-:W-:Y:S01]  /*3890*/  I2F R64, R60 ;  /* 0x0000003c00407306 */ /* 0x000fe20000201400 */
[----:B-1----:R-:W-:Y:S04]  /*38a0*/  IADD3 R3, R0, -0x19, RZ ;  /* 0xffffffe700037810 */ /* 0x002fe80007ffe0ff */
[----:B------:R-:W-:Y:S06]  /*38b0*/  ISETP.GE.AND P1, PT, R3, RZ, PT ;  /* 0x000000ff0300720c */ /* 0x000fec0003f26270 */
[----:B------:R-:W-:Y:S02]  /*38c0*/  FMUL.FTZ R7, R7, c[0x0][0x2ec] ;  /* 0x0000bb0007077a20 */ /* 0x000fe40000410000 */
[----:B------:R-:W-:Y:S02]  /*38d0*/  FMUL.FTZ R6, R6, c[0x0][0x2ec] ;  /* 0x0000bb0006067a20 */ /* 0x000fe40000410000 */
[----:B------:R1:W-:Y:S01]  /*38e0*/  MUFU.TANH R219, R7 ;  /* 0x0000000700db7308 */ /* 0x0003e20000002400 */
[----:B------:R-:W-:Y:S02]  /*38f0*/  FMUL.FTZ R4, R4, c[0x0][0x2ec] ;  /* 0x0000bb0004047a20 */ /* 0x000fe40000410000 */
[----:B------:R-:W-:Y:S02]  /*3900*/  FMUL.FTZ R5, R5, c[0x0][0x2ec] ;  /* 0x0000bb0005057a20 */ /* 0x000fe40000410000 */
[----:B------:R-:W-:Y:S01]  /*3910*/  FMUL.FTZ R8, R8, c[0x0][0x2ec] ;  /* 0x0000bb0008087a20 */ /* 0x000fe20000410000 */
[----:B------:R-:W-:Y:S01]  /*3920*/  @!P1 IADD3 R3, -R0, 0x19, RZ ;  /* 0x0000001900039810 */ /* 0x000fe20007ffe1ff */
[----:B------:R-:W-:Y:S01]  /*3930*/  FMUL.FTZ R9, R9, c[0x0][0x2ec] ;  /* 0x0000bb0009097a20 */ /* 0x000fe20000410000 */
[----:B-----5:R-:W-:Y:S01]  /*3940*/  FSETP.NEU.FTZ.AND P1, PT, R221, -INF , PT ;  /* 0xff800000dd00780b */ /* 0x020fe20003f3d000 */
[----:B------:R-:W-:Y:S01]  /*3950*/  FMUL.FTZ R10, R10, c[0x0][0x2ec] ;  /* 0x0000bb000a0a7a20 */ /* 0x000fe20000410000 */
[----:B------:R1:W-:Y:S01]  /*3960*/  MUFU.TANH R177, R8 ;  /* 0x0000000800b17308 */ /* 0x0003e20000002400 */
[C---:B---3--:R-:W-:Y:S03]  /*3970*/  HMMA.16816.F32.BF16 R12, R56.reuse, R52, R12 ;  /* 0x00000034380c723c */ /* 0x048fe6000004180c */
[----:B------:R-:W-:Y:S05]  /*3980*/  FMUL.FTZ R11, R11, c[0x0][0x2ec] ;  /* 0x0000bb000b0b7a20 */ /* 0x000fea0000410000 */
[----:B------:R-:W-:Y:S01]  /*3990*/  HMMA.16816.F32.BF16 R16, R56, R54, R16 ;  /* 0x000000363810723c */ /* 0x000fe20000041810 */
[----:B------:R-:W3:Y:S01]  /*39a0*/  MUFU.TANH R111, R5 ;  /* 0x00000005006f7308 */ /* 0x000ee20000002400 */
[----:B-1----:R-:W4:Y:S09]  /*39b0*/  LDL R7, [R1+0xc] ;  /* 0x00000c0001077983 */ /* 0x002f320000100800 */
[----:B------:R1:W-:Y:S01]  /*39c0*/  I2F R60, R3 ;  /* 0x00000003003c7306 */ /* 0x0003e20000201400 */
[----:B------:R-:W4:Y:S04]  /*39d0*/  LDL R8, [R1+0x8] ;  /* 0x0000080001087983 */ /* 0x000f280000100800 */
[----:B------:R-:W-:Y:S02]  /*39e0*/  FMUL.FTZ R12, R12, c[0x0][0x2ec] ;  /* 0x0000bb000c0c7a20 */ /* 0x000fe40000410000 */
[----:B------:R-:W-:Y:S02]  /*39f0*/  FMUL.FTZ R13, R13, c[0x0][0x2ec] ;  /* 0x0000bb000d0d7a20 */ /* 0x000fe40000410000 */
[----:B------:R-:W-:Y:S01]  /*3a00*/  FMUL.FTZ R14, R14, c[0x0][0x2ec] ;  /* 0x0000bb000e0e7a20 */ /* 0x000fe20000410000 */
[----:B------:R-:W-:Y:S01]  /*3a10*/  MUFU.TANH R110, R9 ;  /* 0x00000009006e7308 */ /* 0x000fe20000002400 */
[----:B------:R-:W-:Y:S02]  /*3a20*/  FMUL.FTZ R15, R15, c[0x0][0x2ec] ;  /* 0x0000bb000f0f7a20 */ /* 0x000fe40000410000 */
[----:B------:R-:W-:Y:S02]  /*3a30*/  FMUL.FTZ R16, R16, c[0x0][0x2ec] ;  /* 0x0000bb0010107a20 */ /* 0x000fe40000410000 */
[----:B------:R-:W-:Y:S02]  /*3a40*/  FMUL.FTZ R17, R17, c[0x0][0x2ec] ;  /* 0x0000bb0011117a20 */ /* 0x000fe40000410000 */
[----:B------:R-:W-:Y:S02]  /*3a50*/  FMUL.FTZ R18, R18, c[0x0][0x2ec] ;  /* 0x0000bb0012127a20 */ /* 0x000fe40000410000 */
[----:B------:R-:W-:Y:S01]  /*3a60*/  FMUL.FTZ R19, R19, c[0x0][0x2ec] ;  /* 0x0000bb0013137a20 */ /* 0x000fe20000410000 */
[----:B------:R-:W1:Y:S01]  /*3a70*/  MUFU.TANH R176, R4 ;  /* 0x0000000400b07308 */ /* 0x000e620000002400 */
[-C--:B---3--:R-:W-:Y:S02]  /*3a80*/  FFMA.FTZ R0, R107, -R205.reuse, R111 ;  /* 0x800000cd6b007223 */ /* 0x088fe4000001006f */
[----:B-1----:R-:W-:Y:S03]  /*3a90*/  FMUL.FTZ R3, R221, 1.4426950216293334961 ;  /* 0x3fb8aa3bdd037820 */ /* 0x002fe60000410000 */
[----:B------:R-:W-:Y:S02]  /*3aa0*/  @P0 FSEL R0, R0, -INF , !P3 ;  /* 0xff80000000000808 */ /* 0x000fe40005800000 */
[----:B------:R-:W-:Y:S02]  /*3ab0*/  FSEL R3, R3, RZ, P1 ;  /* 0x000000ff03037208 */ /* 0x000fe40000800000 */
[----:B------:R-:W-:Y:S01]  /*3ac0*/  MUFU.TANH R218, R10 ;  /* 0x0000000a00da7308 */ /* 0x000fe20000002400 */
[----:B------:R-:W-:Y:S09]  /*3ad0*/  FSETP.NEU.FTZ.AND P1, PT, R224, -INF , PT ;  /* 0xff800000e000780b */ /* 0x000ff20003f3d000 */
[----:B------:R-:W1:Y:S01]  /*3ae0*/  MUFU.TANH R220, R6 ;  /* 0x0000000600dc7308 */ /* 0x000e620000002400 */
[-C--:B------:R-:W-:Y:S05]  /*3af0*/  FFMA.FTZ R4, R108, -R205.reuse, R176 ;  /* 0x800000cd6c047223 */ /* 0x080fea00000100b0 */
[----:B------:R-:W-:Y:S04]  /*3b00*/  @P0 FSEL R4, R4, -INF , !P2 ;  /* 0xff80000004040808 */ /* 0x000fe80005000000 */
[----:B------:R-:W3:Y:S01]  /*3b10*/  MUFU.TANH R217, R11 ;  /* 0x0000000b00d97308 */ /* 0x000ee20000002400 */
[--C-:B------:R-:W-:Y:S09]  /*3b20*/  FFMA.FTZ R4, R4, c[0x0][0x23c], -R3.reuse ;  /* 0x00008f0004047a23 */ /* 0x100ff20000010803 */
[----:B------:R3:W-:Y:S01]  /*3b30*/  MUFU.EX2 R59, R4 ;  /* 0x00000004003b7308 */ /* 0x0007e20000000800 */
[----:B-1----:R-:W-:Y:S02]  /*3b40*/  FFMA.FTZ R5, R106, -R205, R220 ;  /* 0x800000cd6a057223 */ /* 0x002fe400000100dc */
[----:B------:R-:W-:Y:S03]  /*3b50*/  FFMA.FTZ R6, R0, c[0x0][0x23c], -R3 ;  /* 0x00008f0000067a23 */ /* 0x000fe60000010803 */
[----:B------:R-:W-:Y:S04]  /*3b60*/  @P0 FSEL R5, R5, -INF , !P2 ;  /* 0xff80000005050808 */ /* 0x000fe80005000000 */
[----:B------:R-:W1:Y:S01]  /*3b70*/  MUFU.TANH R109, R12 ;  /* 0x0000000c006d7308 */ /* 0x000e620000002400 */
[----:B------:R-:W-:Y:S09]  /*3b80*/  @P0 ISETP.GE.AND P2, PT, R252, R207, PT ;  /* 0x000000cffc00020c */ /* 0x000ff20003f46270 */
[----:B------:R-:W1:Y:S01]  /*3b90*/  MUFU.TANH R103, R13 ;  /* 0x0000000d00677308 */ /* 0x000e620000002400 */
[----:B---3--:R-:W-:Y:S05]  /*3ba0*/  FMUL.FTZ R4, R224, 1.4426950216293334961 ;  /* 0x3fb8aa3be0047820 */ /* 0x008fea0000410000 */
[----:B------:R-:W-:Y:S01]  /*3bb0*/  FSEL R0, R4, RZ, P1 ;  /* 0x000000ff04007208 */ /* 0x000fe20000800000 */
[----:B------:R-:W-:Y:S01]  /*3bc0*/  FFMA.FTZ R4, R105, -R205, R219 ;  /* 0x800000cd69047223 */ /* 0x000fe200000100db */
[----:B------:R-:W-:Y:S02]  /*3bd0*/  @P0 ISETP.GE.AND P1, PT, R251, R207, PT ;  /* 0x000000cffb00020c */ /* 0x000fe40003f26270 */
[----:B------:R-:W-:Y:S01]  /*3be0*/  MUFU.TANH R182, R14 ;  /* 0x0000000e00b67308 */ /* 0x000fe20000002400 */
[--C-:B------:R-:W-:Y:S01]  /*3bf0*/  FFMA.FTZ R5, R5, c[0x0][0x23c], -R0.reuse ;  /* 0x00008f0005057a23 */ /* 0x100fe20000010800 */
[----:B------:R-:W-:Y:S05]  /*3c00*/  @P0 FSEL R4, R4, -INF , !P3 ;  /* 0xff80000004040808 */ /* 0x000fea0005800000 */
[----:B------:R-:W-:Y:S03]  /*3c10*/  FFMA.FTZ R4, R4, c[0x0][0x23c], -R0 ;  /* 0x00008f0004047a23 */ /* 0x000fe60000010800 */
[----:B------:R3:W-:Y:S10]  /*3c20*/  MUFU.EX2 R183, R5 ;  /* 0x0000000500b77308 */ /* 0x0007f40000000800 */
[----:B------:R1:W-:Y:S10]  /*3c30*/  MUFU.EX2 R180, R4 ;  /* 0x0000000400b47308 */ /* 0x0003f40000000800 */
[----:B------:R-:W2:Y:S01]  /*3c40*/  MUFU.TANH R181, R15 ;  /* 0x0000000f00b57308 */ /* 0x000ea20000002400 */
[-C--:B---3--:R-:W-:Y:S05]  /*3c50*/  FFMA.FTZ R5, R104, -R205.reuse, R177 ;  /* 0x800000cd68057223 */ /* 0x088fea00000100b1 */
[----:B------:R-:W-:Y:S04]  /*3c60*/  @P0 FSEL R5, R5, -INF , !P1 ;  /* 0xff80000005050808 */ /* 0x000fe80004800000 */
[----:B------:R-:W-:Y:S01]  /*3c70*/  MUFU.TANH R101, R16 ;  /* 0x0000001000657308 */ /* 0x000fe20000002400 */
[--C-:B------:R-:W-:Y:S02]  /*3c80*/  FFMA.FTZ R5, R5, c[0x0][0x23c], -R3.reuse ;  /* 0x00008f0005057a23 */ /* 0x100fe40000010803 */
[-C--:B-1----:R-:W-:Y:S07]  /*3c90*/  FFMA.FTZ R4, R63, -R205.reuse, R110 ;  /* 0x800000cd3f047223 */ /* 0x082fee000001006e */
[----:B------:R1:W-:Y:S01]  /*3ca0*/  MUFU.EX2 R67, R5 ;  /* 0x0000000500437308 */ /* 0x0003e20000000800 */
[----:B------:R-:W-:Y:S05]  /*3cb0*/  @P0 FSEL R4, R4, -INF , !P2 ;  /* 0xff80000004040808 */ /* 0x000fea0005000000 */
[----:B------:R-:W-:Y:S04]  /*3cc0*/  FFMA.FTZ R4, R4, c[0x0][0x23c], -R3 ;  /* 0x00008f0004047a23 */ /* 0x000fe80000010803 */
[----:B------:R3:W-:Y:S10]  /*3cd0*/  MUFU.EX2 R65, R4 ;  /* 0x0000000400417308 */ /* 0x0007f40000000800 */
[----:B------:R-:W2:Y:S01]  /*3ce0*/  MUFU.TANH R100, R17 ;  /* 0x0000001100647308 */ /* 0x000ea20000002400 */
[-C--:B-1----:R-:W-:Y:S05]  /*3cf0*/  FFMA.FTZ R5, R108, -R205.reuse, R218 ;  /* 0x800000cd6c057223 */ /* 0x082fea00000100da */
[----:B------:R-:W-:Y:S04]  /*3d00*/  @P0 FSEL R5, R5, -INF , !P1 ;  /* 0xff80000005050808 */ /* 0x000fe80004800000 */
[----:B------:R-:W-:Y:S01]  /*3d10*/  MUFU.EX2 R58, R6 ;  /* 0x00000006003a7308 */ /* 0x000fe20000000800 */
[--C-:B------:R-:W-:Y:S02]  /*3d20*/  FFMA.FTZ R5, R5, c[0x0][0x23c], -R0.reuse ;  /* 0x00008f0005057a23 */ /* 0x100fe40000010800 */
[-C--:B---3--:R-:W-:Y:S07]  /*3d30*/  FFMA.FTZ R4, R107, -R205.reuse, R217 ;  /* 0x800000cd6b047223 */ /* 0x088fee00000100d9 */
[----:B------:R1:W-:Y:S01]  /*3d40*/  MUFU.EX2 R106, R5 ;  /* 0x00000005006a7308 */ /* 0x0003e20000000800 */
[----:B------:R-:W-:Y:S05]  /*3d50*/  @P0 FSEL R4, R4, -INF , !P2 ;  /* 0xff80000004040808 */ /* 0x000fea0005000000 */
[--C-:B------:R-:W-:Y:S04]  /*3d60*/  FFMA.FTZ R4, R4, c[0x0][0x23c], -R0.reuse ;  /* 0x00008f0004047a23 */ /* 0x100fe80000010800 */
[----:B------:R3:W-:Y:S10]  /*3d70*/  MUFU.EX2 R105, R4 ;  /* 0x0000000400697308 */ /* 0x0007f40000000800 */
[----:B------:R-:W2:Y:S01]  /*3d80*/  MUFU.TANH R179, R18 ;  /* 0x0000001200b37308 */ /* 0x000ea20000002400 */
[-C--:B-1----:R-:W-:Y:S09]  /*3d90*/  FFMA.FTZ R5, R62, -R205.reuse, R109 ;  /* 0x800000cd3e057223 */ /* 0x082ff2000001006d */
[----:B------:R-:W-:Y:S01]  /*3da0*/  MUFU.TANH R178, R19 ;  /* 0x0000001300b27308 */ /* 0x000fe20000002400 */
[----:B---3--:R-:W-:Y:S01]  /*3db0*/  FFMA.FTZ R4, R61, -R205, R103 ;  /* 0x800000cd3d047223 */ /* 0x008fe20000010067 */
[-C--:B--2---:R-:W-:Y:S04]  /*3dc0*/  @P0 ISETP.GE.AND P2, PT, R66, R207.reuse, PT ;  /* 0x000000cf4200020c */ /* 0x084fe80003f46270 */
[----:B------:R-:W-:Y:S05]  /*3dd0*/  @P0 FSEL R4, R4, -INF , !P2 ;  /* 0xff80000004040808 */ /* 0x000fea0005000000 */
[--C-:B------:R-:W-:Y:S04]  /*3de0*/  FFMA.FTZ R4, R4, c[0x0][0x23c], -R3.reuse ;  /* 0x00008f0004047a23 */ /* 0x100fe80000010803 */
[----:B------:R1:W-:Y:S01]  /*3df0*/  MUFU.EX2 R66, R4 ;  /* 0x0000000400427308 */ /* 0x0003e20000000800 */
[----:B----4-:R-:W-:Y:S04]  /*3e00*/  @P0 ISETP.GE.AND P1, PT, R102, R207, PT ;  /* 0x000000cf6600020c */ /* 0x010fe80003f26270 */
[----:B------:R-:W-:Y:S05]  /*3e10*/  @P0 FSEL R5, R5, -INF , !P1 ;  /* 0xff80000005050808 */ /* 0x000fea0004800000 */
[----:B------:R-:W-:Y:S04]  /*3e20*/  FFMA.FTZ R5, R5, c[0x0][0x23c], -R3 ;  /* 0x00008f0005057a23 */ /* 0x000fe80000010803 */
[----:B------:R2:W3:Y:S01]  /*3e30*/  MUFU.EX2 R102, R5 ;  /* 0x0000000500667308 */ /* 0x0004e20000000800 */
[-C--:B-1----:R-:W-:Y:S05]  /*3e40*/  FFMA.FTZ R4, R63, -R205.reuse, R181 ;  /* 0x800000cd3f047223 */ /* 0x082fea00000100b5 */
[----:B------:R-:W-:Y:S05]  /*3e50*/  @P0 FSEL R4, R4, -INF , !P2 ;  /* 0xff80000004040808 */ /* 0x000fea0005000000 */
[----:B------:R-:W-:Y:S02]  /*3e60*/  FFMA.FTZ R6, R4, c[0x0][0x23c], -R0 ;  /* 0x00008f0004067a23 */ /* 0x000fe40000010800 */
[-C--:B------:R-:W-:Y:S02]  /*3e70*/  FFMA.FTZ R4, R60, -R205.reuse, R100 ;  /* 0x800000cd3c047223 */ /* 0x080fe40000010064 */
[----:B--2---:R-:W-:Y:S05]  /*3e80*/  FFMA.FTZ R5, R104, -R205, R182 ;  /* 0x800000cd68057223 */ /* 0x004fea00000100b6 */
[----:B------:R-:W-:Y:S02]  /*3e90*/  @P0 FSEL R5, R5, -INF , !P1 ;  /* 0xff80000005050808 */ /* 0x000fe40004800000 */
[-C--:B------:R-:W-:Y:S03]  /*3ea0*/  @P0 ISETP.GE.AND P2, PT, R7, R207.reuse, PT ;  /* 0x000000cf0700020c */ /* 0x080fe60003f46270 */
[--C-:B------:R-:W-:Y:S01]  /*3eb0*/  FFMA.FTZ R5, R5, c[0x0][0x23c], -R0.reuse ;  /* 0x00008f0005057a23 */ /* 0x100fe20000010800 */
[----:B------:R-:W-:Y:S03]  /*3ec0*/  @P0 FSEL R4, R4, -INF , !P2 ;  /* 0xff80000004040808 */ /* 0x000fe60005000000 */
[----:B------:R1:W-:Y:S01]  /*3ed0*/  MUFU.EX2 R104, R5 ;  /* 0x0000000500687308 */ /* 0x0003e20000000800 */
[----:B------:R-:W-:Y:S01]  /*3ee0*/  @P0 ISETP.GE.AND P1, PT, R8, R207, PT ;  /* 0x000000cf0800020c */ /* 0x000fe20003f26270 */
[-C--:B-1----:R-:W-:Y:S08]  /*3ef0*/  FFMA.FTZ R5, R64, -R205.reuse, R101 ;  /* 0x800000cd40057223 */ /* 0x082ff00000010065 */
[----:B------:R1:W2:Y:S01]  /*3f00*/  MUFU.EX2 R64, R6 ;  /* 0x0000000600407308 */ /* 0x0002a20000000800 */
[----:B------:R-:W-:Y:S05]  /*3f10*/  @P0 FSEL R5, R5, -INF , !P1 ;  /* 0xff80000005050808 */ /* 0x000fea0004800000 */
[--C-:B------:R-:W-:Y:S02]  /*3f20*/  FFMA.FTZ R5, R5, c[0x0][0x23c], -R3.reuse ;  /* 0x00008f0005057a23 */ /* 0x100fe40000010803 */
[----:B------:R-:W-:Y:S02]  /*3f30*/  FFMA.FTZ R3, R4, c[0x0][0x23c], -R3 ;  /* 0x00008f0004037a23 */ /* 0x000fe40000010803 */
[----:B------:R-:W-:Y:S01]  /*3f40*/  FFMA.FTZ R4, R62, -R205, R179 ;  /* 0x800000cd3e047223 */ /* 0x000fe200000100b3 */
[----:B------:R3:W-:Y:S04]  /*3f50*/  MUFU.EX2 R63, R5 ;  /* 0x00000005003f7308 */ /* 0x0007e80000000800 */
[----:B------:R-:W-:Y:S02]  /*3f60*/  @P0 FSEL R4, R4, -INF , !P1 ;  /* 0xff80000004040808 */ /* 0x000fe40004800000 */
[----:B------:R-:W-:Y:S03]  /*3f70*/  IADD3 R56, P1, R244, R232, RZ ;  /* 0x000000e8f4387210 */ /* 0x000fe60007f3e0ff */
[----:B------:R-:W-:Y:S01]  /*3f80*/  FFMA.FTZ R4, R4, c[0x0][0x23c], -R0 ;  /* 0x00008f0004047a23 */ /* 0x000fe20000010800 */
[----:B------:R4:W2:Y:S01]  /*3f90*/  MUFU.EX2 R60, R3 ;  /* 0x00000003003c7308 */ /* 0x0008a20000000800 */
[----:B-1----:R-:W-:Y:S02]  /*3fa0*/  F2FP.BF16.PACK_AB R6, R105, R106 ;  /* 0x0000006a6906723e */ /* 0x002fe400000010ff */
[----:B------:R-:W-:Y:S07]  /*3fb0*/  IADD3.X R57, R243, R231, RZ, P1, !PT ;  /* 0x000000e7f3397210 */ /* 0x000fee0000ffe4ff */
[----:B------:R1:W-:Y:S01]  /*3fc0*/  MUFU.EX2 R62, R4 ;  /* 0x00000004003e7308 */ /* 0x0003e20000000800 */
[----:B---3--:R-:W-:Y:S01]  /*3fd0*/  F2FP.BF16.PACK_AB R5, R66, R102 ;  /* 0x000000664205723e */ /* 0x008fe200000010ff */
[----:B----4-:R-:W-:Y:S05]  /*3fe0*/  FFMA.FTZ R3, R61, -R205, R178 ;  /* 0x800000cd3d037223 */ /* 0x010fea00000100b2 */
[----:B------:R-:W-:Y:S05]  /*3ff0*/  @P0 FSEL R3, R3, -INF , !P2 ;  /* 0xff80000003030808 */ /* 0x000fea0005000000 */
[----:B------:R-:W-:Y:S01]  /*4000*/  FFMA.FTZ R0, R3, c[0x0][0x23c], -R0 ;  /* 0x00008f0003007a23 */ /* 0x000fe20000010800 */
[----:B-1----:R-:W-:Y:S02]  /*4010*/  F2FP.BF16.PACK_AB R4, R58, R59 ;  /* 0x0000003b3a04723e */ /* 0x002fe400000010ff */
[----:B------:R-:W-:Y:S01]  /*4020*/  F2FP.BF16.PACK_AB R3, R180, R183 ;  /* 0x000000b7b403723e */ /* 0x000fe200000010ff */
[----:B------:R1:W3:Y:S02]  /*4030*/  MUFU.EX2 R61, R0 ;  /* 0x00000000003d7308 */ /* 0x0002e40000000800 */
[----:B------:R2:W-:Y:S04]  /*4040*/  STS [R226+0x12000], R4 ;  /* 0x01200004e2007388 */ /* 0x0005e80000000800 */
[----:B------:R4:W-:Y:S04]  /*4050*/  STS [R226+0x12400], R3 ;  /* 0x01240003e2007388 */ /* 0x0009e80000000800 */
        /* <DEDUP_REMOVED lines=8> */
[----:B---3--:R-:W-:Y:S05]  /*40e0*/  F2FP.BF16.PACK_AB R0, R61, R62 ;  /* 0x0000003e3d00723e */ /* 0x008fea00000010ff */
[----:B------:R2:W-:Y:S04]  /*40f0*/  STS [R227+0x12400], R0 ;  /* 0x01240000e3007388 */ /* 0x0005e80000000800 */
[----:B------:R-:W3:Y:S08]  /*4100*/  LDSM.16.M88.4 R16, [R192+0x8000] ;  /* 0x00800000c010783b */ /* 0x000ef00000000200 */
[----:B------:R-:W3:Y:S08]  /*4110*/  LDSM.16.M88.4 R52, [R194+0x8000] ;  /* 0x00800000c234783b */ /* 0x000ef00000000200 */
[----:B-1----:R1:W4:Y:S04]  /*4120*/  LDG.E R3, [R56.64] ;  /* 0x0000000638037981 */ /* 0x002328000c1e1900 */
[----:B--2---:R1:W2:Y:S01]  /*4130*/  LDG.E R0, [R56.64+0x20] ;  /* 0x0000200638007981 */ /* 0x0042a2000c1e1900 */
[C---:B---3--:R-:W-:Y:S03]  /*4140*/  HMMA.16816.F32.BF16 R4, R16.reuse, R112, RZ ;  /* 0x000000701004723c */ /* 0x048fe600000418ff */
[----:B-1----:R-:W-:Y:S05]  /*4150*/  FFMA.FTZ R57, -R109, R109, 1 ;  /* 0x3f8000006d397423 */ /* 0x002fea000001016d */
        /* <DEDUP_REMOVED lines=42> */
[----:B------:R-:W-:Y:S02]  /*4400*/  FMUL.FTZ R4, R59, R4 ;  /* 0x000000043b047220 */ /* 0x000fe40000410000 */
[----:B------:R-:W-:Y:S02]  /*4410*/  FFMA.FTZ R59, -R176, R176, 1 ;  /* 0x3f800000b03b7423 */ /* 0x000fe400000101b0 */
[----:B------:R-:W-:Y:S03]  /*4420*/  FMUL.FTZ R5, R58, R5 ;  /* 0x000000053a057220 */ /* 0x000fe60000410000 */
[----:B------:R-:W-:Y:S02]  /*4430*/  FFMA.FTZ R58, -R111, R111, 1 ;  /* 0x3f8000006f3a7423 */ /* 0x000fe4000001016f */
[----:B------:R-:W-:Y:S02]  /*4440*/  FMUL.FTZ R59, R59, c[0x0][0x2ec] ;  /* 0x0000bb003b3b7a20 */ /* 0x000fe40000410000 */
[----:B------:R-:W-:Y:S02]  /*4450*/  FADD.FTZ R8, -R3, R8 ;  /* 0x0000000803087221 */ /* 0x000fe40000010100 */
[----:B------:R-:W-:Y:S02]  /*4460*/  FMUL.FTZ R58, R58, c[0x0][0x2ec] ;  /* 0x0000bb003a3a7a20 */ /* 0x000fe40000410000 */
[----:B------:R-:W-:Y:S02]  /*4470*/  FMUL.FTZ R59, R59, R4 ;  /* 0x000000043b3b7220 */ /* 0x000fe40000410000 */
[----:B------:R-:W-:Y:S02]  /*4480*/  FFMA.FTZ R53, -R177, R177, 1 ;  /* 0x3f800000b1357423 */ /* 0x000fe400000101b1 */
[C---:B------:R-:W-:Y:S02]  /*4490*/  FADD.FTZ R12, -R3.reuse, R12 ;  /* 0x0000000c030c7221 */ /* 0x040fe40000010100 */
[C---:B------:R-:W-:Y:S02]  /*44a0*/  FADD.FTZ R4, -R3.reuse, R13 ;  /* 0x0000000d03047221 */ /* 0x040fe40000010100 */
[----:B------:R-:W-:Y:S02]  /*44b0*/  FADD.FTZ R9, -R3, R9 ;  /* 0x0000000903097221 */ /* 0x000fe40000010100 */
        /* <DEDUP_REMOVED lines=12> */
[C---:B--2---:R-:W-:Y:S02]  /*4580*/  FADD.FTZ R3, -R0.reuse, R6 ;  /* 0x0000000600037221 */ /* 0x044fe40000010100 */
        /* <DEDUP_REMOVED lines=106> */
.L_x_1018:
        /* <DEDUP_REMOVED lines=34> */
[----:B------:R-:W-:Y:S04]  /*4e50*/  LDSM.16.MT88.4 R4, [R185+0x13000] ;  /* 0x01300000b904783b */ /* 0x000fe80000004200 */
[----:B------:R-:W3:Y:S03]  /*4e60*/  LDSM.16.MT88.4 R16, [R0+0x9000] ;  /* 0x009000000010783b */ /* 0x000ee60000004200 */
        /* <DEDUP_REMOVED lines=10> */
[----:B------:R-:W-:Y:S04]  /*4f10*/  LDSM.16.MT88.4 R8, [R185+0x13800] ;  /* 0x01380000b908783b */ /* 0x000fe80000004200 */
[----:B------:R-:W4:Y:S03]  /*4f20*/  LDSM.16.MT88.4 R12, [R0+0x9800] ;  /* 0x00980000000c783b */ /* 0x000f260000004200 */
[-C--:B---3--:R-:W-:Y:S08]  /*4f30*/  HMMA.16816.F32.BF16 R20, R4, R16.reuse, R20 ;  /* 0x000000100414723c */ /* 0x088ff00000041814 */
[C---:B-1----:R-:W-:Y:S08]  /*4f40*/  HMMA.16816.F32.BF16 R24, R52.reuse, R16, R24 ;  /* 0x000000103418723c */ /* 0x042ff00000041818 */
[-C--:B------:R-:W-:Y:S08]  /*4f50*/  HMMA.16816.F32.BF16 R28, R52, R18.reuse, R28 ;  /* 0x00000012341c723c */ /* 0x080ff0000004181c */
[C---:B------:R-:W-:Y:S01]  /*4f60*/  HMMA.16816.F32.BF16 R32, R4.reuse, R18, R32 ;  /* 0x000000120420723c */ /* 0x040fe20000041820 */
[----:B------:R-:W1:Y:S07]  /*4f70*/  LDSM.16.MT88.4 R16, [R184+0x13800] ;  /* 0x01380000b810783b */ /* 0x000e6e0000004200 */
[-C--:B--2---:R-:W-:Y:S08]  /*4f80*/  HMMA.16816.F32.BF16 R36, R4, R56.reuse, R36 ;  /* 0x000000380424723c */ /* 0x084ff00000041824 */
[C---:B------:R-:W-:Y:S08]  /*4f90*/  HMMA.16816.F32.BF16 R40, R52.reuse, R56, R40 ;  /* 0x000000383428723c */ /* 0x040ff00000041828 */
[-C--:B------:R-:W-:Y:S01]  /*4fa0*/  HMMA.16816.F32.BF16 R44, R52, R58.reuse, R44 ;  /* 0x0000003a342c723c */ /* 0x080fe2000004182c */
[----:B------:R-:W2:Y:S04]  /*4fb0*/  LDSM.16.MT88.4 R52, [R0+0xb800] ;  /* 0x00b800000034783b */ /* 0x000ea80000004200 */
[----:B------:R-:W-:Y:S03]  /*4fc0*/  BAR.SYNC.DEFER_BLOCKING 0x0 ;  /* 0x0000000000007b1d */ /* 0x000fe60000010000 */
[----:B------:R-:W-:Y:S08]  /*4fd0*/  HMMA.16816.F32.BF16 R48, R4, R58, R48 ;  /* 0x0000003a0430723c */ /* 0x000ff00000041830 */
[-C--:B----4-:R-:W-:Y:S08]  /*4fe0*/  HMMA.16816.F32.BF16 R20, R8, R12.reuse, R20 ;  /* 0x0000000c0814723c */ /* 0x090ff00000041814 */
[C---:B-1----:R-:W-:Y:S08]  /*4ff0*/  HMMA.16816.F32.BF16 R24, R16.reuse, R12, R24 ;  /* 0x0000000c1018723c */ /* 0x042ff00000041818 */
        /* <DEDUP_REMOVED lines=45> */
.L_x_1019:
        /* <DEDUP_REMOVED lines=11> */
[C---:B------:R-:W-:Y:S01]  /*5380*/  LEA R208, P1, R3.reuse, R208, 0x2 ;  /* 0x000000d003d07211 */ /* 0x040fe200078210ff */
[----:B------:R-:W-:Y:S01]  /*5390*/  IMAD.MOV.U32 R219, RZ, RZ, c[0x0][0x22c] ;  /* 0x00008b00ffdb7624 */ /* 0x000fe200078e00ff */
[----:B------:R-:W-:Y:S01]  /*53a0*/  LDSM.16.M88.4 R104, [R195] ;  /* 0x00000000c368783b */ /* 0x000fe20000000200 */
[----:B------:R-:W-:Y:S01]  /*53b0*/  IMAD R220, R220, c[0x0][0x1c0], RZ ;  /* 0x00007000dcdc7a24 */ /* 0x000fe200078e02ff */
[----:B------:R-:W-:Y:S01]  /*53c0*/  LEA.HI.X.SX32 R209, R3, R209, 0x2, P1 ;  /* 0x000000d103d17211 */ /* 0x000fe200008f16ff */
[----:B------:R-:W-:Y:S01]  /*53d0*/  IMAD R219, R219, c[0x0][0x1c0], RZ ;  /* 0x00007000dbdb7a24 */ /* 0x000fe200078e02ff */
[----:B------:R-:W1:Y:S01]  /*53e0*/  LDSM.16.MT88.4 R108, [R0+0xc800] ;  /* 0x00c80000006c783b */ /* 0x000e620000004200 */
[----:B------:R-:W-:Y:S02]  /*53f0*/  IMAD.SHL.U32 R220, R220, 0x20, RZ ;  /* 0x00000020dcdc7824 */ /* 0x000fe400078e00ff */
[----:B------:R-:W-:Y:S01]  /*5400*/  IMAD R219, R219, 0x28, RZ ;  /* 0x00000028dbdb7824 */ /* 0x000fe200078e02ff */
[----:B------:R-:W1:Y:S01]  /*5410*/  LDSM.16.M88.4 R176, [R195+0x1000] ;  /* 0x00100000c3b0783b */ /* 0x000e620000000200 */
[----:B------:R-:W-:Y:S02]  /*5420*/  IMAD.MOV.U32 R3, RZ, RZ, c[0x0][0x22c] ;  /* 0x00008b00ff037624 */ /* 0x000fe400078e00ff */
[----:B------:R-:W-:Y:S01]  /*5430*/  IMAD.MOV.U32 R218, RZ, RZ, c[0x0][0x22c] ;  /* 0x00008b00ffda7624 */ /* 0x000fe200078e00ff */
[----:B------:R-:W1:Y:S01]  /*5440*/  LDSM.16.MT88.4 R180, [R0+0xe800] ;  /* 0x00e8000000b4783b */ /* 0x000e620000004200 */
[----:B------:R-:W-:Y:S02]  /*5450*/  IMAD R3, R3, c[0x0][0x1c0], RZ ;  /* 0x0000700003037a24 */ /* 0x000fe400078e02ff */
[----:B------:R-:W-:Y:S02]  /*5460*/  IMAD R218, R218, c[0x0][0x1c0], RZ ;  /* 0x00007000dada7a24 */ /* 0x000fe400078e02ff */
[----:B------:R-:W-:Y:S02]  /*5470*/  IMAD.SHL.U32 R3, R3, 0x10, RZ ;  /* 0x0000001003037824 */ /* 0x000fe400078e00ff */
[----:B------:R-:W-:Y:S01]  /*5480*/  IMAD R218, R218, 0x38, RZ ;  /* 0x00000038dada7824 */ /* 0x000fe200078e02ff */
        /* <DEDUP_REMOVED lines=31> */
[----:B------:R-:W2:Y:S06]  /*5680*/  LDSM.16.MT88.4 R100, [R0+0xf800] ;  /* 0x00f800000064783b */ /* 0x000eac0000004200 */
[----:B------:R-:W-:Y:S05]  /*5690*/  @P6 IADD3 R106, P2, R244, R230, RZ ;  /* 0x000000e6f46a6210 */ /* 0x000fea0007f5e0ff */
[----:B------:R-:W-:Y:S05]  /*56a0*/  @P6 IMAD.X R107, R243, 0x1, R229, P2 ;  /* 0x00000001f36b6824 */ /* 0x000fea00010e06e5 */
[----:B------:R3:W5:Y:S04]  /*56b0*/  @P6 LDG.E R221, [R106.64+-0x100] ;  /* 0xffff00066add6981 */ /* 0x000768000c1e1900 */
[----:B------:R3:W5:Y:S01]  /*56c0*/  @P6 LDG.E R224, [R106.64+-0xe0] ;  /* 0xffff20066ae06981 */ /* 0x000762000c1e1900 */
[-C--:B-1----:R-:W-:Y:S08]  /*56d0*/  HMMA.16816.F32.BF16 R4, R108, R176.reuse, R4 ;  /* 0x000000b06c04723c */ /* 0x082ff00000041804 */
[C---:B------:R-:W-:Y:S08]  /*56e0*/  HMMA.16816.F32.BF16 R8, R180.reuse, R176, R8 ;  /* 0x000000b0b408723c */ /* 0x040ff00000041808 */
[-C--:B------:R-:W-:Y:S08]  /*56f0*/  HMMA.16816.F32.BF16 R12, R180, R178.reuse, R12 ;  /* 0x000000b2b40c723c */ /* 0x080ff0000004180c */
[C---:B------:R-:W-:Y:S08]  /*5700*/  HMMA.16816.F32.BF16 R16, R108.reuse, R178, R16 ;  /* 0x000000b26c10723c */ /* 0x040ff00000041810 */
[-C--:B--2---:R-:W-:Y:S08]  /*5710*/  HMMA.16816.F32.BF16 R52, R108, R100.reuse, R52 ;  /* 0x000000646c34723c */ /* 0x084ff00000041834 */
        /* <DEDUP_REMOVED lines=10> */
[CC--:B------:R-:W-:Y:S01]  /*57c0*/  LEA R108, P2, R217.reuse, R100.reuse, 0x2 ;  /* 0x00000064d96c7211 */ /* 0x0c0fe200078410ff */
[----:B------:R2:W-:Y:S03]  /*57d0*/  RED.E.ADD.F32.FTZ.RN.STRONG.GPU [R104.64], R5 ;  /* 0x000000056800798e */ /* 0x0005e6000c10e786 */
[-C--:B------:R-:W-:Y:S01]  /*57e0*/  LEA.HI.X.SX32 R109, R217, R101.reuse, 0x2, P2 ;  /* 0x00000065d96d7211 */ /* 0x080fe200010f16ff */
[----:B------:R-:W-:Y:S01]  /*57f0*/  IMAD.MOV.U32 R217, RZ, RZ, c[0x0][0x22c] ;  /* 0x00008b00ffd97624 */ /* 0x000fe200078e00ff */
[CC--:B---3--:R-:W-:Y:S01]  /*5800*/  LEA R106, P1, R220.reuse, R100.reuse, 0x2 ;  /* 0x00000064dc6a7211 */ /* 0x0c8fe200078210ff */
[----:B------:R3:W-:Y:S01]  /*5810*/  RED.E.ADD.F32.FTZ.RN.STRONG.GPU [R176.64], R6 ;  /* 0x00000006b000798e */ /* 0x0007e2000c10e786 */
[-C--:B------:R-:W-:Y:S01]  /*5820*/  LEA R102, P3, R219, R100.reuse, 0x2 ;  /* 0x00000064db667211 */ /* 0x080fe200078610ff */
[----:B------:R-:W-:Y:S01]  /*5830*/  IMAD R217, R217, c[0x0][0x1c0], RZ ;  /* 0x00007000d9d97a24 */ /* 0x000fe200078e02ff */
[-C--:B------:R-:W-:Y:S01]  /*5840*/  LEA.HI.X.SX32 R107, R220, R101.reuse, 0x2, P1 ;  /* 0x00000065dc6b7211 */ /* 0x080fe200008f16ff */
[----:B------:R4:W-:Y:S01]  /*5850*/  RED.E.ADD.F32.FTZ.RN.STRONG.GPU [R108.64], R7 ;  /* 0x000000076c00798e */ /* 0x0009e2000c10e786 */
[-C--:B------:R-:W-:Y:S01]  /*5860*/  LEA.HI.X.SX32 R103, R219, R101.reuse, 0x2, P3 ;  /* 0x00000065db677211 */ /* 0x080fe200018f16ff */
[----:B------:R-:W-:Y:S02]  /*5870*/  IMAD R217, R217, 0x30, RZ ;  /* 0x00000030d9d97824 */ /* 0x000fe400078e02ff */
[----:B------:R4:W-:Y:S04]  /*5880*/  RED.E.ADD.F32.FTZ.RN.STRONG.GPU [R106.64], R8 ;  /* 0x000000086a00798e */ /* 0x0009e8000c10e786 */
[----:B------:R4:W-:Y:S01]  /*5890*/  RED.E.ADD.F32.FTZ.RN.STRONG.GPU [R102.64], R9 ;  /* 0x000000096600798e */ /* 0x0009e2000c10e786 */
[CC--:B-1----:R-:W-:Y:S04]  /*58a0*/  LEA R4, P2, R217.reuse, R100.reuse, 0x2 ;  /* 0x00000064d9047211 */ /* 0x0c2fe800078410ff */
[-C--:B--2---:R-:W-:Y:S01]  /*58b0*/  LEA.HI.X.SX32 R5, R217, R101.reuse, 0x2, P2 ;  /* 0x00000065d9057211 */ /* 0x084fe200010f16ff */
[----:B------:R-:W-:Y:S04]  /*58c0*/  IMAD.MOV.U32 R217, RZ, RZ, c[0x0][0x22c] ;  /* 0x00008b00ffd97624 */ /* 0x000fe800078e00ff */
[----:B------:R1:W-:Y:S01]  /*58d0*/  RED.E.ADD.F32.FTZ.RN.STRONG.GPU [R4.64], R10 ;  /* 0x0000000a0400798e */ /* 0x0003e2000c10e786 */
[----:B------:R-:W-:Y:S01]  /*58e0*/  IMAD R217, R217, c[0x0][0x1c0], RZ ;  /* 0x00007000d9d97a24 */ /* 0x000fe200078e02ff */
[CC--:B---3--:R-:W-:Y:S03]  /*58f0*/  LEA R6, P1, R218.reuse, R100.reuse, 0x2 ;  /* 0x00000064da067211 */ /* 0x0c8fe600078210ff */
[----:B------:R-:W-:Y:S01]  /*5900*/  IMAD.SHL.U32 R217, R217, 0x10, RZ ;  /* 0x00000010d9d97824 */ /* 0x000fe200078e00ff */
[-C--:B----4-:R-:W-:Y:S02]  /*5910*/  LEA.HI.X.SX32 R7, R218, R101.reuse, 0x2, P1 ;  /* 0x00000065da077211 */ /* 0x090fe400008f16ff */
[-C--:B------:R-:W-:Y:S02]  /*5920*/  LEA R8, P3, R239, R100.reuse, 0x2 ;  /* 0x00000064ef087211 */ /* 0x080fe400078610ff */
[C---:B------:R-:W-:Y:S01]  /*5930*/  IADD3 R179, R217.reuse, 0x20, RZ ;  /* 0x00000020d9b37810 */ /* 0x040fe20007ffe0ff */
[----:B------:R2:W-:Y:S01]  /*5940*/  RED.E.ADD.F32.FTZ.RN.STRONG.GPU [R6.64], R11 ;  /* 0x0000000b0600798e */ /* 0x0005e2000c10e786 */
[C---:B------:R-:W-:Y:S02]  /*5950*/  IADD3 R178, R217.reuse, 0x20, RZ ;  /* 0x00000020d9b27810 */ /* 0x040fe40007ffe0ff */
[----:B------:R-:W-:Y:S01]  /*5960*/  IADD3 R0, R217, 0x20, RZ ;  /* 0x00000020d9007810 */ /* 0x000fe20007ffe0ff */
[----:B------:R3:W-:Y:S01]  /*5970*/  RED.E.ADD.F32.FTZ.RN.STRONG.GPU [R100.64+0x80], R16 ;  /* 0x000080106400798e */ /* 0x0007e2000c10e786 */
[-C--:B------:R-:W-:Y:S01]  /*5980*/  LEA.HI.X.SX32 R9, R239, R101.reuse, 0x2, P3 ;  /* 0x00000065ef097211 */ /* 0x080fe200018f16ff */
[C---:B------:R-:W-:Y:S02]  /*5990*/  IMAD.IADD R178, R216.reuse, 0x1, R178 ;  /* 0x00000001d8b27824 */ /* 0x040fe400078e02b2 */
[----:B------:R-:W-:Y:S01]  /*59a0*/  RED.E.ADD.F32.FTZ.RN.STRONG.GPU [R104.64+0x80], R17 ;  /* 0x000080116800798e */ /* 0x000fe2000c10e786 */
[C---:B------:R-:W-:Y:S02]  /*59b0*/  IMAD.IADD R0, R216.reuse, 0x1, R0 ;  /* 0x00000001d8007824 */ /* 0x040fe400078e0200 */
[----:B------:R-:W-:Y:S02]  /*59c0*/  IMAD.MOV.U32 R217, RZ, RZ, c[0x0][0x22c] ;  /* 0x00008b00ffd97624 */ /* 0x000fe400078e00ff */
[----:B------:R-:W-:Y:S01]  /*59d0*/  IMAD.IADD R0, R216, 0x1, R0 ;  /* 0x00000001d8007824 */ /* 0x000fe200078e0200 */
[-C--:B-1----:R-:W-:Y:S01]  /*59e0*/  LEA R4, P1, R179, R100.reuse, 0x2 ;  /* 0x00000064b3047211 */ /* 0x082fe200078210ff */
[----:B------:R-:W-:Y:S03]  /*59f0*/  IMAD R217, R217, c[0x0][0x1c0], RZ ;  /* 0x00007000d9d97a24 */ /* 0x000fe600078e02ff */
[-C--:B------:R-:W-:Y:S01]  /*5a00*/  LEA.HI.X.SX32 R5, R179, R101.reuse, 0x2, P1 ;  /* 0x00000065b3057211 */ /* 0x080fe200008f16ff */
[----:B------:R-:W-:Y:S01]  /*5a10*/  IMAD.SHL.U32 R217, R217, 0x10, RZ ;  /* 0x00000010d9d97824 */ /* 0x000fe200078e00ff */
[-C--:B------:R-:W-:Y:S03]  /*5a20*/  LEA R10, P1, R0, R100.reuse, 0x2 ;  /* 0x00000064000a7211 */ /* 0x080fe600078210ff */
[----:B------:R1:W-:Y:S01]  /*5a30*/  RED.E.ADD.F32.FTZ.RN.STRONG.GPU [R4.64], R18 ;  /* 0x000000120400798e */ /* 0x0003e2000c10e786 */
[C---:B------:R-:W-:Y:S02]  /*5a40*/  IADD3 R111, R217.reuse, 0x40, RZ ;  /* 0x00000040d96f7810 */ /* 0x040fe40007ffe0ff */
[-C--:B--2---:R-:W-:Y:S02]  /*5a50*/  LEA R6, P2, R178, R100.reuse, 0x2 ;  /* 0x00000064b2067211 */ /* 0x084fe400078410ff */
[-C--:B------:R-:W-:Y:S02]  /*5a60*/  LEA.HI.X.SX32 R11, R0, R101.reuse, 0x2, P1 ;  /* 0x00000065000b7211 */ /* 0x080fe400008f16ff */
[-C--:B------:R-:W-:Y:S02]  /*5a70*/  LEA.HI.X.SX32 R7, R178, R101.reuse, 0x2, P2 ;  /* 0x00000065b2077211 */ /* 0x080fe400010f16ff */
[C---:B------:R-:W-:Y:S02]  /*5a80*/  IADD3 R110, R217.reuse, 0x40, RZ ;  /* 0x00000040d96e7810 */ /* 0x040fe40007ffe0ff */
[----:B------:R-:W-:Y:S01]  /*5a90*/  IADD3 R0, R217, 0x40, RZ ;  /* 0x00000040d9007810 */ /* 0x000fe20007ffe0ff */
[----:B------:R2:W-:Y:S01]  /*5aa0*/  RED.E.ADD.F32.FTZ.RN.STRONG.GPU [R6.64], R19 ;  /* 0x000000130600798e */ /* 0x0005e2000c10e786 */
[----:B---3--:R-:W-:Y:S01]  /*5ab0*/  IADD3 R16, R3, 0x60, RZ ;  /* 0x0000006003107810 */ /* 0x008fe20007ffe0ff */
[C---:B------:R-:W-:Y:S02]  /*5ac0*/  IMAD.IADD R110, R216.reuse, 0x1, R110 ;  /* 0x00000001d86e7824 */ /* 0x040fe400078e026e */
[----:B------:R3:W-:Y:S01]  /*5ad0*/  RED.E.ADD.F32.FTZ.RN.STRONG.GPU [R10.64], R12 ;  /* 0x0000000c0a00798e */ /* 0x0007e2000c10e786 */
[C---:B------:R-:W-:Y:S03]  /*5ae0*/  IMAD.IADD R0, R216.reuse, 0x1, R0 ;  /* 0x00000001d8007824 */ /* 0x040fe600078e0200 */
[----:B------:R4:W-:Y:S01]  /*5af0*/  RED.E.ADD.F32.FTZ.RN.STRONG.GPU [R8.64], R13 ;  /* 0x0000000d0800798e */ /* 0x0009e2000c10e786 */
[----:B------:R-:W-:Y:S01]  /*5b00*/  IMAD.IADD R0, R216, 0x1, R0 ;  /* 0x00000001d8007824 */ /* 0x000fe200078e0200 */
        /* <DEDUP_REMOVED lines=16> */
[-C--:B------:R-:W-:Y:S02]  /*5c10*/  LEA.HI.X.SX32 R11, R0, R101.reuse, 0x2, P1 ;  /* 0x00000065000b7211 */ /* 0x080fe400008f16ff */
[CC--:B--2---:R-:W-:Y:S01]  /*5c20*/  LEA R6, P2, R236.reuse, R100.reuse, 0x2 ;  /* 0x00000064ec067211 */ /* 0x0c4fe200078410ff */
[----:B------:R2:W-:Y:S01]  /*5c30*/  RED.E.ADD.F32.FTZ.RN.STRONG.GPU [R12.64], R55 ;  /* 0x000000370c00798e */ /* 0x0005e2000c10e786 */
[C---:B------:R-:W-:Y:S02]  /*5c40*/  IADD3 R0, R3.reuse, 0x60, RZ ;  /* 0x0000006003007810 */ /* 0x040fe40007ffe0ff */
[-C--:B------:R-:W-:Y:S01]  /*5c50*/  LEA.HI.X.SX32 R7, R236, R101.reuse, 0x2, P2 ;  /* 0x00000065ec077211 */ /* 0x080fe200010f16ff */
[----:B------:R3:W-:Y:S01]  /*5c60*/  RED.E.ADD.F32.FTZ.RN.STRONG.GPU [R10.64], R56 ;  /* 0x000000380a00798e */ /* 0x0007e2000c10e786 */
[----:B------:R-:W-:Y:S01]  /*5c70*/  IADD3 R3, R3, 0x60, RZ ;  /* 0x0000006003037810 */ /* 0x000fe20007ffe0ff */
[C---:B------:R-:W-:Y:S02]  /*5c80*/  IMAD.IADD R0, R216.reuse, 0x1, R0 ;  /* 0x00000001d8007824 */ /* 0x040fe400078e0200 */
[----:B------:R4:W-:Y:S02]  /*5c90*/  RED.E.ADD.F32.FTZ.RN.STRONG.GPU [R8.64], R57 ;  /* 0x000000390800798e */ /* 0x0009e4000c10e786 */
[C---:B------:R-:W-:Y:S02]  /*5ca0*/  IMAD.IADD R3, R216.reuse, 0x1, R3 ;  /* 0x00000001d8037824 */ /* 0x040fe400078e0203 */
[----:B------:R4:W-:Y:S01]  /*5cb0*/  RED.E.ADD.F32.FTZ.RN.STRONG.GPU [R6.64], R58 ;  /* 0x0000003a0600798e */ /* 0x0009e2000c10e786 */
[----:B------:R-:W-:Y:S03]  /*5cc0*/  IMAD.IADD R0, R216, 0x1, R0 ;  /* 0x00000001d8007824 */ /* 0x000fe600078e0200 */
[----:B------:R-:W-:Y:S01]  /*5cd0*/  LDSM.16.MT88.4 R52, [R185+0x10800] ;  /* 0x01080000b934783b */ /* 0x000fe20000004200 */
[CC--:B-1----:R-:W-:Y:S04]  /*5ce0*/  LEA R4, P1, R241.reuse, R100.reuse, 0x2 ;  /* 0x00000064f1047211 */ /* 0x0c2fe800078210ff */
[-C--:B------:R-:W-:Y:S02]  /*5cf0*/  LEA.HI.X.SX32 R5, R241, R101.reuse, 0x2, P1 ;  /* 0x00000065f1057211 */ /* 0x080fe400008f16ff */
[CC--:B------:R-:W-:Y:S02]  /*5d00*/  LEA R14, P1, R16.reuse, R100.reuse, 0x2 ;  /* 0x00000064100e7211 */ /* 0x0c0fe400078210ff */
[CC--:B--2---:R-:W-:Y:S01]  /*5d10*/  LEA R12, P5, R3.reuse, R100.reuse, 0x2 ;  /* 0x00000064030c7211 */ /* 0x0c4fe200078a10ff */
[----:B------:R1:W-:Y:S01]  /*5d20*/  RED.E.ADD.F32.FTZ.RN.STRONG.GPU [R4.64], R59 ;  /* 0x0000003b0400798e */ /* 0x0003e2000c10e786 */
[-C--:B------:R-:W-:Y:S02]  /*5d30*/  LEA.HI.X.SX32 R15, R16, R101.reuse, 0x2, P1 ;  /* 0x00000065100f7211 */ /* 0x080fe400008f16ff */
[CC--:B---3--:R-:W-:Y:S01]  /*5d40*/  LEA R10, P4, R0.reuse, R100.reuse, 0x2 ;  /* 0x00000064000a7211 */ /* 0x0c8fe200078810ff */
[----:B------:R-:W-:Y:S01]  /*5d50*/  RED.E.ADD.F32.FTZ.RN.STRONG.GPU [R100.64+0x180], R64 ;  /* 0x000180406400798e */ /* 0x000fe2000c10e786 */
[-C--:B------:R-:W-:Y:S02]  /*5d60*/  LEA.HI.X.SX32 R13, R3, R101.reuse, 0x2, P5 ;  /* 0x00000065030d7211 */ /* 0x080fe400028f16ff */
[CC--:B----4-:R-:W-:Y:S01]  /*5d70*/  LEA R8, P3, R235.reuse, R100.reuse, 0x2 ;  /* 0x00000064eb087211 */ /* 0x0d0fe200078610ff */
        /* <DEDUP_REMOVED lines=22> */
[----:B------:R-:W-:Y:S02]  /*5ee0*/  ISETP.GT.AND P3, PT, R210, RZ, PT ;  /* 0x000000ffd200720c */ /* 0x000fe40003f64270 */
[----:B------:R-:W2:Y:S01]  /*5ef0*/  LDSM.16.MT88.4 R12, [R184+0x10000] ;  /* 0x01000000b80c783b */ /* 0x000ea20000004200 */
[C---:B------:R-:W-:Y:S01]  /*5f00*/  IADD3 R0, R2.reuse, -0x4000, RZ ;  /* 0xffffc00002007810 */ /* 0x040fe20007ffe0ff */
[----:B------:R-:W-:Y:S01]  /*5f10*/  @P6 IMAD.MOV.U32 R229, RZ, RZ, R3 ;  /* 0x000000ffffe56224 */ /* 0x000fe200078e0003 */
[----:B------:R-:W-:Y:S01]  /*5f20*/  @P1 IADD3 R0, R2, 0x4000, RZ ;  /* 0x0000400002001810 */ /* 0x000fe20007ffe0ff */
[----:B------:R-:W3:Y:S04]  /*5f30*/  LDSM.16.MT88.4 R16, [R2+0x2000] ;  /* 0x002000000210783b */ /* 0x000ee80000004200 */
[----:B------:R-:W4:Y:S04]  /*5f40*/  LDSM.16.MT88.4 R56, [R2+0x800] ;  /* 0x000800000238783b */ /* 0x000f280000004200 */
[----:B------:R-:W3:Y:S04]  /*5f50*/  LDSM.16.MT88.4 R64, [R184+0x10800] ;  /* 0x01080000b840783b */ /* 0x000ee80000004200 */
        /* <DEDUP_REMOVED lines=163> */
.L_x_1021:
        /* <DEDUP_REMOVED lines=15> */
.L_x_1022:
        /* <DEDUP_REMOVED lines=41> */
.L_x_1024:
[----:B-1-34-:R-:W-:Y:S05]  /*6d10*/  BSYNC B0 ;  /* 0x0000000000007941 */ /* 0x01afea0003800000 */
.L_x_1023:
        /* <DEDUP_REMOVED lines=18> */
.L_x_1026:
[----:B------:R-:W-:Y:S05]  /*6e40*/  BSYNC B0 ;  /* 0x0000000000007941 */ /* 0x000fea0003800000 */
.L_x_1025:
        /* <DEDUP_REMOVED lines=23> */
.L_x_1028:
[----:B------:R-:W-:Y:S05]  /*6fc0*/  BSYNC B0 ;  /* 0x0000000000007941 */ /* 0x000fea0003800000 */
.L_x_1027:
        /* <DEDUP_REMOVED lines=16> */
.L_x_999:
        /* <DEDUP_REMOVED lines=19> */
.L_x_1030:
        /* <DEDUP_REMOVED lines=15> */
.L_x_1031:
        /* <DEDUP_REMOVED lines=30> */
.L_x_1033:
[----:B------:R-:W-:Y:S05]  /*74d0*/  BSYNC B0 ;  /* 0x0000000000007941 */ /* 0x000fea0003800000 */
.L_x_1032:
        /* <DEDUP_REMOVED lines=18> */
.L_x_1035:
[----:B------:R-:W-:Y:S05]  /*7600*/  BSYNC B0 ;  /* 0x0000000000007941 */ /* 0x000fea0003800000 */
.L_x_1034:
        /* <DEDUP_REMOVED lines=23> */
.L_x_1037:
[----:B------:R-:W-:Y:S05]  /*7780*/  BSYNC B0 ;  /* 0x0000000000007941 */ /* 0x000fea0003800000 */
.L_x_1036:
        /* <DEDUP_REMOVED lines=14> */
.L_x_1029:
[----:B------:R-:W-:Y:S05]  /*7870*/  BSYNC B1 ;  /* 0x0000000000017941 */ /* 0x000fea0003800000 */
.L_x_994:
        /* <DEDUP_REMOVED lines=11> */
.L_x_1038:
[----:B------:R-:W-:Y:S05]  /*7930*/  EXIT ;  /* 0x000000000000794d */ /* 0x000fea0003800000 */
.L_x_1040:
        /* <DEDUP_REMOVED lines=12> */
.L_x_2070:


//--------------------- .text._ZN5flash44flash_bwd_dq_dk_dv_loop_seqk_parallel_kernelI23Flash_bwd_kernel_traitsILi128ELi64ELi64ELi8ELi4ELi2ELi2ELb1ELb0EN7cutlass10bfloat16_tE19Flash_kernel_traitsILi128ELi64ELi64ELi8ES3_EELb1ELb0ELb1ELb0ELb0ELb1ELb0EEEvNS_16Flash_bwd_paramsE --------------------------
	.section	.text._ZN5flash44flash_bwd_dq_dk_dv_loop_seqk_parallel_kernelI23Flash_bwd_kernel_traitsILi128ELi64ELi64ELi8ELi4ELi2ELi2ELb1ELb0EN7cutlass10bfloat16_tE19Flash_kernel_traitsILi128ELi64ELi64ELi8ES3_EELb1ELb0ELb1ELb0ELb0ELb1ELb0EEEvNS_16Flash_bwd_paramsE,"ax",@progbits
	.sectioninfo	@"SHI_REGISTERS=255"
	.align	128
        .global         _ZN5flash44flash_bwd_dq_dk_dv_loop_seqk_parallel_kernelI23Flash_bwd_kernel_traitsILi128ELi64ELi64ELi8ELi4ELi2ELi2ELb1ELb0EN7cutlass10bfloat16_tE19Flash_kernel_traitsILi128ELi64ELi64ELi8ES3_EELb1ELb0ELb1ELb0ELb0ELb1ELb0EEEvNS_16Flash_bwd_paramsE
        .type           _ZN5flash44flash_bwd_dq_dk_dv_loop_seqk_parallel_kernelI23Flash_bwd_kernel_traitsILi128ELi64ELi64ELi8ELi4ELi2ELi2ELb1ELb0EN7cutlass10bfloat16_tE19Flash_kernel_traitsILi128ELi64ELi64ELi8ES3_EELb1ELb0ELb1ELb0ELb0ELb1ELb0EEEvNS_16Flash_bwd_paramsE,@function
        .size           _ZN5flash44flash_bwd_dq_dk_dv_loop_seqk_parallel_kernelI23Flash_bwd_kernel_traitsILi128ELi64ELi64ELi8ELi4ELi2ELi2ELb1ELb0EN7cutlass10bfloat16_tE19Flash_kernel_traitsILi128ELi64ELi64ELi8ES3_EELb1ELb0ELb1ELb0ELb0ELb1ELb0EEEvNS_16Flash_bwd_paramsE,(.L_x_2071 - _ZN5flash44flash_bwd_dq_dk_dv_loop_seqk_parallel_kernelI23Flash_bwd_kernel_traitsILi128ELi64ELi64ELi8ELi4ELi2ELi2ELb1ELb0EN7cutlass10bfloat16_tE19Flash_kernel_traitsILi128ELi64ELi64ELi8ES3_EELb1ELb0ELb1ELb0ELb0ELb1ELb0EEEvNS_16Flash_bwd_paramsE)
        .other          _ZN5flash44flash_bwd_dq_dk_dv_loop_seqk_parallel_kernelI23Flash_bwd_kernel_traitsILi128ELi64ELi64ELi8ELi4ELi2ELi2ELb1ELb0EN7cutlass10bfloat16_tE19Flash_kernel_traitsILi128ELi64ELi64ELi8ES3_EELb1ELb0ELb1ELb0ELb0ELb1ELb0EEEvNS_16Flash_bwd_paramsE,@"STO_CUDA_ENTRY STV_DEFAULT"
_ZN5flash44flash_bwd_dq_dk_dv_loop_seqk_parallel_kernelI23Flash_bwd_kernel_traitsILi128ELi64ELi64ELi8ELi4ELi2ELi2ELb1ELb0EN7cutlass10bfloat16_tE19Flash_kernel_traitsILi128ELi64ELi64ELi8ES3_EELb1ELb0ELb1ELb0ELb0ELb1ELb0EEEvNS_16Flash_bwd_paramsE:
.text._ZN5flash44flash_bwd_dq_dk_dv_loop_seqk_parallel_kernelI23Flash_bwd_kernel_traitsILi128ELi64ELi64ELi8ELi4ELi2ELi2ELb1ELb0EN7cutlass10bfloat16_tE19Flash_kernel_traitsILi128ELi64ELi64ELi8ES3_EELb1ELb0ELb1ELb0ELb0ELb1ELb0EEEvNS_16Flash_bwd_paramsE:
        /* <DEDUP_REMOVED lines=54> */
[----:B------:R-:W-:Y:S01]  /*0360*/  IMAD.SHL.U32 R7, R13, 0x2, RZ ;  /* 0x000000020d077824 */ /* 0x000fe200078e00ff */
[----:B------:R-:W-:Y:S01]  /*0370*/  LOP3.LUT R2, R0, 0x38, R250, 0xf8, !PT ;  /* 0x0000003800027812 */ /* 0x000fe200078ef8fa */
[C---:B------:R-:W-:Y:S01]  /*0380*/  IMAD.SHL.U32 R0, R5.reuse, 0x40, RZ ;  /* 0x0000004005007824 */ /* 0x040fe200078e00ff */
[----:B------:R-:W-:-:S02]  /*0390*/  LOP3.LUT P4, RZ, R5, 0x2, RZ, 0xc0, !PT ;  /* 0x0000000205ff7812 */ /* 0x000fc4000788c0ff */
[----:B------:R-:W-:Y:S02]  /*03a0*/  LOP3.LUT P3, RZ, R5, 0x4, RZ, 0xc0, !PT ;  /* 0x0000000405ff7812 */ /* 0x000fe4000786c0ff */
[----:B------:R-:W-:Y:S02]  /*03b0*/  LEA.HI R226, R6, R10, RZ, 0x2 ;  /* 0x0000000a06e27211 */ /* 0x000fe400078f10ff */
[----:B------:R-:W-:Y:S02]  /*03c0*/  SHF.R.S32.HI R5, RZ, 0x1f, R9 ;  /* 0x0000001fff057819 */ /* 0x000fe40000011409 */
[----:B------:R-:W-:Y:S01]  /*03d0*/  LOP3.LUT R6, R2, R3, RZ, 0x3c, !PT ;  /* 0x0000000302067212 */ /* 0x000fe200078e3cff */
[----:B------:R-:W-:Y:S01]  /*03e0*/  IMAD.SHL.U32 R2, R202, 0x10, RZ ;  /* 0x00000010ca027824 */ /* 0x000fe200078e00ff */
[----:B------:R-:W-:Y:S02]  /*03f0*/  LOP3.LUT R0, R0, 0x1c0, RZ, 0xc0, !PT ;  /* 0x000001c000007812 */ /* 0x000fe400078ec0ff */
[----:B------:R-:W-:-:S02]  /*0400*/  LEA.HI R10, R5, R9, RZ, 0x3 ;  /* 0x00000009050a7211 */ /* 0x000fc400078f18ff */
[C---:B------:R-:W-:Y:S02]  /*0410*/  LOP3.LUT R199, R0.reuse, 0x8, R11, 0xf8, !PT ;  /* 0x0000000800c77812 */ /* 0x040fe400078ef80b */
[----:B------:R-:W-:Y:S01]  /*0420*/  LOP3.LUT R5, R0, 0x10, R2, 0xf8, !PT ;  /* 0x0000001000057812 */ /* 0x000fe200078ef802 */
[----:B------:R-:W-:Y:S01]  /*0430*/  IMAD.SHL.U32 R2, R8, 0x200, RZ ;  /* 0x0000020008027824 */ /* 0x000fe200078e00ff */
[----:B------:R-:W-:Y:S02]  /*0440*/  SHF.R.U32.HI R194, RZ, 0x3, R0 ;  /* 0x00000003ffc27819 */ /* 0x000fe40000011600 */
[----:B------:R-:W-:Y:S02]  /*0450*/  LOP3.LUT R0, R4, 0x1, RZ, 0xc0, !PT ;  /* 0x0000000104007812 */ /* 0x000fe400078ec0ff */
[----:B------:R-:W-:Y:S02]  /*0460*/  LOP3.LUT R3, R10, 0xfffffff8, RZ, 0xc0, !PT ;  /* 0xfffffff80a037812 */ /* 0x000fe400078ec0ff */
[----:B------:R-:W-:-:S02]  /*0470*/  SHF.R.S32.HI R244, RZ, 0x7, R244 ;  /* 0x00000007fff47819 */ /* 0x000fc400000114f4 */
        /* <DEDUP_REMOVED lines=10> */
[----:B------:R1:W-:Y:S01]  /*0520*/  STL [R1+0x4], R15 ;  /* 0x0000040f01007387 */ /* 0x0003e20000100800 */
        /* <DEDUP_REMOVED lines=8> */
[----:B------:R1:W-:Y:S01]  /*05b0*/  STL [R1], R14 ;  /* 0x0000000e01007387 */ /* 0x0003e20000100800 */
[----:B------:R-:W-:Y:S01]  /*05c0*/  LOP3.LUT R5, R0, 0x20, R249, 0xf8, !PT ;  /* 0x0000002000057812 */ /* 0x000fe200078ef8f9 */
[----:B------:R-:W-:Y:S01]  /*05d0*/  IMAD.SHL.U32 R220, R14, 0x2, RZ ;  /* 0x000000020edc7824 */ /* 0x000fe200078e00ff */
[----:B------:R-:W-:-:S02]  /*05e0*/  LOP3.LUT R11, R3, R0, R2, 0x1e, !PT ;  /* 0x00000000030b7212 */ /* 0x000fc400078e1e02 */
[----:B------:R-:W-:Y:S01]  /*05f0*/  LOP3.LUT R0, R5, R3, RZ, 0x3c, !PT ;  /* 0x0000000305007212 */ /* 0x000fe200078e3cff */
[----:B------:R-:W-:Y:S01]  /*0600*/  IMAD.SHL.U32 R5, R10, 0x40, RZ ;  /* 0x000000400a057824 */ /* 0x000fe200078e00ff */
[----:B------:R-:W-:Y:S01]  /*0610*/  LOP3.LUT R3, R6, 0x1c0, RZ, 0xc0, !PT ;  /* 0x000001c006037812 */ /* 0x000fe200078ec0ff */
[----:B------:R-:W-:Y:S01]  /*0620*/  IMAD.SHL.U32 R6, R8, 0x8, RZ ;  /* 0x0000000808067824 */ /* 0x000fe200078e00ff */
[----:B------:R-:W-:Y:S01]  /*0630*/  LOP3.LUT R9, R2, 0x20, R4, 0xf8, !PT ;  /* 0x0000002002097812 */ /* 0x000fe200078ef804 */
[----:B------:R-:W-:Y:S01]  /*0640*/  IMAD R4, R247, 0x400, R7 ;  /* 0x00000400f7047824 */ /* 0x000fe200078e0207 */
[----:B------:R-:W-:Y:S02]  /*0650*/  SHF.R.U32.HI R2, RZ, 0x3, R3 ;  /* 0x00000003ff027819 */ /* 0x000fe40000011603 */
[----:B------:R-:W-:Y:S01]  /*0660*/  LOP3.LUT R6, R3, 0x8, R6, 0xf8, !PT ;  /* 0x0000000803067812 */ /* 0x000fe200078ef806 */
[----:B------:R-:W-:Y:S01]  /*0670*/  IMAD.IADD R227, R4, 0x1, R0 ;  /* 0x0000000104e37824 */ /* 0x000fe200078e0200 */
[----:B------:R-:W-:Y:S01]  /*0680*/  LOP3.LUT R0, R5, 0xfffffe00, RZ, 0xc0, !PT ;  /* 0xfffffe0005007812 */ /* 0x000fe200078ec0ff */
[----:B------:R-:W-:Y:S01]  /*0690*/  IMAD R5, R202, 0x400, R7 ;  /* 0x00000400ca057824 */ /* 0x000fe200078e0207 */
[----:B------:R-:W-:Y:S01]  /*06a0*/  LOP3.LUT R3, R2, R9, R3, 0x1e, !PT ;  /* 0x0000000902037212 */ /* 0x000fe200078e1e03 */
[----:B------:R-:W-:Y:S01]  /*06b0*/  IMAD.SHL.U32 R227, R227, 0x2, RZ ;  /* 0x00000002e3e37824 */ /* 0x000fe200078e00ff */
[----:B------:R-:W-:Y:S01]  /*06c0*/  LOP3.LUT R2, R6, R2, RZ, 0x3c, !PT ;  /* 0x0000000206027212 */ /* 0x000fe200078e3cff */
[--C-:B------:R-:W-:Y:S01]  /*06d0*/  IMAD R4, R247, 0x400, R0.reuse ;  /* 0x00000400f7047824 */ /* 0x100fe200078e0200 */
[----:B------:R-:W-:Y:S01]  /*06e0*/  LOP3.LUT R207, R3, R0, RZ, 0xfc, !PT ;  /* 0x0000000003cf7212 */ /* 0x000fe200078efcff */
[----:B------:R-:W-:Y:S01]  /*06f0*/  IMAD R202, R202, 0x400, R0 ;  /* 0x00000400caca7824 */ /* 0x000fe200078e0200 */
[----:B------:R-:W-:Y:S01]  /*0700*/  SEL R193, R193, 0xffffffc0, !P3 ;  /* 0xffffffc0c1c17807 */ /* 0x000fe20005800000 */
[----:B------:R-:W-:Y:S01]  /*0710*/  IMAD.MOV.U32 R0, RZ, RZ, 0x20 ;  /* 0x00000020ff007424 */ /* 0x000fe200078e00ff */
[----:B------:R-:W-:Y:S01]  /*0720*/  SEL R229, R229, 0x10, !P0 ;  /* 0x00000010e5e57807 */ /* 0x000fe20004000000 */
[----:B------:R-:W-:Y:S01]  /*0730*/  IMAD.IADD R5, R5, 0x1, R11 ;  /* 0x0000000105057824 */ /* 0x000fe200078e020b */
[----:B------:R-:W-:Y:S01]  /*0740*/  IADD3 R228, R227, 0x20, RZ ;  /* 0x00000020e3e47810 */ /* 0x000fe20007ffe0ff */
[----:B------:R-:W-:Y:S01]  /*0750*/  IMAD.IADD R202, R2, 0x1, R202 ;  /* 0x0000000102ca7824 */ /* 0x000fe200078e02ca */
[----:B------:R-:W-:Y:S01]  /*0760*/  SEL R0, R0, 0xffffffe0, !P4 ;  /* 0xffffffe000007807 */ /* 0x000fe20006000000 */
[----:B------:R-:W-:Y:S01]  /*0770*/  IMAD R197, R199, 0x2, R193 ;  /* 0x00000002c7c57824 */ /* 0x000fe200078e02c1 */
[----:B------:R-:W-:Y:S01]  /*0780*/  SHF.R.S32.HI R226, RZ, 0x2, R226 ;  /* 0x00000002ffe27819 */ /* 0x000fe200000114e2 */
[----:B------:R-:W-:Y:S01]  /*0790*/  IMAD.IADD R230, R227, 0x1, R229 ;  /* 0x00000001e3e67824 */ /* 0x000fe200078e02e5 */
[----:B------:R-:W-:Y:S01]  /*07a0*/  LEA R245, R5, 0xc000, 0x1 ;  /* 0x0000c00005f57811 */ /* 0x000fe200078e08ff */
[----:B------:R-:W-:Y:S01]  /*07b0*/  IMAD R198, R199, 0x2, R0 ;  /* 0x00000002c7c67824 */ /* 0x000fe200078e0200 */
[----:B------:R-:W-:Y:S01]  /*07c0*/  @P1 IADD3 R228, R227, -0x20, RZ ;  /* 0xffffffe0e3e41810 */ /* 0x000fe20007ffe0ff */
[----:B------:R-:W-:Y:S01]  /*07d0*/  IMAD.IADD R206, R4, 0x1, R2 ;  /* 0x0000000104ce7824 */ /* 0x000fe200078e0202 */
[----:B------:R-:W-:Y:S01]  /*07e0*/  IADD3 R246, R245, 0x40, RZ ;  /* 0x00000040f5f67810 */ /* 0x000fe20007ffe0ff */
[----:B------:R-:W-:Y:S01]  /*07f0*/  IMAD.IADD R200, R193, 0x1, R198 ;  /* 0x00000001c1c87824 */ /* 0x000fe200078e02c6 */
[----:B------:R-:W-:Y:S01]  /*0800*/  LEA R202, R202, 0x10000, 0x1 ;  /* 0x00010000caca7811 */ /* 0x000fe200078e08ff */
[----:B------:R-:W-:Y:S01]  /*0810*/  IMAD R193, R194, 0x2, R193 ;  /* 0x00000002c2c17824 */ /* 0x000fe200078e02c1 */
[----:B------:R-:W-:Y:S01]  /*0820*/  @P2 IADD3 R246, R245, -0x40, RZ ;  /* 0xffffffc0f5f62810 */ /* 0x000fe20007ffe0ff */
[----:B------:R-:W-:-:S02]  /*0830*/  IMAD R226, R247, 0x10, R226 ;  /* 0x00000010f7e27824 */ /* 0x000fc400078e02e2 */
[----:B------:R-:W-:Y:S02]  /*0840*/  IMAD.SHL.U32 R199, R199, 0x2, RZ ;  /* 0x00000002c7c77824 */ /* 0x000fe400078e00ff */
[----:B------:R-:W-:Y:S02]  /*0850*/  IMAD.IADD R208, R0, 0x1, R197 ;  /* 0x0000000100d07824 */ /* 0x000fe400078e02c5 */
[----:B------:R-:W-:Y:S02]  /*0860*/  IMAD.SHL.U32 R194, R194, 0x2, RZ ;  /* 0x00000002c2c27824 */ /* 0x000fe400078e00ff */
[----:B-12---:R-:W-:Y:S02]  /*0870*/  IMAD.IADD R229, R229, 0x1, R228 ;  /* 0x00000001e5e57824 */ /* 0x006fe400078e02e4 */
.L_x_1071:
[----:B-1----:R-:W1:Y:S01]  /*0880*/  LDC.U8 R0, c[0x0][0x312] ;  /* 0x0000c480ff007b82 */ /* 0x002e620000000000 */
[----:B------:R-:W-:Y:S01]  /*0890*/  ISETP.NE.U32.AND P4, PT, RZ, c[0x0][0x240], PT ;  /* 0x00009000ff007a0c */ /* 0x000fe20003f85070 */
[----:B------:R-:W-:Y:S01]  /*08a0*/  IMAD.SHL.U32 R8, R252, 0x4, RZ ;  /* 0x00000004fc087824 */ /* 0x000fe200078e00ff */
[----:B---3--:R-:W-:Y:S02]  /*08b0*/  SHF.R.S32.HI R28, RZ, 0x1f, R252 ;  /* 0x0000001fff1c7819 */ /* 0x008fe400000114fc */
[----:B------:R-:W-:-:S02]  /*08c0*/  ISETP.NE.AND.EX P4, PT, RZ, c[0x0][0x244], PT, P4 ;  /* 0x00009100ff007a0c */ /* 0x000fc40003f85340 */
[----:B------:R-:W-:Y:S02]  /*08d0*/  SHF.L.U64.HI R7, R252, 0x2, R28 ;  /* 0x00000002fc077819 */ /* 0x000fe4000001021c */
[----:B------:R-:W-:Y:S02]  /*08e0*/  IADD3 R2, P0, R8, c[0x0][0x240], RZ ;  /* 0x0000900008027a10 */ /* 0x000fe40007f1e0ff */
[----:B------:R-:W-:Y:S02]  /*08f0*/  ISETP.EQ.U32.AND P5, PT, RZ, c[0x0][0x248], PT ;  /* 0x00009200ff007a0c */ /* 0x000fe40003fa2070 */
[----:B------:R-:W-:Y:S01]  /*0900*/  IADD3.X R3, R7, c[0x0][0x244], RZ, P0, !PT ;  /* 0x0000910007037a10 */ /* 0x000fe200007fe4ff */
[----:B------:R-:W-:Y:S01]  /*0910*/  IMAD.MOV.U32 R248, RZ, RZ, -0x1 ;  /* 0xfffffffffff87424 */ /* 0x000fe200078e00ff */
[----:B------:R-:W-:-:S03]  /*0920*/  ISETP.NE.U32.AND P2, PT, RZ, c[0x0][0x250], PT ;  /* 0x00009400ff007a0c */ /* 0x000fc60003f45070 */
[----:B------:R2:W3:Y:S01]  /*0930*/  @P4 LDG.E R6, [R2.64+0x4] ;  /* 0x0000040802064981 */ /* 0x0004e2000c1e1900 */
[----:B------:R-:W-:Y:S02]  /*0940*/  ISETP.NE.AND.EX P2, PT, RZ, c[0x0][0x254], PT, P2 ;  /* 0x00009500ff007a0c */ /* 0x000fe40003f45320 */
[----:B-1----:R-:W-:Y:S01]  /*0950*/  ISETP.NE.AND P3, PT, R0, RZ, PT ;  /* 0x000000ff0000720c */ /* 0x002fe20003f65270 */
[----:B------:R-:W-:-:S03]  /*0960*/  IMAD.MOV.U32 R0, RZ, RZ, -0x1 ;  /* 0xffffffffff007424 */ /* 0x000fc600078e00ff */
[----:B------:R-:W-:-:S03]  /*0970*/  ISETP.EQ.OR.EX P5, PT, RZ, c[0x0][0x24c], !P3, P5 ;  /* 0x00009300ff007a0c */ /* 0x000fc60005fa2750 */
[----:B------:R2:W3:Y:S04]  /*0980*/  @P4 LDG.E R0, [R2.64] ;  /* 0x0000000802004981 */ /* 0x0004e8000c1e1900 */
[C---:B------:R-:W-:Y:S02]  /*0990*/  @P2 IADD3 R4, P0, R8.reuse, c[0x0][0x250], RZ ;  /* 0x0000940008042a10 */ /* 0x040fe40007f1e0ff */
[----:B--2---:R-:W-:-:S04]  /*09a0*/  IADD3 R2, P1, R8, c[0x0][0x248], RZ ;  /* 0x0000920008027a10 */ /* 0x004fc80007f3e0ff */
[----:B------:R-:W-:-:S05]  /*09b0*/  IADD3.X R3, R7, c[0x0][0x24c], RZ, P1, !PT ;  /* 0x0000930007037a10 */ /* 0x000fca0000ffe4ff */
[----:B-----5:R1:W5:Y:S01]  /*09c0*/  @!P5 LDG.E R248, [R2.64] ;  /* 0x0000000802f8d981 */ /* 0x020362000c1e1900 */
[----:B------:R-:W-:Y:S02]  /*09d0*/  @P2 IADD3.X R5, R7, c[0x0][0x254], RZ, P0, !PT ;  /* 0x0000950007052a10 */ /* 0x000fe400007fe4ff */
[----:B------:R-:W-:-:S04]  /*09e0*/  ISETP.NE.U32.AND P0, PT, RZ, c[0x0][0x248], PT ;  /* 0x00009200ff007a0c */ /* 0x000fc80003f05070 */
[----:B------:R-:W-:Y:S01]  /*09f0*/  ISETP.NE.AND.EX P0, PT, RZ, c[0x0][0x24c], PT, P0 ;  /* 0x00009300ff007a0c */ /* 0x000fe20003f05300 */
[----:B------:R-:W-:-:S06]  /*0a00*/  IMAD.MOV.U32 R238, RZ, RZ, RZ ;  /* 0x000000ffffee7224 */ /* 0x000fcc00078e00ff */
[----:B------:R2:W5:Y:S02]  /*0a10*/  @P2 LDG.E R238, [R4.64] ;  /* 0x0000000804ee2981 */ /* 0x000564000c1e1900 */
[----:B--2---:R-:W-:Y:S02]  /*0a20*/  IMAD.MOV.U32 R4, RZ, RZ, c[0x0][0x218] ;  /* 0x00008600ff047624 */ /* 0x004fe400078e00ff */
[----:B---3--:R-:W-:Y:S02]  /*0a30*/  @P4 IMAD.IADD R233, R6, 0x1, -R0 ;  /* 0x0000000106e94824 */ /* 0x008fe400078e0a00 */
[----:B------:R-:W-:Y:S01]  /*0a40*/  @!P4 IMAD.MOV.U32 R233, RZ, RZ, c[0x0][0x214] ;  /* 0x00008500ffe9c624 */ /* 0x000fe200078e00ff */
[----:B----4-:R-:W-:Y:S05]  /*0a50*/  @!P0 BRA `(.L_x_1041) ;  /* 0x0000003000008947 */ /* 0x010fea0003800000 */
[----:B-1----:R-:W2:Y:S02]  /*0a60*/  @P3 LDG.E R4, [R2.64+0x4] ;  /* 0x0000040802043981 */ /* 0x002ea4000c1e1900 */
[----:B--2--5:R-:W-:-:S06]  /*0a70*/  @P3 IADD3 R4, R4, -R248, RZ ;  /* 0x800000f804043210 */ /* 0x024fcc0007ffe0ff */
[----:B------:R1:W5:Y:S02]  /*0a80*/  @!P3 LDG.E R4, [R2.64] ;  /* 0x000000080204b981 */ /* 0x000364000c1e1900 */
.L_x_1041:
        /* <DEDUP_REMOVED lines=51> */
.L_x_1043:
        /* <DEDUP_REMOVED lines=15> */
.L_x_1044:
        /* <DEDUP_REMOVED lines=10> */
[----:B------:R-:W-:Y:S01]  /*0f50*/  @!P1 IMAD.WIDE.U32 R4, R252, c[0x0][0x368], RZ ;  /* 0x0000da00fc049a25 */ /* 0x000fe200078e00ff */
[----:B------:R-:W5:Y:S03]  /*0f60*/  LDC.U8 R27, c[0x0][0x3d0] ;  /* 0x0000f400ff1b7b82 */ /* 0x000f660000000000 */
[----:B------:R-:W-:-:S02]  /*0f70*/  IMAD.MOV.U32 R29, RZ, RZ, c[0x0][0x22c] ;  /* 0x00008b00ff1d7624 */ /* 0x000fc400078e00ff */
[----:B------:R-:W-:Y:S01]  /*0f80*/  IMAD.WIDE.U32 R14, R252, c[0x0][0x224], RZ ;  /* 0x00008900fc0e7a25 */ /* 0x000fe200078e00ff */
[----:B---3--:R-:W3:Y:S03]  /*0f90*/  MUFU.RCP R2, R2 ;  /* 0x0000000200027308 */ /* 0x008ee60000001000 */
[----:B------:R-:W-:Y:S01]  /*0fa0*/  IMAD.WIDE R18, R29, c[0x0][0x1c0], RZ ;  /* 0x000070001d127a25 */ /* 0x000fe200078e02ff */
[----:B-1----:R-:W-:-:S03]  /*0fb0*/  IABS R7, R31 ;  /* 0x0000001f00077213 */ /* 0x002fc60000000000 */
[----:B------:R-:W-:Y:S01]  /*0fc0*/  @!P1 IMAD.MOV.U32 R10, RZ, RZ, R4 ;  /* 0x000000ffff0a9224 */ /* 0x000fe200078e0004 */
[----:B------:R-:W-:Y:S02]  /*0fd0*/  LOP3.LUT R8, R31, c[0x0][0x1c8], RZ, 0x3c, !PT ;  /* 0x000072001f087a12 */ /* 0x000fe400078e3cff */
[----:B--2---:R-:W-:Y:S02]  /*0fe0*/  ISETP.NE.AND P2, PT, R16, RZ, PT ;  /* 0x000000ff1000720c */ /* 0x004fe40003f45270 */
[----:B------:R-:W-:Y:S02]  /*0ff0*/  ISETP.GE.AND P3, PT, R8, RZ, PT ;  /* 0x000000ff0800720c */ /* 0x000fe40003f66270 */
[----:B------:R-:W-:Y:S02]  /*1000*/  SHF.L.U64.HI R8, R252, 0x7, R28 ;  /* 0x00000007fc087819 */ /* 0x000fe4000001021c */
[----:B------:R-:W-:Y:S02]  /*1010*/  SHF.R.S32.HI R30, RZ, 0x1f, R31 ;  /* 0x0000001fff1e7819 */ /* 0x000fe4000001141f */
[----:B---3--:R-:W-:-:S02]  /*1020*/  IADD3 R2, R2, 0xffffffe, RZ ;  /* 0x0ffffffe02027810 */ /* 0x008fc40007ffe0ff */
        /* <DEDUP_REMOVED lines=15> */
[----:B------:R-:W-:-:S05]  /*1120*/  IMAD R5, R28, c[0x0][0x224], R7 ;  /* 0x000089001c057a24 */ /* 0x000fca00078e0207 */
[----:B------:R-:W-:Y:S01]  /*1130*/  IADD3 R4, R15, R5, RZ ;  /* 0x000000050f047210 */ /* 0x000fe20007ffe0ff */
[-C--:B------:R-:W-:Y:S02]  /*1140*/  IMAD R5, R19, R14.reuse, RZ ;  /* 0x0000000e13057224 */ /* 0x080fe400078e02ff */
[----:B------:R-:W-:-:S04]  /*1150*/  IMAD.WIDE.U32 R14, R18, R14, RZ ;  /* 0x0000000e120e7225 */ /* 0x000fc800078e00ff */
[----:B------:R-:W-:Y:S01]  /*1160*/  IMAD R5, R18, R4, R5 ;  /* 0x0000000412057224 */ /* 0x000fe200078e0205 */
[----:B------:R-:W-:Y:S01]  /*1170*/  SEL R4, R6, RZ, P4 ;  /* 0x000000ff06047207 */ /* 0x000fe20002000000 */
[----:B------:R-:W-:Y:S01]  /*1180*/  IMAD.WIDE.U32 R6, R18, R0, RZ ;  /* 0x0000000012067225 */ /* 0x000fe200078e00ff */
[----:B------:R-:W-:Y:S02]  /*1190*/  @!P5 IADD3 R3, R3, -R12, RZ ;  /* 0x8000000c0303d210 */ /* 0x000fe40007ffe0ff */
[----:B------:R-:W-:Y:S02]  /*11a0*/  IADD3 R4, P4, R9, R4, RZ ;  /* 0x0000000409047210 */ /* 0x000fe40007f9e0ff */
[----:B------:R-:W-:Y:S01]  /*11b0*/  ISETP.GE.U32.AND P6, PT, R3, R12, PT ;  /* 0x0000000c0300720c */ /* 0x000fe20003fc6070 */
[----:B------:R-:W-:Y:S01]  /*11c0*/  IMAD R3, R19, R0, RZ ;  /* 0x0000000013037224 */ /* 0x000fe200078e02ff */
[----:B------:R-:W-:Y:S01]  /*11d0*/  SEL R13, R14, R6, !P1 ;  /* 0x000000060e0d7207 */ /* 0x000fe20004800000 */
[----:B------:R-:W-:Y:S01]  /*11e0*/  IMAD.X R8, R17, 0x1, R8, P4 ;  /* 0x0000000111087824 */ /* 0x000fe200020e0608 */
[----:B------:R-:W-:Y:S01]  /*11f0*/  ISETP.NE.AND P4, PT, RZ, c[0x0][0x1c8], PT ;  /* 0x00007200ff007a0c */ /* 0x000fe20003f85270 */
[----:B------:R-:W-:Y:S01]  /*1200*/  @P2 IMAD R6, R252, c[0x0][0x214], RZ ;  /* 0x00008500fc062a24 */ /* 0x000fe200078e02ff */
[----:B------:R-:W-:Y:S01]  /*1210*/  @!P5 IADD3 R2, R2, 0x1, RZ ;  /* 0x000000010202d810 */ /* 0x000fe20007ffe0ff */
[----:B------:R-:W-:Y:S01]  /*1220*/  IMAD R16, R19, R4, RZ ;  /* 0x0000000413107224 */ /* 0x000fe200078e02ff */
[----:B------:R-:W-:Y:S01]  /*1230*/  IADD3 R12, R15, R5, RZ ;  /* 0x000000050f0c7210 */ /* 0x000fe20007ffe0ff */
[----:B----4-:R-:W-:-:S04]  /*1240*/  IMAD.WIDE.U32 R14, R20, c[0x0][0x3d8], RZ ;  /* 0x0000f600140e7a25 */ /* 0x010fc800078e00ff */
[----:B------:R-:W-:Y:S01]  /*1250*/  @P6 IADD3 R2, R2, 0x1, RZ ;  /* 0x0000000102026810 */ /* 0x000fe20007ffe0ff */
[----:B------:R-:W-:Y:S01]  /*1260*/  @P1 IMAD.IADD R12, R7, 0x1, R3 ;  /* 0x00000001070c1824 */ /* 0x000fe200078e0203 */
[----:B------:R-:W-:Y:S01]  /*1270*/  @P2 SEL R3, R6, R0, !P1 ;  /* 0x0000000006032207 */ /* 0x000fe20004800000 */
[----:B------:R-:W-:Y:S01]  /*1280*/  IMAD.WIDE.U32 R4, R18, R4, RZ ;  /* 0x0000000412047225 */ /* 0x000fe200078e00ff */
[----:B-----5:R-:W-:Y:S02]  /*1290*/  ISETP.NE.AND P6, PT, R27, RZ, PT ;  /* 0x000000ff1b00720c */ /* 0x020fe40003fc5270 */
[----:B------:R-:W-:Y:S01]  /*12a0*/  @!P3 IADD3 R2, -R2, RZ, RZ ;  /* 0x000000ff0202b210 */ /* 0x000fe20007ffe1ff */
[----:B------:R-:W-:Y:S01]  /*12b0*/  IMAD R8, R18, R8, R16 ;  /* 0x0000000812087224 */ /* 0x000fe200078e0210 */
[----:B------:R-:W-:Y:S01]  /*12c0*/  @!P4 LOP3.LUT R2, RZ, c[0x0][0x1c8], RZ, 0x33, !PT ;  /* 0x00007200ff02ca12 */ /* 0x000fe200078e33ff */
[----:B------:R-:W-:Y:S01]  /*12d0*/  IMAD R6, R20, c[0x0][0x3dc], R15 ;  /* 0x0000f70014067a24 */ /* 0x000fe200078e020f */
[----:B------:R-:W-:Y:S01]  /*12e0*/  SEL R16, R14, RZ, P6 ;  /* 0x000000ff0e107207 */ /* 0x000fe20003000000 */
[C---:B------:R-:W-:Y:S01]  /*12f0*/  IMAD R18, R31.reuse, c[0x0][0x22c], RZ ;  /* 0x00008b001f127a24 */ /* 0x040fe200078e02ff */
        /* <DEDUP_REMOVED lines=16> */
.L_x_1045:
[----:B------:R-:W-:-:S04]  /*1400*/  IMAD R0, R252, c[0x0][0x1c0], R31 ;  /* 0x00007000fc007a24 */ /* 0x000fc800078e021f */
[----:B------:R-:W-:Y:S02]  /*1410*/  IMAD R0, R0, c[0x0][0x224], RZ ;  /* 0x0000890000007a24 */ /* 0x000fe400078e02ff */
.L_x_1046:
[----:B------:R-:W-:Y:S01]  /*1420*/  IMAD R29, R29, c[0x0][0x1c0], RZ ;  /* 0x000070001d1d7a24 */ /* 0x000fe200078e02ff */
[----:B------:R-:W1:Y:S01]  /*1430*/  S2R R8, SR_TID.X ;  /* 0x0000000000087919 */ /* 0x000e620000002100 */
[----:B------:R-:W-:Y:S01]  /*1440*/  SHF.R.S32.HI R251, RZ, 0x1f, R250 ;  /* 0x0000001ffffb7819 */ /* 0x000fe200000114fa */
[----:B------:R-:W-:Y:S01]  /*1450*/  IMAD.MOV.U32 R223, RZ, RZ, 0x4 ;  /* 0x00000004ffdf7424 */ /* 0x000fe200078e00ff */
[----:B------:R-:W-:Y:S01]  /*1460*/  IADD3 R222, R9, R3, RZ ;  /* 0x0000000309de7210 */ /* 0x000fe20007ffe0ff */
[----:B------:R-:W-:Y:S01]  /*1470*/  IMAD.SHL.U32 R5, R29, 0x40, RZ ;  /* 0x000000401d057824 */ /* 0x000fe200078e00ff */
[----:B------:R-:W-:Y:S01]  /*1480*/  SHF.R.S32.HI R27, RZ, 0x1f, R237 ;  /* 0x0000001fff1b7819 */ /* 0x000fe200000114ed */
[----:B------:R-:W-:Y:S01]  /*1490*/  IMAD.IADD R240, R236, 0x1, R233 ;  /* 0x00000001ecf07824 */ /* 0x000fe200078e02e9 */
[----:B------:R-:W-:Y:S02]  /*14a0*/  BSSY B1, `(.L_x_1042) ;  /* 0x0000572000017945 */ /* 0x000fe40003800000 */
[----:B------:R-:W-:-:S02]  /*14b0*/  IADD3 R4, P2, P1, R4, R5, R18 ;  /* 0x0000000504047210 */ /* 0x000fc4000795e012 */
[----:B------:R-:W-:-:S04]  /*14c0*/  SHF.R.S32.HI R5, RZ, 0x1f, R5 ;  /* 0x0000001fff057819 */ /* 0x000fc80000011405 */
[----:B------:R-:W-:Y:S01]  /*14d0*/  IADD3.X R7, R6, R5, R20, P2, P1 ;  /* 0x0000000506077210 */ /* 0x000fe200017e2414 */
[----:B------:R-:W-:Y:S01]  /*14e0*/  IMAD.IADD R6, R9, 0x1, R0 ;  /* 0x0000000109067824 */ /* 0x000fe200078e0200 */
[----:B------:R-:W-:Y:S01]  /*14f0*/  IADD3 R13, P2, P1, R16, R4, R13 ;  /* 0x00000004100d7210 */ /* 0x000fe2000795e00d */
[----:B------:R-:W-:Y:S01]  /*1500*/  IMAD R0, R17, c[0x0][0x370], RZ ;  /* 0x0000dc0011007a24 */ /* 0x000fe200078e02ff */
[----:B------:R-:W-:Y:S02]  /*1510*/  IADD3 R4, P3, R250, R10, RZ ;  /* 0x0000000afa047210 */ /* 0x000fe40007f7e0ff */
[----:B------:R-:W-:Y:S01]  /*1520*/  IADD3.X R12, R14, R7, R12, P2, P1 ;  /* 0x000000070e0c7210 */ /* 0x000fe200017e240c */
[----:B------:R-:W-:Y:S02]  /*1530*/  IMAD R3, R9, c[0x0][0x374], R0 ;  /* 0x0000dd0009037a24 */ /* 0x000fe400078e0200 */
[----:B------:R-:W-:Y:S01]  /*1540*/  IMAD.X R5, R251, 0x1, R11, P3 ;  /* 0x00000001fb057824 */ /* 0x000fe200018e060b */
[----:B-1----:R-:W-:Y:S01]  /*1550*/  SHF.R.S32.HI R16, RZ, 0x1f, R8 ;  /* 0x0000001fff107819 */ /* 0x002fe20000011408 */
[----:B------:R-:W-:Y:S01]  /*1560*/  IMAD.WIDE R10, R6, R223, c[0x0][0x3c8] ;  /* 0x0000f200060a7625 */ /* 0x000fe200078e02df */
[----:B------:R-:W-:-:S02]  /*1570*/  IADD3 R6, P3, R237, R9, RZ ;  /* 0x00000009ed067210 */ /* 0x000fc40007f7e0ff */
[----:B------:R-:W-:Y:S01]  /*1580*/  LEA.HI R0, R16, R8, RZ, 0x5 ;  /* 0x0000000810007211 */ /* 0x000fe200078f28ff */
[----:B------:R-:W-:-:S03]  /*1590*/  IMAD.WIDE.U32 R4, R9, c[0x0][0x370], R4 ;  /* 0x0000dc0009047a25 */ /* 0x000fc600078e0004 */
[----:B------:R-:W-:Y:S01]  /*15a0*/  LOP3.LUT R20, R0, 0xffffffe0, RZ, 0xc0, !PT ;  /* 0xffffffe000147812 */ /* 0x000fe200078ec0ff */
[----:B------:R-:W-:Y:S01]  /*15b0*/  IMAD.IADD R5, R5, 0x1, R3 ;  /* 0x0000000105057824 */ /* 0x000fe200078e0203 */
[----:B------:R-:W-:Y:S01]  /*15c0*/  IADD3.X R3, R27, R17, RZ, P3, !PT ;  /* 0x000000111b037210 */ /* 0x000fe20001ffe4ff */
[----:B------:R-:W-:Y:S01]  /*15d0*/  IMAD.MOV.U32 R231, RZ, RZ, R11 ;  /* 0x000000ffffe77224 */ /* 0x000fe200078e000b */
[----:B------:R-:W-:Y:S01]  /*15e0*/  SHF.R.S32.HI R0, RZ, 0x5, R0 ;  /* 0x00000005ff007819 */ /* 0x000fe20000011400 */
[----:B------:R-:W-:Y:S02]  /*15f0*/  IMAD.IADD R20, R8, 0x1, -R20 ;  /* 0x0000000108147824 */ /* 0x000fe400078e0a14 */
[----:B------:R-:W-:Y:S01]  /*1600*/  IMAD R7, R3, c[0x0][0x190], RZ ;  /* 0x0000640003077a24 */ /* 0x000fe200078e02ff */
[----:B------:R-:W-:Y:S01]  /*1610*/  IADD3 R3, R240, -c[0x0][0x2e8], -R219 ;  /* 0x8000ba00f0037a10 */ /* 0x000fe20007ffe8db */
[----:B------:R-:W-:Y:S02]  /*1620*/  IMAD R0, R0, R29, R20 ;  /* 0x0000001d00007224 */ /* 0x000fe400078e0214 */
[C---:B------:R-:W-:Y:S01]  /*1630*/  IMAD R11, R6.reuse, c[0x0][0x194], R7 ;  /* 0x00006500060b7a24 */ /* 0x040fe200078e0207 */
[----:B------:R-:W-:Y:S01]  /*1640*/  SHF.R.S32.HI R8, RZ, 0x1f, R3 ;  /* 0x0000001fff087819 */ /* 0x000fe20000011403 */
[----:B------:R-:W-:-:S03]  /*1650*/  IMAD.WIDE.U32 R6, R6, c[0x0][0x190], R250 ;  /* 0x0000640006067a25 */ /* 0x000fc600078e00fa */
[----:B------:R-:W-:Y:S01]  /*1660*/  LEA.HI R3, R8, R3, RZ, 0x6 ;  /* 0x0000000308037211 */ /* 0x000fe200078f30ff */
[----:B------:R-:W-:Y:S01]  /*1670*/  IMAD R9, R30, c[0x0][0x378], RZ ;  /* 0x0000de001e097a24 */ /* 0x000fe200078e02ff */
[----:B------:R-:W-:Y:S01]  /*1680*/  IADD3 R6, P2, R26, R6, RZ ;  /* 0x000000061a067210 */ /* 0x000fe20007f5e0ff */
[----:B------:R-:W-:Y:S01]  /*1690*/  IMAD.MOV.U32 R232, RZ, RZ, R10 ;  /* 0x000000ffffe87224 */ /* 0x000fe200078e000a */
[----:B------:R-:W-:Y:S01]  /*16a0*/  SHF.R.S32.HI R3, RZ, 0x6, R3 ;  /* 0x00000006ff037819 */ /* 0x000fe20000011403 */
[C---:B------:R-:W-:Y:S01]  /*16b0*/  IMAD R9, R31.reuse, c[0x0][0x37c], R9 ;  /* 0x0000df001f097a24 */ /* 0x040fe200078e0209 */
[----:B------:R-:W-:Y:S01]  /*16c0*/  IADD3 R10, P1, R0, R13, RZ ;  /* 0x0000000d000a7210 */ /* 0x000fe20007f3e0ff */
[----:B------:R-:W-:Y:S01]  /*16d0*/  IMAD.WIDE.U32 R4, R31, c[0x0][0x378], R4 ;  /* 0x0000de001f047a25 */ /* 0x000fe200078e0004 */
[----:B------:R-:W-:Y:S02]  /*16e0*/  IMNMX R234, RZ, R3, !PT ;  /* 0x00000003ffea7217 */ /* 0x000fe40007800200 */
[----:B------:R-:W-:Y:S01]  /*16f0*/  IADD3.X R7, R21, R7, R11, P2, !PT ;  /* 0x0000000715077210 */ /* 0x000fe200017fe40b */
[----:B------:R-:W-:Y:S01]  /*1700*/  IMAD R14, R30, c[0x0][0x1a8], RZ ;  /* 0x00006a001e0e7a24 */ /* 0x000fe200078e02ff */
[----:B------:R-:W-:Y:S01]  /*1710*/  ISETP.GT.AND P4, PT, R209, R234, PT ;  /* 0x000000ead100720c */ /* 0x000fe20003f84270 */
[----:B------:R-:W-:Y:S01]  /*1720*/  IMAD.IADD R5, R5, 0x1, R9 ;  /* 0x0000000105057824 */ /* 0x000fe200078e0209 */
[----:B------:R-:W-:Y:S01]  /*1730*/  LEA.HI.X.SX32 R12, R0, R12, 0x1, P1 ;  /* 0x0000000c000c7211 */ /* 0x000fe200008f0eff */
[----:B------:R-:W-:Y:S01]  /*1740*/  IMAD R0, R27, c[0x0][0x370], RZ ;  /* 0x0000dc001b007a24 */ /* 0x000fe200078e02ff */
[C---:B------:R-:W-:Y:S01]  /*1750*/  LEA R210, P1, R10.reuse, c[0x0][0x350], 0x2 ;  /* 0x0000d4000ad27a11 */ /* 0x040fe200078210ff */
[----:B------:R-:W-:Y:S01]  /*1760*/  IMAD R8, R31, c[0x0][0x1ac], R14 ;  /* 0x00006b001f087a24 */ /* 0x000fe200078e020e */
[----:B------:R-:W-:Y:S01]  /*1770*/  IADD3 R209, R209, -0x1, RZ ;  /* 0xffffffffd1d17810 */ /* 0x000fe20007ffe0ff */
[----:B------:R-:W-:Y:S01]  /*1780*/  IMAD.WIDE.U32 R6, R31, c[0x0][0x1a8], R6 ;  /* 0x00006a001f067a25 */ /* 0x000fe200078e0006 */
[----:B------:R-:W-:-:S03]  /*1790*/  LEA.HI.X R211, R10, c[0x0][0x354], R12, 0x2, P1 ;  /* 0x0000d5000ad37a11 */ /* 0x000fc600008f140c */
[----:B------:R-:W-:Y:S01]  /*17a0*/  IMAD R0, R237, c[0x0][0x374], R0 ;  /* 0x0000dd00ed007a24 */ /* 0x000fe200078e0200 */
[----:B------:R-:W-:Y:S01]  /*17b0*/  IADD3 R8, R7, R8, RZ ;  /* 0x0000000807087210 */ /* 0x000fe20007ffe0ff */
[----:B------:R-:W-:Y:S01]  /*17c0*/  IMAD.WIDE.U32 R4, R237, c[0x0][0x370], R4 ;  /* 0x0000dc00ed047a25 */ /* 0x000fe200078e0004 */
[----:B------:R-:W-:-:S03]  /*17d0*/  LEA R214, P3, R6, c[0x0][0x160], 0x1 ;  /* 0x0000580006d67a11 */ /* 0x000fc600078608ff */
[----:B------:R-:W-:Y:S01]  /*17e0*/  IMAD.IADD R0, R5, 0x1, R0 ;  /* 0x0000000105007824 */ /* 0x000fe200078e0200 */
[----:B------:R-:W-:Y:S01]  /*17f0*/  LEA R212, P2, R4, c[0x0][0x330], 0x1 ;  /* 0x0000cc0004d47a11 */ /* 0x000fe200078408ff */
[----:B------:R-:W-:Y:S01]  /*1800*/  IMAD.WIDE R222, R222, R223, c[0x0][0x200] ;  /* 0x00008000dede7625 */ /* 0x000fe200078e02df */
        /* <DEDUP_REMOVED lines=18> */
.L_x_1048:
        /* <DEDUP_REMOVED lines=15> */
.L_x_1049:
        /* <DEDUP_REMOVED lines=23> */
.L_x_1051:
[----:B------:R-:W-:Y:S05]  /*1b90*/  BSYNC B0 ;  /* 0x0000000000007941 */ /* 0x000fea0003800000 */
.L_x_1050:
[----:B------:R-:W-:Y:S01]  /*1ba0*/  IADD3 R0, R237, 0x20, RZ ;  /* 0x00000020ed007810 */ /* 0x000fe20007ffe0ff */
[----:B------:R-:W-:Y:S03]  /*1bb0*/  BSSY B0, `(.L_x_1052) ;  /* 0x000000e000007945 */ /* 0x000fe60003800000 */
[----:B------:R-:W-:-:S13]  /*1bc0*/  ISETP.GE.AND P0, PT, R0, R9, PT ;  /* 0x000000090000720c */ /* 0x000fda0003f06270 */
        /* <DEDUP_REMOVED lines=12> */
.L_x_1053:
[----:B------:R-:W-:Y:S05]  /*1c90*/  BSYNC B0 ;  /* 0x0000000000007941 */ /* 0x000fea0003800000 */
.L_x_1052:
        /* <DEDUP_REMOVED lines=21> */
.L_x_1055:
[----:B------:R-:W-:Y:S05]  /*1df0*/  BSYNC B0 ;  /* 0x0000000000007941 */ /* 0x000fea0003800000 */
.L_x_1054:
        /* <DEDUP_REMOVED lines=13> */
.L_x_1047:
[----:B------:R-:W2:Y:S01]  /*1ed0*/  LDL R21, [R1] ;  /* 0x0000000001157983 */ /* 0x000ea20000100800 */
[----:B------:R-:W-:Y:S01]  /*1ee0*/  IMAD R18, R209, -0x40, R233 ;  /* 0xffffffc0d1127824 */ /* 0x000fe200078e02e9 */
[----:B------:R-:W-:Y:S01]  /*1ef0*/  IADD3 R3, R237, 0x20, RZ ;  /* 0x00000020ed037810 */ /* 0x000fe20007ffe0ff */
[----:B------:R-:W-:Y:S02]  /*1f00*/  IMAD R0, R235, -0x40, R219 ;  /* 0xffffffc0eb007824 */ /* 0x000fe400078e02db */
[----:B------:R-:W-:Y:S01]  /*1f10*/  IMAD.MOV.U32 R196, RZ, RZ, 0x40 ;  /* 0x00000040ffc47424 */ /* 0x000fe200078e00ff */
[C---:B------:R-:W-:Y:S01]  /*1f20*/  ISETP.GE.AND P1, PT, R3.reuse, R18, PT ;  /* 0x000000120300720c */ /* 0x040fe20003f26270 */
[----:B------:R-:W-:Y:S01]  /*1f30*/  IMAD.WIDE.U32 R6, R236, c[0x0][0x1a0], R250 ;  /* 0x00006800ec067a25 */ /* 0x000fe200078e00fa */
[----:B------:R-:W-:-:S02]  /*1f40*/  ISETP.GE.AND P2, PT, R3, R0, PT ;  /* 0x000000000300720c */ /* 0x000fc40003f46270 */
[----:B------:R-:W-:Y:S01]  /*1f50*/  ISETP.GE.AND P3, PT, R237, R0, PT ;  /* 0x00000000ed00720c */ /* 0x000fe20003f66270 */
[C---:B------:R-:W-:Y:S01]  /*1f60*/  IMAD R0, R15.reuse, c[0x0][0x1a0], RZ ;  /* 0x000068000f007a24 */ /* 0x040fe200078e02ff */
[----:B------:R-:W-:Y:S01]  /*1f70*/  IADD3 R8, P5, R22, R6, RZ ;  /* 0x0000000616087210 */ /* 0x000fe20007fbe0ff */
[----:B------:R-:W-:Y:S01]  /*1f80*/  IMAD.WIDE.U32 R4, R236, c[0x0][0x198], R250 ;  /* 0x00006600ec047a25 */ /* 0x000fe200078e00fa */
[----:B------:R-:W-:Y:S03]  /*1f90*/  @P6 BAR.SYNC.DEFER_BLOCKING 0x0 ;  /* 0x0000000000006b1d */ /* 0x000fe60000010000 */
[----:B------:R-:W-:Y:S01]  /*1fa0*/  IMAD R3, R15, c[0x0][0x198], RZ ;  /* 0x000066000f037a24 */ /* 0x000fe200078e02ff */
[----:B------:R-:W-:Y:S01]  /*1fb0*/  IADD3 R6, P0, R24, R4, RZ ;  /* 0x0000000418067210 */ /* 0x000fe20007f1e0ff */
[----:B------:R-:W-:Y:S02]  /*1fc0*/  IMAD R9, R236, c[0x0][0x1a4], R0 ;  /* 0x00006900ec097a24 */ /* 0x000fe400078e0200 */
[----:B------:R-:W-:-:S03]  /*1fd0*/  IMAD.WIDE.U32 R10, R196, c[0x0][0x370], RZ ;  /* 0x0000dc00c40a7a25 */ /* 0x000fc600078e00ff */
[----:B------:R-:W-:Y:S01]  /*1fe0*/  IADD3.X R9, R23, R7, R9, P5, !PT ;  /* 0x0000000717097210 */ /* 0x000fe20002ffe409 */
[----:B------:R-:W-:Y:S01]  /*1ff0*/  IMAD R0, R236, c[0x0][0x19c], R3 ;  /* 0x00006700ec007a24 */ /* 0x000fe200078e0203 */
[----:B------:R-:W-:Y:S01]  /*2000*/  @!P1 IADD3 R16, P4, R212, R10, RZ ;  /* 0x0000000ad4109210 */ /* 0x000fe20007f9e0ff */
[----:B------:R-:W-:Y:S02]  /*2010*/  IMAD R4, R196, c[0x0][0x374], RZ ;  /* 0x0000dd00c4047a24 */ /* 0x000fe400078e02ff */
[----:B------:R-:W-:Y:S01]  /*2020*/  IMAD R3, R19, c[0x0][0x1b8], RZ ;  /* 0x00006e0013037a24 */ /* 0x000fe200078e02ff */
[----:B------:R-:W-:Y:S01]  /*2030*/  IADD3.X R7, R25, R5, R0, P0, !PT ;  /* 0x0000000519077210 */ /* 0x000fe200007fe400 */
[----:B------:R-:W-:Y:S01]  /*2040*/  IMAD R0, R19, c[0x0][0x1b0], RZ ;  /* 0x00006c0013007a24 */ /* 0x000fe200078e02ff */
[----:B------:R-:W-:Y:S01]  /*2050*/  @!P1 IADD3.X R17, R213, R11, R4, P4, !PT ;  /* 0x0000000bd5119210 */ /* 0x000fe200027fe404 */
[----:B------:R-:W-:-:S04]  /*2060*/  IMAD.WIDE.U32 R4, R2, c[0x0][0x1b8], R8 ;  /* 0x00006e0002047a25 */ /* 0x000fc800078e0008 */
[C---:B------:R-:W-:Y:S01]  /*2070*/  IMAD R8, R2.reuse, c[0x0][0x1b4], R0 ;  /* 0x00006d0002087a24 */ /* 0x040fe200078e0200 */
[----:B------:R-:W-:Y:S01]  /*2080*/  @!P2 IADD3 R0, P4, R237, 0x20, RZ ;  /* 0x00000020ed00a810 */ /* 0x000fe20007f9e0ff */
[C---:B------:R-:W-:Y:S01]  /*2090*/  IMAD R10, R2.reuse, c[0x0][0x1bc], R3 ;  /* 0x00006f00020a7a24 */ /* 0x040fe200078e0203 */
[----:B------:R1:W-:Y:S01]  /*20a0*/  @P3 STS.128 [R220+0x10000], RZ ;  /* 0x010000ffdc003388 */ /* 0x0003e20000000c00 */
[----:B------:R-:W-:-:S03]  /*20b0*/  IMAD.WIDE.U32 R2, R2, c[0x0][0x1b0], R6 ;  /* 0x00006c0002027a25 */ /* 0x000fc600078e0006 */
[----:B------:R1:W-:Y:S01]  /*20c0*/  @P3 STS.128 [R220+0x12000], RZ ;  /* 0x012000ffdc003388 */ /* 0x0003e20000000c00 */
[----:B------:R-:W-:Y:S01]  /*20d0*/  IMAD.IADD R5, R5, 0x1, R10 ;  /* 0x0000000105057824 */ /* 0x000fe200078e020a */
[----:B------:R-:W-:Y:S01]  /*20e0*/  @!P2 IADD3 R10, P0, R237, 0x20, RZ ;  /* 0x00000020ed0aa810 */ /* 0x000fe20007f1e0ff */
[----:B------:R-:W-:Y:S01]  /*20f0*/  @!P3 IMAD R7, R27, c[0x0][0x1a0], RZ ;  /* 0x000068001b07ba24 */ /* 0x000fe200078e02ff */
[----:B------:R-:W-:Y:S01]  /*2100*/  IADD3 R3, R3, R8, RZ ;  /* 0x0000000803037210 */ /* 0x000fe20007ffe0ff */
[----:B------:R-:W-:Y:S01]  /*2110*/  @!P2 IMAD.X R6, RZ, RZ, R27, P4 ;  /* 0x000000ffff06a224 */ /* 0x000fe200020e061b */
[----:B------:R-:W-:Y:S01]  /*2120*/  @!P2 IADD3.X R14, RZ, R27, RZ, P0, !PT ;  /* 0x0000001bff0ea210 */ /* 0x000fe200007fe4ff */
[----:B------:R-:W-:Y:S02]  /*2130*/  @!P2 IMAD.MOV.U32 R8, RZ, RZ, R4 ;  /* 0x000000ffff08a224 */ /* 0x000fe400078e0004 */
[----:B------:R-:W-:Y:S02]  /*2140*/  @!P2 IMAD.MOV.U32 R9, RZ, RZ, R5 ;  /* 0x000000ffff09a224 */ /* 0x000fe400078e0005 */
[----:B------:R-:W-:-:S02]  /*2150*/  @!P3 IMAD R15, R237, c[0x0][0x1a4], R7 ;  /* 0x00006900ed0fba24 */ /* 0x000fc400078e0207 */
[----:B------:R-:W-:Y:S02]  /*2160*/  @!P2 IMAD R11, R6, c[0x0][0x1a0], RZ ;  /* 0x00006800060baa24 */ /* 0x000fe400078e02ff */
[----:B------:R-:W-:-:S04]  /*2170*/  @!P3 IMAD.WIDE.U32 R6, R237, c[0x0][0x1a0], R4 ;  /* 0x00006800ed06ba25 */ /* 0x000fc800078e0004 */
[C---:B------:R-:W-:Y:S01]  /*2180*/  @!P2 IMAD R11, R0.reuse, c[0x0][0x1a4], R11 ;  /* 0x00006900000baa24 */ /* 0x040fe200078e020b */
[----:B------:R-:W-:Y:S01]  /*2190*/  @!P3 IADD3 R7, R7, R15, RZ ;  /* 0x0000000f0707b210 */ /* 0x000fe20007ffe0ff */
[----:B------:R-:W-:Y:S01]  /*21a0*/  @!P2 IMAD.WIDE.U32 R4, R0, c[0x0][0x1a0], R8 ;  /* 0x000068000004aa25 */ /* 0x000fe200078e0008 */
[----:B------:R-:W-:-:S03]  /*21b0*/  LEA.HI R8, R209, R209, RZ, 0x1 ;  /* 0x000000d1d1087211 */ /* 0x000fc600078f08ff */
[----:B------:R-:W-:Y:S02]  /*21c0*/  @!P2 IMAD.MOV.U32 R12, RZ, RZ, R2 ;  /* 0x000000ffff0ca224 */ /* 0x000fe400078e0002 */
[----:B------:R-:W-:Y:S02]  /*21d0*/  @!P2 IMAD.MOV.U32 R13, RZ, RZ, R3 ;  /* 0x000000ffff0da224 */ /* 0x000fe400078e0003 */
[----:B------:R-:W-:Y:S01]  /*21e0*/  @!P2 IMAD R0, R14, c[0x0][0x198], RZ ;  /* 0x000066000e00aa24 */ /* 0x000fe200078e02ff */
[----:B------:R-:W-:Y:S01]  /*21f0*/  @!P3 LEA R14, P0, R6, c[0x0][0x170], 0x1 ;  /* 0x00005c00060eba11 */ /* 0x000fe200078008ff */
[----:B------:R-:W-:-:S03]  /*2200*/  @!P2 IMAD.WIDE.U32 R12, R10, c[0x0][0x198], R12 ;  /* 0x000066000a0caa25 */ /* 0x000fc600078e000c */
[----:B------:R-:W-:Y:S01]  /*2210*/  @!P3 LEA.HI.X R15, R6, c[0x0][0x174], R7, 0x1, P0 ;  /* 0x00005d00060fba11 */ /* 0x000fe200000f0c07 */
[----:B------:R-:W-:Y:S01]  /*2220*/  @!P2 IMAD R19, R10, c[0x0][0x19c], R0 ;  /* 0x000067000a13aa24 */ /* 0x000fe200078e0200 */
[----:B------:R-:W-:Y:S01]  /*2230*/  LOP3.LUT R6, R8, 0xfffffffe, RZ, 0xc0, !PT ;  /* 0xfffffffe08067812 */ /* 0x000fe200078ec0ff */
[----:B------:R-:W-:Y:S01]  /*2240*/  @!P2 IMAD.IADD R5, R5, 0x1, R11 ;  /* 0x000000010505a824 */ /* 0x000fe200078e020b */
[----:B------:R-:W-:Y:S01]  /*2250*/  @!P2 LEA R10, P0, R4, c[0x0][0x170], 0x1 ;  /* 0x00005c00040aaa11 */ /* 0x000fe200078008ff */
[----:B------:R-:W-:Y:S01]  /*2260*/  @!P3 IMAD.WIDE.U32 R8, R237, c[0x0][0x198], R2 ;  /* 0x00006600ed08ba25 */ /* 0x000fe200078e0002 */
[----:B------:R-:W-:Y:S01]  /*2270*/  @!P2 LEA R2, P4, R12, c[0x0][0x168], 0x1 ;  /* 0x00005a000c02aa11 */ /* 0x000fe200078808ff */
[----:B------:R-:W-:Y:S01]  /*2280*/  @!PT LDS RZ, [RZ] ;  /* 0x00000000fffff984 */ /* 0x000fe20000000800 */
[----:B------:R-:W-:Y:S01]  /*2290*/  @!PT LDS RZ, [RZ] ;  /* 0x00000000fffff984 */ /* 0x000fe20000000800 */
[----:B------:R-:W-:Y:S01]  /*22a0*/  @!PT LDS RZ, [RZ] ;  /* 0x00000000fffff984 */ /* 0x000fe20000000800 */
[----:B------:R1:W-:Y:S01]  /*22b0*/  @!P3 LDGSTS.E.BYPASS.LTC128B.128 [R220+0x10000], [R14.64] ;  /* 0x100000000edcbfae */ /* 0x0003e2000b901d48 */
[----:B------:R-:W-:Y:S01]  /*22c0*/  @!P2 LEA.HI.X R11, R4, c[0x0][0x174], R5, 0x1, P0 ;  /* 0x00005d00040baa11 */ /* 0x000fe200000f0c05 */
[----:B------:R-:W-:Y:S01]  /*22d0*/  @!P2 IMAD.IADD R3, R13, 0x1, R19 ;  /* 0x000000010d03a824 */ /* 0x000fe200078e0213 */
[----:B------:R-:W-:Y:S01]  /*22e0*/  @!P3 LEA R4, P5, R8, c[0x0][0x168], 0x1 ;  /* 0x00005a000804ba11 */ /* 0x000fe200078a08ff */
[----:B------:R-:W-:Y:S01]  /*22f0*/  IMAD.WIDE.U32 R22, R196, c[0x0][0x190], RZ ;  /* 0x00006400c4167a25 */ /* 0x000fe200078e00ff */
[----:B------:R1:W-:Y:S02]  /*2300*/  @!P3 LDGSTS.E.BYPASS.LTC128B.128 [R220+0x12000], [R14.64+0x80] ;  /* 0x120000800edcbfae */ /* 0x0003e4000b901d48 */
[----:B------:R-:W-:Y:S01]  /*2310*/  @!P2 LEA.HI.X R3, R12, c[0x0][0x16c], R3, 0x1, P4 ;  /* 0x00005b000c03aa11 */ /* 0x000fe200020f0c03 */
[----:B------:R-:W-:Y:S01]  /*2320*/  IMAD R7, R196, c[0x0][0x194], RZ ;  /* 0x00006500c4077a24 */ /* 0x000fe200078e02ff */
[----:B------:R-:W-:Y:S01]  /*2330*/  ISETP.GE.AND P4, PT, R237, R18, PT ;  /* 0x00000012ed00720c */ /* 0x000fe20003f86270 */
[----:B------:R-:W-:Y:S01]  /*2340*/  IMAD.IADD R5, R209, 0x1, -R6 ;  /* 0x00000001d1057824 */ /* 0x000fe200078e0a06 */
[----:B------:R-:W-:Y:S01]  /*2350*/  @!P1 IADD3 R6, P0, R214, R22, RZ ;  /* 0x00000016d6069210 */ /* 0x000fe20007f1e0ff */
[----:B------:R-:W-:-:S03]  /*2360*/  @!P3 IMAD R0, R27, c[0x0][0x198], RZ ;  /* 0x000066001b00ba24 */ /* 0x000fc600078e02ff */
[----:B------:R-:W-:Y:S01]  /*2370*/  @!P1 IADD3.X R7, R215, R23, R7, P0, !PT ;  /* 0x00000017d7079210 */ /* 0x000fe200007fe407 */
[----:B------:R1:W-:Y:S01]  /*2380*/  @P2 STS.128 [R220+0x11000], RZ ;  /* 0x011000ffdc002388 */ /* 0x0003e20000000c00 */
[----:B------:R-:W-:Y:S01]  /*2390*/  ISETP.NE.AND P0, PT, R5, 0x1, PT ;  /* 0x000000010500780c */ /* 0x000fe20003f05270 */
[----:B------:R-:W-:Y:S02]  /*23a0*/  @!P3 IMAD R0, R237, c[0x0][0x19c], R0 ;  /* 0x00006700ed00ba24 */ /* 0x000fe400078e0200 */
[----:B------:R1:W-:Y:S03]  /*23b0*/  @P2 STS.128 [R220+0x13000], RZ ;  /* 0x013000ffdc002388 */ /* 0x0003e60000000c00 */
[----:B------:R-:W-:Y:S01]  /*23c0*/  @!P3 IADD3 R0, R9, R0, RZ ;  /* 0x000000000900b210 */ /* 0x000fe20007ffe0ff */
[----:B------:R-:W-:Y:S01]  /*23d0*/  @!PT LDS RZ, [RZ] ;  /* 0x00000000fffff984 */ /* 0x000fe20000000800 */
[----:B------:R-:W-:Y:S01]  /*23e0*/  @!PT LDS RZ, [RZ] ;  /* 0x00000000fffff984 */ /* 0x000fe20000000800 */
[----:B------:R-:W-:Y:S01]  /*23f0*/  @!PT LDS RZ, [RZ] ;  /* 0x00000000fffff984 */ /* 0x000fe20000000800 */
[----:B------:R1:W-:Y:S03]  /*2400*/  @!P2 LDGSTS.E.BYPASS.LTC128B.128 [R220+0x11000], [R10.64] ;  /* 0x110000000adcafae */ /* 0x0003e6000b901d48 */
[----:B------:R-:W-:Y:S01]  /*2410*/  @!P3 LEA.HI.X R5, R8, c[0x0][0x16c], R0, 0x1, P5 ;  /* 0x00005b000805ba11 */ /* 0x000fe200028f0c00 */
[----:B------:R1:W-:Y:S04]  /*2420*/  @!P2 LDGSTS.E.BYPASS.LTC128B.128 [R220+0x13000], [R10.64+0x80] ;  /* 0x130000800adcafae */ /* 0x0003e8000b901d48 */
[----:B------:R-:W0:Y:S04]  /*2430*/  LDGDEPBAR ;  /* 0x00000000000079af */ /* 0x000e280000000000 */
        /* <DEDUP_REMOVED lines=14> */
[----:B------:R-:W-:Y:S01]  /*2520*/  IADD3 R0, R226, 0x8, RZ ;  /* 0x00000008e2007810 */ /* 0x000fe20007ffe0ff */
[----:B------:R-:W-:Y:S01]  /*2530*/  IMAD.MOV.U32 R224, RZ, RZ, 0x7f800000 ;  /* 0x7f800000ffe07424 */ /* 0x000fe200078e00ff */
[----:B------:R-:W-:Y:S01]  /*2540*/  MOV R221, 0x7f800000 ;  /* 0x7f80000000dd7802 */ /* 0x000fe20000000f00 */
[----:B------:R-:W-:Y:S01]  /*2550*/  IMAD.MOV.U32 R216, RZ, RZ, c[0x0][0x308] ;  /* 0x0000c200ffd87624 */ /* 0x000fe200078e00ff */
[----:B------:R-:W-:Y:S01]  /*2560*/  MOV R217, c[0x0][0x30c] ;  /* 0x0000c30000d97a02 */ /* 0x000fe20000000f00 */
[----:B------:R-:W3:Y:S01]  /*2570*/  LDL R8, [R1+0x4] ;  /* 0x0000040001087983 */ /* 0x000ee20000100800 */
        /* <DEDUP_REMOVED lines=46> */
[----:B----4-:R-:W-:Y:S01]  /*2860*/  IMAD.WIDE R2, R226, 0x4, R222 ;  /* 0x00000004e2027825 */ /* 0x010fe200078e02de */
[----:B------:R-:W-:-:S09]  /*2870*/  DEPBAR.LE SB0, 0x1 ;  /* 0x000080400000791a */ /* 0x000fd20000000000 */
[----:B------:R4:W5:Y:S04]  /*2880*/  @!P2 LDG.E R221, [R2.64] ;  /* 0x0000000802dda981 */ /* 0x000968000c1e1900 */
[----:B------:R4:W5:Y:S04]  /*2890*/  @!P1 LDG.E R224, [R2.64+0x20] ;  /* 0x0000200802e09981 */ /* 0x000968000c1e1900 */
[----:B------:R-:W-:Y:S06]  /*28a0*/  BAR.SYNC.DEFER_BLOCKING 0x0 ;  /* 0x0000000000007b1d */ /* 0x000fec0000010000 */
[----:B----4-:R4:W3:Y:S04]  /*28b0*/  LDG.E.64 R2, [R216.64+0x8] ;  /* 0x00000808d8027981 */ /* 0x0108e8000c1e1b00 */
[----:B------:R1:W1:Y:S04]  /*28c0*/  LDSM.16.M88.4 R108, [R199+0x10000] ;  /* 0x01000000c76c783b */ /* 0x0002680000000200 */
[----:B------:R1:W1:Y:S04]  /*28d0*/  LDSM.16.M88.4 R112, [R199+0x10800] ;  /* 0x01080000c770783b */ /* 0x0002680000000200 */
[----:B------:R1:W1:Y:S04]  /*28e0*/  LDSM.16.M88.4 R116, [R198+0x10000] ;  /* 0x01000000c674783b */ /* 0x0002680000000200 */
[----:B------:R1:W1:Y:S04]  /*28f0*/  LDSM.16.M88.4 R120, [R198+0x10800] ;  /* 0x01080000c678783b */ /* 0x0002680000000200 */
[----:B------:R1:W1:Y:S04]  /*2900*/  LDSM.16.M88.4 R124, [R197+0x10000] ;  /* 0x01000000c57c783b */ /* 0x0002680000000200 */
[----:B------:R1:W1:Y:S04]  /*2910*/  LDSM.16.M88.4 R128, [R197+0x10800] ;  /* 0x01080000c580783b */ /* 0x0002680000000200 */
[----:B----4-:R-:W5:Y:S04]  /*2920*/  LDG.E.64 R216, [R216.64] ;  /* 0x00000008d8d87981 */ /* 0x010f68000c1e1b00 */
        /* <DEDUP_REMOVED lines=10> */
[----:B------:R-:W-:-:S04]  /*29d0*/  IMAD R0, R252, c[0x0][0x1c0], R31 ;  /* 0x00007000fc007a24 */ /* 0x000fc800078e021f */
[----:B------:R-:W-:Y:S01]  /*29e0*/  IMAD.SHL.U32 R0, R0, 0x20, RZ ;  /* 0x0000002000007824 */ /* 0x000fe200078e00ff */
[----:B--2---:R-:W-:Y:S01]  /*29f0*/  SHF.R.S32.HI R4, RZ, 0x1f, R20 ;  /* 0x0000001fff047819 */ /* 0x004fe20000011414 */
[----:B------:R-:W-:Y:S01]  /*2a00*/  IMAD.MOV.U32 R201, RZ, RZ, 0x20 ;  /* 0x00000020ffc97424 */ /* 0x000fe200078e00ff */
[----:B------:R-:W-:Y:S01]  /*2a10*/  IADD3 R242, -R219, 0x40, R240 ;  /* 0x00000040dbf27810 */ /* 0x000fe20007ffe1f0 */
[----:B------:R-:W-:Y:S01]  /*2a20*/  CS2R R94, SRZ ;  /* 0x00000000005e7805 */ /* 0x000fe2000001ff00 */
[----:B------:R-:W-:Y:S01]  /*2a30*/  MOV R225, c[0x0][0x2e4] ;  /* 0x0000b90000e17a02 */ /* 0x000fe20000000f00 */
        /* <DEDUP_REMOVED lines=30> */
[----:B------:R-:W-:-:S02]  /*2c20*/  IADD3 R242, R242, -c[0x0][0x2e8], RZ ;  /* 0x8000ba00f2f27a10 */ /* 0x000fc40007ffe0ff */
[----:B---3--:R-:W-:Y:S02]  /*2c30*/  IADD3 R239, P4, P3, R0, R2, R20 ;  /* 0x0000000200ef7210 */ /* 0x008fe40007b9e014 */
[----:B------:R-:W-:Y:S02]  /*2c40*/  SHF.R.S32.HI R0, RZ, 0x1f, R0 ;  /* 0x0000001fff007819 */ /* 0x000fe40000011400 */
[----:B------:R-:W-:Y:S02]  /*2c50*/  R2P PR, R8, 0x6 ;  /* 0x0000000608007804 */ /* 0x000fe40000000000 */
[----:B------:R-:W-:Y:S02]  /*2c60*/  IADD3.X R243, R0, R3, R4, P4, P3 ;  /* 0x0000000300f37210 */ /* 0x000fe400027e6404 */
[----:B------:R-:W-:Y:S02]  /*2c70*/  IADD3 R0, R206, 0x2000, RZ ;  /* 0x00002000ce007810 */ /* 0x000fe40007ffe0ff */
[----:B------:R-:W-:-:S02]  /*2c80*/  IADD3 R2, R207, 0x2000, RZ ;  /* 0x00002000cf027810 */ /* 0x000fc40007ffe0ff */
[----:B------:R-:W-:Y:S02]  /*2c90*/  SEL R201, R201, 0xffffffe0, !P1 ;  /* 0xffffffe0c9c97807 */ /* 0x000fe40004800000 */
[----:B------:R-:W-:Y:S02]  /*2ca0*/  SEL R196, R196, 0xffffffc0, !P2 ;  /* 0xffffffc0c4c47807 */ /* 0x000fe40005000000 */
[----:B------:R-:W-:Y:S02]  /*2cb0*/  SEL R0, R0, R206, !P0 ;  /* 0x000000ce00007207 */ /* 0x000fe40004000000 */
[----:B------:R-:W-:Y:S02]  /*2cc0*/  SEL R2, R2, R207, !P0 ;  /* 0x000000cf02027207 */ /* 0x000fe40004000000 */
[----:B------:R-:W-:Y:S01]  /*2cd0*/  IADD3 R203, R202, R201, RZ ;  /* 0x000000c9cacb7210 */ /* 0x000fe20007ffe0ff */
[----:B------:R-:W-:Y:S01]  /*2ce0*/  CS2R R20, SRZ ;  /* 0x0000000000147805 */ /* 0x000fe2000001ff00 */
[----:B------:R-:W-:-:S02]  /*2cf0*/  IMAD.SHL.U32 R195, R0, 0x2, RZ ;  /* 0x0000000200c37824 */ /* 0x000fc400078e00ff */
[----:B------:R-:W-:Y:S01]  /*2d00*/  IMAD.SHL.U32 R192, R2, 0x2, RZ ;  /* 0x0000000202c07824 */ /* 0x000fe200078e00ff */
[----:B------:R-:W-:Y:S01]  /*2d10*/  IADD3 R205, R196, R203, RZ ;  /* 0x000000cbc4cd7210 */ /* 0x000fe20007ffe0ff */
[----:B-1--4-:R-:W-:Y:S02]  /*2d20*/  IMAD.IADD R204, R202, 0x1, R196 ;  /* 0x00000001cacc7824 */ /* 0x012fe400078e02c4 */
.L_x_1061:
[----:B------:R-:W0:Y:S01]  /*2d30*/  LDGDEPBAR ;  /* 0x00000000000079af */ /* 0x000e220000000000 */
[----:B------:R-:W-:Y:S01]  /*2d40*/  IMAD.MOV.U32 R2, RZ, RZ, R232 ;  /* 0x000000ffff027224 */ /* 0x000fe200078e00e8 */
[C---:B------:R-:W-:Y:S01]  /*2d50*/  IADD3 R0, R195.reuse, R201, RZ ;  /* 0x000000c9c3007210 */ /* 0x040fe20007ffe0ff */
[----:B------:R-:W-:Y:S03]  /*2d60*/  IMAD.MOV.U32 R3, RZ, RZ, R231 ;  /* 0x000000ffff037224 */ /* 0x000fe600078e00e7 */
[C---:B------:R-:W-:Y:S04]  /*2d70*/  LEA R2, P0, R226.reuse, R2, 0x2 ;  /* 0x00000002e2027211 */ /* 0x040fe800078010ff */
[----:B------:R-:W-:Y:S01]  /*2d80*/  LEA.HI.X.SX32 R3, R226, R3, 0x2, P0 ;  /* 0x00000003e2037211 */ /* 0x000fe200000f16ff */
        /* <DEDUP_REMOVED lines=9> */
[----:B------:R-:W4:Y:S04]  /*2e20*/  LDSM.16.M88.4 R64, [R198+0xc800] ;  /* 0x00c80000c640783b */ /* 0x000f280000000200 */
[----:B------:R-:W-:Y:S04]  /*2e30*/  LDSM.16.M88.4 R100, [R197+0xc000] ;  /* 0x00c00000c564783b */ /* 0x000fe80000000200 */
[----:B------:R-:W-:Y:S01]  /*2e40*/  LDSM.16.M88.4 R104, [R197+0xc800] ;  /* 0x00c80000c568783b */ /* 0x000fe20000000200 */
[----:B--2---:R-:W-:Y:S01]  /*2e50*/  IMAD.IADD R2, R195, 0x1, R196 ;  /* 0x00000001c3027824 */ /* 0x004fe200078e02c4 */
[----:B------:R-:W-:Y:S01]  /*2e60*/  IADD3 R3, R0, R196, RZ ;  /* 0x000000c400037210 */ /* 0x000fe20007ffe0ff */
[C---:B-1----:R-:W-:Y:S08]  /*2e70*/  HMMA.16816.F32.BF16 R4, R16.reuse, R8, RZ ;  /* 0x000000081004723c */ /* 0x042ff000000418ff */
[C---:B------:R-:W-:Y:S08]  /*2e80*/  HMMA.16816.F32.BF16 R8, R16.reuse, R10, RZ ;  /* 0x0000000a1008723c */ /* 0x040ff000000418ff */
[C---:B---3--:R-:W-:Y:S08]  /*2e90*/  HMMA.16816.F32.BF16 R12, R16.reuse, R52, RZ ;  /* 0x00000034100c723c */ /* 0x048ff000000418ff */
[----:B------:R-:W-:Y:S01]  /*2ea0*/  HMMA.16816.F32.BF16 R16, R16, R54, RZ ;  /* 0x000000361010723c */ /* 0x000fe200000418ff */
[----:B------:R-:W1:Y:S07]  /*2eb0*/  LDSM.16.M88.4 R52, [R2] ;  /* 0x000000000234783b */ /* 0x000e6e0000000200 */
[C---:B----4-:R-:W-:Y:S08]  /*2ec0*/  HMMA.16816.F32.BF16 R4, R56.reuse, R60, R4 ;  /* 0x0000003c3804723c */ /* 0x050ff00000041804 */
[C---:B------:R-:W-:Y:S01]  /*2ed0*/  HMMA.16816.F32.BF16 R8, R56.reuse, R62, R8 ;  /* 0x0000003e3808723c */ /* 0x040fe20000041808 */
[----:B------:R-:W-:Y:S07]  /*2ee0*/  LDSM.16.M88.4 R60, [R200+0xc000] ;  /* 0x00c00000c83c783b */ /* 0x000fee0000000200 */
[C---:B------:R-:W-:Y:S08]  /*2ef0*/  HMMA.16816.F32.BF16 R12, R56.reuse, R64, R12 ;  /* 0x00000040380c723c */ /* 0x040ff0000004180c */
        /* <DEDUP_REMOVED lines=15> */
[----:B------:R2:W3:Y:S04]  /*2ff0*/  LDSM.16.M88.4 R56, [R0+0x2000] ;  /* 0x002000000038783b */ /* 0x0004e80000000200 */
[----:B------:R-:W3:Y:S03]  /*3000*/  LDSM.16.M88.4 R64, [R198+0xe800] ;  /* 0x00e80000c640783b */ /* 0x000ee60000000200 */
[C---:B-1----:R-:W-:Y:S08]  /*3010*/  HMMA.16816.F32.BF16 R4, R52.reuse, R100, R4 ;  /* 0x000000643404723c */ /* 0x042ff00000041804 */
[C---:B------:R-:W-:Y:S01]  /*3020*/  HMMA.16816.F32.BF16 R8, R52.reuse, R102, R8 ;  /* 0x000000663408723c */ /* 0x040fe20000041808 */
[----:B------:R-:W-:Y:S03]  /*3030*/  LDSM.16.M88.4 R100, [R197+0xe000] ;  /* 0x00e00000c564783b */ /* 0x000fe60000000200 */
[----:B--2---:R-:W-:Y:S04]  /*3040*/  IMAD.SHL.U32 R0, R209, 0x40, RZ ;  /* 0x00000040d1007824 */ /* 0x004fe800078e00ff */
[C---:B----4-:R-:W-:Y:S03]  /*3050*/  HMMA.16816.F32.BF16 R12, R52.reuse, R104, R12 ;  /* 0x00000068340c723c */ /* 0x050fe6000004180c */
[----:B------:R-:W-:Y:S05]  /*3060*/  ISETP.GE.AND P0, PT, R0, R242, PT ;  /* 0x000000f20000720c */ /* 0x000fea0003f06270 */
[----:B------:R-:W-:Y:S01]  /*3070*/  HMMA.16816.F32.BF16 R16, R52, R106, R16 ;  /* 0x0000006a3410723c */ /* 0x000fe20000041810 */
[----:B------:R-:W1:Y:S04]  /*3080*/  LDSM.16.M88.4 R52, [R2+0x2000] ;  /* 0x002000000234783b */ /* 0x000e680000000200 */
[----:B------:R-:W2:Y:S03]  /*3090*/  LDSM.16.M88.4 R104, [R197+0xe800] ;  /* 0x00e80000c568783b */ /* 0x000ea60000000200 */
[C---:B---3--:R-:W-:Y:S08]  /*30a0*/  HMMA.16816.F32.BF16 R4, R56.reuse, R60, R4 ;  /* 0x0000003c3804723c */ /* 0x048ff00000041804 */
[C---:B------:R-:W-:Y:S01]  /*30b0*/  HMMA.16816.F32.BF16 R8, R56.reuse, R62, R8 ;  /* 0x0000003e3808723c */ /* 0x040fe20000041808 */
[----:B------:R-:W-:Y:S07]  /*30c0*/  LDSM.16.M88.4 R60, [R200+0xe000] ;  /* 0x00e00000c83c783b */ /* 0x000fee0000000200 */
[C---:B------:R-:W-:Y:S08]  /*30d0*/  HMMA.16816.F32.BF16 R12, R56.reuse, R64, R12 ;  /* 0x00000040380c723c */ /* 0x040ff0000004180c */
[----:B------:R-:W-:Y:S01]  /*30e0*/  HMMA.16816.F32.BF16 R16, R56, R66, R16 ;  /* 0x000000423810723c */ /* 0x000fe20000041810 */
[----:B------:R-:W3:Y:S04]  /*30f0*/  LDSM.16.M88.4 R56, [R3+0x2000] ;  /* 0x002000000338783b */ /* 0x000ee80000000200 */
[----:B------:R-:W4:Y:S03]  /*3100*/  LDSM.16.M88.4 R64, [R200+0xe800] ;  /* 0x00e80000c840783b */ /* 0x000f260000000200 */
[C---:B-1----:R-:W-:Y:S08]  /*3110*/  HMMA.16816.F32.BF16 R4, R52.reuse, R100, R4 ;  /* 0x000000643404723c */ /* 0x042ff00000041804 */
[C---:B------:R-:W-:Y:S08]  /*3120*/  HMMA.16816.F32.BF16 R8, R52.reuse, R102, R8 ;  /* 0x000000663408723c */ /* 0x040ff00000041808 */
[C---:B--2---:R-:W-:Y:S08]  /*3130*/  HMMA.16816.F32.BF16 R12, R52.reuse, R104, R12 ;  /* 0x00000068340c723c */ /* 0x044ff0000004180c */
[----:B------:R-:W-:Y:S08]  /*3140*/  HMMA.16816.F32.BF16 R16, R52, R106, R16 ;  /* 0x0000006a3410723c */ /* 0x000ff00000041810 */
[C---:B---3--:R-:W-:Y:S07]  /*3150*/  HMMA.16816.F32.BF16 R4, R56.reuse, R60, R4 ;  /* 0x0000003c3804723c */ /* 0x048fee0000041804 */
[----:B------:R-:W-:Y:S01]  /*3160*/  MOV R60, c[0x0][0x2e4] ;  /* 0x0000b900003c7a02 */ /* 0x000fe20000000f00 */
[C---:B------:R-:W-:Y:S08]  /*3170*/  HMMA.16816.F32.BF16 R8, R56.reuse, R62, R8 ;  /* 0x0000003e3808723c */ /* 0x040ff00000041808 */
[C---:B----4-:R-:W-:Y:S08]  /*3180*/  HMMA.16816.F32.BF16 R12, R56.reuse, R64, R12 ;  /* 0x00000040380c723c */ /* 0x050ff0000004180c */
[----:B------:R-:W-:Y:S01]  /*3190*/  HMMA.16816.F32.BF16 R16, R56, R66, R16 ;  /* 0x000000423810723c */ /* 0x000fe20000041810 */
[----:B------:R-:W-:-:S07]  /*31a0*/  @!P0 BRA `(.L_x_1057) ;  /* 0x0000008000008947 */ /* 0x000fce0003800000 */
[----:B------:R-:W-:Y:S01]  /*31b0*/  IADD3 R3, R225, R240, -R219 ;  /* 0x000000f0e1037210 */ /* 0x000fe20007ffe8db */
[----:B------:R-:W-:Y:S01]  /*31c0*/  IMAD.MOV.U32 R60, RZ, RZ, R225 ;  /* 0x000000ffff3c7224 */ /* 0x000fe200078e00e1 */
[----:B------:R-:W-:Y:S02]  /*31d0*/  IADD3 R2, R0, 0x40, RZ ;  /* 0x0000004000027810 */ /* 0x000fe40007ffe0ff */
[----:B------:R-:W-:Y:S02]  /*31e0*/  IADD3 R52, R236, 0x40, RZ ;  /* 0x00000040ec347810 */ /* 0x000fe40007ffe0ff */
[----:B------:R-:W-:Y:S02]  /*31f0*/  ISETP.GE.AND P1, PT, R2, R3, PT ;  /* 0x000000030200720c */ /* 0x000fe40003f26270 */
[----:B------:R-:W-:Y:S11]  /*3200*/  ISETP.LT.AND P0, PT, R52, R219, PT ;  /* 0x000000db3400720c */ /* 0x000ff60003f01270 */
[----:B------:R-:W-:Y:S02]  /*3210*/  @!UPT UIADD3 URZ, URZ, URZ, URZ ;  /* 0x0000003f3f3ff290 */ /* 0x000fe4000fffe03f */
[----:B------:R-:W-:-:S05]  /*3220*/  @!P1 BRA P0, `(.L_x_1058) ;  /* 0x0000049000009947 */ /* 0x000fca0000000000 */
.L_x_1057:
[--C-:B------:R-:W-:Y:S01]  /*3230*/  IADD3 R3, R219, 0x1, -R233.reuse ;  /* 0x00000001db037810 */ /* 0x100fe20007ffe8e9 */
[----:B------:R-:W1:Y:S01]  /*3240*/  S2R R55, SR_TID.X ;  /* 0x0000000000377919 */ /* 0x000e620000002100 */
[----:B------:R-:W-:Y:S01]  /*3250*/  IADD3 R52, -R60, R219, -R233 ;  /* 0x000000db3c347210 */ /* 0x000fe20007ffe9e9 */
[----:B------:R-:W-:Y:S01]  /*3260*/  IMAD.IADD R0, R226, 0x1, R0 ;  /* 0x00000001e2007824 */ /* 0x000fe200078e0200 */
[----:B------:R-:W-:Y:S01]  /*3270*/  IADD3 R3, R3, c[0x0][0x2e8], RZ ;  /* 0x0000ba0003037a10 */ /* 0x000fe20007ffe0ff */
[----:B------:R-:W-:Y:S02]  /*3280*/  IMAD.MOV.U32 R225, RZ, RZ, R60 ;  /* 0x000000ffffe17224 */ /* 0x000fe400078e003c */
[C---:B------:R-:W-:Y:S01]  /*3290*/  IMAD.IADD R53, R0.reuse, 0x1, R52 ;  /* 0x0000000100357824 */ /* 0x040fe200078e0234 */
[C---:B------:R-:W-:Y:S01]  /*32a0*/  IADD3 R2, R0.reuse, 0x8, RZ ;  /* 0x0000000800027810 */ /* 0x040fe20007ffe0ff */
[----:B------:R-:W-:Y:S03]  /*32b0*/  IMAD.IADD R54, R0, 0x1, R3 ;  /* 0x0000000100367824 */ /* 0x000fe600078e0203 */
[----:B------:R-:W-:Y:S01]  /*32c0*/  IMNMX R53, RZ, R53, !PT ;  /* 0x00000035ff357217 */ /* 0x000fe20007800200 */
[--C-:B------:R-:W-:Y:S02]  /*32d0*/  IMAD.IADD R52, R52, 0x1, R2.reuse ;  /* 0x0000000134347824 */ /* 0x100fe400078e0202 */
[----:B------:R-:W-:Y:S03]  /*32e0*/  IMAD.IADD R2, R3, 0x1, R2 ;  /* 0x0000000103027824 */ /* 0x000fe600078e0202 */
[----:B------:R-:W-:Y:S02]  /*32f0*/  IMNMX R3, RZ, R52, !PT ;  /* 0x00000034ff037217 */ /* 0x000fe40007800200 */
[-C--:B------:R-:W-:Y:S02]  /*3300*/  IMNMX R52, R54, R219.reuse, PT ;  /* 0x000000db36347217 */ /* 0x080fe40003800200 */
[----:B------:R-:W-:Y:S01]  /*3310*/  IMNMX R2, R2, R219, PT ;  /* 0x000000db02027217 */ /* 0x000fe20003800200 */
[----:B-1----:R-:W-:Y:S05]  /*3320*/  IMAD.SHL.U32 R55, R55, 0x2, RZ ;  /* 0x0000000237377824 */ /* 0x002fea00078e00ff */
[----:B------:R-:W-:Y:S05]  /*3330*/  LOP3.LUT R55, R249, 0x6, R55, 0xf8, !PT ;  /* 0x00000006f9377812 */ /* 0x000fea00078ef837 */
[----:B------:R-:W-:Y:S05]  /*3340*/  IMAD R0, R235, 0x40, R55 ;  /* 0x00000040eb007824 */ /* 0x000fea00078e0237 */
        /* <DEDUP_REMOVED lines=9> */
[C---:B------:R-:W-:Y:S02]  /*33e0*/  ISETP.GE.OR P0, PT, R0.reuse, R2, !P0 ;  /* 0x000000020000720c */ /* 0x040fe40004706670 */
        /* <DEDUP_REMOVED lines=45> */
.L_x_1058:
[C---:B------:R-:W-:Y:S01]  /*36c0*/  FMUL.FTZ R2, R221.reuse, 1.4426950216293334961 ;  /* 0x3fb8aa3bdd027820 */ /* 0x040fe20000410000 */
[----:B------:R-:W-:Y:S01]  /*36d0*/  FSETP.NEU.FTZ.AND P0, PT, R221, -INF , PT ;  /* 0xff800000dd00780b */ /* 0x000fe20003f1d000 */
[----:B------:R-:W-:Y:S01]  /*36e0*/  FMUL.FTZ R0, R224, 1.4426950216293334961 ;  /* 0x3fb8aa3be0007820 */ /* 0x000fe20000410000 */
[----:B------:R-:W-:Y:S01]  /*36f0*/  IADD3 R3, R217, -0x4498517b, RZ ;  /* 0xbb67ae85d9037810 */ /* 0x000fe20007ffe0ff */
[----:B------:R-:W-:Y:S01]  /*3700*/  IMAD.WIDE.U32 R58, R239, -0x2daee0ad, RZ ;  /* 0xd2511f53ef3a7825 */ /* 0x000fe200078e00ff */
[----:B------:R-:W-:Y:S02]  /*3710*/  FSEL R2, R2, RZ, P0 ;  /* 0x000000ff02027208 */ /* 0x000fe40000000000 */
[----:B------:R-:W-:Y:S01]  /*3720*/  FSETP.NEU.FTZ.AND P0, PT, R224, -INF , PT ;  /* 0xff800000e000780b */ /* 0x000fe20003f1d000 */
[----:B------:R-:W-:Y:S02]  /*3730*/  IMAD R54, R235, 0x2, R244 ;  /* 0x00000002eb367824 */ /* 0x000fe400078e02f4 */
[----:B------:R-:W-:Y:S01]  /*3740*/  FFMA.FTZ R8, R8, c[0x0][0x23c], -R2 ;  /* 0x00008f0008087a23 */ /* 0x000fe20000010802 */
[----:B------:R-:W-:Y:S01]  /*3750*/  FSEL R0, R0, RZ, P0 ;  /* 0x000000ff00007208 */ /* 0x000fe20000000000 */
[----:B------:R-:W-:Y:S01]  /*3760*/  IMAD R52, R209, 0x4, R247 ;  /* 0x00000004d1347824 */ /* 0x000fe200078e02f7 */
[----:B------:R-:W-:Y:S01]  /*3770*/  LOP3.LUT R54, R59, R217, R54, 0x96, !PT ;  /* 0x000000d93b367212 */ /* 0x000fe200078e9636 */
[----:B------:R1:W-:Y:S01]  /*3780*/  MUFU.EX2 R177, R8 ;  /* 0x0000000800b17308 */ /* 0x0003e20000000800 */
[----:B------:R-:W-:Y:S02]  /*3790*/  FFMA.FTZ R4, R4, c[0x0][0x23c], -R2 ;  /* 0x00008f0004047a23 */ /* 0x000fe40000010802 */
[--C-:B------:R-:W-:Y:S02]  /*37a0*/  FFMA.FTZ R6, R6, c[0x0][0x23c], -R0.reuse ;  /* 0x00008f0006067a23 */ /* 0x100fe40000010800 */
[--C-:B------:R-:W-:Y:S02]  /*37b0*/  FFMA.FTZ R7, R7, c[0x0][0x23c], -R0.reuse ;  /* 0x00008f0007077a23 */ /* 0x100fe40000010800 */
[----:B------:R-:W-:Y:S02]  /*37c0*/  FFMA.FTZ R11, R11, c[0x0][0x23c], -R0 ;  /* 0x00008f000b0b7a23 */ /* 0x000fe40000010800 */
[----:B------:R-:W-:Y:S01]  /*37d0*/  IMAD.WIDE.U32 R52, R52, -0x326172a9, RZ ;  /* 0xcd9e8d5734347825 */ /* 0x000fe200078e00ff */
[----:B------:R2:W-:Y:S03]  /*37e0*/  MUFU.EX2 R107, R6 ;  /* 0x00000006006b7308 */ /* 0x0005e60000000800 */
[----:B------:R-:W-:Y:S01]  /*37f0*/  IMAD.WIDE.U32 R54, R54, -0x326172a9, RZ ;  /* 0xcd9e8d5736367825 */ /* 0x000fe200078e00ff */
[----:B------:R-:W-:Y:S03]  /*3800*/  LOP3.LUT R56, R53, R243, R216, 0x96, !PT ;  /* 0x000000f335387212 */ /* 0x000fe600078e96d8 */
[--C-:B------:R-:W-:Y:S02]  /*3810*/  FFMA.FTZ R5, R5, c[0x0][0x23c], -R2.reuse ;  /* 0x00008f0005057a23 */ /* 0x100fe40000010802 */
[----:B------:R-:W-:Y:S01]  /*3820*/  IMAD.WIDE.U32 R56, R56, -0x2daee0ad, RZ ;  /* 0xd2511f5338387825 */ /* 0x000fe200078e00ff */
[----:B------:R3:W-:Y:S03]  /*3830*/  MUFU.EX2 R175, R7 ;  /* 0x0000000700af7308 */ /* 0x0007e60000000800 */
[----:B------:R-:W-:Y:S01]  /*3840*/  FFMA.FTZ R106, R9, c[0x0][0x23c], -R2 ;  /* 0x00008f00096a7a23 */ /* 0x000fe20000010802 */
[----:B-1----:R-:W-:Y:S01]  /*3850*/  IADD3 R8, R216, -0x61c88647, RZ ;  /* 0x9e3779b9d8087810 */ /* 0x002fe20007ffe0ff */
[----:B------:R-:W-:Y:S02]  /*3860*/  FFMA.FTZ R104, R10, c[0x0][0x23c], -R0 ;  /* 0x00008f000a687a23 */ /* 0x000fe40000010800 */
[----:B------:R-:W-:Y:S01]  /*3870*/  FFMA.FTZ R12, R12, c[0x0][0x23c], -R2 ;  /* 0x00008f000c0c7a23 */ /* 0x000fe20000010802 */
[----:B------:R-:W-:Y:S01]  /*3880*/  LOP3.LUT R8, R55, R52, R8, 0x96, !PT ;  /* 0x0000003437087212 */ /* 0x000fe200078e9608 */
[--C-:B------:R-:W-:Y:S01]  /*3890*/  FFMA.FTZ R16, R16, c[0x0][0x23c], -R2.reuse ;  /* 0x00008f0010107a23 */ /* 0x100fe20000010802 */
[----:B------:R1:W-:Y:S01]  /*38a0*/  MUFU.EX2 R176, R11 ;  /* 0x0000000b00b07308 */ /* 0x0003e20000000800 */
[----:B------:R-:W-:Y:S01]  /*38b0*/  IADD3 R52, R217, 0x76cf5d0a, RZ ;  /* 0x76cf5d0ad9347810 */ /* 0x000fe20007ffe0ff */
[--C-:B------:R-:W-:Y:S01]  /*38c0*/  FFMA.FTZ R100, R13, c[0x0][0x23c], -R2.reuse ;  /* 0x00008f000d647a23 */ /* 0x100fe20000010802 */
[----:B--2---:R-:W-:Y:S01]  /*38d0*/  LOP3.LUT R6, R57, R58, R3, 0x96, !PT ;  /* 0x0000003a39067212 */ /* 0x004fe200078e9603 */
[----:B------:R-:W-:Y:S01]  /*38e0*/  IMAD.WIDE.U32 R8, R8, -0x2daee0ad, RZ ;  /* 0xd2511f5308087825 */ /* 0x000fe200078e00ff */
[----:B------:R-:W-:Y:S03]  /*38f0*/  IADD3 R3, R216, 0x3c6ef372, RZ ;  /* 0x3c6ef372d8037810 */ /* 0x000fe60007ffe0ff */
[----:B------:R-:W-:Y:S02]  /*3900*/  FFMA.FTZ R2, R17, c[0x0][0x23c], -R2 ;  /* 0x00008f0011027a23 */ /* 0x000fe40000010802 */
[----:B------:R2:W-:Y:S01]  /*3910*/  MUFU.EX2 R174, R4 ;  /* 0x0000000400ae7308 */ /* 0x0005e20000000800 */
[----:B------:R-:W-:Y:S01]  /*3920*/  LOP3.LUT R52, R9, R56, R52, 0x96, !PT ;  /* 0x0000003809347212 */ /* 0x000fe200078e9634 */
[--C-:B------:R-:W-:Y:S02]  /*3930*/  FFMA.FTZ R19, R19, c[0x0][0x23c], -R0.reuse ;  /* 0x00008f0013137a23 */ /* 0x100fe40000010800 */
[----:B---3--:R-:W-:Y:S04]  /*3940*/  IMAD.WIDE.U32 R6, R6, -0x326172a9, RZ ;  /* 0xcd9e8d5706067825 */ /* 0x008fe800078e00ff */
[----:B------:R-:W-:Y:S01]  /*3950*/  IMAD.WIDE.U32 R52, R52, -0x326172a9, RZ ;  /* 0xcd9e8d5734347825 */ /* 0x000fe200078e00ff */
[----:B------:R-:W-:Y:S01]  /*3960*/  LOP3.LUT R54, R7, R54, R3, 0x96, !PT ;  /* 0x0000003607367212 */ /* 0x000fe200078e9603 */
[----:B------:R3:W-:Y:S01]  /*3970*/  MUFU.EX2 R105, R5 ;  /* 0x0000000500697308 */ /* 0x0007e20000000800 */
[----:B------:R-:W-:Y:S01]  /*3980*/  IADD3 R3, R217, 0x646e171e, RZ ;  /* 0x646e171ed9037810 */ /* 0x000fe20007ffe0ff */
[--C-:B------:R-:W-:Y:S01]  /*3990*/  FFMA.FTZ R15, R15, c[0x0][0x23c], -R0.reuse ;  /* 0x00008f000f0f7a23 */ /* 0x100fe20000010800 */
[----:B-1----:R-:W-:Y:S01]  /*39a0*/  IADD3 R11, R216, -0x255992d5, RZ ;  /* 0xdaa66d2bd80b7810 */ /* 0x002fe20007ffe0ff */
[----:B------:R-:W-:Y:S03]  /*39b0*/  IMAD.WIDE.U32 R54, R54, -0x2daee0ad, RZ ;  /* 0xd2511f5336367825 */ /* 0x000fe600078e00ff */
[----:B------:R-:W-:Y:S01]  /*39c0*/  LOP3.LUT R11, R53, R6, R11, 0x96, !PT ;  /* 0x00000006350b7212 */ /* 0x000fe200078e960b */
[--C-:B------:R-:W-:Y:S01]  /*39d0*/  FFMA.FTZ R14, R14, c[0x0][0x23c], -R0.reuse ;  /* 0x00008f000e0e7a23 */ /* 0x100fe20000010800 */
[----:B------:R-:W-:Y:S01]  /*39e0*/  IADD3 R53, R217, -0x126145ec, RZ ;  /* 0xed9eba14d9357810 */ /* 0x000fe20007ffe0ff */
[----:B------:R1:W-:Y:S01]  /*39f0*/  MUFU.EX2 R102, R12 ;  /* 0x0000000c00667308 */ /* 0x0003e20000000800 */
[----:B------:R-:W-:Y:S01]  /*3a00*/  IADD3 R6, R216, 0x1715609d, RZ ;  /* 0x1715609dd8067810 */ /* 0x000fe20007ffe0ff */
[----:B------:R-:W-:Y:S01]  /*3a10*/  IMAD.WIDE.U32 R10, R11, -0x2daee0ad, RZ ;  /* 0xd2511f530b0a7825 */ /* 0x000fe200078e00ff */
[----:B--2---:R-:W-:Y:S03]  /*3a20*/  IADD3 R4, R217, 0x32370b8f, RZ ;  /* 0x32370b8fd9047810 */ /* 0x004fe60007ffe0ff */
[----:B------:R-:W-:Y:S01]  /*3a30*/  FFMA.FTZ R0, R18, c[0x0][0x23c], -R0 ;  /* 0x00008f0012007a23 */ /* 0x000fe20000010800 */
[----:B------:R-:W-:Y:S01]  /*3a40*/  LOP3.LUT R4, R55, R8, R4, 0x96, !PT ;  /* 0x0000000837047212 */ /* 0x000fe200078e9604 */
[----:B------:R-:W-:Y:S01]  /*3a50*/  IMAD.MOV.U32 R241, RZ, RZ, c[0x0][0x22c] ;  /* 0x00008b00fff17624 */ /* 0x000fe200078e00ff */
[----:B------:R-:W-:Y:S01]  /*3a60*/  LOP3.LUT R53, R11, R54, R53, 0x96, !PT ;  /* 0x000000360b357212 */ /* 0x000fe200078e9635 */
[----:B------:R-:W-:Y:S01]  /*3a70*/  MUFU.EX2 R178, R16 ;  /* 0x0000001000b27308 */ /* 0x000fe20000000800 */
[----:B------:R-:W-:Y:S01]  /*3a80*/  IADD3 R8, R216, 0x78dde6e4, RZ ;  /* 0x78dde6e4d8087810 */ /* 0x000fe20007ffe0ff */
[----:B------:R-:W-:Y:S02]  /*3a90*/  IMAD R241, R241, c[0x0][0x1c0], RZ ;  /* 0x00007000f1f17a24 */ /* 0x000fe400078e02ff */
[----:B---3--:R-:W-:Y:S05]  /*3aa0*/  IMAD.WIDE.U32 R4, R4, -0x326172a9, RZ ;  /* 0xcd9e8d5704047825 */ /* 0x008fea00078e00ff */
[----:B------:R-:W-:Y:S01]  /*3ab0*/  LOP3.LUT R8, R5, R52, R8, 0x96, !PT ;  /* 0x0000003405087212 */ /* 0x000fe200078e9608 */
[----:B------:R-:W-:Y:S01]  /*3ac0*/  IMAD.WIDE.U32 R52, R53, -0x326172a9, RZ ;  /* 0xcd9e8d5735347825 */ /* 0x000fe200078e00ff */
[----:B------:R2:W-:Y:S03]  /*3ad0*/  MUFU.EX2 R66, R2 ;  /* 0x0000000200427308 */ /* 0x0005e60000000800 */
[----:B------:R-:W-:Y:S01]  /*3ae0*/  IMAD.WIDE.U32 R8, R8, -0x2daee0ad, RZ ;  /* 0xd2511f5308087825 */ /* 0x000fe200078e00ff */
[----:B------:R-:W-:Y:S02]  /*3af0*/  LOP3.LUT R6, R53, R4, R6, 0x96, !PT ;  /* 0x0000000435067212 */ /* 0x000fe400078e9606 */
[----:B------:R-:W-:Y:S03]  /*3b00*/  IADD3 R4, R217, -0x56f99767, RZ ;  /* 0xa9066899d9047810 */ /* 0x000fe60007ffe0ff */
[----:B------:R-:W-:Y:S01]  /*3b10*/  IMAD.WIDE.U32 R6, R6, -0x2daee0ad, RZ ;  /* 0xd2511f5306067825 */ /* 0x000fe200078e00ff */
[----:B------:R-:W-:Y:S01]  /*3b20*/  LOP3.LUT R4, R9, R10, R4, 0x96, !PT ;  /* 0x0000000a09047212 */ /* 0x000fe200078e9604 */
[----:B------:R-:W-:Y:S03]  /*3b30*/  MUFU.EX2 R65, R0 ;  /* 0x0000000000417308 */ /* 0x000fe60000000800 */
[----:B------:R-:W-:Y:S01]  /*3b40*/  LOP3.LUT R9, R6, 0xff, RZ, 0xc0, !PT ;  /* 0x000000ff06097812 */ /* 0x000fe200078ec0ff */
[----:B------:R-:W-:Y:S01]  /*3b50*/  IMAD.WIDE.U32 R4, R4, -0x326172a9, RZ ;  /* 0xcd9e8d5704047825 */ /* 0x000fe200078e00ff */
[----:B------:R-:W-:Y:S02]  /*3b60*/  LOP3.LUT R8, R7, R8, R3, 0x96, !PT ;  /* 0x0000000807087212 */ /* 0x000fe400078e9603 */
[----:B------:R-:W-:Y:S02]  /*3b70*/  ISETP.LE.U32.AND P2, PT, R9, UR6, PT ;  /* 0x0000000609007c0c */ /* 0x000fe4000bf43070 */
[----:B------:R-:W-:Y:S01]  /*3b80*/  IADD3 R3, R216, -0x4ab325aa, RZ ;  /* 0xb54cda56d8037810 */ /* 0x000fe20007ffe0ff */
[----:B------:R-:W-:Y:S01]  /*3b90*/  MUFU.EX2 R106, R106 ;  /* 0x0000006a006a7308 */ /* 0x000fe20000000800 */
[--C-:B------:R-:W-:Y:S02]  /*3ba0*/  SHF.R.U32.HI R10, RZ, 0x18, R6.reuse ;  /* 0x00000018ff0a7819 */ /* 0x100fe40000011606 */
[----:B-1----:R-:W-:Y:S02]  /*3bb0*/  SHF.R.U32.HI R12, RZ, 0x10, R6 ;  /* 0x00000010ff0c7819 */ /* 0x002fe40000011606 */
[----:B------:R-:W-:Y:S02]  /*3bc0*/  LOP3.LUT R13, R6, 0xffff, RZ, 0xc0, !PT ;  /* 0x0000ffff060d7812 */ /* 0x000fe400078ec0ff */
[C---:B------:R-:W-:Y:S02]  /*3bd0*/  LOP3.LUT R6, R4.reuse, 0xff, RZ, 0xc0, !PT ;  /* 0x000000ff04067812 */ /* 0x040fe400078ec0ff */
[----:B------:R-:W-:Y:S01]  /*3be0*/  LOP3.LUT R3, R5, R52, R3, 0x96, !PT ;  /* 0x0000003405037212 */ /* 0x000fe200078e9603 */
[----:B------:R-:W-:Y:S01]  /*3bf0*/  MUFU.EX2 R104, R104 ;  /* 0x0000006800687308 */ /* 0x000fe20000000800 */
[--C-:B------:R-:W-:Y:S02]  /*3c00*/  SHF.R.U32.HI R7, RZ, 0x18, R4.reuse ;  /* 0x00000018ff077819 */ /* 0x100fe40000011604 */
[----:B------:R-:W-:Y:S02]  /*3c10*/  LOP3.LUT R9, R4, 0xffff, RZ, 0xc0, !PT ;  /* 0x0000ffff04097812 */ /* 0x000fe400078ec0ff */
[----:B------:R-:W-:Y:S02]  /*3c20*/  ISETP.LE.U32.AND P6, PT, R6, UR6, PT ;  /* 0x0000000606007c0c */ /* 0x000fe4000bfc3070 */
[----:B------:R-:W-:Y:S02]  /*3c30*/  LOP3.LUT R5, R8, 0xff, RZ, 0xc0, !PT ;  /* 0x000000ff08057812 */ /* 0x000fe400078ec0ff */
[----:B------:R-:W-:Y:S01]  /*3c40*/  SHF.R.U32.HI R11, RZ, 0x10, R4 ;  /* 0x00000010ff0b7819 */ /* 0x000fe20000011604 */
[----:B------:R-:W-:Y:S01]  /*3c50*/  MUFU.EX2 R101, R15 ;  /* 0x0000000f00657308 */ /* 0x000fe20000000800 */
[--C-:B------:R-:W-:Y:S02]  /*3c60*/  SHF.R.U32.HI R4, RZ, 0x18, R8.reuse ;  /* 0x00000018ff047819 */ /* 0x100fe40000011608 */
[----:B------:R-:W-:Y:S02]  /*3c70*/  ISETP.LE.U32.AND P1, PT, R7, UR6, PT ;  /* 0x0000000607007c0c */ /* 0x000fe4000bf23070 */
[----:B------:R-:W-:Y:S02]  /*3c80*/  ISETP.LE.U32.AND P5, PT, R5, UR6, PT ;  /* 0x0000000605007c0c */ /* 0x000fe4000bfa3070 */
[----:B------:R-:W-:Y:S02]  /*3c90*/  LOP3.LUT R5, R3, 0xff, RZ, 0xc0, !PT ;  /* 0x000000ff03057812 */ /* 0x000fe400078ec0ff */
[----:B------:R-:W-:Y:S01]  /*3ca0*/  ISETP.LE.U32.AND P3, PT, R4, UR6, PT ;  /* 0x0000000604007c0c */ /* 0x000fe2000bf63070 */
[----:B------:R-:W-:Y:S01]  /*3cb0*/  MUFU.EX2 R100, R100 ;  /* 0x0000006400647308 */ /* 0x000fe20000000800 */
[--C-:B------:R-:W-:Y:S02]  /*3cc0*/  SHF.R.U32.HI R4, RZ, 0x10, R3.reuse ;  /* 0x00000010ff047819 */ /* 0x100fe40000011603 */
[----:B------:R-:W-:Y:S02]  /*3cd0*/  SHF.R.U32.HI R6, RZ, 0x18, R3 ;  /* 0x00000018ff067819 */ /* 0x000fe40000011603 */
[----:B------:R-:W-:Y:S02]  /*3ce0*/  LOP3.LUT R4, R4, 0xff, RZ, 0xc0, !PT ;  /* 0x000000ff04047812 */ /* 0x000fe400078ec0ff */
[----:B------:R-:W-:Y:S02]  /*3cf0*/  ISETP.LE.U32.AND P4, PT, R6, UR6, PT ;  /* 0x0000000606007c0c */ /* 0x000fe4000bf83070 */
[----:B--2---:R-:W-:Y:S01]  /*3d00*/  LOP3.LUT R2, R11, 0xff, RZ, 0xc0, !PT ;  /* 0x000000ff0b027812 */ /* 0x004fe200078ec0ff */
[----:B------:R-:W-:Y:S01]  /*3d10*/  MUFU.EX2 R67, R14 ;  /* 0x0000000e00437308 */ /* 0x000fe20000000800 */
[----:B------:R-:W-:Y:S09]  /*3d20*/  ISETP.LE.U32.AND P0, PT, R10, UR6, PT ;  /* 0x000000060a007c0c */ /* 0x000ff2000bf03070 */
[----:B------:R-:W1:Y:S04]  /*3d30*/  MUFU.EX2 R103, R19 ;  /* 0x0000001300677308 */ /* 0x000e680000000800 */
[----:B-1----:R-:W-:Y:S02]  /*3d40*/  @!P0 FADD.FTZ R103, -R103, -RZ ;  /* 0x800000ff67678221 */ /* 0x002fe40000010100 */
[----:B------:R-:W-:Y:S01]  /*3d50*/  @!P2 FADD.FTZ R178, -R178, -RZ ;  /* 0x800000ffb2b2a221 */ /* 0x000fe20000010100 */
[----:B------:R-:W-:Y:S01]  /*3d60*/  ISETP.LE.U32.AND P2, PT, R5, UR6, PT ;  /* 0x0000000605007c0c */ /* 0x000fe2000bf43070 */
[----:B------:R-:W-:Y:S01]  /*3d70*/  @!P6 FADD.FTZ R177, -R177, -RZ ;  /* 0x800000ffb1b1e221 */ /* 0x000fe20000010100 */
[----:B------:R-:W-:Y:S01]  /*3d80*/  LOP3.LUT R5, R3, 0xffff, RZ, 0xc0, !PT ;  /* 0x0000ffff03057812 */ /* 0x000fe200078ec0ff */
[----:B------:R-:W-:Y:S01]  /*3d90*/  @!P1 FADD.FTZ R176, -R176, -RZ ;  /* 0x800000ffb0b09221 */ /* 0x000fe20000010100 */
[----:B------:R-:W-:Y:S01]  /*3da0*/  ISETP.LE.U32.AND P6, PT, R4, UR6, PT ;  /* 0x0000000604007c0c */ /* 0x000fe2000bfc3070 */
[----:B------:R-:W-:Y:S01]  /*3db0*/  @!P4 FADD.FTZ R175, -R175, -RZ ;  /* 0x800000ffafafc221 */ /* 0x000fe20000010100 */
[----:B------:R-:W-:Y:S01]  /*3dc0*/  SHF.R.U32.HI R5, RZ, 0x8, R5 ;  /* 0x00000008ff057819 */ /* 0x000fe20000011605 */
[----:B------:R-:W-:Y:S01]  /*3dd0*/  @!P5 FADD.FTZ R102, -R102, -RZ ;  /* 0x800000ff6666d221 */ /* 0x000fe20000010100 */
[----:B------:R-:W-:Y:S01]  /*3de0*/  LOP3.LUT R3, R12, 0xff, RZ, 0xc0, !PT ;  /* 0x000000ff0c037812 */ /* 0x000fe200078ec0ff */
[----:B------:R-:W-:Y:S01]  /*3df0*/  @!P3 FADD.FTZ R101, -R101, -RZ ;  /* 0x800000ff6565b221 */ /* 0x000fe20000010100 */
[----:B------:R-:W-:Y:S02]  /*3e00*/  SHF.R.U32.HI R4, RZ, 0x8, R9 ;  /* 0x00000008ff047819 */ /* 0x000fe40000011609 */
[----:B------:R-:W-:Y:S01]  /*3e10*/  ISETP.LE.U32.AND P1, PT, R3, UR6, PT ;  /* 0x0000000603007c0c */ /* 0x000fe2000bf23070 */
[----:B------:R-:W-:Y:S01]  /*3e20*/  @!P2 FADD.FTZ R174, -R174, -RZ ;  /* 0x800000ffaeaea221 */ /* 0x000fe20000010100 */
[----:B------:R-:W-:Y:S02]  /*3e30*/  LOP3.LUT R3, R4, 0xffff, RZ, 0xc0, !PT ;  /* 0x0000ffff04037812 */ /* 0x000fe400078ec0ff */
[----:B------:R-:W-:Y:S01]  /*3e40*/  LOP3.LUT R4, R5, 0xffff, RZ, 0xc0, !PT ;  /* 0x0000ffff05047812 */ /* 0x000fe200078ec0ff */
[----:B------:R-:W-:Y:S01]  /*3e50*/  @!P6 FADD.FTZ R107, -R107, -RZ ;  /* 0x800000ff6b6be221 */ /* 0x000fe20000010100 */
[----:B------:R-:W-:Y:S02]  /*3e60*/  ISETP.LE.U32.AND P4, PT, R3, UR6, PT ;  /* 0x0000000603007c0c */ /* 0x000fe4000bf83070 */
[----:B------:R-:W-:Y:S02]  /*3e70*/  ISETP.LE.U32.AND P2, PT, R4, UR6, PT ;  /* 0x0000000604007c0c */ /* 0x000fe4000bf43070 */
[----:B------:R-:W-:Y:S02]  /*3e80*/  ISETP.LE.U32.AND P6, PT, R2, UR6, PT ;  /* 0x0000000602007c0c */ /* 0x000fe4000bfc3070 */
[----:B------:R-:W-:Y:S01]  /*3e90*/  SHF.R.U32.HI R3, RZ, 0x10, R8 ;  /* 0x00000010ff037819 */ /* 0x000fe20000011608 */
[----:B------:R-:W-:Y:S01]  /*3ea0*/  @!P1 FADD.FTZ R65, -R65, -RZ ;  /* 0x800000ff41419221 */ /* 0x000fe20000010100 */
[----:B------:R-:W-:Y:S02]  /*3eb0*/  LOP3.LUT R8, R8, 0xffff, RZ, 0xc0, !PT ;  /* 0x0000ffff08087812 */ /* 0x000fe400078ec0ff */
[----:B------:R-:W-:Y:S02]  /*3ec0*/  SHF.R.U32.HI R2, RZ, 0x8, R13 ;  /* 0x00000008ff027819 */ /* 0x000fe4000001160d */
[----:B------:R-:W-:Y:S01]  /*3ed0*/  SHF.R.U32.HI R8, RZ, 0x8, R8 ;  /* 0x00000008ff087819 */ /* 0x000fe20000011608 */
[----:B------:R-:W-:Y:S01]  /*3ee0*/  @!P4 FADD.FTZ R106, -R106, -RZ ;  /* 0x800000ff6a6ac221 */ /* 0x000fe20000010100 */
[----:B------:R-:W-:Y:S01]  /*3ef0*/  LOP3.LUT R3, R3, 0xff, RZ, 0xc0, !PT ;  /* 0x000000ff03037812 */ /* 0x000fe200078ec0ff */
[----:B------:R-:W-:Y:S01]  /*3f00*/  @!P2 FADD.FTZ R105, -R105, -RZ ;  /* 0x800000ff6969a221 */ /* 0x000fe20000010100 */
[----:B------:R-:W-:Y:S01]  /*3f10*/  LOP3.LUT R0, R2, 0xffff, RZ, 0xc0, !PT ;  /* 0x0000ffff02007812 */ /* 0x000fe200078ec0ff */
[----:B------:R-:W-:Y:S01]  /*3f20*/  @!P6 FADD.FTZ R104, -R104, -RZ ;  /* 0x800000ff6868e221 */ /* 0x000fe20000010100 */
[----:B------:R-:W-:Y:S02]  /*3f30*/  LOP3.LUT R2, R8, 0xffff, RZ, 0xc0, !PT ;  /* 0x0000ffff08027812 */ /* 0x000fe400078ec0ff */
[----:B------:R-:W-:Y:S02]  /*3f40*/  ISETP.LE.U32.AND P4, PT, R3, UR6, PT ;  /* 0x0000000603007c0c */ /* 0x000fe4000bf83070 */
[----:B------:R-:W-:Y:S02]  /*3f50*/  F2FP.RELU.BF16.PACK_AB R3, R105, R174 ;  /* 0x000000ae6903723e */ /* 0x000fe400000018ff */
[----:B------:R-:W-:Y:S02]  /*3f60*/  ISETP.LE.U32.AND P6, PT, R2, UR6, PT ;  /* 0x0000000602007c0c */ /* 0x000fe4000bfc3070 */
[----:B------:R-:W-:Y:S01]  /*3f70*/  F2FP.RELU.BF16.PACK_AB R2, R175, R107 ;  /* 0x0000006baf02723e */ /* 0x000fe200000018ff */
[----:B------:R1:W-:Y:S01]  /*3f80*/  STS [R227+0x12000], R3 ;  /* 0x01200003e3007388 */ /* 0x0003e20000000800 */
[----:B------:R-:W-:Y:S02]  /*3f90*/  ISETP.LE.U32.AND P2, PT, R0, UR6, PT ;  /* 0x0000000600007c0c */ /* 0x000fe4000bf43070 */
[----:B------:R-:W-:Y:S01]  /*3fa0*/  F2FP.RELU.BF16.PACK_AB R0, R106, R177 ;  /* 0x000000b16a00723e */ /* 0x000fe200000018ff */
[----:B------:R2:W-:Y:S01]  /*3fb0*/  STS [R227+0x12400], R2 ;  /* 0x01240002e3007388 */ /* 0x0005e20000000800 */
[----:B------:R-:W-:Y:S01]  /*3fc0*/  FSETP.GE.FTZ.AND P1, PT, R107, RZ, PT ;  /* 0x000000ff6b00720b */ /* 0x000fe20003f36000 */
[----:B------:R-:W-:Y:S01]  /*3fd0*/  @!P4 FADD.FTZ R67, -R67, -RZ ;  /* 0x800000ff4343c221 */ /* 0x000fe20000010100 */
[----:B------:R-:W-:Y:S01]  /*3fe0*/  FSETP.GE.FTZ.AND P3, PT, R174, RZ, PT ;  /* 0x000000ffae00720b */ /* 0x000fe20003f76000 */
[----:B------:R3:W-:Y:S01]  /*3ff0*/  STS [R230+0x12000], R0 ;  /* 0x01200000e6007388 */ /* 0x0007e20000000800 */
[----:B------:R-:W-:Y:S01]  /*4000*/  FSETP.GE.FTZ.AND P4, PT, R106, RZ, PT ;  /* 0x000000ff6a00720b */ /* 0x000fe20003f96000 */
[----:B------:R-:W-:Y:S01]  /*4010*/  @!P6 FADD.FTZ R100, -R100, -RZ ;  /* 0x800000ff6464e221 */ /* 0x000fe20000010100 */
[----:B------:R-:W-:Y:S03]  /*4020*/  F2FP.RELU.BF16.PACK_AB R4, R101, R67 ;  /* 0x000000436504723e */ /* 0x000fe600000018ff */
[----:B------:R-:W-:Y:S01]  /*4030*/  @!P2 FADD.FTZ R66, -R66, -RZ ;  /* 0x800000ff4242a221 */ /* 0x000fe20000010100 */
[----:B------:R-:W-:Y:S02]  /*4040*/  F2FP.RELU.BF16.PACK_AB R5, R100, R102 ;  /* 0x000000666405723e */ /* 0x000fe400000018ff */
[----:B------:R-:W-:Y:S02]  /*4050*/  FSETP.GE.FTZ.AND P2, PT, R105, RZ, PT ;  /* 0x000000ff6900720b */ /* 0x000fe40003f56000 */
[----:B-1----:R-:W-:Y:S02]  /*4060*/  F2FP.RELU.BF16.PACK_AB R3, R66, R178 ;  /* 0x000000b24203723e */ /* 0x002fe400000018ff */
[----:B--2---:R-:W-:Y:S02]  /*4070*/  F2FP.RELU.BF16.PACK_AB R2, R103, R65 ;  /* 0x000000416702723e */ /* 0x004fe400000018ff */
[----:B---3--:R-:W-:Y:S05]  /*4080*/  F2FP.RELU.BF16.PACK_AB R0, R176, R104 ;  /* 0x00000068b000723e */ /* 0x008fea00000018ff */
[----:B------:R1:W-:Y:S04]  /*4090*/  STS [R230+0x12400], R0 ;  /* 0x01240000e6007388 */ /* 0x0003e80000000800 */
[----:B------:R-:W-:Y:S04]  /*40a0*/  STS [R228+0x12000], R5 ;  /* 0x01200005e4007388 */ /* 0x000fe80000000800 */
[----:B------:R-:W-:Y:S04]  /*40b0*/  STS [R228+0x12400], R4 ;  /* 0x01240004e4007388 */ /* 0x000fe80000000800 */
[----:B------:R2:W-:Y:S04]  /*40c0*/  STS [R229+0x12000], R3 ;  /* 0x01200003e5007388 */ /* 0x0005e80000000800 */
[----:B------:R3:W-:Y:S01]  /*40d0*/  STS [R229+0x12400], R2 ;  /* 0x01240002e5007388 */ /* 0x0007e20000000800 */
[----:B-1----:R-:W-:Y:S05]  /*40e0*/  IMAD.SHL.U32 R0, R206, 0x2, RZ ;  /* 0x00000002ce007824 */ /* 0x002fea00078e00ff */
[----:B------:R-:W1:Y:S01]  /*40f0*/  LDSM.16.M88.4 R16, [R0+0x8000] ;  /* 0x008000000010783b */ /* 0x000e620000000200 */
[C-C-:B--2---:R-:W-:Y:S02]  /*4100*/  IMAD.IADD R3, R196.reuse, 0x1, R0.reuse ;  /* 0x00000001c4037824 */ /* 0x144fe400078e0200 */
[----:B---3--:R-:W-:Y:S05]  /*4110*/  IMAD.IADD R2, R201, 0x1, R0 ;  /* 0x00000001c9027824 */ /* 0x008fea00078e0200 */
[----:B------:R-:W-:Y:S01]  /*4120*/  LDSM.16.M88.4 R56, [R3+0x8000] ;  /* 0x008000000338783b */ /* 0x000fe20000000200 */
[----:B------:R-:W-:Y:S07]  /*4130*/  IMAD.IADD R64, R196, 0x1, R2 ;  /* 0x00000001c4407824 */ /* 0x000fee00078e0202 */
[----:B------:R-:W2:Y:S08]  /*4140*/  LDSM.16.M88.4 R52, [R2+0x8000] ;  /* 0x008000000234783b */ /* 0x000eb00000000200 */
[----:B------:R-:W3:Y:S01]  /*4150*/  LDSM.16.M88.4 R60, [R64+0x8000] ;  /* 0x00800000403c783b */ /* 0x000ee20000000200 */
        /* <DEDUP_REMOVED lines=8> */
[----:B------:R1:W2:Y:S07]  /*41e0*/  LDSM.16.M88.4 R52, [R0+0xa000] ;  /* 0x00a000000034783b */ /* 0x0002ae0000000200 */
[C---:B------:R-:W-:Y:S08]  /*41f0*/  HMMA.16816.F32.BF16 R4, R56.reuse, R124, R4 ;  /* 0x0000007c3804723c */ /* 0x040ff00000041804 */
[C---:B------:R-:W-:Y:S08]  /*4200*/  HMMA.16816.F32.BF16 R8, R56.reuse, R126, R8 ;  /* 0x0000007e3808723c */ /* 0x040ff00000041808 */
[C---:B------:R-:W-:Y:S01]  /*4210*/  HMMA.16816.F32.BF16 R12, R56.reuse, R128, R12 ;  /* 0x00000080380c723c */ /* 0x040fe2000004180c */
[----:B-1----:R-:W-:Y:S05]  /*4220*/  IMAD.U32 R0, R241, -0x40, RZ ;  /* 0xffffffc0f1007824 */ /* 0x002fea00078e00ff */
[C---:B------:R-:W-:Y:S02]  /*4230*/  LEA R210, P0, R0.reuse, R210, 0x2 ;  /* 0x000000d200d27211 */ /* 0x040fe400078010ff */
[----:B------:R-:W-:Y:S01]  /*4240*/  HMMA.16816.F32.BF16 R16, R56, R130, R16 ;  /* 0x000000823810723c */ /* 0x000fe20000041810 */
[----:B------:R-:W1:Y:S03]  /*4250*/  LDSM.16.M88.4 R56, [R2+0xa000] ;  /* 0x00a000000238783b */ /* 0x000e660000000200 */
[----:B------:R-:W-:Y:S02]  /*4260*/  LEA.HI.X.SX32 R211, R0, R211, 0x2, P0 ;  /* 0x000000d300d37211 */ /* 0x000fe400000f16ff */
[----:B------:R-:W-:Y:S02]  /*4270*/  FSETP.GE.FTZ.AND P0, PT, R175, RZ, PT ;  /* 0x000000ffaf00720b */ /* 0x000fe40003f16000 */
[C---:B---3--:R-:W-:Y:S08]  /*4280*/  HMMA.16816.F32.BF16 R4, R60.reuse, R132, R4 ;  /* 0x000000843c04723c */ /* 0x048ff00000041804 */
[C---:B------:R-:W-:Y:S08]  /*4290*/  HMMA.16816.F32.BF16 R8, R60.reuse, R134, R8 ;  /* 0x000000863c08723c */ /* 0x040ff00000041808 */
[C---:B------:R-:W-:Y:S08]  /*42a0*/  HMMA.16816.F32.BF16 R12, R60.reuse, R136, R12 ;  /* 0x000000883c0c723c */ /* 0x040ff0000004180c */
[----:B------:R-:W-:Y:S01]  /*42b0*/  HMMA.16816.F32.BF16 R16, R60, R138, R16 ;  /* 0x0000008a3c10723c */ /* 0x000fe20000041810 */
[----:B------:R-:W3:Y:S07]  /*42c0*/  LDSM.16.M88.4 R60, [R3+0xa000] ;  /* 0x00a00000033c783b */ /* 0x000eee0000000200 */
[C---:B--2---:R-:W-:Y:S08]  /*42d0*/  HMMA.16816.F32.BF16 R4, R52.reuse, R140, R4 ;  /* 0x0000008c3404723c */ /* 0x044ff00000041804 */
[C---:B------:R-:W-:Y:S08]  /*42e0*/  HMMA.16816.F32.BF16 R8, R52.reuse, R142, R8 ;  /* 0x0000008e3408723c */ /* 0x040ff00000041808 */
[C---:B------:R-:W-:Y:S08]  /*42f0*/  HMMA.16816.F32.BF16 R12, R52.reuse, R144, R12 ;  /* 0x00000090340c723c */ /* 0x040ff0000004180c */
[----:B------:R-:W-:Y:S01]  /*4300*/  HMMA.16816.F32.BF16 R16, R52, R146, R16 ;  /* 0x000000923410723c */ /* 0x000fe20000041810 */
[----:B------:R-:W2:Y:S07]  /*4310*/  LDSM.16.M88.4 R52, [R64+0xa000] ;  /* 0x00a000004034783b */ /* 0x000eae0000000200 */
[C---:B-1----:R-:W-:Y:S08]  /*4320*/  HMMA.16816.F32.BF16 R4, R56.reuse, R148, R4 ;  /* 0x000000943804723c */ /* 0x042ff00000041804 */
[C---:B------:R-:W-:Y:S08]  /*4330*/  HMMA.16816.F32.BF16 R8, R56.reuse, R150, R8 ;  /* 0x000000963808723c */ /* 0x040ff00000041808 */
[C---:B------:R-:W-:Y:S08]  /*4340*/  HMMA.16816.F32.BF16 R12, R56.reuse, R152, R12 ;  /* 0x00000098380c723c */ /* 0x040ff0000004180c */
[----:B------:R-:W-:Y:S08]  /*4350*/  HMMA.16816.F32.BF16 R16, R56, R154, R16 ;  /* 0x0000009a3810723c */ /* 0x000ff00000041810 */
[C---:B---3--:R-:W-:Y:S08]  /*4360*/  HMMA.16816.F32.BF16 R4, R60.reuse, R156, R4 ;  /* 0x0000009c3c04723c */ /* 0x048ff00000041804 */
[C---:B------:R-:W-:Y:S08]  /*4370*/  HMMA.16816.F32.BF16 R8, R60.reuse, R158, R8 ;  /* 0x0000009e3c08723c */ /* 0x040ff00000041808 */
[C---:B------:R-:W-:Y:S08]  /*4380*/  HMMA.16816.F32.BF16 R12, R60.reuse, R160, R12 ;  /* 0x000000a03c0c723c */ /* 0x040ff0000004180c */
[----:B------:R-:W-:Y:S08]  /*4390*/  HMMA.16816.F32.BF16 R16, R60, R162, R16 ;  /* 0x000000a23c10723c */ /* 0x000ff00000041810 */
[C---:B--2---:R-:W-:Y:S08]  /*43a0*/  HMMA.16816.F32.BF16 R4, R52.reuse, R164, R4 ;  /* 0x000000a43404723c */ /* 0x044ff00000041804 */
[C---:B------:R-:W-:Y:S08]  /*43b0*/  HMMA.16816.F32.BF16 R8, R52.reuse, R166, R8 ;  /* 0x000000a63408723c */ /* 0x040ff00000041808 */
[C---:B------:R-:W-:Y:S08]  /*43c0*/  HMMA.16816.F32.BF16 R12, R52.reuse, R168, R12 ;  /* 0x000000a8340c723c */ /* 0x040ff0000004180c */
[----:B-----5:R-:W-:Y:S01]  /*43d0*/  FADD.FTZ R0, -R172, R7 ;  /* 0x00000007ac007221 */ /* 0x020fe20000010100 */
[----:B------:R-:W-:Y:S03]  /*43e0*/  HMMA.16816.F32.BF16 R16, R52, R170, R16 ;  /* 0x000000aa3410723c */ /* 0x000fe60000041810 */
[----:B------:R-:W-:Y:S01]  /*43f0*/  FADD.FTZ R3, -R173, R5 ;  /* 0x00000005ad037221 */ /* 0x000fe20000010100 */
[-C--:B------:R-:W-:Y:S01]  /*4400*/  FSEL R0, R0, R172.reuse, P0 ;  /* 0x000000ac00007208 */ /* 0x080fe20000000000 */
[----:B------:R-:W-:Y:S01]  /*4410*/  FADD.FTZ R2, -R172, R6 ;  /* 0x00000006ac027221 */ /* 0x000fe20000010100 */
[----:B------:R-:W-:Y:S01]  /*4420*/  FSETP.GE.FTZ.AND P0, PT, R177, RZ, PT ;  /* 0x000000ffb100720b */ /* 0x000fe20003f16000 */
[----:B------:R-:W-:Y:S01]  /*4430*/  FADD.FTZ R8, -R173, R8 ;  /* 0x00000008ad087221 */ /* 0x000fe20000010100 */
[-C--:B------:R-:W-:Y:S01]  /*4440*/  FSEL R3, R3, R173.reuse, P2 ;  /* 0x000000ad03037208 */ /* 0x080fe20001000000 */
[----:B------:R-:W-:Y:S01]  /*4450*/  FADD.FTZ R4, -R173, R4 ;  /* 0x00000004ad047221 */ /* 0x000fe20000010100 */
[----:B------:R-:W-:Y:S02]  /*4460*/  FSETP.GE.FTZ.AND P2, PT, R100, RZ, PT ;  /* 0x000000ff6400720b */ /* 0x000fe40003f56000 */
[----:B------:R-:W-:Y:S01]  /*4470*/  FADD.FTZ R11, -R172, R11 ;  /* 0x0000000bac0b7221 */ /* 0x000fe20000010100 */
[----:B------:R-:W-:Y:S01]  /*4480*/  FSEL R2, R2, R172, P1 ;  /* 0x000000ac02027208 */ /* 0x000fe20000800000 */
[----:B------:R-:W-:Y:S01]  /*4490*/  FMUL.FTZ R175, R175, R0 ;  /* 0x00000000afaf7220 */ /* 0x000fe20000410000 */
[----:B------:R-:W-:Y:S01]  /*44a0*/  FSEL R0, R8, R173, P0 ;  /* 0x000000ad08007208 */ /* 0x000fe20000000000 */
[----:B------:R-:W-:Y:S01]  /*44b0*/  FMUL.FTZ R6, R105, R3 ;  /* 0x0000000369067220 */ /* 0x000fe20000410000 */
[----:B------:R-:W-:Y:S01]  /*44c0*/  FSETP.GE.FTZ.AND P0, PT, R176, RZ, PT ;  /* 0x000000ffb000720b */ /* 0x000fe20003f16000 */
[----:B------:R-:W-:Y:S01]  /*44d0*/  FADD.FTZ R3, -R173, R13 ;  /* 0x0000000dad037221 */ /* 0x000fe20000010100 */
[-C--:B------:R-:W-:Y:S01]  /*44e0*/  FSEL R4, R4, R173.reuse, P3 ;  /* 0x000000ad04047208 */ /* 0x080fe20001800000 */
[----:B------:R-:W-:Y:S01]  /*44f0*/  FADD.FTZ R10, -R172, R10 ;  /* 0x0000000aac0a7221 */ /* 0x000fe20000010100 */
[----:B------:R-:W-:Y:S01]  /*4500*/  FSETP.GE.FTZ.AND P1, PT, R104, RZ, PT ;  /* 0x000000ff6800720b */ /* 0x000fe20003f36000 */
[----:B------:R-:W-:Y:S01]  /*4510*/  FMUL.FTZ R177, R177, R0 ;  /* 0x00000000b1b17220 */ /* 0x000fe20000410000 */
[----:B------:R-:W-:Y:S01]  /*4520*/  FSEL R0, R11, R172, P0 ;  /* 0x000000ac0b007208 */ /* 0x000fe20000000000 */
[----:B------:R-:W-:Y:S01]  /*4530*/  FADD.FTZ R15, -R172, R15 ;  /* 0x0000000fac0f7221 */ /* 0x000fe20000010100 */
[-C--:B------:R-:W-:Y:S01]  /*4540*/  FSEL R3, R3, R173.reuse, P2 ;  /* 0x000000ad03037208 */ /* 0x080fe20001000000 */
[----:B------:R-:W-:Y:S01]  /*4550*/  FMUL.FTZ R107, R107, R2 ;  /* 0x000000026b6b7220 */ /* 0x000fe20000410000 */
[----:B------:R-:W-:Y:S01]  /*4560*/  FSEL R2, R10, R172, P1 ;  /* 0x000000ac0a027208 */ /* 0x000fe20000800000 */
[----:B------:R-:W-:Y:S01]  /*4570*/  FMUL.FTZ R174, R174, R4 ;  /* 0x00000004aeae7220 */ /* 0x000fe20000410000 */
[----:B------:R-:W-:Y:S01]  /*4580*/  FSETP.GE.FTZ.AND P1, PT, R101, RZ, PT ;  /* 0x000000ff6500720b */ /* 0x000fe20003f36000 */
[----:B------:R-:W-:Y:S01]  /*4590*/  FADD.FTZ R4, -R173, R12 ;  /* 0x0000000cad047221 */ /* 0x000fe20000010100 */
[----:B------:R-:W-:Y:S01]  /*45a0*/  FSETP.GE.FTZ.AND P3, PT, R102, RZ, PT ;  /* 0x000000ff6600720b */ /* 0x000fe20003f76000 */
[----:B------:R-:W-:Y:S01]  /*45b0*/  FMUL.FTZ R176, R176, R0 ;  /* 0x00000000b0b07220 */ /* 0x000fe20000410000 */
[----:B------:R-:W-:Y:S01]  /*45c0*/  FSETP.GE.FTZ.AND P0, PT, R103, RZ, PT ;  /* 0x000000ff6700720b */ /* 0x000fe20003f16000 */
[----:B------:R-:W-:Y:S01]  /*45d0*/  FADD.FTZ R0, -R172, R18 ;  /* 0x00000012ac007221 */ /* 0x000fe20000010100 */
[----:B------:R-:W-:Y:S01]  /*45e0*/  FSEL R4, R4, R173, P3 ;  /* 0x000000ad04047208 */ /* 0x000fe20001800000 */
[----:B------:R-:W-:Y:S01]  /*45f0*/  FMUL.FTZ R100, R100, R3 ;  /* 0x0000000364647220 */ /* 0x000fe20000410000 */
[----:B------:R-:W-:Y:S01]  /*4600*/  FSEL R3, R15, R172, P1 ;  /* 0x000000ac0f037208 */ /* 0x000fe20000800000 */
[----:B------:R-:W-:Y:S01]  /*4610*/  FADD.FTZ R5, -R173, R9 ;  /* 0x00000009ad057221 */ /* 0x000fe20000010100 */
[----:B------:R-:W-:Y:S01]  /*4620*/  FSETP.GE.FTZ.AND P1, PT, R65, RZ, PT ;  /* 0x000000ff4100720b */ /* 0x000fe20003f36000 */
[----:B------:R-:W-:Y:S01]  /*4630*/  FADD.FTZ R14, -R172, R14 ;  /* 0x0000000eac0e7221 */ /* 0x000fe20000010100 */
[----:B------:R-:W-:Y:S01]  /*4640*/  FSETP.GE.FTZ.AND P3, PT, R66, RZ, PT ;  /* 0x000000ff4200720b */ /* 0x000fe20003f76000 */
[----:B------:R-:W-:Y:S01]  /*4650*/  FMUL.FTZ R104, R104, R2 ;  /* 0x0000000268687220 */ /* 0x000fe20000410000 */
[----:B------:R-:W-:Y:S01]  /*4660*/  FSEL R0, R0, R172, P1 ;  /* 0x000000ac00007208 */ /* 0x000fe20000800000 */
[----:B------:R-:W-:Y:S01]  /*4670*/  FADD.FTZ R2, -R173, R16 ;  /* 0x00000010ad027221 */ /* 0x000fe20000010100 */
[----:B------:R-:W-:Y:S01]  /*4680*/  ISETP.GT.AND P1, PT, R209, R234, PT ;  /* 0x000000ead100720c */ /* 0x000fe20003f24270 */
[----:B------:R-:W-:Y:S01]  /*4690*/  FMUL.FTZ R102, R102, R4 ;  /* 0x0000000466667220 */ /* 0x000fe20000410000 */
[----:B------:R-:W-:Y:S01]  /*46a0*/  FSEL R5, R5, R173, P4 ;  /* 0x000000ad05057208 */ /* 0x000fe20002000000 */
[----:B------:R-:W-:Y:S01]  /*46b0*/  FMUL.FTZ R101, R101, R3 ;  /* 0x0000000365657220 */ /* 0x000fe20000410000 */
[----:B------:R-:W-:Y:S01]  /*46c0*/  FSETP.GE.FTZ.AND P2, PT, R67, RZ, PT ;  /* 0x000000ff4300720b */ /* 0x000fe20003f56000 */
[----:B------:R-:W-:Y:S01]  /*46d0*/  FMUL.FTZ R65, R65, R0 ;  /* 0x0000000041417220 */ /* 0x000fe20000410000 */
[----:B------:R-:W-:Y:S01]  /*46e0*/  FSETP.GE.FTZ.AND P4, PT, R178, RZ, PT ;  /* 0x000000ffb200720b */ /* 0x000fe20003f96000 */
        /* <DEDUP_REMOVED lines=33> */
.L_x_1059:
        /* <DEDUP_REMOVED lines=85> */
.L_x_1060:
[----:B------:R-:W-:Y:S01]  /*4e50*/  LDSM.16.M88.4 R64, [R202] ;  /* 0x00000000ca40783b */ /* 0x000fe20000000200 */
[----:B-1----:R-:W-:Y:S03]  /*4e60*/  @P1 IADD3 R2, P0, R222, -0x100, RZ ;  /* 0xffffff00de021810 */ /* 0x002fe60007f1e0ff */
[----:B------:R-:W1:Y:S01]  /*4e70*/  LDSM.16.MT88.4 R16, [R188+0xc000] ;  /* 0x00c00000bc10783b */ /* 0x000e620000004200 */
[----:B------:R-:W-:Y:S01]  /*4e80*/  @P1 IADD3.X R0, R223, -0x1, RZ, P0, !PT ;  /* 0xffffffffdf001810 */ /* 0x000fe200007fe4ff */
[----:B------:R-:W-:Y:S02]  /*4e90*/  @P1 IMAD.MOV.U32 R222, RZ, RZ, R2 ;  /* 0x000000ffffde1224 */ /* 0x000fe400078e0002 */
[----:B------:R-:W2:Y:S02]  /*4ea0*/  LDSM.16.M88.4 R60, [R202+0x1000] ;  /* 0x00100000ca3c783b */ /* 0x000ea40000000200 */
[----:B------:R-:W-:Y:S02]  /*4eb0*/  @P1 IMAD.MOV.U32 R223, RZ, RZ, R0 ;  /* 0x000000ffffdf1224 */ /* 0x000fe400078e0000 */
[----:B------:R-:W3:Y:S01]  /*4ec0*/  LDSM.16.MT88.4 R100, [R188+0xe000] ;  /* 0x00e00000bc64783b */ /* 0x000ee20000004200 */
[C---:B------:R-:W-:Y:S02]  /*4ed0*/  IMAD R0, R241.reuse, 0x18, RZ ;  /* 0x00000018f1007824 */ /* 0x040fe400078e02ff */
[----:B------:R-:W-:Y:S01]  /*4ee0*/  @P1 IMAD.WIDE R2, R226, 0x4, R222 ;  /* 0x00000004e2021825 */ /* 0x000fe200078e02de */
[----:B------:R-:W-:Y:S04]  /*4ef0*/  LDSM.16.M88.4 R104, [R203] ;  /* 0x00000000cb68783b */ /* 0x000fe80000000200 */
[----:B------:R-:W4:Y:S04]  /*4f00*/  LDSM.16.MT88.4 R172, [R188+0xc800] ;  /* 0x00c80000bcac783b */ /* 0x000f280000004200 */
[----:B------:R-:W3:Y:S04]  /*4f10*/  LDSM.16.M88.4 R176, [R203+0x1000] ;  /* 0x00100000cbb0783b */ /* 0x000ee80000000200 */
[----:B------:R-:W3:Y:S04]  /*4f20*/  LDSM.16.MT88.4 R180, [R188+0xe800] ;  /* 0x00e80000bcb4783b */ /* 0x000ee80000004200 */
[----:B------:R-:W-:Y:S04]  /*4f30*/  LDSM.16.M88.4 R184, [R204+0x1000] ;  /* 0x00100000ccb8783b */ /* 0x000fe80000000200 */
[----:B------:R3:W5:Y:S04]  /*4f40*/  @P1 LDG.E R221, [R2.64] ;  /* 0x0000000802dd1981 */ /* 0x000768000c1e1900 */
[----:B------:R3:W5:Y:S01]  /*4f50*/  @P1 LDG.E R224, [R2.64+0x20] ;  /* 0x0000200802e01981 */ /* 0x000762000c1e1900 */
        /* <DEDUP_REMOVED lines=17> */
[----:B------:R-:W2:Y:S07]  /*5070*/  LDSM.16.MT88.4 R176, [R188+0xf000] ;  /* 0x00f00000bcb0783b */ /* 0x000eae0000004200 */
[----:B------:R-:W-:Y:S01]  /*5080*/  HMMA.16816.F32.BF16 R64, R104, R182, R64 ;  /* 0x000000b66840723c */ /* 0x000fe20000041840 */
[----:B------:R-:W-:Y:S04]  /*5090*/  LDSM.16.M88.4 R104, [R205] ;  /* 0x00000000cd68783b */ /* 0x000fe80000000200 */
[----:B------:R-:W-:Y:S03]  /*50a0*/  LDSM.16.M88.4 R180, [R205+0x1000] ;  /* 0x00100000cdb4783b */ /* 0x000fe60000000200 */
[-C--:B-1----:R-:W-:Y:S08]  /*50b0*/  HMMA.16816.F32.BF16 R4, R100, R172.reuse, R4 ;  /* 0x000000ac6404723c */ /* 0x082ff00000041804 */
[C---:B------:R-:W-:Y:S08]  /*50c0*/  HMMA.16816.F32.BF16 R8, R184.reuse, R172, R8 ;  /* 0x000000acb808723c */ /* 0x040ff00000041808 */
[-C--:B------:R-:W-:Y:S08]  /*50d0*/  HMMA.16816.F32.BF16 R12, R184, R174.reuse, R12 ;  /* 0x000000aeb80c723c */ /* 0x080ff0000004180c */
[C---:B------:R-:W-:Y:S01]  /*50e0*/  HMMA.16816.F32.BF16 R16, R100.reuse, R174, R16 ;  /* 0x000000ae6410723c */ /* 0x040fe20000041810 */
[----:B------:R-:W1:Y:S04]  /*50f0*/  LDSM.16.MT88.4 R172, [R188+0xd800] ;  /* 0x00d80000bcac783b */ /* 0x000e680000004200 */
[----:B------:R-:W3:Y:S03]  /*5100*/  LDSM.16.MT88.4 R188, [R188+0xf800] ;  /* 0x00f80000bcbc783b */ /* 0x000ee60000004200 */
[-C--:B--2---:R-:W-:Y:S08]  /*5110*/  HMMA.16816.F32.BF16 R52, R100, R176.reuse, R52 ;  /* 0x000000b06434723c */ /* 0x084ff00000041834 */
[C---:B------:R-:W-:Y:S08]  /*5120*/  HMMA.16816.F32.BF16 R56, R184.reuse, R176, R56 ;  /* 0x000000b0b838723c */ /* 0x040ff00000041838 */
[-C--:B------:R-:W-:Y:S08]  /*5130*/  HMMA.16816.F32.BF16 R60, R184, R178.reuse, R60 ;  /* 0x000000b2b83c723c */ /* 0x080ff0000004183c */
[----:B------:R-:W-:Y:S07]  /*5140*/  HMMA.16816.F32.BF16 R64, R100, R178, R64 ;  /* 0x000000b26440723c */ /* 0x000fee0000041840 */
[C---:B------:R-:W-:Y:S01]  /*5150*/  IMAD.SHL.U32 R101, R241.reuse, 0x20, RZ ;  /* 0x00000020f1657824 */ /* 0x040fe200078e00ff */
[-C--:B-1----:R-:W-:Y:S08]  /*5160*/  HMMA.16816.F32.BF16 R4, R104, R172.reuse, R4 ;  /* 0x000000ac6804723c */ /* 0x082ff00000041804 */
[C---:B------:R-:W-:Y:S07]  /*5170*/  HMMA.16816.F32.BF16 R8, R180.reuse, R172, R8 ;  /* 0x000000acb408723c */ /* 0x040fee0000041808 */
[C---:B------:R-:W-:Y:S01]  /*5180*/  IMAD.SHL.U32 R172, R241.reuse, 0x8, RZ ;  /* 0x00000008f1ac7824 */ /* 0x040fe200078e00ff */
[-C--:B------:R-:W-:Y:S04]  /*5190*/  HMMA.16816.F32.BF16 R12, R180, R174.reuse, R12 ;  /* 0x000000aeb40c723c */ /* 0x080fe8000004180c */
[CC--:B------:R-:W-:Y:S01]  /*51a0*/  LEA R2, P0, R172.reuse, R210.reuse, 0x2 ;  /* 0x000000d2ac027211 */ /* 0x0c0fe200078010ff */
[----:B------:R-:W-:Y:S02]  /*51b0*/  IMAD.SHL.U32 R173, R241, 0x10, RZ ;  /* 0x00000010f1ad7824 */ /* 0x000fe400078e00ff */
[----:B------:R1:W-:Y:S01]  /*51c0*/  RED.E.ADD.F32.FTZ.RN.STRONG.GPU [R210.64], R4 ;  /* 0x00000004d200798e */ /* 0x0003e2000c10e788 */
[C---:B------:R-:W-:Y:S04]  /*51d0*/  HMMA.16816.F32.BF16 R16, R104.reuse, R174, R16 ;  /* 0x000000ae6810723c */ /* 0x040fe80000041810 */
[-C--:B------:R-:W-:Y:S02]  /*51e0*/  LEA.HI.X.SX32 R3, R172, R211.reuse, 0x2, P0 ;  /* 0x000000d3ac037211 */ /* 0x080fe400000f16ff */
[CC--:B------:R-:W-:Y:S02]  /*51f0*/  LEA R102, P2, R173.reuse, R210.reuse, 0x2 ;  /* 0x000000d2ad667211 */ /* 0x0c0fe400078410ff */
[-C--:B---3--:R-:W-:Y:S01]  /*5200*/  HMMA.16816.F32.BF16 R52, R104, R188.reuse, R52 ;  /* 0x000000bc6834723c */ /* 0x088fe20000041834 */
[----:B------:R2:W-:Y:S03]  /*5210*/  RED.E.ADD.F32.FTZ.RN.STRONG.GPU [R2.64], R5 ;  /* 0x000000050200798e */ /* 0x0005e6000c10e788 */
[-C--:B------:R-:W-:Y:S02]  /*5220*/  LEA.HI.X.SX32 R103, R173, R211.reuse, 0x2, P2 ;  /* 0x000000d3ad677211 */ /* 0x080fe400010f16ff */
[CC--:B------:R-:W-:Y:S02]  /*5230*/  LEA R100, P2, R101.reuse, R210.reuse, 0x2 ;  /* 0x000000d265647211 */ /* 0x0c0fe400078410ff */
[C---:B------:R-:W-:Y:S01]  /*5240*/  HMMA.16816.F32.BF16 R56, R180.reuse, R188, R56 ;  /* 0x000000bcb438723c */ /* 0x040fe20000041838 */
[----:B------:R3:W-:Y:S03]  /*5250*/  RED.E.ADD.F32.FTZ.RN.STRONG.GPU [R102.64], R6 ;  /* 0x000000066600798e */ /* 0x0007e6000c10e788 */
[-C--:B------:R-:W-:Y:S04]  /*5260*/  LEA.HI.X.SX32 R101, R101, R211.reuse, 0x2, P2 ;  /* 0x000000d365657211 */ /* 0x080fe800010f16ff */
[-C--:B------:R-:W-:Y:S04]  /*5270*/  HMMA.16816.F32.BF16 R60, R180, R190.reuse, R60 ;  /* 0x000000beb43c723c */ /* 0x080fe8000004183c */
[CC--:B-1----:R-:W-:Y:S04]  /*5280*/  LEA R4, P0, R0.reuse, R210.reuse, 0x2 ;  /* 0x000000d200047211 */ /* 0x0c2fe800078010ff */
[----:B------:R-:W-:Y:S04]  /*5290*/  HMMA.16816.F32.BF16 R64, R104, R190, R64 ;  /* 0x000000be6840723c */ /* 0x000fe80000041840 */
[-C--:B--2---:R-:W-:Y:S01]  /*52a0*/  LEA.HI.X.SX32 R5, R0, R211.reuse, 0x2, P0 ;  /* 0x000000d300057211 */ /* 0x084fe200000f16ff */
[C---:B------:R-:W-:Y:S02]  /*52b0*/  IMAD R0, R241.reuse, 0x38, RZ ;  /* 0x00000038f1007824 */ /* 0x040fe400078e02ff */
[C---:B------:R-:W-:Y:S02]  /*52c0*/  IMAD R104, R241.reuse, 0x28, RZ ;  /* 0x00000028f1687824 */ /* 0x040fe400078e02ff */
[----:B------:R1:W-:Y:S03]  /*52d0*/  RED.E.ADD.F32.FTZ.RN.STRONG.GPU [R4.64], R7 ;  /* 0x000000070400798e */ /* 0x0003e6000c10e788 */
[CC--:B---3--:R-:W-:Y:S01]  /*52e0*/  LEA R6, P0, R104.reuse, R210.reuse, 0x2 ;  /* 0x000000d268067211 */ /* 0x0c8fe200078010ff */
[----:B------:R2:W-:Y:S01]  /*52f0*/  RED.E.ADD.F32.FTZ.RN.STRONG.GPU [R100.64], R8 ;  /* 0x000000086400798e */ /* 0x0005e2000c10e788 */
[----:B------:R-:W-:Y:S02]  /*5300*/  IMAD R102, R241, 0x30, RZ ;  /* 0x00000030f1667824 */ /* 0x000fe400078e02ff */
[-C--:B-1----:R-:W-:Y:S03]  /*5310*/  LEA.HI.X.SX32 R7, R104, R211.reuse, 0x2, P0 ;  /* 0x000000d368077211 */ /* 0x082fe600000f16ff */
        /* <DEDUP_REMOVED lines=92> */
[----:B------:R-:W-:Y:S01]  /*58e0*/  ISETP.GT.AND P3, PT, R209, R234, PT ;  /* 0x000000ead100720c */ /* 0x000fe20003f64270 */
[----:B------:R-:W-:Y:S01]  /*58f0*/  RED.E.ADD.F32.FTZ.RN.STRONG.GPU [R6.64], R62 ;  /* 0x0000003e0600798e */ /* 0x000fe2000c10e788 */
[----:B------:R-:W-:Y:S02]  /*5900*/  IADD3 R0, R192, -0x4000, RZ ;  /* 0xffffc000c0007810 */ /* 0x000fe40007ffe0ff */
[----:B------:R-:W-:Y:S01]  /*5910*/  @P1 IADD3 R232, P2, R232, -0x100, RZ ;  /* 0xffffff00e8e81810 */ /* 0x000fe20007f5e0ff */
[----:B------:R-:W1:Y:S03]  /*5920*/  LDSM.16.MT88.4 R4, [R194+0x10000] ;  /* 0x01000000c204783b */ /* 0x000e660000004200 */
[----:B------:R-:W-:Y:S01]  /*5930*/  @P1 IADD3.X R231, R231, -0x1, RZ, P2, !PT ;  /* 0xffffffffe7e71810 */ /* 0x000fe200017fe4ff */
[----:B------:R2:W-:Y:S02]  /*5940*/  RED.E.ADD.F32.FTZ.RN.STRONG.GPU [R2.64], R63 ;  /* 0x0000003f0200798e */ /* 0x0005e4000c10e788 */
[----:B------:R-:W-:Y:S02]  /*5950*/  @P0 IADD3 R0, R192, 0x4000, RZ ;  /* 0x00004000c0000810 */ /* 0x000fe40007ffe0ff */
        /* <DEDUP_REMOVED lines=163> */
[----:B------:R-:W-:Y:S02]  /*6390*/  STS [R246+0x5000], R10 ;  /* 0x0050000af6007388 */ /* 0x000fe40000000800 */
[----:B------:R-:W-:Y:S02]  /*63a0*/  F2FP.BF16.PACK_AB R2, R2, R44 ;  /* 0x0000002c0202723e */ /* 0x000fe400000010ff */
        /* <DEDUP_REMOVED lines=8> */
[----:B------:R3:W-:Y:S01]  /*6430*/  STS [R246+0x7000], R2 ;  /* 0x00700002f6007388 */ /* 0x0007e20000000800 */
[----:B-1----:R-:W-:-:S02]  /*6440*/  SHF.R.S32.HI R5, RZ, 0x1f, R252 ;  /* 0x0000001fff057819 */ /* 0x002fc400000114fc */
[----:B--2---:R-:W-:-:S05]  /*6450*/  @P0 IADD3 R0, R238, R248, RZ ;  /* 0x000000f8ee000210 */ /* 0x004fca0007ffe0ff */
[----:B---3--:R-:W-:-:S04]  /*6460*/  @P0 IMAD.WIDE.U32 R2, R0, c[0x0][0x3a0], RZ ;  /* 0x0000e80000020a25 */ /* 0x008fc800078e00ff */
        /* <DEDUP_REMOVED lines=13> */
.L_x_1062:
        /* <DEDUP_REMOVED lines=15> */
.L_x_1063:
        /* <DEDUP_REMOVED lines=26> */
[----:B------:R-:W2:Y:S01]  /*67d0*/  LDS.128 R12, [R220+0xc000] ;  /* 0x00c00000dc0c7984 */ /* 0x000ea20000000c00 */
[----:B------:R-:W-:Y:S01]  /*67e0*/  MOV R6, R4 ;  /* 0x0000000400067202 */ /* 0x000fe20000000f00 */
[----:B------:R-:W-:Y:S01]  /*67f0*/  IMAD R0, R23, c[0x0][0x3a0], RZ ;  /* 0x0000e80017007a24 */ /* 0x000fe200078e02ff */
[----:B------:R-:W-:Y:S01]  /*6800*/  MOV R7, R10 ;  /* 0x0000000a00077202 */ /* 0x000fe20000000f00 */
[----:B------:R-:W4:Y:S02]  /*6810*/  LDS.128 R16, [R220+0xe000] ;  /* 0x00e00000dc107984 */ /* 0x000f240000000c00 */
[----:B------:R-:W-:-:S02]  /*6820*/  IMAD R0, R237, c[0x0][0x3a4], R0 ;  /* 0x0000e900ed007a24 */ /* 0x000fc400078e0200 */
[----:B------:R-:W-:-:S05]  /*6830*/  IMAD.WIDE.U32 R6, R237, c[0x0][0x3a0], R6 ;  /* 0x0000e800ed067a25 */ /* 0x000fca00078e0006 */
[----:B------:R-:W-:Y:S02]  /*6840*/  IADD3 R0, R0, R7, RZ ;  /* 0x0000000700007210 */ /* 0x000fe40007ffe0ff */
[----:B------:R-:W-:-:S04]  /*6850*/  LEA R8, P0, R6, c[0x0][0x340], 0x1 ;  /* 0x0000d00006087a11 */ /* 0x000fc800078008ff */
[----:B------:R-:W-:-:S05]  /*6860*/  LEA.HI.X R9, R6, c[0x0][0x344], R0, 0x1, P0 ;  /* 0x0000d10006097a11 */ /* 0x000fca00000f0c00 */
[----:B--2---:R2:W-:Y:S04]  /*6870*/  STG.E.128 [R8.64], R12 ;  /* 0x0000000c08007986 */ /* 0x0045e8000c101d08 */
[----:B----4-:R2:W-:Y:S02]  /*6880*/  STG.E.128 [R8.64+0x80], R16 ;  /* 0x0000801008007986 */ /* 0x0105e4000c101d08 */
.L_x_1065:
[----:B------:R-:W-:Y:S05]  /*6890*/  BSYNC B0 ;  /* 0x0000000000007941 */ /* 0x000fea0003800000 */
.L_x_1064:
        /* <DEDUP_REMOVED lines=8> */
[----:B--2---:R-:W-:-:S04]  /*6920*/  IMAD.WIDE.U32 R8, R0, c[0x0][0x3a0], R4 ;  /* 0x0000e80000087a25 */ /* 0x004fc800078e0004 */
[----:B------:R-:W-:Y:S01]  /*6930*/  IMAD R0, R0, c[0x0][0x3a4], R6 ;  /* 0x0000e90000007a24 */ /* 0x000fe200078e0206 */
[----:B------:R-:W-:-:S04]  /*6940*/  LEA R4, P0, R8, c[0x0][0x340], 0x1 ;  /* 0x0000d00008047a11 */ /* 0x000fc800078008ff */
[----:B------:R-:W-:-:S04]  /*6950*/  IADD3 R0, R0, R9, RZ ;  /* 0x0000000900007210 */ /* 0x000fc80007ffe0ff */
[----:B------:R-:W-:-:S05]  /*6960*/  LEA.HI.X R5, R8, c[0x0][0x344], R0, 0x1, P0 ;  /* 0x0000d10008057a11 */ /* 0x000fca00000f0c00 */
[----:B---3--:R2:W-:Y:S04]  /*6970*/  STG.E.128 [R4.64], R28 ;  /* 0x0000001c04007986 */ /* 0x0085e8000c101d08 */
[----:B----4-:R2:W-:Y:S02]  /*6980*/  STG.E.128 [R4.64+0x80], R24 ;  /* 0x0000801804007986 */ /* 0x0105e4000c101d08 */
.L_x_1067:
[----:B------:R-:W-:Y:S05]  /*6990*/  BSYNC B0 ;  /* 0x0000000000007941 */ /* 0x000fea0003800000 */
.L_x_1066:
        /* <DEDUP_REMOVED lines=19> */
[----:B-1----:R1:W-:Y:S04]  /*6ad0*/  STG.E.128 [R6.64], R36 ;  /* 0x0000002406007986 */ /* 0x0023e8000c101d08 */
[----:B------:R1:W-:Y:S02]  /*6ae0*/  STG.E.128 [R6.64+0x80], R32 ;  /* 0x0000802006007986 */ /* 0x0003e4000c101d08 */
.L_x_1069:
[----:B------:R-:W-:Y:S05]  /*6af0*/  BSYNC B0 ;  /* 0x0000000000007941 */ /* 0x000fea0003800000 */
.L_x_1068:
        /* <DEDUP_REMOVED lines=12> */
.L_x_1056:
[----:B------:R-:W-:Y:S05]  /*6bc0*/  BSYNC B1 ;  /* 0x0000000000017941 */ /* 0x000fea0003800000 */
.L_x_1042:
        /* <DEDUP_REMOVED lines=9> */
.L_x_1070:
[----:B------:R-:W-:Y:S05]  /*6c60*/  EXIT ;  /* 0x000000000000794d */ /* 0x000fea0003800000 */
.L_x_1072:
        /* <DEDUP_REMOVED lines=9> */
.L_x_2071:


//--------------------- .text._ZN5flash44flash_bwd_dq_dk_dv_loop_seqk_parallel_kernelI23Flash_bwd_kernel_traitsILi128ELi64ELi64ELi8ELi4ELi2ELi2ELb1ELb0EN7cutlass10bfloat16_tE19Flash_kernel_traitsILi128ELi64ELi64ELi8ES3_EELb0ELb0ELb1ELb0ELb0ELb1ELb1EEEvNS_16Flash_bwd_paramsE --------------------------
	.section	.text._ZN5flash44flash_bwd_dq_dk_dv_loop_seqk_parallel_kernelI23Flash_bwd_kernel_traitsILi128ELi64ELi64ELi8ELi4ELi2ELi2ELb1ELb0EN7cutlass10bfloat16_tE19Flash_kernel_traitsILi128ELi64ELi64ELi8ES3_EELb0ELb0ELb1ELb0ELb0ELb1ELb1EEEvNS_16Flash_bwd_paramsE,"ax",@progbits
	.sectioninfo	@"SHI_REGISTERS=255"
	.align	128
        .global         _ZN5flash44flash_bwd_dq_dk_dv_loop_seqk_parallel_kernelI23Flash_bwd_kernel_traitsILi128ELi64ELi64ELi8ELi4ELi2ELi2ELb1ELb0EN7cutlass10bfloat16_tE19Flash_kernel_traitsILi128ELi64ELi64ELi8ES3_EELb0ELb0ELb1ELb0ELb0ELb1ELb1EEEvNS_16Flash_bwd_paramsE
        .type           _ZN5flash44flash_bwd_dq_dk_dv_loop_seqk_parallel_kernelI23Flash_bwd_kernel_traitsILi128ELi64ELi64ELi8ELi4ELi2ELi2ELb1ELb0EN7cutlass10bfloat16_tE19Flash_kernel_traitsILi128ELi64ELi64ELi8ES3_EELb0ELb0ELb1ELb0ELb0ELb1ELb1EEEvNS_16Flash_bwd_paramsE,@function
        .size           _ZN5flash44flash_bwd_dq_dk_dv_loop_seqk_parallel_kernelI23Flash_bwd_kernel_traitsILi128ELi64ELi64ELi8ELi4ELi2ELi2ELb1ELb0EN7cutlass10bfloat16_tE19Flash_kernel_traitsILi128ELi64ELi64ELi8ES3_EELb0ELb0ELb1ELb0ELb0ELb1ELb1EEEvNS_16Flash_bwd_paramsE,(.L_x_2072 - _ZN5flash44flash_bwd_dq_dk_dv_loop_seqk_parallel_kernelI23Flash_bwd_kernel_traitsILi128ELi64ELi64ELi8ELi4ELi2ELi2ELb1ELb0EN7cutlass10bfloat16_tE19Flash_kernel_traitsILi128ELi64ELi64ELi8ES3_EELb0ELb0ELb1ELb0ELb0ELb1ELb1EEEvNS_16Flash_bwd_paramsE)
        .other          _ZN5flash44flash_bwd_dq_dk_dv_loop_seqk_parallel_kernelI23Flash_bwd_kernel_traitsILi128ELi64ELi64ELi8ELi4ELi2ELi2ELb1ELb0EN7cutlass10bfloat16_tE19Flash_kernel_traitsILi128ELi64ELi64ELi8ES3_EELb0ELb0ELb1ELb0ELb0ELb1ELb1EEEvNS_16Flash_bwd_paramsE,@"STO_CUDA_ENTRY STV_DEFAULT"
_ZN5flash44flash_bwd_dq_dk_dv_loop_seqk_parallel_kernelI23Flash_bwd_kernel_traitsILi128ELi64ELi64ELi8ELi4ELi2ELi2ELb1ELb0EN7cutlass10bfloat16_tE19Flash_kernel_traitsILi128ELi64ELi64ELi8ES3_EELb0ELb0ELb1ELb0ELb0ELb1ELb1EEEvNS_16Flash_bwd_paramsE:
.text._ZN5flash44flash_bwd_dq_dk_dv_loop_seqk_parallel_kernelI23Flash_bwd_kernel_traitsILi128ELi64ELi64ELi8ELi4ELi2ELi2ELb1ELb0EN7cutlass10bfloat16_tE19Flash_kernel_traitsILi128ELi64ELi64ELi8ES3_EELb0ELb0ELb1ELb0ELb0ELb1ELb1EEEvNS_16Flash_bwd_paramsE:
        /* <DEDUP_REMOVED lines=20> */
[----:B------:R-:W-:Y:S02]  /*0140*/  SHF.R.S32.HI R6, RZ, 0x4, R7 ;  /* 0x00000004ff067819 */ /* 0x000fe40000011407 */
[----:B------:R-:W-:Y:S02]  /*0150*/  LEA.HI R17, R15, R14, RZ, 0x2 ;  /* 0x0000000e0f117211 */ /* 0x000fe400078f10ff */
[----:B------:R-:W-:Y:S02]  /*0160*/  LOP3.LUT R2, R0, 0xfffffffc, RZ, 0xc0, !PT ;  /* 0xfffffffc00027812 */ /* 0x000fe400078ec0ff */
[----:B------:R-:W-:Y:S02]  /*0170*/  LOP3.LUT R0, R3, 0xfffffffe, RZ, 0xc0, !PT ;  /* 0xfffffffe03007812 */ /* 0x000fe400078ec0ff */
[----:B------:R-:W-:Y:S01]  /*0180*/  LEA.HI R3, R7, R6, RZ, 0x1 ;  /* 0x0000000607037211 */ /* 0x000fe200078f08ff */
[C---:B------:R-:W-:Y:S01]  /*0190*/  IMAD.IADD R13, R4.reuse, 0x1, -R2 ;  /* 0x00000001040d7824 */ /* 0x040fe200078e0a02 */
[----:B------:R-:W-:Y:S01]  /*01a0*/  LEA.HI R16, R15, R14, RZ, 0x3 ;  /* 0x0000000e0f107211 */ /* 0x000fe200078f18ff */
[----:B------:R-:W-:Y:S01]  /*01b0*/  IMAD.IADD R194, R4, 0x1, -R0 ;  /* 0x0000000104c27824 */ /* 0x000fe200078e0a00 */
[----:B------:R-:W-:-:S02]  /*01c0*/  SHF.R.S32.HI R8, RZ, 0x2, R17 ;  /* 0x00000002ff087819 */ /* 0x000fc40000011411 */
[----:B------:R-:W-:Y:S02]  /*01d0*/  SHF.R.S32.HI R5, RZ, 0x1f, R17 ;  /* 0x0000001fff057819 */ /* 0x000fe40000011411 */
[----:B------:R-:W-:Y:S02]  /*01e0*/  LOP3.LUT R2, R3, 0xfffffffe, RZ, 0xc0, !PT ;  /* 0xfffffffe03027812 */ /* 0x000fe400078ec0ff */
[----:B------:R-:W-:Y:S02]  /*01f0*/  LEA.HI R0, R5, R8, RZ, 0x3 ;  /* 0x0000000805007211 */ /* 0x000fe400078f18ff */
[----:B------:R-:W-:Y:S01]  /*0200*/  SHF.R.S32.HI R240, RZ, 0x3, R16 ;  /* 0x00000003fff07819 */ /* 0x000fe20000011410 */
[----:B------:R-:W-:Y:S01]  /*0210*/  IMAD.IADD R10, R6, 0x1, -R2 ;  /* 0x00000001060a7824 */ /* 0x000fe200078e0a02 */
[----:B------:R-:W-:Y:S02]  /*0220*/  LOP3.LUT R4, R16, 0xfffffff8, RZ, 0xc0, !PT ;  /* 0xfffffff810047812 */ /* 0x000fe400078ec0ff */
[----:B------:R-:W-:Y:S01]  /*0230*/  LOP3.LUT R2, R0, 0xfffffff8, RZ, 0xc0, !PT ;  /* 0xfffffff800027812 */ /* 0x000fe200078ec0ff */
[----:B------:R-:W-:-:S02]  /*0240*/  IMAD.SHL.U32 R3, R240, 0x40, RZ ;  /* 0x00000040f0037824 */ /* 0x000fc400078e00ff */
[----:B------:R-:W-:Y:S01]  /*0250*/  IMAD.IADD R0, R14, 0x1, -R4 ;  /* 0x000000010e007824 */ /* 0x000fe200078e0a04 */
[----:B------:R-:W-:Y:S01]  /*0260*/  LOP3.LUT R4, R7, 0xfffffff0, RZ, 0xc0, !PT ;  /* 0xfffffff007047812 */ /* 0x000fe200078ec0ff */
[----:B------:R-:W-:Y:S01]  /*0270*/  IMAD.IADD R7, R8, 0x1, -R2 ;  /* 0x0000000108077824 */ /* 0x000fe200078e0a02 */
[----:B------:R-:W-:Y:S01]  /*0280*/  LOP3.LUT R2, R3, 0x1c0, RZ, 0xc0, !PT ;  /* 0x000001c003027812 */ /* 0x000fe200078ec0ff */
[C---:B------:R-:W-:Y:S01]  /*0290*/  IMAD.SHL.U32 R18, R0.reuse, 0x8, RZ ;  /* 0x0000000800127824 */ /* 0x040fe200078e00ff */
[----:B------:R-:W-:Y:S01]  /*02a0*/  LOP3.LUT P4, RZ, R0, 0x2, RZ, 0xc0, !PT ;  /* 0x0000000200ff7812 */ /* 0x000fe2000788c0ff */
[----:B------:R-:W-:Y:S01]  /*02b0*/  IMAD.IADD R3, R14, 0x1, -R4 ;  /* 0x000000010e037824 */ /* 0x000fe200078e0a04 */
[----:B------:R-:W-:Y:S02]  /*02c0*/  SHF.R.U32.HI R4, RZ, 0x3, R2 ;  /* 0x00000003ff047819 */ /* 0x000fe40000011602 */
[----:B------:R-:W-:Y:S01]  /*02d0*/  LOP3.LUT R2, R2, 0x38, R18, 0xf8, !PT ;  /* 0x0000003802027812 */ /* 0x000fe200078ef812 */
[----:B------:R1:W-:Y:S01]  /*02e0*/  STL [R1+0x10], R18 ;  /* 0x0000101201007387 */ /* 0x0003e20000100800 */
[C---:B------:R-:W-:Y:S01]  /*02f0*/  LOP3.LUT P3, RZ, R0.reuse, 0x4, RZ, 0xc0, !PT ;  /* 0x0000000400ff7812 */ /* 0x040fe2000786c0ff */
[----:B------:R-:W-:Y:S01]  /*0300*/  IMAD.SHL.U32 R0, R0, 0x40, RZ ;  /* 0x0000004000007824 */ /* 0x000fe200078e00ff */
[----:B------:R-:W-:-:S02]  /*0310*/  SHF.R.S32.HI R5, RZ, 0x1f, R3 ;  /* 0x0000001fff057819 */ /* 0x000fc40000011403 */
[----:B------:R-:W-:Y:S01]  /*0320*/  LOP3.LUT R9, R2, R4, RZ, 0x3c, !PT ;  /* 0x0000000402097212 */ /* 0x000fe200078e3cff */
[----:B------:R-:W-:Y:S01]  /*0330*/  IMAD.SHL.U32 R2, R194, 0x10, RZ ;  /* 0x00000010c2027824 */ /* 0x000fe200078e00ff */
[----:B------:R-:W-:Y:S02]  /*0340*/  LEA.HI R4, R15, R14, RZ, 0x7 ;  /* 0x0000000e0f047211 */ /* 0x000fe400078f38ff */
[----:B------:R-:W-:Y:S02]  /*0350*/  LOP3.LUT R0, R0, 0x1c0, RZ, 0xc0, !PT ;  /* 0x000001c000007812 */ /* 0x000fe400078ec0ff */
[----:B------:R-:W-:Y:S02]  /*0360*/  LEA.HI R12, R5, R3, RZ, 0x3 ;  /* 0x00000003050c7211 */ /* 0x000fe400078f18ff */
[----:B------:R-:W-:Y:S02]  /*0370*/  SHF.R.S32.HI R8, RZ, 0x7, R4 ;  /* 0x00000007ff087819 */ /* 0x000fe40000011404 */
[----:B------:R-:W-:-:S02]  /*0380*/  LOP3.LUT R189, R0, 0x8, R16, 0xf8, !PT ;  /* 0x0000000800bd7812 */ /* 0x000fc400078ef810 */
[----:B------:R-:W-:Y:S02]  /*0390*/  LOP3.LUT R5, R12, 0xfffffff8, RZ, 0xc0, !PT ;  /* 0xfffffff80c057812 */ /* 0x000fe400078ec0ff */
[----:B------:R-:W-:Y:S01]  /*03a0*/  LOP3.LUT R6, R0, 0x10, R2, 0xf8, !PT ;  /* 0x0000001000067812 */ /* 0x000fe200078ef802 */
[----:B------:R-:W-:Y:S01]  /*03b0*/  IMAD.SHL.U32 R2, R10, 0x200, RZ ;  /* 0x000002000a027824 */ /* 0x000fe200078e00ff */
[----:B------:R-:W-:Y:S01]  /*03c0*/  SHF.R.U32.HI R186, RZ, 0x3, R0 ;  /* 0x00000003ffba7819 */ /* 0x000fe20000011600 */
[----:B------:R-:W-:Y:S01]  /*03d0*/  IMAD.IADD R20, R3, 0x1, -R5 ;  /* 0x0000000103147824 */ /* 0x000fe200078e0a05 */
[----:B------:R-:W-:Y:S01]  /*03e0*/  LEA.HI R5, R15, R14, RZ, 0x6 ;  /* 0x0000000e0f057211 */ /* 0x000fe200078f30ff */
[----:B------:R-:W-:Y:S01]  /*03f0*/  IMAD R0, R8, 0x800, R2 ;  /* 0x0000080008007824 */ /* 0x000fe200078e0202 */
[----:B------:R-:W-:Y:S02]  /*0400*/  LOP3.LUT R189, R189, R186, RZ, 0x3c, !PT ;  /* 0x000000babdbd7212 */ /* 0x000fe400078e3cff */
[----:B------:R-:W-:Y:S01]  /*0410*/  LOP3.LUT R4, R7, 0x1, RZ, 0xc0, !PT ;  /* 0x0000000107047812 */ /* 0x000fe200078ec0ff */
[----:B------:R-:W-:Y:S01]  /*0420*/  STL [R1+0x20], R20 ;  /* 0x0000201401007387 */ /* 0x000fe20000100800 */
[----:B------:R-:W-:Y:S01]  /*0430*/  LOP3.LUT R3, R6, 0x8, R16, 0xf8, !PT ;  /* 0x0000000806037812 */ /* 0x000fe200078ef810 */
[----:B------:R-:W-:Y:S01]  /*0440*/  IMAD.IADD R189, R0, 0x1, R189 ;  /* 0x0000000100bd7824 */ /* 0x000fe200078e02bd */
[----:B------:R-:W-:Y:S01]  /*0450*/  SHF.R.S32.HI R0, RZ, 0x6, R5 ;  /* 0x00000006ff007819 */ /* 0x000fe20000011405 */
[----:B------:R-:W-:Y:S01]  /*0460*/  IMAD.SHL.U32 R5, R10, 0x20, RZ ;  /* 0x000000200a057824 */ /* 0x000fe200078e00ff */
[----:B------:R-:W-:Y:S01]  /*0470*/  ISETP.NE.U32.AND P0, PT, R4, 0x1, PT ;  /* 0x000000010400780c */ /* 0x000fe20003f05070 */
[----:B------:R-:W-:Y:S01]  /*0480*/  IMAD.SHL.U32 R189, R189, 0x2, RZ ;  /* 0x00000002bdbd7824 */ /* 0x000fe200078e00ff */
[----:B------:R-:W-:Y:S01]  /*0490*/  LOP3.LUT R4, R11, 0xffffffe0, RZ, 0xc0, !PT ;  /* 0xffffffe00b047812 */ /* 0x000fe200078ec0ff */
[----:B-1----:R-:W-:Y:S01]  /*04a0*/  IMAD R18, R0, 0x200, R9 ;  /* 0x0000020000127824 */ /* 0x002fe200078e0209 */
[----:B------:R-:W-:Y:S01]  /*04b0*/  LOP3.LUT R186, R2, R3, R186, 0xf6, !PT ;  /* 0x0000000302ba7212 */ /* 0x000fe200078ef6ba */
[----:B------:R-:W-:Y:S01]  /*04c0*/  IMAD.SHL.U32 R2, R0, 0x8, RZ ;  /* 0x0000000800027824 */ /* 0x000fe200078e00ff */
[----:B------:R-:W-:Y:S01]  /*04d0*/  LOP3.LUT R3, R17, 0x7ffffffc, RZ, 0xc0, !PT ;  /* 0x7ffffffc11037812 */ /* 0x000fe200078ec0ff */
[C---:B------:R-:W-:Y:S01]  /*04e0*/  IMAD.SHL.U32 R0, R7.reuse, 0x40, RZ ;  /* 0x0000004007007824 */ /* 0x040fe200078e00ff */
[----:B------:R-:W-:Y:S01]  /*04f0*/  R2P PR, R7, 0x6 ;  /* 0x0000000607007804 */ /* 0x000fe20000000000 */
[----:B------:R-:W-:Y:S01]  /*0500*/  IMAD.IADD R19, R14, 0x1, -R4 ;  /* 0x000000010e137824 */ /* 0x000fe200078e0a04 */
[----:B------:R-:W-:Y:S01]  /*0510*/  LOP3.LUT R2, R2, 0x18, RZ, 0xc0, !PT ;  /* 0x0000001802027812 */ /* 0x000fe200078ec0ff */
[----:B------:R-:W-:Y:S01]  /*0520*/  IMAD.IADD R4, R14, 0x1, -R3 ;  /* 0x000000010e047824 */ /* 0x000fe200078e0a03 */
[----:B------:R-:W-:Y:S01]  /*0530*/  LOP3.LUT R0, R0, 0x1c0, RZ, 0xc0, !PT ;  /* 0x000001c000007812 */ /* 0x000fe200078ec0ff */
[----:B------:R-:W-:Y:S01]  /*0540*/  IMAD.SHL.U32 R14, R14, 0x2, RZ ;  /* 0x000000020e0e7824 */ /* 0x000fe200078e00ff */
[----:B------:R-:W-:Y:S01]  /*0550*/  STL [R1+0x1c], R19 ;  /* 0x00001c1301007387 */ /* 0x000fe20000100800 */
[----:B------:R-:W-:Y:S01]  /*0560*/  IMAD.SHL.U32 R3, R8, 0x20, RZ ;  /* 0x0000002008037824 */ /* 0x000fe200078e00ff */
[----:B------:R-:W-:Y:S01]  /*0570*/  LOP3.LUT R9, R2, 0x20, R5, 0xf8, !PT ;  /* 0x0000002002097812 */ /* 0x000fe200078ef805 */
[----:B------:R-:W-:Y:S01]  /*0580*/  IMAD.SHL.U32 R8, R4, 0x2, RZ ;  /* 0x0000000204087824 */ /* 0x000fe200078e00ff */
[----:B------:R-:W-:Y:S01]  /*0590*/  STL [R1+0x18], R18 ;  /* 0x0000181201007387 */ /* 0x000fe20000100800 */
[----:B------:R-:W-:Y:S01]  /*05a0*/  SHF.R.S32.HI R5, RZ, 0x1f, R19 ;  /* 0x0000001fff057819 */ /* 0x000fe20000011413 */
[----:B------:R-:W-:Y:S01]  /*05b0*/  IMAD.SHL.U32 R210, R18, 0x2, RZ ;  /* 0x0000000212d27824 */ /* 0x000fe200078e00ff */
[----:B------:R-:W-:Y:S01]  /*05c0*/  LOP3.LUT R6, R3, 0x6, R14, 0xf8, !PT ;  /* 0x0000000603067812 */ /* 0x000fe200078ef80e */
[----:B------:R-:W-:Y:S01]  /*05d0*/  IMAD R7, R13, 0x400, R8 ;  /* 0x000004000d077824 */ /* 0x000fe200078e0208 */
[----:B------:R-:W-:-:S02]  /*05e0*/  LOP3.LUT R4, R0, 0x20, R3, 0xf8, !PT ;  /* 0x0000002000047812 */ /* 0x000fc400078ef803 */
[----:B------:R-:W-:Y:S01]  /*05f0*/  SHF.R.U32.HI R3, RZ, 0x3, R0 ;  /* 0x00000003ff037819 */ /* 0x000fe20000011600 */
[----:B------:R1:W-:Y:S01]  /*0600*/  STL [R1+0x4], R6 ;  /* 0x0000040601007387 */ /* 0x0003e20000100800 */
[----:B------:R-:W-:Y:S02]  /*0610*/  SEL R220, R220, 0x10, !P0 ;  /* 0x00000010dcdc7807 */ /* 0x000fe40004000000 */
[----:B------:R-:W-:Y:S02]  /*0620*/  LOP3.LUT R4, R4, R3, RZ, 0x3c, !PT ;  /* 0x0000000304047212 */ /* 0x000fe400078e3cff */
[----:B------:R-:W-:Y:S01]  /*0630*/  LOP3.LUT R11, R3, R0, R2, 0x1e, !PT ;  /* 0x00000000030b7212 */ /* 0x000fe200078e1e02 */
[----:B------:R-:W-:Y:S02]  /*0640*/  IMAD.SHL.U32 R0, R10, 0x8, RZ ;  /* 0x000000080a007824 */ /* 0x000fe400078e00ff */
[----:B------:R-:W-:Y:S01]  /*0650*/  IMAD.IADD R7, R7, 0x1, R4 ;  /* 0x0000000107077824 */ /* 0x000fe200078e0204 */
[----:B------:R-:W-:Y:S01]  /*0660*/  LEA.HI R4, R5, R19, RZ, 0x2 ;  /* 0x0000001305047211 */ /* 0x000fe200078f10ff */
[----:B------:R-:W-:-:S02]  /*0670*/  IMAD.SHL.U32 R5, R12, 0x40, RZ ;  /* 0x000000400c057824 */ /* 0x000fc400078e00ff */
[----:B------:R-:W-:Y:S01]  /*0680*/  IMAD.SHL.U32 R219, R7, 0x2, RZ ;  /* 0x0000000207db7824 */ /* 0x000fe200078e00ff */
[----:B------:R-:W-:-:S03]  /*0690*/  SHF.R.S32.HI R4, RZ, 0x2, R4 ;  /* 0x00000002ff047819 */ /* 0x000fc60000011404 */
[C---:B------:R-:W-:Y:S01]  /*06a0*/  IMAD.IADD R221, R219.reuse, 0x1, R220 ;  /* 0x00000001dbdd7824 */ /* 0x040fe200078e02dc */
[----:B------:R-:W-:Y:S01]  /*06b0*/  IADD3 R218, R219, 0x20, RZ ;  /* 0x00000020dbda7810 */ /* 0x000fe20007ffe0ff */
[----:B------:R-:W-:Y:S01]  /*06c0*/  IMAD R249, R13, 0x10, R4 ;  /* 0x000000100df97824 */ /* 0x000fe200078e0204 */
[----:B------:R-:W-:-:S05]  /*06d0*/  @P1 IADD3 R218, R219, -0x20, RZ ;  /* 0xffffffe0dbda1810 */ /* 0x000fca0007ffe0ff */
[----:B------:R-:W-:Y:S02]  /*06e0*/  IMAD.IADD R220, R220, 0x1, R218 ;  /* 0x00000001dcdc7824 */ /* 0x000fe400078e02da */
[----:B-1----:R-:W-:-:S05]  /*06f0*/  IMAD.SHL.U32 R6, R20, 0x40, RZ ;  /* 0x0000004014067824 */ /* 0x002fca00078e00ff */
[----:B------:R-:W-:-:S04]  /*0700*/  LOP3.LUT R3, R6, 0x1c0, RZ, 0xc0, !PT ;  /* 0x000001c006037812 */ /* 0x000fc800078ec0ff */
[----:B------:R-:W-:Y:S02]  /*0710*/  LOP3.LUT R6, R3, 0x8, R0, 0xf8, !PT ;  /* 0x0000000803067812 */ /* 0x000fe400078ef800 */
[----:B------:R-:W-:Y:S01]  /*0720*/  LOP3.LUT R0, R5, 0xfffffe00, RZ, 0xc0, !PT ;  /* 0xfffffe0005007812 */ /* 0x000fe200078ec0ff */
[----:B------:R-:W-:Y:S01]  /*0730*/  IMAD R5, R194, 0x400, R8 ;  /* 0x00000400c2057824 */ /* 0x000fe200078e0208 */
[----:B------:R-:W-:-:S03]  /*0740*/  SHF.R.U32.HI R2, RZ, 0x3, R3 ;  /* 0x00000003ff027819 */ /* 0x000fc60000011603 */
[----:B------:R-:W-:Y:S01]  /*0750*/  IMAD.IADD R5, R5, 0x1, R11 ;  /* 0x0000000105057824 */ /* 0x000fe200078e020b */
[----:B------:R-:W-:Y:S01]  /*0760*/  LOP3.LUT R3, R2, R9, R3, 0x1e, !PT ;  /* 0x0000000902037212 */ /* 0x000fe200078e1e03 */
[--C-:B------:R-:W-:Y:S01]  /*0770*/  IMAD R4, R13, 0x400, R0.reuse ;  /* 0x000004000d047824 */ /* 0x100fe200078e0200 */
[----:B------:R-:W-:Y:S01]  /*0780*/  LOP3.LUT R2, R6, R2, RZ, 0x3c, !PT ;  /* 0x0000000206027212 */ /* 0x000fe200078e3cff */
[----:B------:R-:W-:Y:S01]  /*0790*/  IMAD R194, R194, 0x400, R0 ;  /* 0x00000400c2c27824 */ /* 0x000fe200078e0200 */
[----:B------:R-:W-:Y:S02]  /*07a0*/  LEA R250, R5, 0xc000, 0x1 ;  /* 0x0000c00005fa7811 */ /* 0x000fe400078e08ff */
[----:B------:R-:W-:Y:S01]  /*07b0*/  LOP3.LUT R199, R3, R0, RZ, 0xfc, !PT ;  /* 0x0000000003c77212 */ /* 0x000fe200078efcff */
[----:B------:R-:W-:Y:S01]  /*07c0*/  IMAD.MOV.U32 R0, RZ, RZ, 0x40 ;  /* 0x00000040ff007424 */ /* 0x000fe200078e00ff */
[----:B------:R-:W-:Y:S01]  /*07d0*/  IADD3 R3, R250, 0x40, RZ ;  /* 0x00000040fa037810 */ /* 0x000fe20007ffe0ff */
[----:B------:R-:W-:Y:S01]  /*07e0*/  IMAD.IADD R198, R4, 0x1, R2 ;  /* 0x0000000104c67824 */ /* 0x000fe200078e0202 */
[----:B------:R-:W-:Y:S01]  /*07f0*/  @P2 IADD3 R3, R250, -0x40, RZ ;  /* 0xffffffc0fa032810 */ /* 0x000fe20007ffe0ff */
[----:B------:R-:W-:Y:S01]  /*0800*/  IMAD.IADD R194, R2, 0x1, R194 ;  /* 0x0000000102c27824 */ /* 0x000fe200078e02c2 */
[----:B------:R-:W-:Y:S01]  /*0810*/  SEL R0, R0, 0xffffffc0, !P3 ;  /* 0xffffffc000007807 */ /* 0x000fe20005800000 */
[----:B------:R-:W-:-:S02]  /*0820*/  IMAD.MOV.U32 R2, RZ, RZ, 0x20 ;  /* 0x00000020ff027424 */ /* 0x000fc400078e00ff */
[----:B------:R1:W-:Y:S01]  /*0830*/  STL [R1], R3 ;  /* 0x0000000301007387 */ /* 0x0003e20000100800 */
[----:B------:R-:W-:Y:S01]  /*0840*/  LEA R194, R194, 0x10000, 0x1 ;  /* 0x00010000c2c27811 */ /* 0x000fe200078e08ff */
[C-C-:B------:R-:W-:Y:S01]  /*0850*/  IMAD.IADD R191, R189.reuse, 0x1, R0.reuse ;  /* 0x00000001bdbf7824 */ /* 0x140fe200078e0200 */
[----:B------:R-:W-:Y:S01]  /*0860*/  SEL R2, R2, 0xffffffe0, !P4 ;  /* 0xffffffe002027807 */ /* 0x000fe20006000000 */
[C---:B------:R-:W-:Y:S02]  /*0870*/  IMAD R185, R186.reuse, 0x2, R0 ;  /* 0x00000002bab97824 */ /* 0x040fe400078e0200 */
[----:B------:R-:W-:Y:S01]  /*0880*/  IMAD.SHL.U32 R186, R186, 0x2, RZ ;  /* 0x00000002baba7824 */ /* 0x000fe200078e00ff */
[--C-:B------:R-:W-:Y:S01]  /*0890*/  IADD3 R192, R0, R189, R2.reuse ;  /* 0x000000bd00c07210 */ /* 0x100fe20007ffe002 */
[----:B------:R-:W-:Y:S02]  /*08a0*/  IMAD.IADD R190, R189, 0x1, R2 ;  /* 0x00000001bdbe7824 */ /* 0x000fe400078e0202 */
[----:B------:R-:W-:-:S02]  /*08b0*/  IMAD.IADD R200, R2, 0x1, R191 ;  /* 0x0000000102c87824 */ /* 0x000fc400078e02bf */
.L_x_1103:
[----:B-12---:R-:W2:Y:S01]  /*08c0*/  S2R R37, SR_CTAID.Y ;  /* 0x0000000000257919 */ /* 0x006ea20000002600 */
[----:B------:R-:W3:Y:S01]  /*08d0*/  LDC.U8 R0, c[0x0][0x312] ;  /* 0x0000c480ff007b82 */ /* 0x000ee20000000000 */
        /* <DEDUP_REMOVED lines=33> */
.L_x_1073:
        /* <DEDUP_REMOVED lines=51> */
.L_x_1075:
        /* <DEDUP_REMOVED lines=15> */
.L_x_1076:
        /* <DEDUP_REMOVED lines=21> */
[----:B----4-:R-:W-:Y:S02]  /*1060*/  IADD3 R2, R2, 0xffffffe, RZ ;  /* 0x0ffffffe02027810 */ /* 0x010fe40007ffe0ff */
[----:B------:R-:W-:-:S02]  /*1070*/  SEL R8, R8, RZ, P2 ;  /* 0x000000ff08087207 */ /* 0x000fc40001000000 */
        /* <DEDUP_REMOVED lines=20> */
[C---:B------:R-:W-:Y:S01]  /*11c0*/  IMAD R7, R18.reuse, R4, R7 ;  /* 0x0000000412077224 */ /* 0x040fe200078e0207 */
[----:B------:R-:W-:Y:S01]  /*11d0*/  IADD3 R6, P2, R9, R6, RZ ;  /* 0x0000000609067210 */ /* 0x000fe20007f5e0ff */
[-C--:B------:R-:W-:Y:S01]  /*11e0*/  IMAD.WIDE.U32 R4, R18, R0.reuse, RZ ;  /* 0x0000000012047225 */ /* 0x080fe200078e00ff */
[-C--:B------:R-:W-:Y:S02]  /*11f0*/  @!P5 IADD3 R3, R3, -R11.reuse, RZ ;  /* 0x8000000b0303d210 */ /* 0x080fe40007ffe0ff */
[----:B------:R-:W-:Y:S01]  /*1200*/  @!P5 IADD3 R2, R2, 0x1, RZ ;  /* 0x000000010202d810 */ /* 0x000fe20007ffe0ff */
[----:B------:R-:W-:Y:S01]  /*1210*/  IMAD.X R8, R16, 0x1, R8, P2 ;  /* 0x0000000110087824 */ /* 0x000fe200010e0608 */
[----:B------:R-:W-:Y:S01]  /*1220*/  ISETP.GE.U32.AND P6, PT, R3, R11, PT ;  /* 0x0000000b0300720c */ /* 0x000fe20003fc6070 */
[C---:B------:R-:W-:Y:S01]  /*1230*/  IMAD R3, R19.reuse, R0, RZ ;  /* 0x0000000013037224 */ /* 0x040fe200078e02ff */
[----:B------:R-:W-:Y:S01]  /*1240*/  ISETP.NE.AND P5, PT, RZ, c[0x0][0x1c8], PT ;  /* 0x00007200ff007a0c */ /* 0x000fe20003fa5270 */
[----:B------:R-:W-:Y:S01]  /*1250*/  IMAD R11, R19, R6, RZ ;  /* 0x00000006130b7224 */ /* 0x000fe200078e02ff */
[----:B------:R-:W-:Y:S01]  /*1260*/  SEL R19, R14, R4, !P1 ;  /* 0x000000040e137207 */ /* 0x000fe20004800000 */
[----:B------:R-:W-:Y:S01]  /*1270*/  @P3 IMAD R4, R37, c[0x0][0x214], RZ ;  /* 0x0000850025043a24 */ /* 0x000fe200078e02ff */
[----:B------:R-:W-:Y:S01]  /*1280*/  IADD3 R15, R15, R7, RZ ;  /* 0x000000070f0f7210 */ /* 0x000fe20007ffe0ff */
[----:B--2---:R-:W-:Y:S01]  /*1290*/  IMAD.WIDE.U32 R30, R12, c[0x0][0x3d8], RZ ;  /* 0x0000f6000c1e7a25 */ /* 0x004fe200078e00ff */
[----:B-----5:R-:W-:-:S03]  /*12a0*/  ISETP.NE.AND P2, PT, R20, RZ, PT ;  /* 0x000000ff1400720c */ /* 0x020fc60003f45270 */
[----:B------:R-:W-:Y:S01]  /*12b0*/  @P1 IMAD.IADD R15, R5, 0x1, R3 ;  /* 0x00000001050f1824 */ /* 0x000fe200078e0203 */
[----:B------:R-:W-:Y:S01]  /*12c0*/  @P3 SEL R3, R4, R0, !P1 ;  /* 0x0000000004033207 */ /* 0x000fe20004800000 */
[----:B------:R-:W-:Y:S01]  /*12d0*/  IMAD R4, R12, c[0x0][0x3dc], R31 ;  /* 0x0000f7000c047a24 */ /* 0x000fe200078e021f */
[----:B------:R-:W-:Y:S01]  /*12e0*/  @P6 IADD3 R2, R2, 0x1, RZ ;  /* 0x0000000102026810 */ /* 0x000fe20007ffe0ff */
[----:B------:R-:W-:Y:S01]  /*12f0*/  IMAD.WIDE.U32 R6, R18, R6, RZ ;  /* 0x0000000612067225 */ /* 0x000fe200078e00ff */
[----:B------:R-:W-:Y:S02]  /*1300*/  SEL R26, R30, RZ, P2 ;  /* 0x000000ff1e1a7207 */ /* 0x000fe40001000000 */
[----:B------:R-:W-:Y:S01]  /*1310*/  @!P4 IADD3 R2, -R2, RZ, RZ ;  /* 0x000000ff0202c210 */ /* 0x000fe20007ffe1ff */
[----:B------:R-:W-:Y:S01]  /*1320*/  IMAD R8, R18, R8, R11 ;  /* 0x0000000812087224 */ /* 0x000fe200078e020b */
        /* <DEDUP_REMOVED lines=19> */
.L_x_1077:
[----:B------:R-:W-:-:S04]  /*1460*/  IMAD R0, R37, c[0x0][0x1c0], R36 ;  /* 0x0000700025007a24 */ /* 0x000fc800078e0224 */
[----:B------:R-:W-:Y:S02]  /*1470*/  IMAD R0, R0, c[0x0][0x224], RZ ;  /* 0x0000890000007a24 */ /* 0x000fe400078e02ff */
.L_x_1078:
[----:B------:R-:W2:Y:S04]  /*1480*/  LDL.64 R40, [R1+0x10] ;  /* 0x0000100001287983 */ /* 0x000ea80000100a00 */
[----:B------:R3:W2:Y:S04]  /*1490*/  LDL.64 R34, [R1+0x10] ;  /* 0x0000100001227983 */ /* 0x0006a80000100a00 */
[----:B------:R-:W4:Y:S04]  /*14a0*/  LDL R39, [R1+0x1c] ;  /* 0x00001c0001277983 */ /* 0x000f280000100800 */
[----:B------:R-:W5:Y:S01]  /*14b0*/  S2R R5, SR_TID.X ;  /* 0x0000000000057919 */ /* 0x000f620000002100 */
[----:B------:R-:W-:-:S02]  /*14c0*/  IMAD.IADD R3, R9, 0x1, R3 ;  /* 0x0000000109037824 */ /* 0x000fc400078e0203 */
[----:B------:R-:W-:Y:S02]  /*14d0*/  IMAD.MOV.U32 R33, RZ, RZ, 0x4 ;  /* 0x00000004ff217424 */ /* 0x000fe400078e00ff */
[----:B------:R-:W-:-:S04]  /*14e0*/  IMAD R30, R28, c[0x0][0x1c0], RZ ;  /* 0x000070001c1e7a24 */ /* 0x000fc800078e02ff */
[----:B------:R-:W-:Y:S01]  /*14f0*/  IMAD.SHL.U32 R7, R30, 0x40, RZ ;  /* 0x000000401e077824 */ /* 0x000fe200078e00ff */
[----:B-----5:R-:W-:-:S04]  /*1500*/  SHF.R.S32.HI R8, RZ, 0x1f, R5 ;  /* 0x0000001fff087819 */ /* 0x020fc80000011405 */
[----:B------:R-:W-:Y:S02]  /*1510*/  LEA.HI R8, R8, R5, RZ, 0x5 ;  /* 0x0000000508087211 */ /* 0x000fe400078f28ff */
[----:B------:R-:W-:Y:S02]  /*1520*/  IADD3 R12, P3, P1, R6, R7, R12 ;  /* 0x00000007060c7210 */ /* 0x000fe4000797e00c */
[----:B------:R-:W-:Y:S02]  /*1530*/  SHF.R.S32.HI R7, RZ, 0x1f, R7 ;  /* 0x0000001fff077819 */ /* 0x000fe40000011407 */
[----:B------:R-:W-:Y:S01]  /*1540*/  SHF.R.S32.HI R28, RZ, 0x1f, R240 ;  /* 0x0000001fff1c7819 */ /* 0x000fe200000114f0 */
[----:B------:R-:W-:Y:S01]  /*1550*/  BSSY B1, `(.L_x_1074) ;  /* 0x000053d000017945 */ /* 0x000fe20003800000 */
[----:B--2---:R-:W-:-:S05]  /*1560*/  IMAD.MOV.U32 R34, RZ, RZ, R40 ;  /* 0x000000ffff227224 */ /* 0x004fca00078e0028 */
[----:B------:R-:W-:Y:S02]  /*1570*/  IADD3 R4, P4, R34, R10, RZ ;  /* 0x0000000a22047210 */ /* 0x000fe40007f9e0ff */
[----:B------:R-:W-:Y:S01]  /*1580*/  SHF.R.S32.HI R35, RZ, 0x1f, R34 ;  /* 0x0000001fff237819 */ /* 0x000fe20000011422 */
[----:B------:R-:W-:-:S04]  /*1590*/  IMAD.WIDE R10, R3, R33, c[0x0][0x200] ;  /* 0x00008000030a7625 */ /* 0x000fc800078e0221 */
[----:B------:R-:W-:Y:S02]  /*15a0*/  IMAD R3, R16, c[0x0][0x370], RZ ;  /* 0x0000dc0010037a24 */ /* 0x000fe400078e02ff */
[----:B------:R-:W-:Y:S02]  /*15b0*/  IMAD.X R5, R35, 0x1, R13, P4 ;  /* 0x0000000123057824 */ /* 0x000fe400020e060d */
[C---:B------:R-:W-:Y:S01]  /*15c0*/  IMAD.IADD R13, R9.reuse, 0x1, R0 ;  /* 0x00000001090d7824 */ /* 0x040fe200078e0200 */
[----:B------:R-:W-:Y:S01]  /*15d0*/  SHF.R.S32.HI R0, RZ, 0x5, R8 ;  /* 0x00000005ff007819 */ /* 0x000fe20000011408 */
[C---:B------:R-:W-:Y:S02]  /*15e0*/  IMAD R3, R9.reuse, c[0x0][0x374], R3 ;  /* 0x0000dd0009037a24 */ /* 0x040fe400078e0203 */
[----:B------:R-:W-:-:S04]  /*15f0*/  IMAD.WIDE.U32 R4, R9, c[0x0][0x370], R4 ;  /* 0x0000dc0009047a25 */ /* 0x000fc800078e0004 */
[----:B------:R-:W-:Y:S02]  /*1600*/  IMAD.IADD R5, R5, 0x1, R3 ;  /* 0x0000000105057824 */ /* 0x000fe400078e0203 */
[----:B----4-:R-:W-:Y:S01]  /*1610*/  IMAD R3, R0, R30, R39 ;  /* 0x0000001e00037224 */ /* 0x010fe200078e0227 */
[----:B------:R-:W-:Y:S01]  /*1620*/  IADD3 R0, -R207, R226, R239 ;  /* 0x000000e2cf007210 */ /* 0x000fe20007ffe1ef */
[----:B------:R-:W-:Y:S01]  /*1630*/  IMAD R8, R31, c[0x0][0x378], RZ ;  /* 0x0000de001f087a24 */ /* 0x000fe200078e02ff */
[----:B------:R-:W-:Y:S02]  /*1640*/  IADD3 R6, P4, R240, R9, RZ ;  /* 0x00000009f0067210 */ /* 0x000fe40007f9e0ff */
[----:B------:R-:W-:Y:S02]  /*1650*/  MOV R225, R10 ;  /* 0x0000000a00e17202 */ /* 0x000fe40000000f00 */
[----:B------:R-:W-:Y:S02]  /*1660*/  IADD3 R0, R0, -c[0x0][0x2e8], RZ ;  /* 0x8000ba0000007a10 */ /* 0x000fe40007ffe0ff */
[----:B------:R-:W-:Y:S01]  /*1670*/  IADD3.X R10, R14, R7, R32, P3, P1 ;  /* 0x000000070e0a7210 */ /* 0x000fe20001fe2420 */
[----:B------:R-:W-:Y:S01]  /*1680*/  IMAD R8, R36, c[0x0][0x37c], R8 ;  /* 0x0000df0024087a24 */ /* 0x000fe200078e0208 */
[----:B------:R-:W-:Y:S01]  /*1690*/  IADD3.X R7, R28, R16, RZ, P4, !PT ;  /* 0x000000101c077210 */ /* 0x000fe200027fe4ff */
[----:B------:R-:W-:Y:S01]  /*16a0*/  IMAD.WIDE.U32 R4, R36, c[0x0][0x378], R4 ;  /* 0x0000de0024047a25 */ /* 0x000fe200078e0004 */
[----:B------:R-:W-:-:S02]  /*16b0*/  IADD3 R12, P3, P1, R26, R12, R19 ;  /* 0x0000000c1a0c7210 */ /* 0x000fc4000797e013 */
[----:B------:R-:W-:Y:S01]  /*16c0*/  SHF.R.S32.HI R9, RZ, 0x1f, R0 ;  /* 0x0000001fff097819 */ /* 0x000fe20000011400 */
[----:B------:R-:W-:Y:S01]  /*16d0*/  IMAD R7, R7, c[0x0][0x190], RZ ;  /* 0x0000640007077a24 */ /* 0x000fe200078e02ff */
[----:B------:R-:W-:Y:S01]  /*16e0*/  IADD3.X R10, R17, R10, R15, P3, P1 ;  /* 0x0000000a110a7210 */ /* 0x000fe20001fe240f */
[----:B------:R-:W-:Y:S01]  /*16f0*/  IMAD.IADD R5, R5, 0x1, R8 ;  /* 0x0000000105057824 */ /* 0x000fe200078e0208 */
[----:B------:R-:W-:Y:S02]  /*1700*/  IADD3 R178, P1, R3, R12, RZ ;  /* 0x0000000c03b27210 */ /* 0x000fe40007f3e0ff */
[----:B------:R-:W-:Y:S01]  /*1710*/  LEA.HI R8, R9, R0, RZ, 0x6 ;  /* 0x0000000009087211 */ /* 0x000fe200078f30ff */
[----:B------:R-:W-:Y:S01]  /*1720*/  IMAD.MOV.U32 R224, RZ, RZ, R11 ;  /* 0x000000ffffe07224 */ /* 0x000fe200078e000b */
[----:B------:R-:W-:Y:S01]  /*1730*/  LEA.HI.X.SX32 R12, R3, R10, 0x1, P1 ;  /* 0x0000000a030c7211 */ /* 0x000fe200008f0eff */
[C---:B------:R-:W-:Y:S01]  /*1740*/  IMAD R11, R6.reuse, c[0x0][0x194], R7 ;  /* 0x00006500060b7a24 */ /* 0x040fe200078e0207 */
[----:B------:R-:W-:Y:S01]  /*1750*/  SHF.R.S32.HI R3, RZ, 0x6, R8 ;  /* 0x00000006ff037819 */ /* 0x000fe20000011408 */
[----:B------:R-:W-:Y:S01]  /*1760*/  IMAD.WIDE.U32 R6, R6, c[0x0][0x190], R34 ;  /* 0x0000640006067a25 */ /* 0x000fe200078e0022 */
[----:B------:R3:W-:Y:S02]  /*1770*/  STL [R1+0x14], R35 ;  /* 0x0000142301007387 */ /* 0x0007e40000100800 */
[----:B------:R-:W-:-:S02]  /*1780*/  IMNMX R238, RZ, R3, !PT ;  /* 0x00000003ffee7217 */ /* 0x000fc40007800200 */
[----:B------:R-:W-:Y:S02]  /*1790*/  IADD3 R6, P3, R27, R6, RZ ;  /* 0x000000061b067210 */ /* 0x000fe40007f7e0ff */
[----:B------:R-:W-:Y:S01]  /*17a0*/  ISETP.GT.AND P5, PT, R206, R238, PT ;  /* 0x000000eece00720c */ /* 0x000fe20003fa4270 */
[----:B------:R-:W-:Y:S01]  /*17b0*/  IMAD R9, R31, c[0x0][0x1a8], RZ ;  /* 0x00006a001f097a24 */ /* 0x000fe200078e02ff */
[----:B------:R-:W-:Y:S01]  /*17c0*/  IADD3.X R7, R21, R7, R11, P3, !PT ;  /* 0x0000000715077210 */ /* 0x000fe20001ffe40b */
[----:B------:R-:W-:Y:S02]  /*17d0*/  IMAD R0, R28, c[0x0][0x370], RZ ;  /* 0x0000dc001c007a24 */ /* 0x000fe400078e02ff */
[C---:B------:R-:W-:Y:S02]  /*17e0*/  IMAD R9, R36.reuse, c[0x0][0x1ac], R9 ;  /* 0x00006b0024097a24 */ /* 0x040fe400078e0209 */
[----:B------:R-:W-:-:S04]  /*17f0*/  IMAD.WIDE.U32 R6, R36, c[0x0][0x1a8], R6 ;  /* 0x00006a0024067a25 */ /* 0x000fc800078e0006 */
[C---:B------:R-:W-:Y:S02]  /*1800*/  IMAD R0, R240.reuse, c[0x0][0x374], R0 ;  /* 0x0000dd00f0007a24 */ /* 0x040fe400078e0200 */
[----:B------:R-:W-:Y:S01]  /*1810*/  IMAD.WIDE.U32 R4, R240, c[0x0][0x370], R4 ;  /* 0x0000dc00f0047a25 */ /* 0x000fe200078e0004 */
[----:B------:R-:W-:Y:S02]  /*1820*/  LEA R204, P4, R6, c[0x0][0x160], 0x1 ;  /* 0x0000580006cc7a11 */ /* 0x000fe400078808ff */
[----:B------:R-:W-:Y:S01]  /*1830*/  LEA R179, P1, R178, c[0x0][0x350], 0x2 ;  /* 0x0000d400b2b37a11 */ /* 0x000fe200078210ff */
[----:B------:R-:W-:Y:S01]  /*1840*/  IMAD.WIDE R10, R13, R33, c[0x0][0x3c8] ;  /* 0x0000f2000d0a7625 */ /* 0x000fe200078e0221 */
[----:B------:R-:W-:-:S03]  /*1850*/  LEA R202, P3, R4, c[0x0][0x330], 0x1 ;  /* 0x0000cc0004ca7a11 */ /* 0x000fc600078608ff */
[----:B------:R-:W-:Y:S02]  /*1860*/  IMAD.IADD R9, R7, 0x1, R9 ;  /* 0x0000000107097824 */ /* 0x000fe400078e0209 */
[----:B------:R-:W-:Y:S01]  /*1870*/  IMAD.IADD R0, R5, 0x1, R0 ;  /* 0x0000000105007824 */ /* 0x000fe200078e0200 */
[----:B------:R-:W-:Y:S01]  /*1880*/  MOV R223, R10 ;  /* 0x0000000a00df7202 */ /* 0x000fe20000000f00 */
[----:B------:R-:W-:Y:S01]  /*1890*/  IMAD.MOV.U32 R222, RZ, RZ, R11 ;  /* 0x000000ffffde7224 */ /* 0x000fe200078e000b */
[----:B------:R-:W-:Y:S02]  /*18a0*/  LEA.HI.X R205, R6, c[0x0][0x164], R9, 0x1, P4 ;  /* 0x0000590006cd7a11 */ /* 0x000fe400020f0c09 */
[----:B------:R-:W-:Y:S02]  /*18b0*/  LEA.HI.X R203, R4, c[0x0][0x334], R0, 0x1, P3 ;  /* 0x0000cd0004cb7a11 */ /* 0x000fe400018f0c00 */
[----:B------:R-:W-:Y:S02]  /*18c0*/  LEA.HI.X R178, R178, c[0x0][0x354], R12, 0x2, P1 ;  /* 0x0000d500b2b27a11 */ /* 0x000fe400008f140c */
[----:B------:R-:W-:Y:S01]  /*18d0*/  IADD3 R206, R206, -0x1, RZ ;  /* 0xffffffffcece7810 */ /* 0x000fe20007ffe0ff */
[----:B------:R-:W-:Y:S05]  /*18e0*/  @P5 BRA `(.L_x_1079) ;  /* 0x0000069000005947 */ /* 0x000fea0003800000 */
[----:B---3--:R-:W-:-:S05]  /*18f0*/  @P0 IADD3 R0, R241, R38, RZ ;  /* 0x00000026f1000210 */ /* 0x008fca0007ffe0ff */
        /* <DEDUP_REMOVED lines=14> */
.L_x_1080:
        /* <DEDUP_REMOVED lines=15> */
.L_x_1081:
        /* <DEDUP_REMOVED lines=23> */
.L_x_1083:
[----:B------:R-:W-:Y:S05]  /*1c40*/  BSYNC B0 ;  /* 0x0000000000007941 */ /* 0x000fea0003800000 */
.L_x_1082:
        /* <DEDUP_REMOVED lines=13> */
[----:B------:R2:W-:Y:S04]  /*1d20*/  STG.E.128 [R2.64], RZ ;  /* 0x000000ff02007986 */ /* 0x0005e8000c101d06 */
[----:B------:R2:W-:Y:S02]  /*1d30*/  STG.E.128 [R2.64+0x80], RZ ;  /* 0x000080ff02007986 */ /* 0x0005e4000c101d06 */
.L_x_1085:
[----:B------:R-:W-:Y:S05]  /*1d40*/  BSYNC B0 ;  /* 0x0000000000007941 */ /* 0x000fea0003800000 */
.L_x_1084:
        /* <DEDUP_REMOVED lines=21> */
.L_x_1087:
[----:B------:R-:W-:Y:S05]  /*1ea0*/  BSYNC B0 ;  /* 0x0000000000007941 */ /* 0x000fea0003800000 */
.L_x_1086:
        /* <DEDUP_REMOVED lines=11> */
[----:B------:R2:W-:Y:S01]  /*1f60*/  STG.E.128 [R2.64+0x80], RZ ;  /* 0x000080ff02007986 */ /* 0x0005e2000c101d06 */
[----:B------:R-:W-:Y:S05]  /*1f70*/  BRA `(.L_x_1088) ;  /* 0x000049a000007947 */ /* 0x000fea0003800000 */
.L_x_1079:
[----:B---3--:R-:W2:Y:S01]  /*1f80*/  LDL R21, [R1+0x18] ;  /* 0x0000180001157983 */ /* 0x008ea20000100800 */
[----:B------:R-:W-:Y:S01]  /*1f90*/  IMAD R19, R206, -0x40, R226 ;  /* 0xffffffc0ce137824 */ /* 0x000fe200078e02e2 */
[----:B------:R-:W-:Y:S01]  /*1fa0*/  IADD3 R4, R240, 0x20, RZ ;  /* 0x00000020f0047810 */ /* 0x000fe20007ffe0ff */
[----:B------:R-:W-:Y:S01]  /*1fb0*/  IMAD R0, R242, -0x40, R207 ;  /* 0xffffffc0f2007824 */ /* 0x000fe200078e02cf */
[----:B------:R-:W-:Y:S01]  /*1fc0*/  @P2 BAR.SYNC.DEFER_BLOCKING 0x0 ;  /* 0x0000000000002b1d */ /* 0x000fe20000010000 */
[----:B------:R-:W-:Y:S01]  /*1fd0*/  IMAD R3, R18, c[0x0][0x1a0], RZ ;  /* 0x0000680012037a24 */ /* 0x000fe200078e02ff */
[----:B------:R-:W-:Y:S01]  /*1fe0*/  ISETP.GE.AND P1, PT, R4, R19, PT ;  /* 0x000000130400720c */ /* 0x000fe20003f26270 */
[----:B------:R-:W-:Y:S01]  /*1ff0*/  IMAD R8, R18, c[0x0][0x198], RZ ;  /* 0x0000660012087a24 */ /* 0x000fe200078e02ff */
[-C--:B------:R-:W-:Y:S01]  /*2000*/  ISETP.GE.AND P3, PT, R4, R0.reuse, PT ;  /* 0x000000000400720c */ /* 0x080fe20003f66270 */
[----:B------:R-:W-:Y:S01]  /*2010*/  IMAD.WIDE.U32 R4, R239, c[0x0][0x198], R34 ;  /* 0x00006600ef047a25 */ /* 0x000fe200078e0022 */
[----:B------:R-:W-:-:S03]  /*2020*/  ISETP.GE.AND P4, PT, R240, R0, PT ;  /* 0x00000000f000720c */ /* 0x000fc60003f86270 */
[----:B------:R-:W-:Y:S01]  /*2030*/  IMAD.WIDE.U32 R6, R239, c[0x0][0x1a0], R34 ;  /* 0x00006800ef067a25 */ /* 0x000fe200078e0022 */
[----:B------:R-:W-:-:S03]  /*2040*/  IADD3 R10, P0, R24, R4, RZ ;  /* 0x00000004180a7210 */ /* 0x000fc60007f1e0ff */
[----:B------:R-:W-:Y:S02]  /*2050*/  IMAD.MOV.U32 R188, RZ, RZ, 0x40 ;  /* 0x00000040ffbc7424 */ /* 0x000fe400078e00ff */
[C---:B------:R-:W-:Y:S01]  /*2060*/  IMAD R0, R239.reuse, c[0x0][0x19c], R8 ;  /* 0x00006700ef007a24 */ /* 0x040fe200078e0208 */
[----:B------:R-:W-:Y:S01]  /*2070*/  IADD3 R6, P5, R22, R6, RZ ;  /* 0x0000000616067210 */ /* 0x000fe20007fbe0ff */
[----:B------:R-:W-:Y:S02]  /*2080*/  IMAD R3, R239, c[0x0][0x1a4], R3 ;  /* 0x00006900ef037a24 */ /* 0x000fe400078e0203 */
[----:B------:R-:W-:Y:S01]  /*2090*/  IMAD.WIDE.U32 R8, R188, c[0x0][0x370], RZ ;  /* 0x0000dc00bc087a25 */ /* 0x000fe200078e00ff */
[----:B------:R-:W-:-:S03]  /*20a0*/  IADD3.X R11, R25, R5, R0, P0, !PT ;  /* 0x00000005190b7210 */ /* 0x000fc600007fe400 */
[----:B------:R-:W-:Y:S01]  /*20b0*/  IMAD.WIDE.U32 R14, R188, c[0x0][0x190], RZ ;  /* 0x00006400bc0e7a25 */ /* 0x000fe200078e00ff */
[----:B------:R-:W-:Y:S02]  /*20c0*/  IADD3.X R7, R23, R7, R3, P5, !PT ;  /* 0x0000000717077210 */ /* 0x000fe40002ffe403 */
        /* <DEDUP_REMOVED lines=14> */
[----:B------:R-:W-:Y:S01]  /*21b0*/  IADD3 R3, R5, R3, RZ ;  /* 0x0000000305037210 */ /* 0x000fe20007ffe0ff */
[----:B------:R-:W-:Y:S01]  /*21c0*/  @!P4 IMAD R7, R28, c[0x0][0x1a0], RZ ;  /* 0x000068001c07ca24 */ /* 0x000fe200078e02ff */
[----:B------:R-:W-:Y:S01]  /*21d0*/  LOP3.LUT R17, R2, 0xfffffffe, RZ, 0xc0, !PT ;  /* 0xfffffffe02117812 */ /* 0x000fe200078ec0ff */
[----:B------:R-:W-:Y:S02]  /*21e0*/  @!P3 IMAD.X R6, RZ, RZ, R28, P0 ;  /* 0x000000ffff06b224 */ /* 0x000fe400000e061c */
[----:B------:R-:W-:Y:S02]  /*21f0*/  @!P4 IMAD.MOV.U32 R2, RZ, RZ, R4 ;  /* 0x000000ffff02c224 */ /* 0x000fe400078e0004 */
[----:B------:R-:W-:-:S02]  /*2200*/  @!P4 IMAD R9, R240, c[0x0][0x1a4], R7 ;  /* 0x00006900f009ca24 */ /* 0x000fc400078e0207 */
[----:B------:R-:W-:Y:S02]  /*2210*/  @!P3 IMAD R8, R6, c[0x0][0x1a0], RZ ;  /* 0x000068000608ba24 */ /* 0x000fe400078e02ff */
[----:B------:R-:W-:Y:S01]  /*2220*/  @!P4 IMAD.WIDE.U32 R6, R240, c[0x0][0x1a0], R2 ;  /* 0x00006800f006ca25 */ /* 0x000fe200078e0002 */
[----:B------:R-:W-:-:S03]  /*2230*/  IADD3 R18, R206, -R17, RZ ;  /* 0x80000011ce127210 */ /* 0x000fc60007ffe0ff */
[----:B------:R-:W-:Y:S01]  /*2240*/  @!P3 IMAD R17, R0, c[0x0][0x1a4], R8 ;  /* 0x000069000011ba24 */ /* 0x000fe200078e0208 */
[C---:B------:R-:W-:Y:S01]  /*2250*/  @!P4 LEA R8, P5, R6.reuse, c[0x0][0x170], 0x1 ;  /* 0x00005c000608ca11 */ /* 0x040fe200078a08ff */
[----:B------:R-:W-:Y:S01]  /*2260*/  @!P4 IMAD.IADD R9, R7, 0x1, R9 ;  /* 0x000000010709c824 */ /* 0x000fe200078e0209 */
[----:B------:R3:W-:Y:S04]  /*2270*/  @P4 STS.128 [R210+0x10000], RZ ;  /* 0x010000ffd2004388 */ /* 0x0007e80000000c00 */
[----:B------:R-:W-:Y:S01]  /*2280*/  @!P4 LEA.HI.X R9, R6, c[0x0][0x174], R9, 0x1, P5 ;  /* 0x00005d000609ca11 */ /* 0x000fe200028f0c09 */
[----:B------:R3:W-:Y:S04]  /*2290*/  @P4 STS.128 [R210+0x12000], RZ ;  /* 0x012000ffd2004388 */ /* 0x0007e80000000c00 */
[----:B------:R-:W-:Y:S01]  /*22a0*/  @!PT LDS RZ, [RZ] ;  /* 0x00000000fffff984 */ /* 0x000fe20000000800 */
[----:B------:R-:W-:Y:S01]  /*22b0*/  @!PT LDS RZ, [RZ] ;  /* 0x00000000fffff984 */ /* 0x000fe20000000800 */
[----:B------:R-:W-:Y:S01]  /*22c0*/  @!PT LDS RZ, [RZ] ;  /* 0x00000000fffff984 */ /* 0x000fe20000000800 */
[----:B------:R4:W-:Y:S04]  /*22d0*/  @!P4 LDGSTS.E.BYPASS.LTC128B.128 [R210+0x10000], [R8.64] ;  /* 0x1000000008d2cfae */ /* 0x0009e8000b901d46 */
[----:B------:R4:W-:Y:S04]  /*22e0*/  @!P4 LDGSTS.E.BYPASS.LTC128B.128 [R210+0x12000], [R8.64+0x80] ;  /* 0x1200008008d2cfae */ /* 0x0009e8000b901d46 */
[----:B----4-:R-:W4:Y:S01]  /*22f0*/  LDL R8, [R1+0x20] ;  /* 0x0000200001087983 */ /* 0x010f220000100800 */
[----:B------:R-:W-:Y:S01]  /*2300*/  @!P3 IADD3 R16, P0, R240, 0x20, RZ ;  /* 0x00000020f010b810 */ /* 0x000fe20007f1e0ff */
[----:B------:R-:W-:-:S04]  /*2310*/  @!P3 IMAD.MOV.U32 R5, RZ, RZ, R3 ;  /* 0x000000ffff05b224 */ /* 0x000fc800078e0003 */
[----:B------:R-:W-:Y:S02]  /*2320*/  @!P3 IMAD.X R2, RZ, RZ, R28, P0 ;  /* 0x000000ffff02b224 */ /* 0x000fe400000e061c */
[----:B------:R-:W-:Y:S01]  /*2330*/  @!P3 IMAD.WIDE.U32 R4, R0, c[0x0][0x1a0], R4 ;  /* 0x000068000004ba25 */ /* 0x000fe200078e0004 */
[----:B------:R-:W-:-:S03]  /*2340*/  ISETP.GE.AND P2, PT, R240, R19, PT ;  /* 0x00000013f000720c */ /* 0x000fc60003f46270 */
[----:B------:R-:W-:Y:S01]  /*2350*/  @!P3 IMAD R0, R2, c[0x0][0x198], RZ ;  /* 0x000066000200ba24 */ /* 0x000fe200078e02ff */
[----:B------:R-:W-:Y:S01]  /*2360*/  @!P3 LEA R6, P5, R4, c[0x0][0x170], 0x1 ;  /* 0x00005c000406ba11 */ /* 0x000fe200078a08ff */
[----:B------:R-:W-:Y:S01]  /*2370*/  @!P3 IMAD.IADD R5, R5, 0x1, R17 ;  /* 0x000000010505b824 */ /* 0x000fe200078e0211 */
[----:B------:R-:W-:Y:S01]  /*2380*/  ISETP.NE.AND P0, PT, R18, 0x1, PT ;  /* 0x000000011200780c */ /* 0x000fe20003f05270 */
[----:B------:R-:W-:Y:S01]  /*2390*/  @!P3 IMAD R17, R16, c[0x0][0x19c], R0 ;  /* 0x000067001011ba24 */ /* 0x000fe200078e0200 */
[----:B------:R-:W-:Y:S02]  /*23a0*/  IADD3 R3, R11, R20, RZ ;  /* 0x000000140b037210 */ /* 0x000fe40007ffe0ff */
[----:B------:R-:W-:Y:S01]  /*23b0*/  @!P3 LEA.HI.X R7, R4, c[0x0][0x174], R5, 0x1, P5 ;  /* 0x00005d000407ba11 */ /* 0x000fe200028f0c05 */
[----:B------:R-:W-:Y:S01]  /*23c0*/  @!P4 IMAD.MOV.U32 R2, RZ, RZ, R10 ;  /* 0x000000ffff02c224 */ /* 0x000fe200078e000a */
[----:B------:R3:W-:Y:S01]  /*23d0*/  @P3 STS.128 [R210+0x11000], RZ ;  /* 0x011000ffd2003388 */ /* 0x0007e20000000c00 */
[----:B------:R-:W-:Y:S01]  /*23e0*/  @!P4 IMAD R4, R28, c[0x0][0x198], RZ ;  /* 0x000066001c04ca24 */ /* 0x000fe200078e02ff */
[----:B------:R-:W-:-:S02]  /*23f0*/  @!P3 MOV R11, R3 ;  /* 0x00000003000bb202 */ /* 0x000fc40000000f00 */
[----:B------:R3:W-:Y:S01]  /*2400*/  @P3 STS.128 [R210+0x13000], RZ ;  /* 0x013000ffd2003388 */ /* 0x0007e20000000c00 */
[----:B------:R-:W-:-:S03]  /*2410*/  @!P4 IMAD R4, R240, c[0x0][0x19c], R4 ;  /* 0x00006700f004ca24 */ /* 0x000fc600078e0204 */
[----:B------:R-:W-:Y:S01]  /*2420*/  @!PT LDS RZ, [RZ] ;  /* 0x00000000fffff984 */ /* 0x000fe20000000800 */
[----:B------:R-:W-:Y:S01]  /*2430*/  @!PT LDS RZ, [RZ] ;  /* 0x00000000fffff984 */ /* 0x000fe20000000800 */
[----:B------:R-:W-:Y:S01]  /*2440*/  @!PT LDS RZ, [RZ] ;  /* 0x00000000fffff984 */ /* 0x000fe20000000800 */
[----:B------:R1:W-:Y:S01]  /*2450*/  @!P3 LDGSTS.E.BYPASS.LTC128B.128 [R210+0x11000], [R6.64] ;  /* 0x1100000006d2bfae */ /* 0x0003e2000b901d46 */
[----:B------:R-:W-:-:S03]  /*2460*/  @!P4 IMAD.WIDE.U32 R2, R240, c[0x0][0x198], R2 ;  /* 0x00006600f002ca25 */ /* 0x000fc600078e0002 */
[----:B------:R1:W-:Y:S01]  /*2470*/  @!P3 LDGSTS.E.BYPASS.LTC128B.128 [R210+0x13000], [R6.64+0x80] ;  /* 0x1300008006d2bfae */ /* 0x0003e2000b901d46 */
[----:B------:R-:W-:-:S03]  /*2480*/  @!P3 IMAD.WIDE.U32 R10, R16, c[0x0][0x198], R10 ;  /* 0x00006600100aba25 */ /* 0x000fc600078e000a */
[----:B------:R-:W0:Y:S04]  /*2490*/  LDGDEPBAR ;  /* 0x00000000000079af */ /* 0x000e280000000000 */
        /* <DEDUP_REMOVED lines=9> */
[----:B-1----:R-:W-:-:S03]  /*2530*/  @!P4 LEA R6, P6, R2, c[0x0][0x168], 0x1 ;  /* 0x00005a000206ca11 */ /* 0x002fc600078c08ff */
        /* <DEDUP_REMOVED lines=10> */
[----:B------:R-:W-:-:S04]  /*25e0*/  IADD3 R243, R239, R226, RZ ;  /* 0x000000e2eff37210 */ /* 0x000fc80007ffe0ff */
[----:B------:R-:W-:Y:S01]  /*25f0*/  IADD3 R244, -R207, 0x40, R243 ;  /* 0x00000040cff47810 */ /* 0x000fe20007ffe1f3 */
[----:B------:R-:W-:Y:S01]  /*2600*/  IMAD.MOV.U32 R217, RZ, RZ, c[0x0][0x2e4] ;  /* 0x0000b900ffd97624 */ /* 0x000fe200078e00ff */
[----:B------:R-:W-:Y:S01]  /*2610*/  CS2R R94, SRZ ;  /* 0x00000000005e7805 */ /* 0x000fe2000001ff00 */
[----:B--2---:R-:W-:-:S04]  /*2620*/  IADD3 R0, R21, 0x2000, RZ ;  /* 0x0000200015007810 */ /* 0x004fc80007ffe0ff */
[----:B------:R-:W-:-:S05]  /*2630*/  SEL R0, R0, R21, !P0 ;  /* 0x0000001500007207 */ /* 0x000fca0004000000 */
[----:B------:R-:W-:Y:S02]  /*2640*/  IMAD.SHL.U32 R201, R0, 0x2, RZ ;  /* 0x0000000200c97824 */ /* 0x000fe400078e00ff */
[----:B------:R-:W-:Y:S01]  /*2650*/  @!P4 IMAD.IADD R0, R3, 0x1, R4 ;  /* 0x000000010300c824 */ /* 0x000fe200078e0204 */
[----:B------:R-:W-:Y:S02]  /*2660*/  @!P3 IADD3 R3, R11, R17, RZ ;  /* 0x000000110b03b210 */ /* 0x000fe40007ffe0ff */
[----:B------:R3:W-:Y:S01]  /*2670*/  @P2 STS [R201], RZ ;  /* 0x000000ffc9002388 */ /* 0x0007e20000000800 */
        /* <DEDUP_REMOVED lines=54> */
[----:B------:R-:W-:-:S04]  /*29e0*/  SEL R0, R0, R199, !P0 ;  /* 0x000000c700007207 */ /* 0x000fc80004000000 */
[----:B------:R-:W-:Y:S01]  /*29f0*/  SHF.L.U32 R184, R0, 0x1, RZ ;  /* 0x0000000100b87819 */ /* 0x000fe200000006ff */
[----:B------:R-:W-:-:S04]  /*2a00*/  IMAD.MOV.U32 R0, RZ, RZ, c[0x0][0x22c] ;  /* 0x00008b00ff007624 */ /* 0x000fc800078e00ff */
[----:B------:R-:W-:Y:S01]  /*2a10*/  IMAD R0, R0, c[0x0][0x1c0], RZ ;  /* 0x0000700000007a24 */ /* 0x000fe200078e02ff */
[----:B--2---:R-:W-:Y:S01]  /*2a20*/  IADD3 R2, R198, 0x2000, RZ ;  /* 0x00002000c6027810 */ /* 0x004fe20007ffe0ff */
[----:B------:R3:W2:Y:S04]  /*2a30*/  LDSM.16.M88.4 R104, [R189+0x10000] ;  /* 0x01000000bd68783b */ /* 0x0006a80000000200 */
        /* <DEDUP_REMOVED lines=9> */
[----:B------:R3:W2:Y:S04]  /*2ad0*/  LDSM.16.M88.4 R144, [R190+0x12000] ;  /* 0x01200000be90783b */ /* 0x0006a80000000200 */
[----:B------:R3:W2:Y:S04]  /*2ae0*/  LDSM.16.M88.4 R148, [R190+0x12800] ;  /* 0x01280000be94783b */ /* 0x0006a80000000200 */
[----:B------:R3:W2:Y:S04]  /*2af0*/  LDSM.16.M88.4 R152, [R191+0x12000] ;  /* 0x01200000bf98783b */ /* 0x0006a80000000200 */
[----:B------:R3:W2:Y:S04]  /*2b00*/  LDSM.16.M88.4 R156, [R191+0x12800] ;  /* 0x01280000bf9c783b */ /* 0x0006a80000000200 */
[----:B------:R3:W2:Y:S04]  /*2b10*/  LDSM.16.M88.4 R160, [R200+0x12000] ;  /* 0x01200000c8a0783b */ /* 0x0006a80000000200 */
[----:B------:R3:W2:Y:S01]  /*2b20*/  LDSM.16.M88.4 R164, [R200+0x12800] ;  /* 0x01280000c8a4783b */ /* 0x0006a20000000200 */
[----:B------:R-:W-:Y:S01]  /*2b30*/  SEL R2, R2, R198, !P0 ;  /* 0x000000c602027207 */ /* 0x000fe20004000000 */
[C---:B------:R-:W-:Y:S01]  /*2b40*/  IMAD.SHL.U32 R245, R0.reuse, 0x10, RZ ;  /* 0x0000001000f57824 */ /* 0x040fe200078e00ff */
[----:B------:R-:W-:-:S03]  /*2b50*/  SHF.L.U32 R211, R0, 0x3, RZ ;  /* 0x0000000300d37819 */ /* 0x000fc600000006ff */
[----:B------:R-:W-:Y:S01]  /*2b60*/  IMAD.SHL.U32 R187, R2, 0x2, RZ ;  /* 0x0000000202bb7824 */ /* 0x000fe200078e00ff */
[C---:B------:R-:W-:Y:S02]  /*2b70*/  IADD3 R252, R245.reuse, 0x40, RZ ;  /* 0x00000040f5fc7810 */ /* 0x040fe40007ffe0ff */
[C---:B------:R-:W-:Y:S02]  /*2b80*/  IADD3 R2, R245.reuse, 0x20, RZ ;  /* 0x00000020f5027810 */ /* 0x040fe40007ffe0ff */
[----:B------:R-:W-:Y:S01]  /*2b90*/  IADD3 R251, R245, 0x60, RZ ;  /* 0x00000060f5fb7810 */ /* 0x000fe20007ffe0ff */
[C---:B------:R-:W-:Y:S02]  /*2ba0*/  IMAD.IADD R247, R211.reuse, 0x1, R252 ;  /* 0x00000001d3f77824 */ /* 0x040fe400078e02fc */
[C---:B------:R-:W-:Y:S01]  /*2bb0*/  IMAD.IADD R248, R211.reuse, 0x1, R2 ;  /* 0x00000001d3f87824 */ /* 0x040fe200078e0202 */
[C---:B------:R-:W-:Y:S01]  /*2bc0*/  IADD3 R246, R211.reuse, R251, RZ ;  /* 0x000000fbd3f67210 */ /* 0x040fe20007ffe0ff */
[C---:B------:R-:W-:Y:S01]  /*2bd0*/  IMAD.IADD R3, R211.reuse, 0x1, R247 ;  /* 0x00000001d3037824 */ /* 0x040fe200078e02f7 */
[----:B----4-:R-:W-:Y:S01]  /*2be0*/  R2P PR, R8, 0x6 ;  /* 0x0000000608007804 */ /* 0x010fe20000000000 */
[C---:B-1----:R-:W-:Y:S01]  /*2bf0*/  IMAD.IADD R4, R211.reuse, 0x1, R248 ;  /* 0x00000001d3047824 */ /* 0x042fe200078e02f8 */
[C---:B------:R-:W-:Y:S01]  /*2c00*/  IADD3 R2, R211.reuse, R246, RZ ;  /* 0x000000f6d3027210 */ /* 0x040fe20007ffe0ff */
[----:B------:R-:W-:-:S02]  /*2c10*/  IMAD.IADD R230, R211, 0x1, R3 ;  /* 0x00000001d3e67824 */ /* 0x000fc400078e0203 */
[----:B------:R-:W-:Y:S01]  /*2c20*/  SEL R193, R193, 0xffffffe0, !P1 ;  /* 0xffffffe0c1c17807 */ /* 0x000fe20004800000 */
[C---:B------:R-:W-:Y:S01]  /*2c30*/  IMAD.IADD R232, R211.reuse, 0x1, R4 ;  /* 0x00000001d3e87824 */ /* 0x040fe200078e0204 */
[C---:B------:R-:W-:Y:S02]  /*2c40*/  IADD3 R228, R211.reuse, R2, RZ ;  /* 0x00000002d3e47210 */ /* 0x040fe40007ffe0ff */
[----:B------:R-:W-:Y:S01]  /*2c50*/  SEL R188, R188, 0xffffffc0, !P2 ;  /* 0xffffffc0bcbc7807 */ /* 0x000fe20005000000 */
[C---:B------:R-:W-:Y:S01]  /*2c60*/  IMAD.IADD R231, R211.reuse, 0x1, R232 ;  /* 0x00000001d3e77824 */ /* 0x040fe200078e02e8 */
[C---:B------:R-:W-:Y:S01]  /*2c70*/  IADD3 R229, R211.reuse, R230, RZ ;  /* 0x000000e6d3e57210 */ /* 0x040fe20007ffe0ff */
[C---:B------:R-:W-:Y:S02]  /*2c80*/  IMAD.IADD R227, R211.reuse, 0x1, R228 ;  /* 0x00000001d3e37824 */ /* 0x040fe400078e02e4 */
        /* <DEDUP_REMOVED lines=33> */
[----:B------:R-:W-:Y:S01]  /*2ea0*/  IMAD.IADD R197, R188, 0x1, R195 ;  /* 0x00000001bcc57824 */ /* 0x000fe200078e02c3 */
[----:B------:R-:W-:Y:S01]  /*2eb0*/  IADD3 R196, R194, R188, RZ ;  /* 0x000000bcc2c47210 */ /* 0x000fe20007ffe0ff */
[C---:B------:R-:W-:Y:S01]  /*2ec0*/  IMAD.IADD R236, R211.reuse, 0x1, R229 ;  /* 0x00000001d3ec7824 */ /* 0x040fe200078e02e5 */
[----:B------:R-:W-:-:S02]  /*2ed0*/  IADD3 R237, R211, R231, RZ ;  /* 0x000000e7d3ed7210 */ /* 0x000fc40007ffe0ff */
[----:B--23--:R-:W-:Y:S02]  /*2ee0*/  IADD3 R235, R211, R227, RZ ;  /* 0x000000e3d3eb7210 */ /* 0x00cfe40007ffe0ff */
.L_x_1093:
        /* <DEDUP_REMOVED lines=9> */
[----:B------:R-:W1:Y:S06]  /*2f80*/  LDSM.16.M88.4 R8, [R189+0xc000] ;  /* 0x00c00000bd08783b */ /* 0x000e6c0000000200 */
[----:B------:R-:W2:Y:S06]  /*2f90*/  LDSM.16.M88.4 R52, [R189+0xc800] ;  /* 0x00c80000bd34783b */ /* 0x000eac0000000200 */
[----:B------:R-:W-:Y:S06]  /*2fa0*/  LDSM.16.M88.4 R56, [R0] ;  /* 0x000000000038783b */ /* 0x000fec0000000200 */
[----:B------:R-:W3:Y:S06]  /*2fb0*/  LDSM.16.M88.4 R60, [R190+0xc000] ;  /* 0x00c00000be3c783b */ /* 0x000eec0000000200 */
[----:B------:R-:W4:Y:S06]  /*2fc0*/  LDSM.16.M88.4 R64, [R190+0xc800] ;  /* 0x00c80000be40783b */ /* 0x000f2c0000000200 */
[----:B------:R-:W-:Y:S01]  /*2fd0*/  LDSM.16.M88.4 R100, [R191+0xc800] ;  /* 0x00c80000bf64783b */ /* 0x000fe20000000200 */
[C---:B-1----:R-:W-:Y:S08]  /*2fe0*/  HMMA.16816.F32.BF16 R4, R16.reuse, R8, RZ ;  /* 0x000000081004723c */ /* 0x042ff000000418ff */
[C---:B------:R-:W-:Y:S08]  /*2ff0*/  HMMA.16816.F32.BF16 R8, R16.reuse, R10, RZ ;  /* 0x0000000a1008723c */ /* 0x040ff000000418ff */
[C---:B--2---:R-:W-:Y:S08]  /*3000*/  HMMA.16816.F32.BF16 R12, R16.reuse, R52, RZ ;  /* 0x00000034100c723c */ /* 0x044ff000000418ff */
[----:B------:R-:W-:Y:S01]  /*3010*/  HMMA.16816.F32.BF16 R16, R16, R54, RZ ;  /* 0x000000361010723c */ /* 0x000fe200000418ff */
[----:B------:R-:W-:Y:S07]  /*3020*/  LDSM.16.M88.4 R52, [R3] ;  /* 0x000000000334783b */ /* 0x000fee0000000200 */
[C---:B---3--:R-:W-:Y:S08]  /*3030*/  HMMA.16816.F32.BF16 R4, R56.reuse, R60, R4 ;  /* 0x0000003c3804723c */ /* 0x048ff00000041804 */
[C---:B------:R-:W-:Y:S01]  /*3040*/  HMMA.16816.F32.BF16 R8, R56.reuse, R62, R8 ;  /* 0x0000003e3808723c */ /* 0x040fe20000041808 */
[----:B------:R-:W1:Y:S07]  /*3050*/  LDSM.16.M88.4 R60, [R191+0xc000] ;  /* 0x00c00000bf3c783b */ /* 0x000e6e0000000200 */
[C---:B----4-:R-:W-:Y:S07]  /*3060*/  HMMA.16816.F32.BF16 R12, R56.reuse, R64, R12 ;  /* 0x00000040380c723c */ /* 0x050fee000004180c */
[----:B------:R-:W-:Y:S01]  /*3070*/  IADD3 R64, P0, R234, R223, RZ ;  /* 0x000000dfea407210 */ /* 0x000fe20007f1e0ff */
[----:B------:R-:W-:Y:S01]  /*3080*/  HMMA.16816.F32.BF16 R16, R56, R66, R16 ;  /* 0x000000423810723c */ /* 0x000fe20000041810 */
[----:B------:R-:W-:Y:S03]  /*3090*/  LDSM.16.M88.4 R56, [R2] ;  /* 0x000000000238783b */ /* 0x000fe60000000200 */
[----:B------:R-:W-:Y:S04]  /*30a0*/  IADD3.X R65, R233, R222, RZ, P0, !PT ;  /* 0x000000dee9417210 */ /* 0x000fe800007fe4ff */
[C---:B-1----:R-:W-:Y:S08]  /*30b0*/  HMMA.16816.F32.BF16 R4, R52.reuse, R60, R4 ;  /* 0x0000003c3404723c */ /* 0x042ff00000041804 */
        /* <DEDUP_REMOVED lines=98> */
.L_x_1089:
[--C-:B--2-4-:R-:W-:Y:S01]  /*36e0*/  IADD3 R4, R207, 0x1, -R226.reuse ;  /* 0x00000001cf047810 */ /* 0x114fe20007ffe8e2 */
[----:B---3--:R-:W2:Y:S01]  /*36f0*/  LDL R10, [R1+0x4] ;  /* 0x00000400010a7983 */ /* 0x008ea20000100800 */
[-C--:B------:R-:W-:Y:S01]  /*3700*/  IADD3 R5, -R12, R207.reuse, -R226 ;  /* 0x000000cf0c057210 */ /* 0x080fe20007ffe9e2 */
[----:B------:R-:W-:Y:S01]  /*3710*/  IMAD.IADD R2, R249, 0x1, R0 ;  /* 0x00000001f9027824 */ /* 0x000fe200078e0200 */
[----:B------:R-:W-:Y:S01]  /*3720*/  IADD3 R4, R4, c[0x0][0x2e8], RZ ;  /* 0x0000ba0004047a10 */ /* 0x000fe20007ffe0ff */
[----:B------:R-:W-:Y:S02]  /*3730*/  IMAD.MOV.U32 R217, RZ, RZ, R12 ;  /* 0x000000ffffd97224 */ /* 0x000fe400078e000c */
[C---:B-1----:R-:W-:Y:S01]  /*3740*/  IMAD.IADD R6, R2.reuse, 0x1, R5 ;  /* 0x0000000102067824 */ /* 0x042fe200078e0205 */
[C---:B------:R-:W-:Y:S01]  /*3750*/  IADD3 R3, R2.reuse, 0x8, RZ ;  /* 0x0000000802037810 */ /* 0x040fe20007ffe0ff */
[----:B------:R-:W-:Y:S03]  /*3760*/  IMAD.IADD R15, R2, 0x1, R4 ;  /* 0x00000001020f7824 */ /* 0x000fe600078e0204 */
[----:B------:R-:W-:Y:S01]  /*3770*/  IMNMX R2, RZ, R6, !PT ;  /* 0x00000006ff027217 */ /* 0x000fe20007800200 */
[--C-:B------:R-:W-:Y:S02]  /*3780*/  IMAD.IADD R14, R5, 0x1, R3.reuse ;  /* 0x00000001050e7824 */ /* 0x100fe400078e0203 */
[----:B------:R-:W-:Y:S01]  /*3790*/  IMAD.IADD R13, R4, 0x1, R3 ;  /* 0x00000001040d7824 */ /* 0x000fe200078e0203 */
[-C--:B------:R-:W-:Y:S02]  /*37a0*/  IMNMX R4, R15, R207.reuse, PT ;  /* 0x000000cf0f047217 */ /* 0x080fe40003800200 */
[----:B------:R-:W-:Y:S01]  /*37b0*/  IMNMX R3, RZ, R14, !PT ;  /* 0x0000000eff037217 */ /* 0x000fe20007800200 */
[----:B--2---:R-:W-:Y:S05]  /*37c0*/  IMAD R0, R242, 0x40, R10 ;  /* 0x00000040f2007824 */ /* 0x004fea00078e020a */
[C---:B------:R-:W-:Y:S02]  /*37d0*/  IADD3 R11, R0.reuse, 0x1, RZ ;  /* 0x00000001000b7810 */ /* 0x040fe40007ffe0ff */
        /* <DEDUP_REMOVED lines=55> */
.L_x_1090:
        /* <DEDUP_REMOVED lines=131> */
[----:B------:R-:W-:Y:S02]  /*4380*/  FADD.FTZ R13, -R101, R13 ;  /* 0x0000000d650d7221 */ /* 0x000fe40000010100 */
[----:B------:R-:W-:Y:S02]  /*4390*/  FADD.FTZ R15, -R100, R15 ;  /* 0x0000000f640f7221 */ /* 0x000fe40000010100 */
[----:B------:R-:W-:Y:S02]  /*43a0*/  FMUL.FTZ R4, R4, c[0x0][0x2ec] ;  /* 0x0000bb0004047a20 */ /* 0x000fe40000410000 */
[----:B------:R-:W-:Y:S02]  /*43b0*/  FMUL.FTZ R3, R3, c[0x0][0x2ec] ;  /* 0x0000bb0003037a20 */ /* 0x000fe40000410000 */
[----:B------:R-:W-:Y:S02]  /*43c0*/  FMUL.FTZ R2, R2, c[0x0][0x2ec] ;  /* 0x0000bb0002027a20 */ /* 0x000fe40000410000 */
[----:B------:R-:W-:Y:S02]  /*43d0*/  FMUL.FTZ R0, R0, c[0x0][0x2ec] ;  /* 0x0000bb0000007a20 */ /* 0x000fe40000410000 */
[----:B------:R-:W-:Y:S02]  /*43e0*/  FADD.FTZ R12, -R101, R12 ;  /* 0x0000000c650c7221 */ /* 0x000fe40000010100 */
[----:B------:R-:W-:Y:S02]  /*43f0*/  FADD.FTZ R14, -R100, R14 ;  /* 0x0000000e640e7221 */ /* 0x000fe40000010100 */
[----:B------:R-:W-:Y:S02]  /*4400*/  FMUL.FTZ R11, R181, R13 ;  /* 0x0000000db50b7220 */ /* 0x000fe40000410000 */
[----:B------:R-:W-:Y:S02]  /*4410*/  FMUL.FTZ R13, R179, R15 ;  /* 0x0000000fb30d7220 */ /* 0x000fe40000410000 */
        /* <DEDUP_REMOVED lines=62> */
.L_x_1091:
        /* <DEDUP_REMOVED lines=85> */
.L_x_1092:
        /* <DEDUP_REMOVED lines=87> */
[-C--:B------:R-:W-:Y:S03]  /*52c0*/  LEA.HI.X.SX32 R103, R213, R3.reuse, 0x2, P2 ;  /* 0x00000003d5677211 */ /* 0x080fe600010f16ff */
        /* <DEDUP_REMOVED lines=8> */
[C---:B------:R-:W-:Y:S01]  /*5350*/  IMAD.IADD R0, R211.reuse, 0x1, R248 ;  /* 0x00000001d3007824 */ /* 0x040fe200078e02f8 */
[CC--:B------:R-:W-:Y:S03]  /*5360*/  LEA R8, P2, R232.reuse, R2.reuse, 0x2 ;  /* 0x00000002e8087211 */ /* 0x0c0fe600078410ff */
[----:B------:R3:W-:Y:S01]  /*5370*/  RED.E.ADD.F32.FTZ.RN.STRONG.GPU [R6.64], R11 ;  /* 0x0000000b0600798e */ /* 0x0007e2000c10e786 */
[-C--:B-1----:R-:W-:Y:S03]  /*5380*/  LEA.HI.X.SX32 R9, R232, R3.reuse, 0x2, P2 ;  /* 0x00000003e8097211 */ /* 0x082fe600010f16ff */
[----:B------:R-:W-:Y:S04]  /*5390*/  RED.E.ADD.F32.FTZ.RN.STRONG.GPU [R2.64+0x80], R16 ;  /* 0x000080100200798e */ /* 0x000fe8000c10e786 */
        /* <DEDUP_REMOVED lines=25> */
[CC--:B-1----:R-:W-:Y:S02]  /*5530*/  LEA R4, P0, R252.reuse, R2.reuse, 0x2 ;  /* 0x00000002fc047211 */ /* 0x0c2fe400078010ff */
[-C--:B------:R-:W-:Y:S02]  /*5540*/  LEA R14, P5, R251, R2.reuse, 0x2 ;  /* 0x00000002fb0e7211 */ /* 0x080fe400078a10ff */
[-C--:B------:R-:W-:Y:S02]  /*5550*/  LEA.HI.X.SX32 R5, R252, R3.reuse, 0x2, P0 ;  /* 0x00000003fc057211 */ /* 0x080fe400000f16ff */
[CC--:B------:R-:W-:Y:S03]  /*5560*/  LEA R10, P0, R0.reuse, R2.reuse, 0x2 ;  /* 0x00000002000a7211 */ /* 0x0c0fe600078010ff */
[----:B------:R1:W-:Y:S01]  /*5570*/  RED.E.ADD.F32.FTZ.RN.STRONG.GPU [R4.64], R54 ;  /* 0x000000360400798e */ /* 0x0003e2000c10e786 */
[-C--:B------:R-:W-:Y:S01]  /*5580*/  LEA.HI.X.SX32 R11, R0, R3.reuse, 0x2, P0 ;  /* 0x00000003000b7211 */ /* 0x080fe200000f16ff */
[----:B------:R-:W-:Y:S02]  /*5590*/  IMAD.IADD R0, R211, 0x1, R246 ;  /* 0x00000001d3007824 */ /* 0x000fe400078e02f6 */
[----:B------:R3:W-:Y:S01]  /*55a0*/  RED.E.ADD.F32.FTZ.RN.STRONG.GPU [R12.64], R55 ;  /* 0x000000370c00798e */ /* 0x0007e2000c10e786 */
[-C--:B--2---:R-:W-:Y:S02]  /*55b0*/  LEA R6, P1, R229, R2.reuse, 0x2 ;  /* 0x00000002e5067211 */ /* 0x084fe400078210ff */
[-C--:B------:R-:W-:Y:S01]  /*55c0*/  LEA.HI.X.SX32 R15, R251, R3.reuse, 0x2, P5 ;  /* 0x00000003fb0f7211 */ /* 0x080fe200028f16ff */
[----:B------:R2:W-:Y:S01]  /*55d0*/  RED.E.ADD.F32.FTZ.RN.STRONG.GPU [R10.64], R56 ;  /* 0x000000380a00798e */ /* 0x0005e2000c10e786 */
[-C--:B------:R-:W-:Y:S03]  /*55e0*/  LEA.HI.X.SX32 R7, R229, R3.reuse, 0x2, P1 ;  /* 0x00000003e5077211 */ /* 0x080fe600008f16ff */
[----:B------:R4:W-:Y:S04]  /*55f0*/  RED.E.ADD.F32.FTZ.RN.STRONG.GPU [R8.64], R57 ;  /* 0x000000390800798e */ /* 0x0009e8000c10e786 */
[----:B------:R4:W-:Y:S04]  /*5600*/  RED.E.ADD.F32.FTZ.RN.STRONG.GPU [R6.64], R58 ;  /* 0x0000003a0600798e */ /* 0x0009e8000c10e786 */
[----:B------:R-:W-:Y:S01]  /*5610*/  LDSM.16.MT88.4 R52, [R186+0x10800] ;  /* 0x01080000ba34783b */ /* 0x000fe20000004200 */
[CC--:B-1----:R-:W-:Y:S04]  /*5620*/  LEA R4, P0, R236.reuse, R2.reuse, 0x2 ;  /* 0x00000002ec047211 */ /* 0x0c2fe800078010ff */
[-C--:B------:R-:W-:Y:S02]  /*5630*/  LEA.HI.X.SX32 R5, R236, R3.reuse, 0x2, P0 ;  /* 0x00000003ec057211 */ /* 0x080fe400000f16ff */
[-C--:B---3--:R-:W-:Y:S02]  /*5640*/  LEA R12, P4, R246, R2.reuse, 0x2 ;  /* 0x00000002f60c7211 */ /* 0x088fe400078810ff */
[-C--:B--2---:R-:W-:Y:S01]  /*5650*/  LEA R10, P3, R0, R2.reuse, 0x2 ;  /* 0x00000002000a7211 */ /* 0x084fe200078610ff */
        /* <DEDUP_REMOVED lines=23> */
[----:B--2---:R-:W-:Y:S02]  /*57d0*/  IADD3 R3, R206, -0x1, RZ ;  /* 0xffffffffce037810 */ /* 0x004fe40007ffe0ff */
        /* <DEDUP_REMOVED lines=171> */
.L_x_1094:
        /* <DEDUP_REMOVED lines=15> */
.L_x_1095:
[----:B------:R-:W2:Y:S01]  /*6380*/  LDL.64 R4, [R1+0x10] ;  /* 0x0000100001047983 */ /* 0x000ea20000100a00 */
[----:B------:R-:W-:Y:S01]  /*6390*/  SHF.R.S32.HI R20, RZ, 0x1f, R239 ;  /* 0x0000001fff147819 */ /* 0x000fe200000114ef */
[----:B------:R-:W-:Y:S01]  /*63a0*/  IMAD R11, R242, -0x40, R207 ;  /* 0xffffffc0f20b7824 */ /* 0x000fe200078e02cf */
[----:B------:R-:W-:Y:S01]  /*63b0*/  BSSY B0, `(.L_x_1096) ;  /* 0x0000024000007945 */ /* 0x000fe20003800000 */
[----:B------:R-:W-:Y:S01]  /*63c0*/  BAR.SYNC.DEFER_BLOCKING 0x0 ;  /* 0x0000000000007b1d */ /* 0x000fe20000010000 */
[----:B------:R-:W-:Y:S01]  /*63d0*/  SHF.R.S32.HI R23, RZ, 0x1f, R240 ;  /* 0x0000001fff177819 */ /* 0x000fe200000114f0 */
[----:B------:R-:W-:Y:S01]  /*63e0*/  IMAD R0, R20, c[0x0][0x3a0], RZ ;  /* 0x0000e80014007a24 */ /* 0x000fe200078e02ff */
[----:B------:R-:W-:-:S03]  /*63f0*/  ISETP.GE.AND P2, PT, R240, R11, PT ;  /* 0x0000000bf000720c */ /* 0x000fc60003f46270 */
[----:B------:R-:W1:Y:S01]  /*6400*/  S2R R49, SR_CTAID.Z ;  /* 0x0000000000317919 */ /* 0x000e620000002700 */
[----:B------:R-:W-:-:S03]  /*6410*/  IMAD R0, R239, c[0x0][0x3a4], R0 ;  /* 0x0000e900ef007a24 */ /* 0x000fc600078e0200 */
        /* <DEDUP_REMOVED lines=29> */
.L_x_1097:
[----:B-1-34-:R-:W-:Y:S05]  /*65f0*/  BSYNC B0 ;  /* 0x0000000000007941 */ /* 0x01afea0003800000 */
.L_x_1096:
        /* <DEDUP_REMOVED lines=8> */
[----:B------:R-:W-:-:S04]  /*6680*/  IMAD.WIDE.U32 R8, R0, c[0x0][0x3a0], R4 ;  /* 0x0000e80000087a25 */ /* 0x000fc800078e0004 */
[----:B------:R-:W-:Y:S01]  /*6690*/  IMAD R0, R0, c[0x0][0x3a4], R6 ;  /* 0x0000e90000007a24 */ /* 0x000fe200078e0206 */
[----:B------:R-:W-:-:S04]  /*66a0*/  LEA R4, P0, R8, c[0x0][0x340], 0x1 ;  /* 0x0000d00008047a11 */ /* 0x000fc800078008ff */
[----:B------:R-:W-:-:S04]  /*66b0*/  IADD3 R0, R0, R9, RZ ;  /* 0x0000000900007210 */ /* 0x000fc80007ffe0ff */
[----:B------:R-:W-:-:S05]  /*66c0*/  LEA.HI.X R5, R8, c[0x0][0x344], R0, 0x1, P0 ;  /* 0x0000d10008057a11 */ /* 0x000fca00000f0c00 */
[----:B------:R1:W-:Y:S04]  /*66d0*/  STG.E.128 [R4.64], R28 ;  /* 0x0000001c04007986 */ /* 0x0003e8000c101d06 */
[----:B------:R1:W-:Y:S02]  /*66e0*/  STG.E.128 [R4.64+0x80], R24 ;  /* 0x0000801804007986 */ /* 0x0003e4000c101d06 */
.L_x_1099:
[----:B------:R-:W-:Y:S05]  /*66f0*/  BSYNC B0 ;  /* 0x0000000000007941 */ /* 0x000fea0003800000 */
.L_x_1098:
[----:B------:R-:W-:Y:S01]  /*6700*/  IMAD.WIDE.U32 R2, R239, c[0x0][0x3a8], R2 ;  /* 0x0000ea00ef027a25 */ /* 0x000fe200078e0002 */
[----:B------:R-:W-:Y:S03]  /*6710*/  BSSY B0, `(.L_x_1100) ;  /* 0x0000014000007945 */ /* 0x000fe60003800000 */
[----:B------:R-:W-:Y:S01]  /*6720*/  IMAD R0, R20, c[0x0][0x3a8], RZ ;  /* 0x0000ea0014007a24 */ /* 0x000fe200078e02ff */
[----:B------:R-:W-:Y:S01]  /*6730*/  IADD3 R2, P0, R21, R2, RZ ;  /* 0x0000000215027210 */ /* 0x000fe20007f1e0ff */
[----:B-1----:R-:W-:-:S02]  /*6740*/  IMAD R4, R48, c[0x0][0x3c0], RZ ;  /* 0x0000f00030047a24 */ /* 0x002fc400078e02ff */
        /* <DEDUP_REMOVED lines=16> */
.L_x_1101:
[----:B------:R-:W-:Y:S05]  /*6850*/  BSYNC B0 ;  /* 0x0000000000007941 */ /* 0x000fea0003800000 */
.L_x_1100:
        /* <DEDUP_REMOVED lines=12> */
.L_x_1088:
[----:B------:R-:W-:Y:S05]  /*6920*/  BSYNC B1 ;  /* 0x0000000000017941 */ /* 0x000fea0003800000 */
.L_x_1074:
        /* <DEDUP_REMOVED lines=9> */
.L_x_1102:
[----:B------:R-:W-:Y:S05]  /*69c0*/  EXIT ;  /* 0x000000000000794d */ /* 0x000fea0003800000 */
.L_x_1104:
        /* <DEDUP_REMOVED lines=11> */
.L_x_2072:


//--------------------- .text._ZN5flash44flash_bwd_dq_dk_dv_loop_seqk_parallel_kernelI23Flash_bwd_kernel_traitsILi128ELi64ELi64ELi8ELi4ELi2ELi2ELb1ELb0EN7cutlass10bfloat16_tE19Flash_kernel_traitsILi128ELi64ELi64ELi8ES3_EELb1ELb0ELb1ELb1ELb0ELb0ELb0EEEvNS_16Flash_bwd_paramsE --------------------------
	.section	.text._ZN5flash44flash_bwd_dq_dk_dv_loop_seqk_parallel_kernelI23Flash_bwd_kernel_traitsILi128ELi64ELi64ELi8ELi4ELi2ELi2ELb1ELb0EN7cutlass10bfloat16_tE19Flash_kernel_traitsILi128ELi64ELi64ELi8ES3_EELb1ELb0ELb1ELb1ELb0ELb0ELb0EEEvNS_16Flash_bwd_paramsE,"ax",@progbits
	.sectioninfo	@"SHI_REGISTERS=255"
	.align	128
        .global         _ZN5flash44flash_bwd_dq_dk_dv_loop_seqk_parallel_kernelI23Flash_bwd_kernel_traitsILi128ELi64ELi64ELi8ELi4ELi2ELi2ELb1ELb0EN7cutlass10bfloat16_tE19Flash_kernel_traitsILi128ELi64ELi64ELi8ES3_EELb1ELb0ELb1ELb1ELb0ELb0ELb0EEEvNS_16Flash_bwd_paramsE
        .type           _ZN5flash44flash_bwd_dq_dk_dv_loop_seqk_parallel_kernelI23Flash_bwd_kernel_traitsILi128ELi64ELi64ELi8ELi4ELi2ELi2ELb1ELb0EN7cutlass10bfloat16_tE19Flash_kernel_traitsILi128ELi64ELi64ELi8ES3_EELb1ELb0ELb1ELb1ELb0ELb0ELb0EEEvNS_16Flash_bwd_paramsE,@function
        .size           _ZN5flash44flash_bwd_dq_dk_dv_loop_seqk_parallel_kernelI23Flash_bwd_kernel_traitsILi128ELi64ELi64ELi8ELi4ELi2ELi2ELb1ELb0EN7cutlass10bfloat16_tE19Flash_kernel_traitsILi128ELi64ELi64ELi8ES3_EELb1ELb0ELb1ELb1ELb0ELb0ELb0EEEvNS_16Flash_bwd_paramsE,(.L_x_2073 - _ZN5flash44flash_bwd_dq_dk_dv_loop_seqk_parallel_kernelI23Flash_bwd_kernel_traitsILi128ELi64ELi64ELi8ELi4ELi2ELi2ELb1ELb0EN7cutlass10bfloat16_tE19Flash_kernel_traitsILi128ELi64ELi64ELi8ES3_EELb1ELb0ELb1ELb1ELb0ELb0ELb0EEEvNS_16Flash_bwd_paramsE)
        .other          _ZN5flash44flash_bwd_dq_dk_dv_loop_seqk_parallel_kernelI23Flash_bwd_kernel_traitsILi128ELi64ELi64ELi8ELi4ELi2ELi2ELb1ELb0EN7cutlass10bfloat16_tE19Flash_kernel_traitsILi128ELi64ELi64ELi8ES3_EELb1ELb0ELb1ELb1ELb0ELb0ELb0EEEvNS_16Flash_bwd_paramsE,@"STO_CUDA_ENTRY STV_DEFAULT"
_ZN5flash44flash_bwd_dq_dk_dv_loop_seqk_parallel_kernelI23Flash_bwd_kernel_traitsILi128ELi64ELi64ELi8ELi4ELi2ELi2ELb1ELb0EN7cutlass10bfloat16_tE19Flash_kernel_traitsILi128ELi64ELi64ELi8ES3_EELb1ELb0ELb1ELb1ELb0ELb0ELb0EEEvNS_16Flash_bwd_paramsE:
.text._ZN5flash44flash_bwd_dq_dk_dv_loop_seqk_parallel_kernelI23Flash_bwd_kernel_traitsILi128ELi64ELi64ELi8ELi4ELi2ELi2ELb1ELb0EN7cutlass10bfloat16_tE19Flash_kernel_traitsILi128ELi64ELi64ELi8ES3_EELb1ELb0ELb1ELb1ELb0ELb0ELb0EEEvNS_16Flash_bwd_paramsE:
        /* <DEDUP_REMOVED lines=26> */
[--C-:B------:R-:W-:Y:S01]  /*01a0*/  SHF.R.S32.HI R3, RZ, 0x5, R0.reuse ;  /* 0x00000005ff037819 */ /* 0x100fe20000011400 */
[----:B------:R-:W-:Y:S01]  /*01b0*/  IMAD.IADD R15, R8, 0x1, -R7 ;  /* 0x00000001080f7824 */ /* 0x000fe200078e0a07 */
[----:B------:R-:W-:Y:S01]  /*01c0*/  LOP3.LUT R6, R4, 0xfffffff0, RZ, 0xc0, !PT ;  /* 0xfffffff004067812 */ /* 0x000fe200078ec0ff */
[----:B------:R-:W-:Y:S01]  /*01d0*/  IMAD.IADD R5, R8, 0x1, -R5 ;  /* 0x0000000108057824 */ /* 0x000fe200078e0a05 */
[----:B------:R-:W-:-:S02]  /*01e0*/  SHF.R.S32.HI R7, RZ, 0x1f, R0 ;  /* 0x0000001fff077819 */ /* 0x000fc40000011400 */
[----:B------:R-:W-:Y:S01]  /*01f0*/  LEA.HI R0, R0, R3, RZ, 0x1 ;  /* 0x0000000300007211 */ /* 0x000fe200078f08ff */
[----:B------:R-:W-:Y:S01]  /*0200*/  IMAD.IADD R9, R8, 0x1, -R6 ;  /* 0x0000000108097824 */ /* 0x000fe200078e0a06 */
[----:B------:R-:W-:Y:S01]  /*0210*/  SHF.R.S32.HI R8, RZ, 0x2, R2 ;  /* 0x00000002ff087819 */ /* 0x000fe20000011402 */
[----:B------:R-:W-:Y:S01]  /*0220*/  IMAD.SHL.U32 R226, R5, 0x8, RZ ;  /* 0x0000000805e27824 */ /* 0x000fe200078e00ff */
[----:B------:R-:W-:Y:S02]  /*0230*/  SHF.R.S32.HI R6, RZ, 0x4, R4 ;  /* 0x00000004ff067819 */ /* 0x000fe40000011404 */
[----:B------:R-:W-:Y:S02]  /*0240*/  LOP3.LUT R0, R0, 0xfffffffe, RZ, 0xc0, !PT ;  /* 0xfffffffe00007812 */ /* 0x000fe400078ec0ff */
[----:B------:R-:W-:Y:S02]  /*0250*/  SHF.R.S32.HI R2, RZ, 0x1f, R2 ;  /* 0x0000001fff027819 */ /* 0x000fe40000011402 */
[----:B------:R-:W-:Y:S01]  /*0260*/  SHF.R.S32.HI R12, RZ, 0x3, R11 ;  /* 0x00000003ff0c7819 */ /* 0x000fe2000001140b */
[----:B------:R-:W-:Y:S01]  /*0270*/  IMAD.IADD R202, R3, 0x1, -R0 ;  /* 0x0000000103ca7824 */ /* 0x000fe200078e0a00 */
[----:B------:R-:W-:-:S02]  /*0280*/  LEA.HI R4, R4, R6, RZ, 0x1 ;  /* 0x0000000604047211 */ /* 0x000fc400078f08ff */
[----:B------:R-:W-:Y:S01]  /*0290*/  LEA.HI R7, R7, R3, RZ, 0x2 ;  /* 0x0000000307077211 */ /* 0x000fe200078f10ff */
[----:B------:R-:W-:Y:S01]  /*02a0*/  IMAD.SHL.U32 R0, R12, 0x40, RZ ;  /* 0x000000400c007824 */ /* 0x000fe200078e00ff */
[----:B------:R-:W-:Y:S02]  /*02b0*/  LEA.HI R2, R2, R8, RZ, 0x3 ;  /* 0x0000000802027211 */ /* 0x000fe400078f18ff */
[----:B------:R-:W-:Y:S02]  /*02c0*/  LOP3.LUT R4, R4, 0xfffffffe, RZ, 0xc0, !PT ;  /* 0xfffffffe04047812 */ /* 0x000fe400078ec0ff */
[----:B------:R-:W-:Y:S02]  /*02d0*/  LOP3.LUT R7, R7, 0xfffffffc, RZ, 0xc0, !PT ;  /* 0xfffffffc07077812 */ /* 0x000fe400078ec0ff */
[----:B------:R-:W-:Y:S01]  /*02e0*/  LOP3.LUT R2, R2, 0xfffffff8, RZ, 0xc0, !PT ;  /* 0xfffffff802027812 */ /* 0x000fe200078ec0ff */
[----:B------:R-:W-:Y:S01]  /*02f0*/  IMAD.IADD R12, R6, 0x1, -R4 ;  /* 0x00000001060c7824 */ /* 0x000fe200078e0a04 */
[----:B------:R-:W-:Y:S01]  /*0300*/  LOP3.LUT R0, R0, 0x1c0, RZ, 0xc0, !PT ;  /* 0x000001c000007812 */ /* 0x000fe200078ec0ff */
[----:B------:R-:W-:Y:S01]  /*0310*/  IMAD.IADD R16, R3, 0x1, -R7 ;  /* 0x0000000103107824 */ /* 0x000fe200078e0a07 */
[C---:B------:R-:W-:Y:S01]  /*0320*/  LOP3.LUT P4, RZ, R5.reuse, 0x2, RZ, 0xc0, !PT ;  /* 0x0000000205ff7812 */ /* 0x040fe2000788c0ff */
[----:B------:R-:W-:Y:S01]  /*0330*/  IMAD.IADD R4, R8, 0x1, -R2 ;  /* 0x0000000108047824 */ /* 0x000fe200078e0a02 */
[----:B------:R-:W-:Y:S01]  /*0340*/  SHF.R.U32.HI R3, RZ, 0x3, R0 ;  /* 0x00000003ff037819 */ /* 0x000fe20000011600 */
[----:B------:R-:W-:Y:S01]  /*0350*/  IMAD.SHL.U32 R194, R12, 0x200, RZ ;  /* 0x000002000cc27824 */ /* 0x000fe200078e00ff */
[----:B------:R-:W-:Y:S01]  /*0360*/  LOP3.LUT R2, R0, 0x38, R226, 0xf8, !PT ;  /* 0x0000003800027812 */ /* 0x000fe200078ef8e2 */
[C---:B------:R-:W-:Y:S01]  /*0370*/  IMAD.SHL.U32 R0, R5.reuse, 0x40, RZ ;  /* 0x0000004005007824 */ /* 0x040fe200078e00ff */
[----:B------:R-:W-:Y:S01]  /*0380*/  LOP3.LUT P3, RZ, R5, 0x4, RZ, 0xc0, !PT ;  /* 0x0000000405ff7812 */ /* 0x000fe2000786c0ff */
[----:B------:R-:W-:Y:S01]  /*0390*/  STL [R1], R16 ;  /* 0x0000001001007387 */ /* 0x000fe20000100800 */
        /* <DEDUP_REMOVED lines=8> */
[----:B------:R-:W-:Y:S02]  /*0420*/  LOP3.LUT R3, R10, 0xfffffff8, RZ, 0xc0, !PT ;  /* 0xfffffff80a037812 */ /* 0x000fe400078ec0ff */
[----:B------:R-:W-:Y:S02]  /*0430*/  LOP3.LUT R5, R0, 0x10, R2, 0xf8, !PT ;  /* 0x0000001000057812 */ /* 0x000fe400078ef802 */
[----:B------:R-:W-:Y:S01]  /*0440*/  SHF.R.S32.HI R6, RZ, 0x7, R13 ;  /* 0x00000007ff067819 */ /* 0x000fe2000001140d */
[----:B------:R-:W-:Y:S01]  /*0450*/  IMAD.IADD R9, R9, 0x1, -R3 ;  /* 0x0000000109097824 */ /* 0x000fe200078e0a03 */
[----:B------:R-:W-:Y:S02]  /*0460*/  SHF.R.U32.HI R0, RZ, 0x3, R0 ;  /* 0x00000003ff007819 */ /* 0x000fe40000011600 */
[----:B------:R-:W-:Y:S01]  /*0470*/  LOP3.LUT R2, R4, 0x1, RZ, 0xc0, !PT ;  /* 0x0000000104027812 */ /* 0x000fe200078ec0ff */
[----:B------:R-:W-:Y:S01]  /*0480*/  IMAD R3, R6, 0x800, R194 ;  /* 0x0000080006037824 */ /* 0x000fe200078e02c2 */
[----:B------:R-:W-:-:S02]  /*0490*/  LOP3.LUT R196, R196, R0, RZ, 0x3c, !PT ;  /* 0x00000000c4c47212 */ /* 0x000fc400078e3cff */
[----:B------:R-:W-:Y:S02]  /*04a0*/  ISETP.NE.U32.AND P0, PT, R2, 0x1, PT ;  /* 0x000000010200780c */ /* 0x000fe40003f05070 */
[----:B------:R-:W-:Y:S01]  /*04b0*/  SHF.R.S32.HI R2, RZ, 0x6, R14 ;  /* 0x00000006ff027819 */ /* 0x000fe2000001140e */
[----:B------:R-:W-:Y:S01]  /*04c0*/  IMAD.IADD R196, R3, 0x1, R196 ;  /* 0x0000000103c47824 */ /* 0x000fe200078e02c4 */
[----:B------:R-:W-:Y:S01]  /*04d0*/  LOP3.LUT R5, R5, 0x8, R11, 0xf8, !PT ;  /* 0x0000000805057812 */ /* 0x000fe200078ef80b */
[C---:B------:R-:W-:Y:S01]  /*04e0*/  IMAD.SHL.U32 R3, R4.reuse, 0x40, RZ ;  /* 0x0000004004037824 */ /* 0x040fe200078e00ff */
[----:B------:R-:W-:Y:S01]  /*04f0*/  R2P PR, R4, 0x6 ;  /* 0x0000000604007804 */ /* 0x000fe20000000000 */
        /* <DEDUP_REMOVED lines=10> */
[----:B------:R-:W-:Y:S01]  /*05a0*/  IMAD.SHL.U32 R199, R196, 0x2, RZ ;  /* 0x00000002c4c77824 */ /* 0x000fe200078e00ff */
[----:B------:R-:W-:-:S02]  /*05b0*/  LOP3.LUT R5, R0, 0x20, R5, 0xf8, !PT ;  /* 0x0000002000057812 */ /* 0x000fc400078ef805 */
[----:B------:R-:W-:Y:S02]  /*05c0*/  LOP3.LUT R9, R3, R0, R2, 0x1e, !PT ;  /* 0x0000000003097212 */ /* 0x000fe400078e1e02 */
[----:B------:R-:W-:Y:S01]  /*05d0*/  LOP3.LUT R0, R5, R3, RZ, 0x3c, !PT ;  /* 0x0000000305007212 */ /* 0x000fe200078e3cff */
[----:B------:R-:W-:Y:S01]  /*05e0*/  IMAD.SHL.U32 R5, R10, 0x40, RZ ;  /* 0x000000400a057824 */ /* 0x000fe200078e00ff */
[----:B------:R-:W-:Y:S01]  /*05f0*/  LOP3.LUT R3, R6, 0x1c0, RZ, 0xc0, !PT ;  /* 0x000001c006037812 */ /* 0x000fe200078ec0ff */
[----:B------:R-:W-:Y:S01]  /*0600*/  IMAD.SHL.U32 R6, R12, 0x8, RZ ;  /* 0x000000080c067824 */ /* 0x000fe200078e00ff */
[----:B------:R-:W-:Y:S02]  /*0610*/  SEL R193, R193, 0xffffffc0, !P3 ;  /* 0xffffffc0c1c17807 */ /* 0x000fe40005800000 */
[----:B------:R-:W-:Y:S02]  /*0620*/  SEL R235, R235, 0x10, !P0 ;  /* 0x00000010ebeb7807 */ /* 0x000fe40004000000 */
[----:B------:R-:W-:-:S02]  /*0630*/  LOP3.LUT R6, R3, 0x8, R6, 0xf8, !PT ;  /* 0x0000000803067812 */ /* 0x000fc400078ef806 */
[----:B------:R-:W-:Y:S01]  /*0640*/  SHF.R.S32.HI R231, RZ, 0x2, R231 ;  /* 0x00000002ffe77819 */ /* 0x000fe200000114e7 */
[----:B-1----:R-:W-:-:S04]  /*0650*/  IMAD.SHL.U32 R4, R12, 0x20, RZ ;  /* 0x000000200c047824 */ /* 0x002fc800078e00ff */
[----:B------:R-:W-:Y:S01]  /*0660*/  IMAD R231, R16, 0x10, R231 ;  /* 0x0000001010e77824 */ /* 0x000fe200078e02e7 */
[----:B------:R-:W-:Y:S01]  /*0670*/  LOP3.LUT R8, R2, 0x20, R4, 0xf8, !PT ;  /* 0x0000002002087812 */ /* 0x000fe200078ef804 */
[----:B------:R-:W-:Y:S01]  /*0680*/  IMAD R4, R16, 0x400, R7 ;  /* 0x0000040010047824 */ /* 0x000fe200078e0207 */
[----:B------:R-:W-:-:S03]  /*0690*/  SHF.R.U32.HI R2, RZ, 0x3, R3 ;  /* 0x00000003ff027819 */ /* 0x000fc60000011603 */
        /* <DEDUP_REMOVED lines=9> */
[C---:B------:R-:W-:Y:S01]  /*0730*/  IADD3 R234, R233.reuse, 0x20, RZ ;  /* 0x00000020e9ea7810 */ /* 0x040fe20007ffe0ff */
[----:B------:R-:W-:Y:S01]  /*0740*/  IMAD.MOV.U32 R0, RZ, RZ, 0x20 ;  /* 0x00000020ff007424 */ /* 0x000fe200078e00ff */
[----:B------:R-:W-:Y:S01]  /*0750*/  @P1 IADD3 R234, R233, -0x20, RZ ;  /* 0xffffffe0e9ea1810 */ /* 0x000fe20007ffe0ff */
[----:B------:R-:W-:-:S02]  /*0760*/  IMAD.IADD R5, R5, 0x1, R9 ;  /* 0x0000000105057824 */ /* 0x000fc400078e0209 */
[----:B------:R-:W-:Y:S01]  /*0770*/  IMAD.IADD R202, R2, 0x1, R202 ;  /* 0x0000000102ca7824 */ /* 0x000fe200078e02ca */
[----:B------:R-:W-:Y:S01]  /*0780*/  SEL R0, R0, 0xffffffe0, !P4 ;  /* 0xffffffe000007807 */ /* 0x000fe20006000000 */
[----:B------:R-:W-:Y:S01]  /*0790*/  IMAD.IADD R236, R233, 0x1, R235 ;  /* 0x00000001e9ec7824 */ /* 0x000fe200078e02eb */
[----:B------:R-:W-:Y:S01]  /*07a0*/  LEA R251, R5, 0xc000, 0x1 ;  /* 0x0000c00005fb7811 */ /* 0x000fe200078e08ff */
[----:B------:R-:W-:Y:S01]  /*07b0*/  IMAD.IADD R206, R4, 0x1, R2 ;  /* 0x0000000104ce7824 */ /* 0x000fe200078e0202 */
[----:B------:R-:W-:Y:S01]  /*07c0*/  LEA R202, R202, 0x10000, 0x1 ;  /* 0x00010000caca7811 */ /* 0x000fe200078e08ff */
[C---:B------:R-:W-:Y:S01]  /*07d0*/  IMAD R198, R196.reuse, 0x2, R0 ;  /* 0x00000002c4c67824 */ /* 0x040fe200078e0200 */
[C---:B------:R-:W-:Y:S01]  /*07e0*/  IADD3 R252, R251.reuse, 0x40, RZ ;  /* 0x00000040fbfc7810 */ /* 0x040fe20007ffe0ff */
[----:B------:R-:W-:Y:S01]  /*07f0*/  IMAD R196, R196, 0x2, R193 ;  /* 0x00000002c4c47824 */ /* 0x000fe200078e02c1 */
[----:B------:R-:W-:Y:S01]  /*0800*/  @P2 IADD3 R252, R251, -0x40, RZ ;  /* 0xffffffc0fbfc2810 */ /* 0x000fe20007ffe0ff */
[----:B------:R-:W-:-:S02]  /*0810*/  IMAD.IADD R200, R193, 0x1, R198 ;  /* 0x00000001c1c87824 */ /* 0x000fc400078e02c6 */
[C---:B------:R-:W-:Y:S02]  /*0820*/  IMAD R193, R194.reuse, 0x2, R193 ;  /* 0x00000002c2c17824 */ /* 0x040fe400078e02c1 */
[----:B------:R-:W-:Y:S02]  /*0830*/  IMAD.SHL.U32 R194, R194, 0x2, RZ ;  /* 0x00000002c2c27824 */ /* 0x000fe400078e00ff */
[----:B--2---:R-:W-:Y:S02]  /*0840*/  IMAD.IADD R235, R235, 0x1, R234 ;  /* 0x00000001ebeb7824 */ /* 0x004fe400078e02ea */
.L_x_1153:
[----:B-1----:R-:W1:Y:S01]  /*0850*/  S2R R37, SR_CTAID.Y ;  /* 0x0000000000257919 */ /* 0x002e620000002600 */
[----:B--2---:R-:W2:Y:S01]  /*0860*/  LDC.U8 R0, c[0x0][0x312] ;  /* 0x0000c480ff007b82 */ /* 0x004ea20000000000 */
[----:B------:R-:W-:Y:S02]  /*0870*/  ISETP.NE.U32.AND P2, PT, RZ, c[0x0][0x240], PT ;  /* 0x00009000ff007a0c */ /* 0x000fe40003f45070 */
[----:B------:R-:W-:Y:S02]  /*0880*/  ISETP.EQ.U32.AND P5, PT, RZ, c[0x0][0x248], PT ;  /* 0x00009200ff007a0c */ /* 0x000fe40003fa2070 */
[----:B------:R-:W-:-:S02]  /*0890*/  ISETP.NE.AND.EX P2, PT, RZ, c[0x0][0x244], PT, P2 ;  /* 0x00009100ff007a0c */ /* 0x000fc40003f45320 */
        /* <DEDUP_REMOVED lines=8> */
[----:B---3--:R-:W-:Y:S02]  /*0920*/  IADD3 R2, P0, R8, c[0x0][0x240], RZ ;  /* 0x0000900008027a10 */ /* 0x008fe40007f1e0ff */
        /* <DEDUP_REMOVED lines=21> */
.L_x_1105:
        /* <DEDUP_REMOVED lines=51> */
.L_x_1107:
        /* <DEDUP_REMOVED lines=15> */
.L_x_1108:
        /* <DEDUP_REMOVED lines=17> */
[----:B------:R-:W5:Y:S01]  /*0fb0*/  S2R R11, SR_CTAID.X ;  /* 0x00000000000b7919 */ /* 0x000f620000002500 */
[----:B------:R-:W-:Y:S01]  /*0fc0*/  IMAD.WIDE.U32 R14, R37, c[0x0][0x224], RZ ;  /* 0x00008900250e7a25 */ /* 0x000fe200078e00ff */
[----:B---3--:R-:W3:Y:S01]  /*0fd0*/  MUFU.RCP R2, R2 ;  /* 0x0000000200027308 */ /* 0x008ee20000001000 */
[----:B------:R-:W-:-:S02]  /*0fe0*/  SHF.R.S32.HI R243, RZ, 0x1f, R242 ;  /* 0x0000001ffff37819 */ /* 0x000fc400000114f2 */
[----:B------:R-:W-:Y:S01]  /*0ff0*/  IMAD.WIDE R20, R36, c[0x0][0x1c0], RZ ;  /* 0x0000700024147a25 */ /* 0x000fe200078e02ff */
[----:B--2---:R-:W-:Y:S02]  /*1000*/  ISETP.NE.AND P3, PT, R17, RZ, PT ;  /* 0x000000ff1100720c */ /* 0x004fe40003f65270 */
        /* <DEDUP_REMOVED lines=30> */
[----:B------:R-:W-:Y:S01]  /*11f0*/  SEL R18, R14, R4, !P1 ;  /* 0x000000040e127207 */ /* 0x000fe20004800000 */
[----:B-----5:R-:W-:Y:S01]  /*1200*/  IMAD.WIDE.U32 R14, R11, c[0x0][0x3d8], RZ ;  /* 0x0000f6000b0e7a25 */ /* 0x020fe200078e00ff */
[----:B------:R-:W-:-:S03]  /*1210*/  ISETP.GE.U32.AND P6, PT, R3, R10, PT ;  /* 0x0000000a0300720c */ /* 0x000fc60003fc6070 */
[----:B------:R-:W-:Y:S01]  /*1220*/  IMAD R3, R21, R0, RZ ;  /* 0x0000000015037224 */ /* 0x000fe200078e02ff */
[----:B------:R-:W-:Y:S01]  /*1230*/  SEL R22, R14, RZ, P2 ;  /* 0x000000ff0e167207 */ /* 0x000fe20001000000 */
[----:B------:R-:W-:Y:S02]  /*1240*/  @P3 IMAD R4, R37, c[0x0][0x214], RZ ;  /* 0x0000850025043a24 */ /* 0x000fe400078e02ff */
[----:B------:R-:W-:Y:S01]  /*1250*/  IMAD R10, R21, R6, RZ ;  /* 0x00000006150a7224 */ /* 0x000fe200078e02ff */
[----:B------:R-:W-:Y:S01]  /*1260*/  @P1 IADD3 R17, R5, R3, RZ ;  /* 0x0000000305111210 */ /* 0x000fe20007ffe0ff */
[----:B------:R-:W-:Y:S01]  /*1270*/  IMAD R5, R11, c[0x0][0x3dc], R15 ;  /* 0x0000f7000b057a24 */ /* 0x000fe200078e020f */
[----:B------:R-:W-:Y:S01]  /*1280*/  @P3 SEL R3, R4, R0, !P1 ;  /* 0x0000000004033207 */ /* 0x000fe20004800000 */
[C---:B------:R-:W-:Y:S01]  /*1290*/  IMAD R10, R20.reuse, R8, R10 ;  /* 0x00000008140a7224 */ /* 0x040fe200078e020a */
[----:B------:R-:W-:Y:S01]  /*12a0*/  SHF.R.S32.HI R21, RZ, 0x1f, R16 ;  /* 0x0000001fff157819 */ /* 0x000fe20000011410 */
[----:B------:R-:W-:Y:S01]  /*12b0*/  IMAD.WIDE.U32 R6, R20, R6, RZ ;  /* 0x0000000614067225 */ /* 0x000fe200078e00ff */
[----:B------:R-:W-:-:S02]  /*12c0*/  @P6 IADD3 R2, R2, 0x1, RZ ;  /* 0x0000000102026810 */ /* 0x000fc40007ffe0ff */
[----:B------:R-:W-:Y:S01]  /*12d0*/  SEL R20, R5, RZ, P2 ;  /* 0x000000ff05147207 */ /* 0x000fe20001000000 */
[----:B------:R-:W-:Y:S02]  /*12e0*/  @!P3 IMAD R8, R37, c[0x0][0x1c0], R242 ;  /* 0x000070002508ba24 */ /* 0x000fe400078e02f2 */
[----:B------:R-:W-:Y:S02]  /*12f0*/  IMAD.MOV.U32 R15, RZ, RZ, R2 ;  /* 0x000000ffff0f7224 */ /* 0x000fe400078e0002 */
[C---:B------:R-:W-:Y:S02]  /*1300*/  IMAD R2, R242.reuse, c[0x0][0x22c], RZ ;  /* 0x00008b00f2027a24 */ /* 0x040fe400078e02ff */
[----:B------:R-:W-:Y:S01]  /*1310*/  @P3 IMAD R4, R242, c[0x0][0x234], R3 ;  /* 0x00008d00f2043a24 */ /* 0x000fe200078e0203 */
[----:B------:R-:W-:Y:S01]  /*1320*/  @!P4 IADD3 R15, -R15, RZ, RZ ;  /* 0x000000ff0f0fc210 */ /* 0x000fe20007ffe1ff */
[----:B------:R-:W-:Y:S01]  /*1330*/  @!P3 IMAD R4, R8, c[0x0][0x214], RZ ;  /* 0x000085000804ba24 */ /* 0x000fe200078e02ff */
[----:B------:R-:W-:-:S02]  /*1340*/  @!P5 LOP3.LUT R15, RZ, c[0x0][0x1c8], RZ, 0x33, !PT ;  /* 0x00007200ff0fda12 */ /* 0x000fc400078e33ff */
[----:B------:R-:W-:Y:S02]  /*1350*/  SHF.R.S32.HI R8, RZ, 0x1f, R2 ;  /* 0x0000001fff087819 */ /* 0x000fe40000011402 */
        /* <DEDUP_REMOVED lines=10> */
.L_x_1109:
[----:B------:R-:W-:-:S04]  /*1400*/  IMAD R0, R37, c[0x0][0x1c0], R242 ;  /* 0x0000700025007a24 */ /* 0x000fc800078e02f2 */
[----:B------:R-:W-:Y:S02]  /*1410*/  IMAD R0, R0, c[0x0][0x224], RZ ;  /* 0x0000890000007a24 */ /* 0x000fe400078e02ff */
.L_x_1110:
[----:B------:R-:W2:Y:S01]  /*1420*/  S2R R33, SR_TID.X ;  /* 0x0000000000217919 */ /* 0x000ea20000002100 */
[----:B------:R-:W-:Y:S01]  /*1430*/  IMAD R36, R36, c[0x0][0x1c0], RZ ;  /* 0x0000700024247a24 */ /* 0x000fe200078e02ff */
[----:B------:R-:W-:Y:S01]  /*1440*/  SHF.R.S32.HI R227, RZ, 0x1f, R226 ;  /* 0x0000001fffe37819 */ /* 0x000fe200000114e2 */
[C---:B------:R-:W-:Y:S01]  /*1450*/  IMAD.IADD R0, R9.reuse, 0x1, R0 ;  /* 0x0000000109007824 */ /* 0x040fe200078e0200 */
[----:B------:R-:W-:Y:S01]  /*1460*/  IADD3 R224, R9, R4, RZ ;  /* 0x0000000409e07210 */ /* 0x000fe20007ffe0ff */
[----:B------:R-:W-:Y:S01]  /*1470*/  IMAD.SHL.U32 R5, R36, 0x40, RZ ;  /* 0x0000004024057824 */ /* 0x000fe200078e00ff */
[----:B------:R-:W-:Y:S01]  /*1480*/  BSSY B1, `(.L_x_1106) ;  /* 0x00006a1000017945 */ /* 0x000fe20003800000 */
[----:B------:R-:W-:Y:S01]  /*1490*/  IMAD.MOV.U32 R225, RZ, RZ, 0x4 ;  /* 0x00000004ffe17424 */ /* 0x000fe200078e00ff */
[----:B------:R-:W-:Y:S01]  /*14a0*/  IADD3 R219, R226, 0x40, RZ ;  /* 0x00000040e2db7810 */ /* 0x000fe20007ffe0ff */
[----:B------:R-:W-:Y:S01]  /*14b0*/  IMAD.IADD R27, R16, 0x1, R232 ;  /* 0x00000001101b7824 */ /* 0x000fe200078e02e8 */
[----:B------:R-:W-:Y:S01]  /*14c0*/  IADD3 R6, P3, P1, R6, R5, R2 ;  /* 0x0000000506067210 */ /* 0x000fe2000797e002 */
[----:B------:R-:W-:Y:S01]  /*14d0*/  IMAD.WIDE R10, R0, R225, c[0x0][0x3c8] ;  /* 0x0000f200000a7625 */ /* 0x000fe200078e02e1 */
[----:B------:R-:W-:-:S02]  /*14e0*/  SHF.R.S32.HI R0, RZ, 0x1f, R5 ;  /* 0x0000001fff007819 */ /* 0x000fc40000011405 */
[----:B------:R-:W-:Y:S01]  /*14f0*/  IADD3 R2, P4, R226, R12, RZ ;  /* 0x0000000ce2027210 */ /* 0x000fe20007f9e0ff */
[----:B------:R-:W-:Y:S01]  /*1500*/  IMAD.MOV.U32 R237, RZ, RZ, R11 ;  /* 0x000000ffffed7224 */ /* 0x000fe200078e000b */
[----:B------:R-:W-:Y:S01]  /*1510*/  IADD3.X R14, R3, R0, R8, P3, P1 ;  /* 0x00000000030e7210 */ /* 0x000fe20001fe2408 */
[----:B------:R-:W-:Y:S01]  /*1520*/  IMAD R0, R19, c[0x0][0x370], RZ ;  /* 0x0000dc0013007a24 */ /* 0x000fe200078e02ff */
[----:B------:R-:W-:Y:S01]  /*1530*/  IADD3 R11, P3, P1, R22, R6, R18 ;  /* 0x00000006160b7210 */ /* 0x000fe2000797e012 */
[----:B------:R-:W-:Y:S02]  /*1540*/  IMAD.X R3, R227, 0x1, R13, P4 ;  /* 0x00000001e3037824 */ /* 0x000fe400020e060d */
[----:B------:R-:W-:Y:S01]  /*1550*/  IMAD R5, R9, c[0x0][0x374], R0 ;  /* 0x0000dd0009057a24 */ /* 0x000fe200078e0200 */
[----:B------:R-:W-:Y:S01]  /*1560*/  IADD3 R0, R27, -c[0x0][0x2e8], -R218 ;  /* 0x8000ba001b007a10 */ /* 0x000fe20007ffe8da */
[----:B------:R-:W-:Y:S01]  /*1570*/  IMAD.WIDE.U32 R2, R9, c[0x0][0x370], R2 ;  /* 0x0000dc0009027a25 */ /* 0x000fe200078e0002 */
[----:B--2---:R-:W-:-:S02]  /*1580*/  SHF.R.S32.HI R35, RZ, 0x1f, R33 ;  /* 0x0000001fff237819 */ /* 0x004fc40000011421 */
[----:B------:R-:W-:Y:S01]  /*1590*/  SHF.R.S32.HI R6, RZ, 0x1f, R0 ;  /* 0x0000001fff067819 */ /* 0x000fe20000011400 */
[----:B------:R-:W-:Y:S01]  /*15a0*/  IMAD.IADD R3, R3, 0x1, R5 ;  /* 0x0000000103037824 */ /* 0x000fe200078e0205 */
[CC--:B------:R-:W-:Y:S01]  /*15b0*/  LEA.HI R7, R35.reuse, R33.reuse, RZ, 0x5 ;  /* 0x0000002123077211 */ /* 0x0c0fe200078f28ff */
[----:B------:R-:W-:Y:S01]  /*15c0*/  IMAD.MOV.U32 R238, RZ, RZ, R10 ;  /* 0x000000ffffee7224 */ /* 0x000fe200078e000a */
[----:B------:R-:W-:Y:S01]  /*15d0*/  LEA.HI R28, R35, R33, RZ, 0x3 ;  /* 0x00000021231c7211 */ /* 0x000fe200078f18ff */
[C---:B------:R-:W-:Y:S01]  /*15e0*/  IMAD.WIDE.U32 R2, R242.reuse, c[0x0][0x378], R2 ;  /* 0x0000de00f2027a25 */ /* 0x040fe200078e0002 */
[----:B------:R-:W-:Y:S02]  /*15f0*/  LOP3.LUT R4, R7, 0xffffffe0, RZ, 0xc0, !PT ;  /* 0xffffffe007047812 */ /* 0x000fe400078ec0ff */
[----:B------:R-:W-:Y:S01]  /*1600*/  SHF.R.S32.HI R13, RZ, 0x3, R28 ;  /* 0x00000003ff0d7819 */ /* 0x000fe2000001141c */
[----:B------:R-:W-:Y:S01]  /*1610*/  IMAD R5, R243, c[0x0][0x378], RZ ;  /* 0x0000de00f3057a24 */ /* 0x000fe200078e02ff */
[----:B------:R-:W-:Y:S01]  /*1620*/  SHF.R.S32.HI R7, RZ, 0x5, R7 ;  /* 0x00000005ff077819 */ /* 0x000fe20000011407 */
[----:B------:R-:W-:Y:S01]  /*1630*/  IMAD.IADD R22, R33, 0x1, -R4 ;  /* 0x0000000121167824 */ /* 0x000fe200078e0a04 */
[----:B------:R-:W-:Y:S01]  /*1640*/  IADD3 R4, P4, R13, R9, RZ ;  /* 0x000000090d047210 */ /* 0x000fe20007f9e0ff */
[----:B------:R-:W-:Y:S01]  /*1650*/  IMAD R5, R242, c[0x0][0x37c], R5 ;  /* 0x0000df00f2057a24 */ /* 0x000fe200078e0205 */
[----:B------:R-:W-:Y:S01]  /*1660*/  SHF.R.S32.HI R32, RZ, 0x1f, R13 ;  /* 0x0000001fff207819 */ /* 0x000fe2000001140d */
[----:B------:R-:W-:Y:S01]  /*1670*/  IMAD.WIDE R224, R224, R225, c[0x0][0x200] ;  /* 0x00008000e0e07625 */ /* 0x000fe200078e02e1 */
[----:B------:R-:W-:-:S02]  /*1680*/  LEA.HI R12, R6, R0, RZ, 0x6 ;  /* 0x00000000060c7211 */ /* 0x000fc400078f30ff */
[----:B------:R-:W-:Y:S01]  /*1690*/  IADD3.X R9, R20, R14, R17, P3, P1 ;  /* 0x0000000e14097210 */ /* 0x000fe20001fe2411 */
[----:B------:R-:W-:Y:S02]  /*16a0*/  IMAD.X R8, R32, 0x1, R19, P4 ;  /* 0x0000000120087824 */ /* 0x000fe400020e0613 */
[----:B------:R-:W-:Y:S02]  /*16b0*/  IMAD R0, R7, R36, R22 ;  /* 0x0000002407007224 */ /* 0x000fe400078e0216 */
[----:B------:R-:W-:Y:S02]  /*16c0*/  IMAD R10, R8, c[0x0][0x190], RZ ;  /* 0x00006400080a7a24 */ /* 0x000fe400078e02ff */
[----:B------:R-:W-:Y:S01]  /*16d0*/  IMAD.WIDE.U32 R6, R4, c[0x0][0x190], R226 ;  /* 0x0000640004067a25 */ /* 0x000fe200078e00e2 */
[----:B------:R-:W-:-:S03]  /*16e0*/  IADD3 R8, P1, R0, R11, RZ ;  /* 0x0000000b00087210 */ /* 0x000fc60007f3e0ff */
[----:B------:R-:W-:Y:S01]  /*16f0*/  IMAD R10, R4, c[0x0][0x194], R10 ;  /* 0x00006500040a7a24 */ /* 0x000fe200078e020a */
[----:B------:R-:W-:Y:S01]  /*1700*/  MOV R4, R2 ;  /* 0x0000000200047202 */ /* 0x000fe20000000f00 */
[----:B------:R-:W-:Y:S01]  /*1710*/  IMAD.IADD R5, R3, 0x1, R5 ;  /* 0x0000000103057824 */ /* 0x000fe200078e0205 */
[----:B------:R-:W-:Y:S01]  /*1720*/  SHF.R.S32.HI R2, RZ, 0x6, R12 ;  /* 0x00000006ff027819 */ /* 0x000fe2000001140c */
[----:B------:R-:W-:Y:S01]  /*1730*/  IMAD R3, R243, c[0x0][0x1a8], RZ ;  /* 0x00006a00f3037a24 */ /* 0x000fe200078e02ff */
[----:B------:R-:W-:Y:S01]  /*1740*/  IADD3 R6, P3, R29, R6, RZ ;  /* 0x000000061d067210 */ /* 0x000fe20007f7e0ff */
[C---:B------:R-:W-:Y:S01]  /*1750*/  IMAD.WIDE.U32 R4, R13.reuse, c[0x0][0x370], R4 ;  /* 0x0000dc000d047a25 */ /* 0x040fe200078e0004 */
[----:B------:R-:W-:Y:S02]  /*1760*/  IMNMX R239, RZ, R2, !PT ;  /* 0x00000002ffef7217 */ /* 0x000fe40007800200 */
[----:B------:R-:W-:Y:S01]  /*1770*/  LEA.HI.X.SX32 R9, R0, R9, 0x1, P1 ;  /* 0x0000000900097211 */ /* 0x000fe200008f0eff */
[----:B------:R-:W-:Y:S01]  /*1780*/  IMAD R0, R32, c[0x0][0x370], RZ ;  /* 0x0000dc0020007a24 */ /* 0x000fe200078e02ff */
[----:B------:R-:W-:Y:S01]  /*1790*/  ISETP.GT.AND P4, PT, R214, R239, PT ;  /* 0x000000efd600720c */ /* 0x000fe20003f84270 */
[----:B------:R-:W-:Y:S01]  /*17a0*/  IMAD R3, R242, c[0x0][0x1ac], R3 ;  /* 0x00006b00f2037a24 */ /* 0x000fe200078e0203 */
[----:B------:R-:W-:Y:S01]  /*17b0*/  IADD3.X R7, R24, R7, R10, P3, !PT ;  /* 0x0000000718077210 */ /* 0x000fe20001ffe40a */
[----:B------:R-:W-:Y:S01]  /*17c0*/  IMAD R0, R13, c[0x0][0x374], R0 ;  /* 0x0000dd000d007a24 */ /* 0x000fe200078e0200 */
[----:B------:R-:W-:-:S02]  /*17d0*/  LEA R208, P1, R8, c[0x0][0x350], 0x2 ;  /* 0x0000d40008d07a11 */ /* 0x000fc400078210ff */
[----:B------:R-:W-:Y:S01]  /*17e0*/  IADD3 R214, R214, -0x1, RZ ;  /* 0xffffffffd6d67810 */ /* 0x000fe20007ffe0ff */
[----:B------:R-:W-:Y:S01]  /*17f0*/  IMAD.WIDE.U32 R10, R242, c[0x0][0x1a8], R6 ;  /* 0x00006a00f20a7a25 */ /* 0x000fe200078e0006 */
[----:B------:R-:W-:Y:S02]  /*1800*/  LEA.HI.X R209, R8, c[0x0][0x354], R9, 0x2, P1 ;  /* 0x0000d50008d17a11 */ /* 0x000fe400008f1409 */
[----:B------:R-:W-:Y:S01]  /*1810*/  LEA R222, P1, R4, c[0x0][0x330], 0x1 ;  /* 0x0000cc0004de7a11 */ /* 0x000fe200078208ff */
        /* <DEDUP_REMOVED lines=21> */
.L_x_1112:
        /* <DEDUP_REMOVED lines=15> */
.L_x_1113:
        /* <DEDUP_REMOVED lines=25> */
.L_x_1115:
[----:B------:R-:W-:Y:S05]  /*1bf0*/  BSYNC B0 ;  /* 0x0000000000007941 */ /* 0x000fea0003800000 */
.L_x_1114:
        /* <DEDUP_REMOVED lines=17> */
.L_x_1117:
[----:B------:R-:W-:Y:S05]  /*1d10*/  BSYNC B0 ;  /* 0x0000000000007941 */ /* 0x000fea0003800000 */
.L_x_1116:
        /* <DEDUP_REMOVED lines=23> */
.L_x_1119:
[----:B------:R-:W-:Y:S05]  /*1e90*/  BSYNC B0 ;  /* 0x0000000000007941 */ /* 0x000fea0003800000 */
.L_x_1118:
        /* <DEDUP_REMOVED lines=16> */
.L_x_1111:
[----:B------:R-:W2:Y:S01]  /*1fa0*/  LDL R19, [R1+0x8] ;  /* 0x0000080001137983 */ /* 0x000ea20000100800 */
[----:B------:R-:W-:Y:S01]  /*1fb0*/  IMAD R14, R241, -0x40, R218 ;  /* 0xffffffc0f10e7824 */ /* 0x000fe200078e02da */
[----:B------:R-:W-:Y:S01]  /*1fc0*/  LEA.HI R7, R214, R214, RZ, 0x1 ;  /* 0x000000d6d6077211 */ /* 0x000fe200078f08ff */
[C---:B------:R-:W-:Y:S01]  /*1fd0*/  IMAD.WIDE.U32 R2, R16.reuse, c[0x0][0x1a0], R226 ;  /* 0x0000680010027a25 */ /* 0x040fe200078e00e2 */
[----:B------:R-:W-:Y:S01]  /*1fe0*/  BSSY B0, `(.L_x_1121) ;  /* 0x0000029000007945 */ /* 0x000fe20003800000 */
[----:B------:R-:W-:Y:S01]  /*1ff0*/  @P2 BAR.SYNC.DEFER_BLOCKING 0x0 ;  /* 0x0000000000002b1d */ /* 0x000fe20000010000 */
[----:B------:R-:W-:Y:S01]  /*2000*/  ISETP.GE.AND P6, PT, R13, R14, PT ;  /* 0x0000000e0d00720c */ /* 0x000fe20003fc6270 */
[----:B------:R-:W-:Y:S01]  /*2010*/  IMAD R0, R21, c[0x0][0x1a0], RZ ;  /* 0x0000680015007a24 */ /* 0x000fe200078e02ff */
[----:B------:R-:W-:Y:S02]  /*2020*/  IADD3 R6, P0, R23, R2, RZ ;  /* 0x0000000217067210 */ /* 0x000fe40007f1e0ff */
[----:B------:R-:W-:Y:S01]  /*2030*/  LOP3.LUT R2, R7, 0xfffffffe, RZ, 0xc0, !PT ;  /* 0xfffffffe07027812 */ /* 0x000fe200078ec0ff */
[----:B------:R-:W-:-:S03]  /*2040*/  IMAD R0, R16, c[0x0][0x1a4], R0 ;  /* 0x0000690010007a24 */ /* 0x000fc600078e0200 */
[----:B------:R-:W-:Y:S02]  /*2050*/  IADD3 R2, R214, -R2, RZ ;  /* 0x80000002d6027210 */ /* 0x000fe40007ffe0ff */
[----:B------:R-:W-:Y:S01]  /*2060*/  IADD3.X R7, R25, R3, R0, P0, !PT ;  /* 0x0000000319077210 */ /* 0x000fe200007fe400 */
[----:B------:R-:W-:Y:S01]  /*2070*/  IMAD R0, R26, c[0x0][0x1b8], RZ ;  /* 0x00006e001a007a24 */ /* 0x000fe200078e02ff */
[----:B------:R-:W-:-:S03]  /*2080*/  ISETP.NE.AND P0, PT, R2, 0x1, PT ;  /* 0x000000010200780c */ /* 0x000fc60003f05270 */
[C---:B------:R-:W-:Y:S02]  /*2090*/  IMAD R0, R15.reuse, c[0x0][0x1bc], R0 ;  /* 0x00006f000f007a24 */ /* 0x040fe400078e0200 */
[----:B------:R-:W-:-:S05]  /*20a0*/  IMAD.WIDE.U32 R6, R15, c[0x0][0x1b8], R6 ;  /* 0x00006e000f067a25 */ /* 0x000fca00078e0006 */
[----:B------:R-:W-:Y:S02]  /*20b0*/  IADD3 R12, R7, R0, RZ ;  /* 0x00000000070c7210 */ /* 0x000fe40007ffe0ff */
[----:B--2---:R-:W-:-:S05]  /*20c0*/  SHF.L.U32 R213, R19, 0x1, RZ ;  /* 0x0000000113d57819 */ /* 0x004fca00000006ff */
        /* <DEDUP_REMOVED lines=26> */
.L_x_1122:
[----:B------:R-:W-:Y:S05]  /*2270*/  BSYNC B0 ;  /* 0x0000000000007941 */ /* 0x000fea0003800000 */
.L_x_1121:
        /* <DEDUP_REMOVED lines=30> */
.L_x_1124:
[----:B------:R-:W-:Y:S05]  /*2460*/  BSYNC B0 ;  /* 0x0000000000007941 */ /* 0x000fea0003800000 */
.L_x_1123:
        /* <DEDUP_REMOVED lines=20> */
.L_x_1126:
[----:B------:R-:W-:Y:S05]  /*25b0*/  BSYNC B0 ;  /* 0x0000000000007941 */ /* 0x000fea0003800000 */
.L_x_1125:
        /* <DEDUP_REMOVED lines=28> */
.L_x_1128:
[----:B------:R-:W-:Y:S05]  /*2780*/  BSYNC B0 ;  /* 0x0000000000007941 */ /* 0x000fea0003800000 */
.L_x_1127:
[----:B----4-:R-:W-:Y:S01]  /*2790*/  IADD3 R2, R19, 0x2000, RZ ;  /* 0x0000200013027810 */ /* 0x010fe20007ffe0ff */
        /* <DEDUP_REMOVED lines=13> */
.L_x_1130:
        /* <DEDUP_REMOVED lines=19> */
.L_x_1131:
[----:B------:R-:W-:Y:S05]  /*29a0*/  BSYNC B0 ;  /* 0x0000000000007941 */ /* 0x000fea0003800000 */
.L_x_1129:
        /* <DEDUP_REMOVED lines=14> */
.L_x_1133:
        /* <DEDUP_REMOVED lines=15> */
[----:B------:R1:W-:Y:S04]  /*2b80*/  @P1 STS [R210+0x3000], RZ ;  /* 0x003000ffd2001388 */ /* 0x0003e80000000800 */
[----:B------:R1:W-:Y:S04]  /*2b90*/  @P1 STS [R210+0x3004], RZ ;  /* 0x003004ffd2001388 */ /* 0x0003e80000000800 */
[----:B------:R1:W-:Y:S04]  /*2ba0*/  @P1 STS [R210+0x3008], RZ ;  /* 0x003008ffd2001388 */ /* 0x0003e80000000800 */
[----:B------:R1:W-:Y:S01]  /*2bb0*/  @P1 STS [R210+0x300c], RZ ;  /* 0x00300cffd2001388 */ /* 0x0003e20000000800 */
[----:B-----5:R-:W-:Y:S01]  /*2bc0*/  IADD3.X R3, R18, R7, R5, P2, !PT ;  /* 0x0000000712037210 */ /* 0x020fe200017fe405 */
[----:B------:R-:W-:Y:S05]  /*2bd0*/  @P1 BRA `(.L_x_1134) ;  /* 0x0000006000001947 */ /* 0x000fea0003800000 */
[----:B------:R-:W-:-:S04]  /*2be0*/  LEA R2, P1, R10, c[0x0][0x160], 0x1 ;  /* 0x000058000a027a11 */ /* 0x000fc800078208ff */
[----:B------:R-:W-:-:S05]  /*2bf0*/  LEA.HI.X R3, R10, c[0x0][0x164], R3, 0x1, P1 ;  /* 0x000059000a037a11 */ /* 0x000fca00008f0c03 */
[----:B------:R-:W-:Y:S01]  /*2c00*/  @!PT LDS RZ, [RZ] ;  /* 0x00000000fffff984 */ /* 0x000fe20000000800 */
[----:B------:R-:W-:Y:S01]  /*2c10*/  @!PT LDS RZ, [RZ] ;  /* 0x00000000fffff984 */ /* 0x000fe20000000800 */
[----:B------:R-:W-:Y:S01]  /*2c20*/  @!PT LDS RZ, [RZ] ;  /* 0x00000000fffff984 */ /* 0x000fe20000000800 */
[----:B------:R1:W-:Y:S04]  /*2c30*/  LDGSTS.E.BYPASS.LTC128B.128 [R210+0x3000], [R2.64+0x80] ;  /* 0x0300008002d27fae */ /* 0x0003e8000b901d46 */
.L_x_1134:
[----:B------:R-:W-:Y:S05]  /*2c40*/  BSYNC B0 ;  /* 0x0000000000007941 */ /* 0x000fea0003800000 */
.L_x_1132:
        /* <DEDUP_REMOVED lines=44> */
.L_x_1136:
[----:B-1----:R-:W-:Y:S05]  /*2f10*/  BSYNC B0 ;  /* 0x0000000000007941 */ /* 0x002fea0003800000 */
.L_x_1135:
        /* <DEDUP_REMOVED lines=28> */
.L_x_1138:
[----:B------:R-:W-:Y:S05]  /*30e0*/  BSYNC B0 ;  /* 0x0000000000007941 */ /* 0x000fea0003800000 */
.L_x_1137:
        /* <DEDUP_REMOVED lines=14> */
[----:B----4-:R1:W4:Y:S01]  /*31d0*/  @P6 LDG.E R7, [R4.64] ;  /* 0x0000000604076981 */ /* 0x010322000c1e1900 */
[----:B------:R-:W-:-:S03]  /*31e0*/  IMAD.MOV.U32 R172, RZ, RZ, 0x20 ;  /* 0x00000020ffac7424 */ /* 0x000fc600078e00ff */
[----:B------:R-:W1:Y:S04]  /*31f0*/  S2R R10, SR_TID.X ;  /* 0x00000000000a7919 */ /* 0x000e680000002100 */
[----:B------:R3:W3:Y:S04]  /*3200*/  LDSM.16.M88.4 R112, [R199+0x10000] ;  /* 0x01000000c770783b */ /* 0x0006e80000000200 */
[----:B------:R3:W3:Y:S04]  /*3210*/  LDSM.16.M88.4 R116, [R199+0x10800] ;  /* 0x01080000c774783b */ /* 0x0006e80000000200 */
[----:B------:R3:W3:Y:S04]  /*3220*/  LDSM.16.M88.4 R120, [R198+0x10000] ;  /* 0x01000000c678783b */ /* 0x0006e80000000200 */
[----:B------:R3:W3:Y:S04]  /*3230*/  LDSM.16.M88.4 R124, [R198+0x10800] ;  /* 0x01080000c67c783b */ /* 0x0006e80000000200 */
[----:B--2---:R-:W2:Y:S01]  /*3240*/  LDG.E.64 R216, [R216.64] ;  /* 0x00000006d8d87981 */ /* 0x004ea2000c1e1b00 */
[----:B-1----:R-:W-:Y:S01]  /*3250*/  LOP3.LUT R5, R28, 0xfffffff8, RZ, 0xc0, !PT ;  /* 0xfffffff81c057812 */ /* 0x002fe200078ec0ff */
[----:B------:R-:W-:Y:S01]  /*3260*/  IMAD R6, R37, c[0x0][0x1c0], R242 ;  /* 0x0000700025067a24 */ /* 0x000fe200078e02f2 */
[CC--:B------:R-:W-:Y:S01]  /*3270*/  LEA.HI R0, R35.reuse, R33.reuse, RZ, 0x4 ;  /* 0x0000002123007211 */ /* 0x0c0fe200078f20ff */
[----:B------:R1:W1:Y:S01]  /*3280*/  LDSM.16.M88.4 R128, [R196+0x10000] ;  /* 0x01000000c480783b */ /* 0x0002620000000200 */
[----:B------:R-:W-:Y:S01]  /*3290*/  LEA.HI R8, R35, R33, RZ, 0x7 ;  /* 0x0000002123087211 */ /* 0x000fe200078f38ff */
[----:B------:R-:W-:Y:S01]  /*32a0*/  IMAD.IADD R5, R33, 0x1, -R5 ;  /* 0x0000000121057824 */ /* 0x000fe200078e0a05 */
[----:B------:R-:W-:Y:S01]  /*32b0*/  LOP3.LUT R0, R0, 0xfffffff0, RZ, 0xc0, !PT ;  /* 0xfffffff000007812 */ /* 0x000fe200078ec0ff */
[----:B------:R1:W1:Y:S01]  /*32c0*/  LDSM.16.M88.4 R132, [R196+0x10800] ;  /* 0x01080000c484783b */ /* 0x0002620000000200 */
[----:B------:R-:W-:Y:S01]  /*32d0*/  SHF.R.S32.HI R8, RZ, 0x7, R8 ;  /* 0x00000007ff087819 */ /* 0x000fe20000011408 */
[----:B------:R-:W-:Y:S01]  /*32e0*/  IMAD.SHL.U32 R10, R10, 0x2, RZ ;  /* 0x000000020a0a7824 */ /* 0x000fe200078e00ff */
[----:B------:R-:W-:Y:S01]  /*32f0*/  LOP3.LUT P3, RZ, R5, 0x2, RZ, 0xc0, !PT ;  /* 0x0000000205ff7812 */ /* 0x000fe2000786c0ff */
[----:B------:R-:W-:Y:S01]  /*3300*/  IMAD.IADD R0, R33, 0x1, -R0 ;  /* 0x0000000121007824 */ /* 0x000fe200078e0a00 */
[----:B------:R1:W1:Y:S01]  /*3310*/  LDSM.16.M88.4 R144, [R199+0x12000] ;  /* 0x01200000c790783b */ /* 0x0002620000000200 */
[----:B------:R-:W-:Y:S01]  /*3320*/  IMAD.SHL.U32 R5, R8, 0x20, RZ ;  /* 0x0000002008057824 */ /* 0x000fe200078e00ff */
[----:B------:R-:W-:Y:S01]  /*3330*/  SEL R172, R172, 0xffffffe0, !P3 ;  /* 0xffffffe0acac7807 */ /* 0x000fe20005800000 */
[----:B------:R-:W4:Y:S01]  /*3340*/  @P6 MUFU.RCP R9, c[0x0][0x238] ;  /* 0x00008e0000096b08 */ /* 0x000f220000001000 */
[----:B------:R-:W-:Y:S01]  /*3350*/  SHF.R.S32.HI R4, RZ, 0x1f, R0 ;  /* 0x0000001fff047819 */ /* 0x000fe20000011400 */
[----:B------:R1:W1:Y:S01]  /*3360*/  LDSM.16.M88.4 R148, [R199+0x12800] ;  /* 0x01280000c794783b */ /* 0x0002620000000200 */
[----:B------:R-:W-:Y:S01]  /*3370*/  LOP3.LUT R5, R5, 0x6, R10, 0xf8, !PT ;  /* 0x0000000605057812 */ /* 0x000fe200078ef80a */
[----:B------:R-:W-:Y:S01]  /*3380*/  IMAD.IADD R172, R172, 0x1, R196 ;  /* 0x00000001acac7824 */ /* 0x000fe200078e02c4 */
[----:B------:R-:W-:Y:S01]  /*3390*/  LEA.HI R4, R4, R0, RZ, 0x3 ;  /* 0x0000000004047211 */ /* 0x000fe200078f18ff */
[----:B------:R1:W1:Y:S01]  /*33a0*/  LDSM.16.M88.4 R152, [R198+0x12000] ;  /* 0x01200000c698783b */ /* 0x0002620000000200 */
[----:B------:R-:W-:Y:S01]  /*33b0*/  IMAD.MOV.U32 R197, RZ, RZ, 0x40 ;  /* 0x00000040ffc57424 */ /* 0x000fe200078e00ff */
[----:B------:R-:W-:Y:S01]  /*33c0*/  IADD3 R192, R207, 0x2000, RZ ;  /* 0x00002000cfc07810 */ /* 0x000fe20007ffe0ff */
[C---:B------:R-:W-:Y:S01]  /*33d0*/  IMAD R212, R241.reuse, 0x40, R5 ;  /* 0x00000040f1d47824 */ /* 0x040fe200078e0205 */
[----:B------:R1:W1:Y:S01]  /*33e0*/  LDSM.16.M88.4 R136, [R172+0x10000] ;  /* 0x01000000ac88783b */ /* 0x0002620000000200 */
[----:B------:R-:W-:Y:S01]  /*33f0*/  LOP3.LUT R4, R4, 0xfffffff8, RZ, 0xc0, !PT ;  /* 0xfffffff804047812 */ /* 0x000fe200078ec0ff */
[----:B------:R-:W-:Y:S01]  /*3400*/  IMAD R8, R241, 0x2, R8 ;  /* 0x00000002f1087824 */ /* 0x000fe200078e0208 */
[----:B------:R-:W-:Y:S01]  /*3410*/  IADD3 R195, R206, 0x2000, RZ ;  /* 0x00002000cec37810 */ /* 0x000fe20007ffe0ff */
[----:B------:R1:W1:Y:S01]  /*3420*/  LDSM.16.M88.4 R140, [R172+0x10800] ;  /* 0x01080000ac8c783b */ /* 0x0002620000000200 */
[----:B------:R-:W-:Y:S01]  /*3430*/  SEL R192, R192, R207, !P0 ;  /* 0x000000cfc0c07207 */ /* 0x000fe20004000000 */
[----:B------:R-:W-:Y:S01]  /*3440*/  IMAD.IADD R4, R0, 0x1, -R4 ;  /* 0x0000000100047824 */ /* 0x000fe200078e0a04 */
[----:B------:R-:W-:Y:S01]  /*3450*/  SEL R195, R195, R206, !P0 ;  /* 0x000000cec3c37207 */ /* 0x000fe20004000000 */
[----:B------:R1:W1:Y:S01]  /*3460*/  LDSM.16.M88.4 R168, [R172+0x12000] ;  /* 0x01200000aca8783b */ /* 0x0002620000000200 */
[----:B------:R-:W-:Y:S01]  /*3470*/  IMAD.SHL.U32 R0, R6, 0x20, RZ ;  /* 0x0000002006007824 */ /* 0x000fe200078e00ff */
[----:B------:R-:W-:Y:S01]  /*3480*/  IADD3 R248, -R232, R231, -R212 ;  /* 0x000000e7e8f87210 */ /* 0x000fe20007ffe9d4 */
[----:B------:R-:W-:Y:S01]  /*3490*/  IMAD.MOV.U32 R211, RZ, RZ, RZ ;  /* 0x000000ffffd37224 */ /* 0x000fe200078e00ff */
[----:B------:R1:W1:Y:S01]  /*34a0*/  LDSM.16.M88.4 R156, [R198+0x12800] ;  /* 0x01280000c69c783b */ /* 0x0002620000000200 */
[----:B------:R-:W-:Y:S01]  /*34b0*/  SHF.R.S32.HI R6, RZ, 0x1f, R22 ;  /* 0x0000001fff067819 */ /* 0x000fe20000011416 */
[----:B------:R-:W-:Y:S01]  /*34c0*/  IMAD.MOV.U32 R230, RZ, RZ, c[0x0][0x2e4] ;  /* 0x0000b900ffe67624 */ /* 0x000fe200078e00ff */
[----:B------:R-:W-:Y:S01]  /*34d0*/  IADD3 R249, -R218, 0x40, R27 ;  /* 0x00000040daf97810 */ /* 0x000fe20007ffe11b */
[----:B------:R1:W1:Y:S01]  /*34e0*/  LDSM.16.M88.4 R160, [R196+0x12000] ;  /* 0x01200000c4a0783b */ /* 0x0002620000000200 */
[----:B------:R-:W-:Y:S01]  /*34f0*/  IMAD.MOV.U32 R215, RZ, RZ, R210 ;  /* 0x000000ffffd77224 */ /* 0x000fe200078e00d2 */
        /* <DEDUP_REMOVED lines=36> */
[----:B------:R-:W-:Y:S01]  /*3740*/  IMAD.IADD R248, R248, 0x1, R218 ;  /* 0x00000001f8f87824 */ /* 0x000fe200078e02da */
[----:B---3--:R-:W-:Y:S02]  /*3750*/  IADD3 R244, P5, P4, R0, R2, R22 ;  /* 0x0000000200f47210 */ /* 0x008fe40007cbe016 */
[----:B------:R-:W-:Y:S01]  /*3760*/  SHF.R.S32.HI R0, RZ, 0x1f, R0 ;  /* 0x0000001fff007819 */ /* 0x000fe20000011400 */
[----:B------:R-:W-:Y:S01]  /*3770*/  CS2R R22, SRZ ;  /* 0x0000000000167805 */ /* 0x000fe2000001ff00 */
[----:B------:R-:W-:Y:S01]  /*3780*/  R2P PR, R4, 0x6 ;  /* 0x0000000604007804 */ /* 0x000fe20000000000 */
[----:B------:R-:W-:Y:S01]  /*3790*/  IMAD.WIDE.U32 R244, R244, -0x2daee0ad, RZ ;  /* 0xd2511f53f4f47825 */ /* 0x000fe200078e00ff */
[----:B------:R-:W-:-:S03]  /*37a0*/  IADD3.X R250, R0, R3, R6, P5, P4 ;  /* 0x0000000300fa7210 */ /* 0x000fc60002fe8406 */
[----:B------:R-:W-:Y:S01]  /*37b0*/  SEL R201, R201, 0xffffffe0, !P1 ;  /* 0xffffffe0c9c97807 */ /* 0x000fe20004800000 */
[----:B----4-:R-:W-:Y:S01]  /*37c0*/  @P6 FMUL.FTZ R211, R7, R9 ;  /* 0x0000000907d36220 */ /* 0x010fe20000410000 */
[----:B------:R-:W-:-:S03]  /*37d0*/  SEL R197, R197, 0xffffffc0, !P2 ;  /* 0xffffffc0c5c57807 */ /* 0x000fc60005000000 */
[C---:B------:R-:W-:Y:S02]  /*37e0*/  IMAD.IADD R203, R202.reuse, 0x1, R201 ;  /* 0x00000001cacb7824 */ /* 0x040fe400078e02c9 */
[----:B------:R-:W-:Y:S02]  /*37f0*/  IMAD.IADD R204, R202, 0x1, R197 ;  /* 0x00000001cacc7824 */ /* 0x000fe400078e02c5 */
[----:B------:R-:W-:Y:S01]  /*3800*/  IMAD.IADD R205, R197, 0x1, R203 ;  /* 0x00000001c5cd7824 */ /* 0x000fe200078e02cb */
[----:B--2---:R-:W-:-:S04]  /*3810*/  LOP3.LUT R8, R217, R8, RZ, 0x3c, !PT ;  /* 0x00000008d9087212 */ /* 0x004fc800078e3cff */
[----:B-1----:R-:W-:Y:S02]  /*3820*/  LOP3.LUT R247, R8, R245, RZ, 0x3c, !PT ;  /* 0x000000f508f77212 */ /* 0x002fe400078e3cff */
.L_x_1143:
[----:B------:R-:W0:Y:S01]  /*3830*/  LDGDEPBAR ;  /* 0x00000000000079af */ /* 0x000e220000000000 */
[----:B------:R-:W-:Y:S02]  /*3840*/  IMAD.MOV.U32 R2, RZ, RZ, R238 ;  /* 0x000000ffff027224 */ /* 0x000fe400078e00ee */
[----:B------:R-:W-:Y:S02]  /*3850*/  IMAD.MOV.U32 R3, RZ, RZ, R237 ;  /* 0x000000ffff037224 */ /* 0x000fe400078e00ed */
[----:B------:R-:W-:Y:S01]  /*3860*/  IMAD.IADD R0, R195, 0x1, R201 ;  /* 0x00000001c3007824 */ /* 0x000fe200078e02c9 */
[C---:B------:R-:W-:Y:S04]  /*3870*/  LEA R2, P0, R231.reuse, R2, 0x2 ;  /* 0x00000002e7027211 */ /* 0x040fe800078010ff */
[----:B------:R-:W-:Y:S01]  /*3880*/  LEA.HI.X.SX32 R3, R231, R3, 0x2, P0 ;  /* 0x00000003e7037211 */ /* 0x000fe200000f16ff */
        /* <DEDUP_REMOVED lines=90> */
[----:B------:R-:W-:Y:S02]  /*3e30*/  ISETP.GE.AND P0, PT, R52, RZ, PT ;  /* 0x000000ff3400720c */ /* 0x000fe40003f06270 */
[-C--:B------:R-:W-:Y:S01]  /*3e40*/  FFMA.FTZ R6, R107, -R211.reuse, R6 ;  /* 0x800000d36b067223 */ /* 0x080fe20000010006 */
[----:B-1----:R-:W-:Y:S01]  /*3e50*/  IADD3 R2, R0, -0x18, RZ ;  /* 0xffffffe800027810 */ /* 0x002fe20007ffe0ff */
[----:B------:R-:W1:Y:S01]  /*3e60*/  I2F R64, R64 ;  /* 0x0000004000407306 */ /* 0x000e620000201400 */
[----:B------:R-:W-:Y:S03]  /*3e70*/  HMMA.16816.F32.BF16 R16, R56, R62, R16 ;  /* 0x0000003e3810723c */ /* 0x000fe60000041810 */
[-C--:B----4-:R-:W-:Y:S01]  /*3e80*/  FFMA.FTZ R7, R105, -R211.reuse, R7 ;  /* 0x800000d369077223 */ /* 0x090fe20000010007 */
[----:B------:R-:W-:Y:S01]  /*3e90*/  ISETP.GE.AND P1, PT, R2, RZ, PT ;  /* 0x000000ff0200720c */ /* 0x000fe20003f26270 */
[-C--:B------:R-:W-:Y:S02]  /*3ea0*/  FFMA.FTZ R5, R104, -R211.reuse, R5 ;  /* 0x800000d368057223 */ /* 0x080fe40000010005 */
[-C--:B------:R-:W-:Y:S01]  /*3eb0*/  FFMA.FTZ R4, R108, -R211.reuse, R4 ;  /* 0x800000d36c047223 */ /* 0x080fe20000010004 */
[----:B--2---:R-:W-:Y:S01]  /*3ec0*/  IADD3 R3, R0, -0x11, RZ ;  /* 0xffffffef00037810 */ /* 0x004fe20007ffe0ff */
[-C--:B------:R-:W-:Y:S03]  /*3ed0*/  FFMA.FTZ R11, R104, -R211.reuse, R11 ;  /* 0x800000d3680b7223 */ /* 0x080fe6000001000b */
[----:B------:R-:W-:Y:S01]  /*3ee0*/  ISETP.GE.AND P2, PT, R3, RZ, PT ;  /* 0x000000ff0300720c */ /* 0x000fe20003f46270 */
[-C--:B------:R-:W-:Y:S01]  /*3ef0*/  FFMA.FTZ R10, R108, -R211.reuse, R10 ;  /* 0x800000d36c0a7223 */ /* 0x080fe2000001000a */
[----:B------:R-:W-:Y:S01]  /*3f00*/  @!P0 IADD3 R52, -R0, 0x19, RZ ;  /* 0x0000001900348810 */ /* 0x000fe20007ffe1ff */
[----:B---3--:R-:W-:Y:S01]  /*3f10*/  FFMA.FTZ R8, R65, -R211, R8 ;  /* 0x800000d341087223 */ /* 0x008fe20000010008 */
[----:B------:R-:W-:Y:S01]  /*3f20*/  ISETP.GE.AND P0, PT, R106, R249, PT ;  /* 0x000000f96a00720c */ /* 0x000fe20003f06270 */
[-C--:B------:R-:W-:Y:S01]  /*3f30*/  FFMA.FTZ R9, R53, -R211.reuse, R9 ;  /* 0x800000d335097223 */ /* 0x080fe20000010009 */
[----:B------:R-:W-:Y:S01]  /*3f40*/  @!P1 IADD3 R2, -R0, 0x18, RZ ;  /* 0x0000001800029810 */ /* 0x000fe20007ffe1ff */
[-C--:B------:R-:W-:Y:S01]  /*3f50*/  FFMA.FTZ R14, R65, -R211.reuse, R14 ;  /* 0x800000d3410e7223 */ /* 0x080fe2000001000e */
[----:B------:R-:W2:Y:S01]  /*3f60*/  I2F R52, R52 ;  /* 0x0000003400347306 */ /* 0x000ea20000201400 */
[-C--:B------:R-:W-:Y:S02]  /*3f70*/  FFMA.FTZ R15, R53, -R211.reuse, R15 ;  /* 0x800000d3350f7223 */ /* 0x080fe4000001000f */
[-C--:B-1----:R-:W-:Y:S02]  /*3f80*/  FFMA.FTZ R12, R64, -R211.reuse, R12 ;  /* 0x800000d3400c7223 */ /* 0x082fe4000001000c */
[----:B------:R-:W-:Y:S01]  /*3f90*/  @!P2 IADD3 R3, -R0, 0x11, RZ ;  /* 0x000000110003a810 */ /* 0x000fe20007ffe1ff */
[-C--:B------:R-:W-:Y:S04]  /*3fa0*/  FFMA.FTZ R18, R64, -R211.reuse, R18 ;  /* 0x800000d340127223 */ /* 0x080fe80000010012 */
[----:B------:R-:W1:Y:S10]  /*3fb0*/  I2F R2, R2 ;  /* 0x0000000200027306 */ /* 0x000e740000201400 */
[----:B------:R-:W3:Y:S01]  /*3fc0*/  I2F R3, R3 ;  /* 0x0000000300037306 */ /* 0x000ee20000201400 */
[-C--:B--2---:R-:W-:Y:S02]  /*3fd0*/  FFMA.FTZ R17, R52, -R211.reuse, R17 ;  /* 0x800000d334117223 */ /* 0x084fe40000010011 */
[----:B------:R-:W-:Y:S02]  /*3fe0*/  IMAD.MOV.U32 R52, RZ, RZ, c[0x0][0x2e4] ;  /* 0x0000b900ff347624 */ /* 0x000fe400078e00ff */
[-C--:B-1----:R-:W-:Y:S02]  /*3ff0*/  FFMA.FTZ R16, R2, -R211.reuse, R16 ;  /* 0x800000d302107223 */ /* 0x082fe40000010010 */
[CC--:B---3--:R-:W-:Y:S02]  /*4000*/  FFMA.FTZ R13, R3.reuse, -R211.reuse, R13 ;  /* 0x800000d3030d7223 */ /* 0x0c8fe4000001000d */
[----:B------:R-:W-:Y:S01]  /*4010*/  FFMA.FTZ R19, R3, -R211, R19 ;  /* 0x800000d303137223 */ /* 0x000fe20000010013 */
[----:B------:R-:W-:-:S05]  /*4020*/  @!P0 BRA `(.L_x_1139) ;  /* 0x000000a000008947 */ /* 0x000fca0003800000 */
[----:B------:R-:W-:Y:S01]  /*4030*/  IADD3 R52, R106, 0x40, RZ ;  /* 0x000000406a347810 */ /* 0x000fe20007ffe0ff */
[----:B------:R-:W-:Y:S04]  /*4040*/  IMAD.SHL.U32 R0, R241, 0x40, RZ ;  /* 0x00000040f1007824 */ /* 0x000fe800078e00ff */
[C---:B------:R-:W-:Y:S01]  /*4050*/  IMAD.IADD R2, R0.reuse, 0x1, R232 ;  /* 0x0000000100027824 */ /* 0x040fe200078e02e8 */
[----:B------:R-:W-:Y:S04]  /*4060*/  IADD3 R3, R0, 0x40, RZ ;  /* 0x0000004000037810 */ /* 0x000fe80007ffe0ff */
[----:B------:R-:W-:Y:S02]  /*4070*/  IADD3 R0, R230, R2, -R218 ;  /* 0x00000002e6007210 */ /* 0x000fe40007ffe8da */
[----:B------:R-:W-:Y:S02]  /*4080*/  ISETP.LT.AND P0, PT, R3, R218, PT ;  /* 0x000000da0300720c */ /* 0x000fe40003f01270 */
[----:B------:R-:W-:Y:S01]  /*4090*/  ISETP.GE.AND P1, PT, R52, R0, PT ;  /* 0x000000003400720c */ /* 0x000fe20003f26270 */
[----:B------:R-:W-:Y:S11]  /*40a0*/  IMAD.MOV.U32 R52, RZ, RZ, R230 ;  /* 0x000000ffff347224 */ /* 0x000ff600078e00e6 */
[----:B------:R-:W-:Y:S01]  /*40b0*/  @!UPT UIADD3 URZ, URZ, URZ, URZ ;  /* 0x0000003f3f3ff290 */ /* 0x000fe2000fffe03f */
[----:B------:R-:W-:-:S05]  /*40c0*/  @!P1 BRA P0, `(.L_x_1140) ;  /* 0x0000045000009947 */ /* 0x000fca0000000000 */
.L_x_1139:
[----:B------:R-:W-:Y:S01]  /*40d0*/  IADD3 R3, R218, 0x1, -R232 ;  /* 0x00000001da037810 */ /* 0x000fe20007ffe8e8 */
[----:B------:R-:W-:Y:S01]  /*40e0*/  IMAD.IADD R0, R231, 0x1, R106 ;  /* 0x00000001e7007824 */ /* 0x000fe200078e026a */
[----:B------:R-:W-:Y:S01]  /*40f0*/  IADD3 R53, -R52, R218, -R232 ;  /* 0x000000da34357210 */ /* 0x000fe20007ffe9e8 */
[----:B------:R-:W-:Y:S01]  /*4100*/  IMAD.MOV.U32 R230, RZ, RZ, R52 ;  /* 0x000000ffffe67224 */ /* 0x000fe200078e0034 */
[----:B------:R-:W-:Y:S02]  /*4110*/  IADD3 R3, R3, c[0x0][0x2e8], RZ ;  /* 0x0000ba0003037a10 */ /* 0x000fe40007ffe0ff */
        /* <DEDUP_REMOVED lines=9> */
[CC--:B------:R-:W-:Y:S02]  /*41b0*/  ISETP.GE.AND P0, PT, R212.reuse, R0.reuse, PT ;  /* 0x00000000d400720c */ /* 0x0c0fe40003f06270 */
[CC--:B------:R-:W-:Y:S02]  /*41c0*/  ISETP.GE.AND P6, PT, R59.reuse, R0.reuse, PT ;  /* 0x000000003b00720c */ /* 0x0c0fe40003fc6270 */
[C---:B------:R-:W-:Y:S02]  /*41d0*/  IADD3 R57, R212.reuse, 0x9, RZ ;  /* 0x00000009d4397810 */ /* 0x040fe40007ffe0ff */
[C---:B------:R-:W-:Y:S02]  /*41e0*/  IADD3 R56, R212.reuse, 0x10, RZ ;  /* 0x00000010d4387810 */ /* 0x040fe40007ffe0ff */
[C---:B------:R-:W-:Y:S02]  /*41f0*/  IADD3 R55, R212.reuse, 0x11, RZ ;  /* 0x00000011d4377810 */ /* 0x040fe40007ffe0ff */
[C---:B------:R-:W-:Y:S02]  /*4200*/  IADD3 R54, R212.reuse, 0x18, RZ ;  /* 0x00000018d4367810 */ /* 0x040fe40007ffe0ff */
[C---:B------:R-:W-:Y:S02]  /*4210*/  IADD3 R53, R212.reuse, 0x19, RZ ;  /* 0x00000019d4357810 */ /* 0x040fe40007ffe0ff */
[----:B------:R-:W-:Y:S02]  /*4220*/  IMNMX R2, RZ, R61, !PT ;  /* 0x0000003dff027217 */ /* 0x000fe40007800200 */
[-C--:B------:R-:W-:Y:S02]  /*4230*/  ISETP.GE.OR P0, PT, R212, R3.reuse, !P0 ;  /* 0x00000003d400720c */ /* 0x080fe40004706670 */
[-C--:B------:R-:W-:Y:S02]  /*4240*/  ISETP.GE.OR P6, PT, R59, R3.reuse, !P6 ;  /* 0x000000033b00720c */ /* 0x080fe400077c6670 */
        /* <DEDUP_REMOVED lines=45> */
.L_x_1140:
[----:B------:R-:W2:Y:S01]  /*4520*/  LDL R3, [R1] ;  /* 0x0000000001037983 */ /* 0x000ea20000100800 */
[C---:B------:R-:W-:Y:S01]  /*4530*/  FMUL.FTZ R2, R228.reuse, 1.4426950216293334961 ;  /* 0x3fb8aa3be4027820 */ /* 0x040fe20000410000 */
[----:B------:R-:W-:Y:S01]  /*4540*/  FSETP.NEU.FTZ.AND P0, PT, R228, -INF , PT ;  /* 0xff800000e400780b */ /* 0x000fe20003f1d000 */
[----:B------:R-:W-:Y:S01]  /*4550*/  FMUL.FTZ R0, R229, 1.4426950216293334961 ;  /* 0x3fb8aa3be5007820 */ /* 0x000fe20000410000 */
[----:B------:R-:W-:Y:S01]  /*4560*/  IADD3 R56, R216, -0x61c88647, RZ ;  /* 0x9e3779b9d8387810 */ /* 0x000fe20007ffe0ff */
[----:B------:R-:W-:Y:S01]  /*4570*/  IMAD.WIDE.U32 R58, R247, -0x326172a9, RZ ;  /* 0xcd9e8d57f73a7825 */ /* 0x000fe200078e00ff */
[----:B------:R-:W-:Y:S01]  /*4580*/  FSEL R2, R2, RZ, P0 ;  /* 0x000000ff02027208 */ /* 0x000fe20000000000 */
[----:B------:R-:W-:Y:S01]  /*4590*/  ULDC.U8 UR4, c[0x0][0x2d8] ;  /* 0x0000b60000047ab9 */ /* 0x000fe20000000000 */
[----:B------:R-:W-:Y:S01]  /*45a0*/  FSETP.NEU.FTZ.AND P0, PT, R229, -INF , PT ;  /* 0xff800000e500780b */ /* 0x000fe20003f1d000 */
[----:B------:R-:W-:Y:S01]  /*45b0*/  IMAD.MOV.U32 R246, RZ, RZ, c[0x0][0x22c] ;  /* 0x00008b00fff67624 */ /* 0x000fe200078e00ff */
[----:B------:R-:W-:Y:S01]  /*45c0*/  IADD3 R54, R217, 0x76cf5d0a, RZ ;  /* 0x76cf5d0ad9367810 */ /* 0x000fe20007ffe0ff */
[--C-:B------:R-:W-:Y:S01]  /*45d0*/  FFMA.FTZ R4, R4, c[0x0][0x23c], -R2.reuse ;  /* 0x00008f0004047a23 */ /* 0x100fe20000010802 */
[----:B------:R-:W-:Y:S01]  /*45e0*/  FSEL R0, R0, RZ, P0 ;  /* 0x000000ff00007208 */ /* 0x000fe20000000000 */
[--C-:B------:R-:W-:Y:S02]  /*45f0*/  FFMA.FTZ R5, R5, c[0x0][0x23c], -R2.reuse ;  /* 0x00008f0005057a23 */ /* 0x100fe40000010802 */
[----:B------:R1:W-:Y:S01]  /*4600*/  MUFU.EX2 R108, R4 ;  /* 0x00000004006c7308 */ /* 0x0003e20000000800 */
[----:B------:R-:W-:Y:S02]  /*4610*/  FFMA.FTZ R8, R8, c[0x0][0x23c], -R2 ;  /* 0x00008f0008087a23 */ /* 0x000fe40000010802 */
[--C-:B------:R-:W-:Y:S02]  /*4620*/  FFMA.FTZ R7, R7, c[0x0][0x23c], -R0.reuse ;  /* 0x00008f0007077a23 */ /* 0x100fe40000010800 */
[----:B------:R-:W-:Y:S02]  /*4630*/  FFMA.FTZ R6, R6, c[0x0][0x23c], -R0 ;  /* 0x00008f0006067a23 */ /* 0x000fe40000010800 */
[--C-:B------:R-:W-:Y:S02]  /*4640*/  FFMA.FTZ R9, R9, c[0x0][0x23c], -R2.reuse ;  /* 0x00008f0009097a23 */ /* 0x100fe40000010802 */
[----:B------:R-:W-:Y:S01]  /*4650*/  FFMA.FTZ R12, R12, c[0x0][0x23c], -R2 ;  /* 0x00008f000c0c7a23 */ /* 0x000fe20000010802 */
[----:B------:R-:W-:Y:S01]  /*4660*/  MUFU.EX2 R109, R7 ;  /* 0x00000007006d7308 */ /* 0x000fe20000000800 */
[--C-:B------:R-:W-:Y:S02]  /*4670*/  FFMA.FTZ R11, R11, c[0x0][0x23c], -R0.reuse ;  /* 0x00008f000b0b7a23 */ /* 0x100fe40000010800 */
[----:B------:R-:W-:Y:S02]  /*4680*/  FFMA.FTZ R10, R10, c[0x0][0x23c], -R0 ;  /* 0x00008f000a0a7a23 */ /* 0x000fe40000010800 */
[--C-:B------:R-:W-:Y:S02]  /*4690*/  FFMA.FTZ R16, R16, c[0x0][0x23c], -R2.reuse ;  /* 0x00008f0010107a23 */ /* 0x100fe40000010802 */
[--C-:B------:R-:W-:Y:S02]  /*46a0*/  FFMA.FTZ R100, R13, c[0x0][0x23c], -R2.reuse ;  /* 0x00008f000d647a23 */ /* 0x100fe40000010802 */
[----:B------:R-:W-:Y:S01]  /*46b0*/  FFMA.FTZ R2, R17, c[0x0][0x23c], -R2 ;  /* 0x00008f0011027a23 */ /* 0x000fe20000010802 */
[----:B------:R-:W-:Y:S01]  /*46c0*/  MUFU.EX2 R107, R6 ;  /* 0x00000006006b7308 */ /* 0x000fe20000000800 */
[--C-:B------:R-:W-:Y:S02]  /*46d0*/  FFMA.FTZ R19, R19, c[0x0][0x23c], -R0.reuse ;  /* 0x00008f0013137a23 */ /* 0x100fe40000010800 */
[--C-:B------:R-:W-:Y:S01]  /*46e0*/  FFMA.FTZ R15, R15, c[0x0][0x23c], -R0.reuse ;  /* 0x00008f000f0f7a23 */ /* 0x100fe20000010800 */
[----:B-1----:R-:W-:Y:S01]  /*46f0*/  IADD3 R4, R216, 0x3c6ef372, RZ ;  /* 0x3c6ef372d8047810 */ /* 0x002fe20007ffe0ff */
[--C-:B------:R-:W-:Y:S02]  /*4700*/  FFMA.FTZ R14, R14, c[0x0][0x23c], -R0.reuse ;  /* 0x00008f000e0e7a23 */ /* 0x100fe40000010800 */
[----:B------:R-:W-:Y:S02]  /*4710*/  FFMA.FTZ R0, R18, c[0x0][0x23c], -R0 ;  /* 0x00008f0012007a23 */ /* 0x000fe40000010800 */
[----:B------:R-:W-:Y:S01]  /*4720*/  IMAD R246, R246, c[0x0][0x1c0], RZ ;  /* 0x00007000f6f67a24 */ /* 0x000fe200078e02ff */
[----:B------:R-:W-:Y:S10]  /*4730*/  MUFU.EX2 R105, R5 ;  /* 0x0000000500697308 */ /* 0x000ff40000000800 */
[----:B------:R1:W-:Y:S10]  /*4740*/  MUFU.EX2 R111, R8 ;  /* 0x00000008006f7308 */ /* 0x0003f40000000800 */
[----:B------:R3:W-:Y:S10]  /*4750*/  MUFU.EX2 R106, R9 ;  /* 0x00000009006a7308 */ /* 0x0007f40000000800 */
[----:B------:R4:W-:Y:S01]  /*4760*/  MUFU.EX2 R102, R12 ;  /* 0x0000000c00667308 */ /* 0x0009e20000000800 */
[C---:B-1----:R-:W-:Y:S09]  /*4770*/  IADD3 R8, R217.reuse, -0x126145ec, RZ ;  /* 0xed9eba14d9087810 */ /* 0x042ff20007ffe0ff */
[----:B------:R-:W-:Y:S10]  /*4780*/  MUFU.EX2 R110, R11 ;  /* 0x0000000b006e7308 */ /* 0x000ff40000000800 */
[----:B------:R-:W-:Y:S10]  /*4790*/  MUFU.EX2 R104, R10 ;  /* 0x0000000a00687308 */ /* 0x000ff40000000800 */
[----:B------:R-:W1:Y:S10]  /*47a0*/  MUFU.EX2 R178, R16 ;  /* 0x0000001000b27308 */ /* 0x000e740000000800 */
[----:B------:R-:W-:Y:S10]  /*47b0*/  MUFU.EX2 R66, R2 ;  /* 0x0000000200427308 */ /* 0x000ff40000000800 */
[----:B------:R-:W-:Y:S10]  /*47c0*/  MUFU.EX2 R65, R0 ;  /* 0x0000000000417308 */ /* 0x000ff40000000800 */
[----:B------:R-:W-:Y:S10]  /*47d0*/  MUFU.EX2 R101, R15 ;  /* 0x0000000f00657308 */ /* 0x000ff40000000800 */
[----:B------:R-:W-:Y:S10]  /*47e0*/  MUFU.EX2 R100, R100 ;  /* 0x0000006400647308 */ /* 0x000ff40000000800 */
[----:B------:R-:W-:Y:S10]  /*47f0*/  MUFU.EX2 R67, R14 ;  /* 0x0000000e00437308 */ /* 0x000ff40000000800 */
[----:B------:R-:W1:Y:S01]  /*4800*/  MUFU.EX2 R103, R19 ;  /* 0x0000001300677308 */ /* 0x000e620000000800 */
[----:B--2---:R-:W-:Y:S01]  /*4810*/  IMAD R52, R214, 0x4, R3 ;  /* 0x00000004d6347824 */ /* 0x004fe200078e0203 */
[----:B------:R-:W-:Y:S03]  /*4820*/  IADD3 R3, R217, -0x4498517b, RZ ;  /* 0xbb67ae85d9037810 */ /* 0x000fe60007ffe0ff */
[----:B------:R-:W-:Y:S05]  /*4830*/  IMAD.WIDE.U32 R52, R52, -0x326172a9, RZ ;  /* 0xcd9e8d5734347825 */ /* 0x000fea00078e00ff */
[----:B------:R-:W-:Y:S02]  /*4840*/  LOP3.LUT R7, R53, R250, R216, 0x96, !PT ;  /* 0x000000fa35077212 */ /* 0x000fe400078e96d8 */
[----:B------:R-:W-:Y:S02]  /*4850*/  LOP3.LUT R56, R59, R52, R56, 0x96, !PT ;  /* 0x000000343b387212 */ /* 0x000fe400078e9638 */
[----:B------:R-:W-:Y:S01]  /*4860*/  IADD3 R52, R216, -0x255992d5, RZ ;  /* 0xdaa66d2bd8347810 */ /* 0x000fe20007ffe0ff */
[----:B------:R-:W-:Y:S04]  /*4870*/  IMAD.WIDE.U32 R6, R7, -0x2daee0ad, RZ ;  /* 0xd2511f5307067825 */ /* 0x000fe800078e00ff */
[----:B------:R-:W-:Y:S01]  /*4880*/  IMAD.WIDE.U32 R56, R56, -0x2daee0ad, RZ ;  /* 0xd2511f5338387825 */ /* 0x000fe200078e00ff */
[----:B------:R-:W-:Y:S02]  /*4890*/  LOP3.LUT R7, R7, R244, R3, 0x96, !PT ;  /* 0x000000f407077212 */ /* 0x000fe400078e9603 */
[----:B------:R-:W-:Y:S02]  /*48a0*/  IADD3 R3, R217, 0x32370b8f, RZ ;  /* 0x32370b8fd9037810 */ /* 0x000fe40007ffe0ff */
[----:B------:R-:W-:Y:S01]  /*48b0*/  LOP3.LUT R54, R57, R6, R54, 0x96, !PT ;  /* 0x0000000639367212 */ /* 0x000fe200078e9636 */
[----:B------:R-:W-:Y:S04]  /*48c0*/  IMAD.WIDE.U32 R6, R7, -0x326172a9, RZ ;  /* 0xcd9e8d5707067825 */ /* 0x000fe800078e00ff */
[----:B------:R-:W-:Y:S01]  /*48d0*/  IMAD.WIDE.U32 R54, R54, -0x326172a9, RZ ;  /* 0xcd9e8d5736367825 */ /* 0x000fe200078e00ff */
[----:B------:R-:W-:Y:S04]  /*48e0*/  LOP3.LUT R4, R7, R58, R4, 0x96, !PT ;  /* 0x0000003a07047212 */ /* 0x000fe800078e9604 */
[----:B------:R-:W-:Y:S01]  /*48f0*/  LOP3.LUT R52, R55, R6, R52, 0x96, !PT ;  /* 0x0000000637347212 */ /* 0x000fe200078e9634 */
[----:B------:R-:W-:Y:S01]  /*4900*/  IMAD.WIDE.U32 R4, R4, -0x2daee0ad, RZ ;  /* 0xd2511f5304047825 */ /* 0x000fe200078e00ff */
[----:B------:R-:W-:Y:S03]  /*4910*/  IADD3 R6, R216, 0x78dde6e4, RZ ;  /* 0x78dde6e4d8067810 */ /* 0x000fe60007ffe0ff */
[----:B------:R-:W-:Y:S01]  /*4920*/  IMAD.WIDE.U32 R52, R52, -0x2daee0ad, RZ ;  /* 0xd2511f5334347825 */ /* 0x000fe200078e00ff */
[----:B------:R-:W-:Y:S02]  /*4930*/  LOP3.LUT R5, R5, R56, R3, 0x96, !PT ;  /* 0x0000003805057212 */ /* 0x000fe400078e9603 */
[----:B------:R-:W-:Y:S02]  /*4940*/  IADD3 R3, R216, 0x1715609d, RZ ;  /* 0x1715609dd8037810 */ /* 0x000fe40007ffe0ff */
[----:B------:R-:W-:Y:S01]  /*4950*/  LOP3.LUT R8, R53, R4, R8, 0x96, !PT ;  /* 0x0000000435087212 */ /* 0x000fe200078e9608 */
[----:B------:R-:W-:Y:S04]  /*4960*/  IMAD.WIDE.U32 R4, R5, -0x326172a9, RZ ;  /* 0xcd9e8d5705047825 */ /* 0x000fe800078e00ff */
[----:B---3--:R-:W-:Y:S01]  /*4970*/  IMAD.WIDE.U32 R8, R8, -0x326172a9, RZ ;  /* 0xcd9e8d5708087825 */ /* 0x008fe200078e00ff */
[----:B------:R-:W-:Y:S04]  /*4980*/  LOP3.LUT R6, R5, R54, R6, 0x96, !PT ;  /* 0x0000003605067212 */ /* 0x000fe800078e9606 */
[----:B------:R-:W-:Y:S01]  /*4990*/  LOP3.LUT R4, R9, R4, R3, 0x96, !PT ;  /* 0x0000000409047212 */ /* 0x000fe200078e9603 */
[----:B------:R-:W-:Y:S01]  /*49a0*/  IMAD.WIDE.U32 R6, R6, -0x2daee0ad, RZ ;  /* 0xd2511f5306067825 */ /* 0x000fe200078e00ff */
[C---:B------:R-:W-:Y:S02]  /*49b0*/  IADD3 R3, R217.reuse, -0x56f99767, RZ ;  /* 0xa9066899d9037810 */ /* 0x040fe40007ffe0ff */
[----:B------:R-:W-:Y:S01]  /*49c0*/  IADD3 R9, R217, 0x646e171e, RZ ;  /* 0x646e171ed9097810 */ /* 0x000fe20007ffe0ff */
[----:B------:R-:W-:Y:S01]  /*49d0*/  IMAD.WIDE.U32 R4, R4, -0x2daee0ad, RZ ;  /* 0xd2511f5304047825 */ /* 0x000fe200078e00ff */
[----:B------:R-:W-:Y:S04]  /*49e0*/  LOP3.LUT R52, R7, R52, R3, 0x96, !PT ;  /* 0x0000003407347212 */ /* 0x000fe800078e9603 */
[----:B------:R-:W-:Y:S02]  /*49f0*/  LOP3.LUT R6, R5, R6, R9, 0x96, !PT ;  /* 0x0000000605067212 */ /* 0x000fe400078e9609 */
[C---:B------:R-:W-:Y:S02]  /*4a00*/  LOP3.LUT R7, R4.reuse, 0xff, RZ, 0xc0, !PT ;  /* 0x000000ff04077812 */ /* 0x040fe400078ec0ff */
[--C-:B------:R-:W-:Y:S02]  /*4a10*/  SHF.R.U32.HI R3, RZ, 0x18, R4.reuse ;  /* 0x00000018ff037819 */ /* 0x100fe40000011604 */
[----:B----4-:R-:W-:Y:S02]  /*4a20*/  SHF.R.U32.HI R12, RZ, 0x10, R4 ;  /* 0x00000010ff0c7819 */ /* 0x010fe40000011604 */
[----:B------:R-:W-:Y:S01]  /*4a30*/  LOP3.LUT R13, R4, 0xffff, RZ, 0xc0, !PT ;  /* 0x0000ffff040d7812 */ /* 0x000fe200078ec0ff */
[----:B------:R-:W-:Y:S01]  /*4a40*/  IMAD.WIDE.U32 R4, R52, -0x326172a9, RZ ;  /* 0xcd9e8d5734047825 */ /* 0x000fe200078e00ff */
[----:B------:R-:W-:Y:S02]  /*4a50*/  IADD3 R9, R216, -0x4ab325aa, RZ ;  /* 0xb54cda56d8097810 */ /* 0x000fe40007ffe0ff */
[----:B------:R-:W-:Y:S02]  /*4a60*/  ISETP.LE.U32.AND P2, PT, R7, UR4, PT ;  /* 0x0000000407007c0c */ /* 0x000fe4000bf43070 */
[----:B------:R-:W-:Y:S02]  /*4a70*/  ISETP.LE.U32.AND P0, PT, R3, UR4, PT ;  /* 0x0000000403007c0c */ /* 0x000fe4000bf03070 */
[----:B------:R-:W-:Y:S02]  /*4a80*/  LOP3.LUT R3, R5, R8, R9, 0x96, !PT ;  /* 0x0000000805037212 */ /* 0x000fe400078e9609 */
[----:B------:R-:W-:Y:S02]  /*4a90*/  LOP3.LUT R8, R4, 0xff, RZ, 0xc0, !PT ;  /* 0x000000ff04087812 */ /* 0x000fe400078ec0ff */
[--C-:B------:R-:W-:Y:S02]  /*4aa0*/  SHF.R.U32.HI R9, RZ, 0x18, R4.reuse ;  /* 0x00000018ff097819 */ /* 0x100fe40000011604 */
[----:B------:R-:W-:Y:S02]  /*4ab0*/  ISETP.LE.U32.AND P6, PT, R8, UR4, PT ;  /* 0x0000000408007c0c */ /* 0x000fe4000bfc3070 */
[----:B------:R-:W-:Y:S01]  /*4ac0*/  LOP3.LUT R7, R6, 0xff, RZ, 0xc0, !PT ;  /* 0x000000ff06077812 */ /* 0x000fe200078ec0ff */
[----:B-1----:R-:W-:Y:S01]  /*4ad0*/  @!P2 FADD.FTZ R178, -R178, -RZ ;  /* 0x800000ffb2b2a221 */ /* 0x002fe20000010100 */
[----:B------:R-:W-:Y:S01]  /*4ae0*/  LOP3.LUT R10, R4, 0xffff, RZ, 0xc0, !PT ;  /* 0x0000ffff040a7812 */ /* 0x000fe200078ec0ff */
[----:B------:R-:W-:Y:S01]  /*4af0*/  @!P0 FADD.FTZ R103, -R103, -RZ ;  /* 0x800000ff67678221 */ /* 0x000fe20000010100 */
[----:B------:R-:W-:Y:S02]  /*4b00*/  SHF.R.U32.HI R11, RZ, 0x10, R4 ;  /* 0x00000010ff0b7819 */ /* 0x000fe40000011604 */
[----:B------:R-:W-:Y:S02]  /*4b10*/  SHF.R.U32.HI R4, RZ, 0x18, R6 ;  /* 0x00000018ff047819 */ /* 0x000fe40000011606 */
[----:B------:R-:W-:Y:S02]  /*4b20*/  ISETP.LE.U32.AND P5, PT, R7, UR4, PT ;  /* 0x0000000407007c0c */ /* 0x000fe4000bfa3070 */
[----:B------:R-:W-:Y:S01]  /*4b30*/  ISETP.LE.U32.AND P1, PT, R9, UR4, PT ;  /* 0x0000000409007c0c */ /* 0x000fe2000bf23070 */
[----:B------:R-:W-:Y:S01]  /*4b40*/  @!P6 FADD.FTZ R111, -R111, -RZ ;  /* 0x800000ff6f6fe221 */ /* 0x000fe20000010100 */
[----:B------:R-:W-:Y:S02]  /*4b50*/  LOP3.LUT R7, R3, 0xff, RZ, 0xc0, !PT ;  /* 0x000000ff03077812 */ /* 0x000fe400078ec0ff */
[----:B------:R-:W-:Y:S02]  /*4b60*/  ISETP.LE.U32.AND P3, PT, R4, UR4, PT ;  /* 0x0000000404007c0c */ /* 0x000fe4000bf63070 */
[--C-:B------:R-:W-:Y:S02]  /*4b70*/  SHF.R.U32.HI R4, RZ, 0x18, R3.reuse ;  /* 0x00000018ff047819 */ /* 0x100fe40000011603 */
[----:B------:R-:W-:Y:S02]  /*4b80*/  SHF.R.U32.HI R5, RZ, 0x10, R3 ;  /* 0x00000010ff057819 */ /* 0x000fe40000011603 */
[----:B------:R-:W-:Y:S01]  /*4b90*/  ISETP.LE.U32.AND P2, PT, R7, UR4, PT ;  /* 0x0000000407007c0c */ /* 0x000fe2000bf43070 */
[----:B------:R-:W-:Y:S01]  /*4ba0*/  @!P5 FADD.FTZ R102, -R102, -RZ ;  /* 0x800000ff6666d221 */ /* 0x000fe20000010100 */
[----:B------:R-:W-:Y:S01]  /*4bb0*/  ISETP.LE.U32.AND P4, PT, R4, UR4, PT ;  /* 0x0000000404007c0c */ /* 0x000fe2000bf83070 */
[----:B------:R-:W-:Y:S01]  /*4bc0*/  @!P1 FADD.FTZ R110, -R110, -RZ ;  /* 0x800000ff6e6e9221 */ /* 0x000fe20000010100 */
[----:B------:R-:W-:Y:S02]  /*4bd0*/  LOP3.LUT R4, R5, 0xff, RZ, 0xc0, !PT ;  /* 0x000000ff05047812 */ /* 0x000fe400078ec0ff */
[----:B------:R-:W-:Y:S01]  /*4be0*/  LOP3.LUT R5, R3, 0xffff, RZ, 0xc0, !PT ;  /* 0x0000ffff03057812 */ /* 0x000fe200078ec0ff */
[----:B------:R-:W-:Y:S01]  /*4bf0*/  @!P3 FADD.FTZ R101, -R101, -RZ ;  /* 0x800000ff6565b221 */ /* 0x000fe20000010100 */
[----:B------:R-:W-:Y:S02]  /*4c00*/  ISETP.LE.U32.AND P6, PT, R4, UR4, PT ;  /* 0x0000000404007c0c */ /* 0x000fe4000bfc3070 */
[----:B------:R-:W-:Y:S02]  /*4c10*/  SHF.R.U32.HI R5, RZ, 0x8, R5 ;  /* 0x00000008ff057819 */ /* 0x000fe40000011605 */
[----:B------:R-:W-:Y:S01]  /*4c20*/  LOP3.LUT R3, R12, 0xff, RZ, 0xc0, !PT ;  /* 0x000000ff0c037812 */ /* 0x000fe200078ec0ff */
[----:B------:R-:W-:Y:S01]  /*4c30*/  @!P2 FADD.FTZ R108, -R108, -RZ ;  /* 0x800000ff6c6ca221 */ /* 0x000fe20000010100 */
[----:B------:R-:W-:Y:S01]  /*4c40*/  SHF.R.U32.HI R4, RZ, 0x8, R10 ;  /* 0x00000008ff047819 */ /* 0x000fe2000001160a */
[----:B------:R-:W-:Y:S01]  /*4c50*/  @!P4 FADD.FTZ R109, -R109, -RZ ;  /* 0x800000ff6d6dc221 */ /* 0x000fe20000010100 */
[----:B------:R-:W-:Y:S02]  /*4c60*/  ISETP.LE.U32.AND P1, PT, R3, UR4, PT ;  /* 0x0000000403007c0c */ /* 0x000fe4000bf23070 */
[----:B------:R-:W-:Y:S02]  /*4c70*/  LOP3.LUT R3, R4, 0xffff, RZ, 0xc0, !PT ;  /* 0x0000ffff04037812 */ /* 0x000fe400078ec0ff */
[----:B------:R-:W-:Y:S01]  /*4c80*/  LOP3.LUT R4, R5, 0xffff, RZ, 0xc0, !PT ;  /* 0x0000ffff05047812 */ /* 0x000fe200078ec0ff */
[----:B------:R-:W-:Y:S01]  /*4c90*/  @!P6 FADD.FTZ R107, -R107, -RZ ;  /* 0x800000ff6b6be221 */ /* 0x000fe20000010100 */
[----:B------:R-:W-:Y:S02]  /*4ca0*/  LOP3.LUT R2, R11, 0xff, RZ, 0xc0, !PT ;  /* 0x000000ff0b027812 */ /* 0x000fe400078ec0ff */
[----:B------:R-:W-:Y:S02]  /*4cb0*/  ISETP.LE.U32.AND P2, PT, R4, UR4, PT ;  /* 0x0000000404007c0c */ /* 0x000fe4000bf43070 */
[----:B------:R-:W-:Y:S02]  /*4cc0*/  ISETP.LE.U32.AND P4, PT, R3, UR4, PT ;  /* 0x0000000403007c0c */ /* 0x000fe4000bf83070 */
[----:B------:R-:W-:Y:S01]  /*4cd0*/  ISETP.LE.U32.AND P6, PT, R2, UR4, PT ;  /* 0x0000000402007c0c */ /* 0x000fe2000bfc3070 */
[----:B------:R-:W-:Y:S01]  /*4ce0*/  @!P1 FADD.FTZ R65, -R65, -RZ ;  /* 0x800000ff41419221 */ /* 0x000fe20000010100 */
[----:B------:R-:W-:Y:S02]  /*4cf0*/  SHF.R.U32.HI R3, RZ, 0x10, R6 ;  /* 0x00000010ff037819 */ /* 0x000fe40000011606 */
        /* <DEDUP_REMOVED lines=21> */
[----:B------:R-:W-:Y:S01]  /*4e50*/  ISETP.GT.AND P5, PT, R214, R239, PT ;  /* 0x000000efd600720c */ /* 0x000fe20003fa4270 */
[----:B------:R-:W-:Y:S01]  /*4e60*/  @!P6 FADD.FTZ R100, -R100, -RZ ;  /* 0x800000ff6464e221 */ /* 0x000fe20000010100 */
[----:B------:R-:W-:Y:S02]  /*4e70*/  F2FP.RELU.BF16.PACK_AB R4, R101, R67 ;  /* 0x000000436504723e */ /* 0x000fe400000018ff */
[----:B------:R-:W-:Y:S01]  /*4e80*/  FSETP.GE.FTZ.AND P4, PT, R106, RZ, PT ;  /* 0x000000ff6a00720b */ /* 0x000fe20003f96000 */
        /* <DEDUP_REMOVED lines=13> */
[--C-:B--2---:R-:W-:Y:S02]  /*4f60*/  IMAD.IADD R3, R197, 0x1, R0.reuse ;  /* 0x00000001c5037824 */ /* 0x104fe400078e0200 */
        /* <DEDUP_REMOVED lines=56> */
[----:B------:R-:W-:Y:S01]  /*52f0*/  FADD.FTZ R11, -R176, R11 ;  /* 0x0000000bb00b7221 */ /* 0x000fe20000010100 */
[----:B------:R-:W-:Y:S01]  /*5300*/  FSETP.GE.FTZ.AND P1, PT, R104, RZ, PT ;  /* 0x000000ff6800720b */ /* 0x000fe20003f36000 */
[----:B------:R-:W-:Y:S01]  /*5310*/  FMUL.FTZ R109, R109, R0 ;  /* 0x000000006d6d7220 */ /* 0x000fe20000410000 */
[----:B------:R-:W-:Y:S01]  /*5320*/  FSEL R0, R8, R177, P0 ;  /* 0x000000b108007208 */ /* 0x000fe20000000000 */
[----:B------:R-:W-:Y:S01]  /*5330*/  FMUL.FTZ R105, R105, R3 ;  /* 0x0000000369697220 */ /* 0x000fe20000410000 */
[----:B------:R-:W-:Y:S01]  /*5340*/  FSETP.GE.FTZ.AND P0, PT, R110, RZ, PT ;  /* 0x000000ff6e00720b */ /* 0x000fe20003f16000 */
[----:B------:R-:W-:Y:S01]  /*5350*/  FADD.FTZ R3, -R177, R13 ;  /* 0x0000000db1037221 */ /* 0x000fe20000010100 */
[-C--:B------:R-:W-:Y:S01]  /*5360*/  FSEL R4, R4, R177.reuse, P3 ;  /* 0x000000b104047208 */ /* 0x080fe20001800000 */
[----:B------:R-:W-:Y:S01]  /*5370*/  FMUL.FTZ R107, R107, R2 ;  /* 0x000000026b6b7220 */ /* 0x000fe20000410000 */
        /* <DEDUP_REMOVED lines=9> */
[C---:B------:R-:W-:Y:S01]  /*5410*/  FADD.FTZ R15, -R176.reuse, R15 ;  /* 0x0000000fb00f7221 */ /* 0x040fe20000010100 */
[-C--:B------:R-:W-:Y:S01]  /*5420*/  FSEL R3, R3, R177.reuse, P2 ;  /* 0x000000b103037208 */ /* 0x080fe20001000000 */
[----:B------:R-:W-:Y:S01]  /*5430*/  FADD.FTZ R14, -R176, R14 ;  /* 0x0000000eb00e7221 */ /* 0x000fe20000010100 */
[----:B------:R-:W-:Y:S01]  /*5440*/  FSETP.GE.FTZ.AND P2, PT, R101, RZ, PT ;  /* 0x000000ff6500720b */ /* 0x000fe20003f56000 */
[----:B------:R-:W-:Y:S01]  /*5450*/  FMUL.FTZ R104, R104, R2 ;  /* 0x0000000268687220 */ /* 0x000fe20000410000 */
[-C--:B------:R-:W-:Y:S01]  /*5460*/  FSEL R4, R4, R177.reuse, P3 ;  /* 0x000000b104047208 */ /* 0x080fe20001800000 */
        /* <DEDUP_REMOVED lines=8> */
[----:B------:R-:W-:Y:S01]  /*54f0*/  FMUL.FTZ R102, R102, R4 ;  /* 0x0000000466667220 */ /* 0x000fe20000410000 */
[----:B------:R-:W-:Y:S01]  /*5500*/  FSETP.GE.FTZ.AND P2, PT, R65, RZ, PT ;  /* 0x000000ff4100720b */ /* 0x000fe20003f56000 */
[----:B------:R-:W-:Y:S01]  /*5510*/  FMUL.FTZ R106, R106, R5 ;  /* 0x000000056a6a7220 */ /* 0x000fe20000410000 */
[-C--:B------:R-:W-:Y:S01]  /*5520*/  FSEL R4, R14, R176.reuse, P3 ;  /* 0x000000b00e047208 */ /* 0x080fe20001800000 */
        /* <DEDUP_REMOVED lines=67> */
.L_x_1141:
        /* <DEDUP_REMOVED lines=106> */
.L_x_1142:
        /* <DEDUP_REMOVED lines=51> */
[----:B------:R-:W-:Y:S01]  /*6330*/  IMAD.SHL.U32 R108, R246, 0x8, RZ ;  /* 0x00000008f66c7824 */ /* 0x000fe200078e00ff */
[-C--:B------:R-:W-:Y:S04]  /*6340*/  HMMA.16816.F32.BF16 R12, R180, R110.reuse, R12 ;  /* 0x0000006eb40c723c */ /* 0x080fe8000004180c */
[-C--:B------:R-:W-:Y:S01]  /*6350*/  LEA R2, P0, R108, R208.reuse, 0x2 ;  /* 0x000000d06c027211 */ /* 0x080fe200078010ff */
        /* <DEDUP_REMOVED lines=17> */
[----:B------:R-:W-:Y:S02]  /*6470*/  IMAD R104, R246, 0x28, RZ ;  /* 0x00000028f6687824 */ /* 0x000fe400078e02ff */
[----:B------:R1:W-:Y:S03]  /*6480*/  RED.E.ADD.F32.FTZ.RN.STRONG.GPU [R4.64], R7 ;  /* 0x000000070400798e */ /* 0x0003e6000c10e786 */
[-C--:B---3--:R-:W-:Y:S01]  /*6490*/  LEA R6, P0, R104, R208.reuse, 0x2 ;  /* 0x000000d068067211 */ /* 0x088fe200078010ff */
        /* <DEDUP_REMOVED lines=89> */
[C---:B------:R-:W-:Y:S01]  /*6a30*/  LEA R2, P0, R3.reuse, R208, 0x2 ;  /* 0x000000d003027211 */ /* 0x040fe200078010ff */
        /* <DEDUP_REMOVED lines=58> */
[----:B------:R-:W-:-:S02]  /*6de0*/  FMUL.FTZ R52, R32, c[0x0][0x2dc] ;  /* 0x0000b70020347a20 */ /* 0x000fc40000410000 */
[----:B------:R-:W-:Y:S01]  /*6df0*/  FMUL.FTZ R10, R29, c[0x0][0x2dc] ;  /* 0x0000b7001d0a7a20 */ /* 0x000fe20000410000 */
[----:B------:R-:W1:Y:S01]  /*6e00*/  S2R R177, SR_CTAID.Y ;  /* 0x0000000000b17919 */ /* 0x000e620000002600 */
[----:B------:R-:W-:Y:S02]  /*6e10*/  FMUL.FTZ R32, R30, c[0x0][0x2dc] ;  /* 0x0000b7001e207a20 */ /* 0x000fe40000410000 */
[----:B------:R-:W-:Y:S02]  /*6e20*/  FMUL.FTZ R14, R25, c[0x0][0x2dc] ;  /* 0x0000b700190e7a20 */ /* 0x000fe40000410000 */
        /* <DEDUP_REMOVED lines=8> */
[----:B------:R-:W-:Y:S01]  /*6eb0*/  BAR.SYNC.DEFER_BLOCKING 0x0 ;  /* 0x0000000000007b1d */ /* 0x000fe20000010000 */
        /* <DEDUP_REMOVED lines=117> */
[----:B--2---:R-:W-:-:S13]  /*7610*/  ISETP.NE.AND P0, PT, R176, -0x1, PT ;  /* 0xffffffffb000780c */ /* 0x004fda0003f05270 */
[----:B---3--:R-:W-:-:S05]  /*7620*/  @P0 IADD3 R0, R240, R176, RZ ;  /* 0x000000b0f0000210 */ /* 0x008fca0007ffe0ff */
[----:B----4-:R-:W-:-:S04]  /*7630*/  @P0 IMAD.WIDE.U32 R2, R0, c[0x0][0x3a0], RZ ;  /* 0x0000e80000020a25 */ /* 0x010fc800078e00ff */
        /* <DEDUP_REMOVED lines=13> */
.L_x_1144:
        /* <DEDUP_REMOVED lines=15> */
.L_x_1145:
[----:B------:R-:W2:Y:S01]  /*7800*/  LDL R0, [R1+0x8] ;  /* 0x0000080001007983 */ /* 0x000ea20000100800 */
[C---:B------:R-:W-:Y:S01]  /*7810*/  IMAD.SHL.U32 R10, R241.reuse, 0x40, RZ ;  /* 0x00000040f10a7824 */ /* 0x040fe200078e00ff */
[--C-:B------:R-:W-:Y:S01]  /*7820*/  SHF.R.S32.HI R3, RZ, 0x1f, R226.reuse ;  /* 0x0000001fff037819 */ /* 0x100fe200000114e2 */
[----:B------:R-:W-:Y:S01]  /*7830*/  IMAD.MOV.U32 R2, RZ, RZ, R226 ;  /* 0x000000ffff027224 */ /* 0x000fe200078e00e2 */
[----:B------:R-:W1:Y:S01]  /*7840*/  S2R R11, SR_TID.X ;  /* 0x00000000000b7919 */ /* 0x000e620000002100 */
[----:B------:R-:W-:Y:S01]  /*7850*/  IMAD R20, R241, -0x40, R218 ;  /* 0xffffffc0f1147824 */ /* 0x000fe200078e02da */
[----:B------:R-:W-:Y:S01]  /*7860*/  SHF.R.S32.HI R22, RZ, 0x1f, R10 ;  /* 0x0000001fff167819 */ /* 0x000fe2000001140a */
[----:B------:R-:W-:Y:S01]  /*7870*/  IMAD.WIDE.U32 R4, R10, c[0x0][0x3a0], R2 ;  /* 0x0000e8000a047a25 */ /* 0x000fe200078e0002 */
[----:B------:R-:W-:Y:S01]  /*7880*/  SHF.R.S32.HI R23, RZ, 0x1f, R242 ;  /* 0x0000001fff177819 */ /* 0x000fe200000114f2 */
[----:B------:R-:W-:Y:S01]  /*7890*/  BSSY B0, `(.L_x_1146) ;  /* 0x0000026000007945 */ /* 0x000fe20003800000 */
[----:B------:R-:W-:Y:S01]  /*78a0*/  IADD3 R21, R226, 0x40, RZ ;  /* 0x00000040e2157810 */ /* 0x000fe20007ffe0ff */
[----:B------:R-:W-:Y:S01]  /*78b0*/  BAR.SYNC.DEFER_BLOCKING 0x0 ;  /* 0x0000000000007b1d */ /* 0x000fe20000010000 */
[----:B------:R-:W-:Y:S01]  /*78c0*/  IADD3 R4, P0, R6, R4, RZ ;  /* 0x0000000406047210 */ /* 0x000fe20007f1e0ff */
[----:B------:R-:W-:-:S04]  /*78d0*/  IMAD R6, R23, c[0x0][0x3b8], RZ ;  /* 0x0000ee0017067a24 */ /* 0x000fc800078e02ff */
[----:B------:R-:W-:Y:S01]  /*78e0*/  IMAD R6, R242, c[0x0][0x3bc], R6 ;  /* 0x0000ef00f2067a24 */ /* 0x000fe200078e0206 */
[----:B-1----:R-:W-:-:S04]  /*78f0*/  SHF.R.S32.HI R7, RZ, 0x1f, R11 ;  /* 0x0000001fff077819 */ /* 0x002fc8000001140b */
[----:B------:R-:W-:Y:S01]  /*7900*/  LEA.HI R7, R7, R11, RZ, 0x3 ;  /* 0x0000000b07077211 */ /* 0x000fe200078f18ff */
[----:B--2---:R-:W-:Y:S02]  /*7910*/  IMAD.SHL.U32 R8, R0, 0x2, RZ ;  /* 0x0000000200087824 */ /* 0x004fe400078e00ff */
[----:B------:R-:W-:-:S03]  /*7920*/  IMAD R0, R22, c[0x0][0x3a0], RZ ;  /* 0x0000e80016007a24 */ /* 0x000fc600078e02ff */
[----:B------:R1:W2:Y:S01]  /*7930*/  LDS.128 R32, [R8+0xd000] ;  /* 0x00d0000008207984 */ /* 0x0002a20000000c00 */
[----:B------:R-:W-:-:S03]  /*7940*/  IMAD R0, R10, c[0x0][0x3a4], R0 ;  /* 0x0000e9000a007a24 */ /* 0x000fc600078e0200 */
[----:B------:R1:W3:Y:S02]  /*7950*/  LDS.128 R28, [R8+0xf000] ;  /* 0x00f00000081c7984 */ /* 0x0002e40000000c00 */
[----:B------:R-:W-:Y:S02]  /*7960*/  IADD3.X R5, R9, R5, R0, P0, !PT ;  /* 0x0000000509057210 */ /* 0x000fe400007fe400 */
[----:B------:R1:W4:Y:S01]  /*7970*/  LDS.128 R40, [R8+0x10000] ;  /* 0x0100000008287984 */ /* 0x0003220000000c00 */
[----:B------:R-:W-:Y:S02]  /*7980*/  SHF.R.S32.HI R0, RZ, 0x3, R7 ;  /* 0x00000003ff007819 */ /* 0x000fe40000011407 */
[----:B------:R-:W-:Y:S01]  /*7990*/  IMAD.WIDE.U32 R4, R242, c[0x0][0x3b8], R4 ;  /* 0x0000ee00f2047a25 */ /* 0x000fe200078e0004 */
[----:B------:R1:W1:Y:S01]  /*79a0*/  LDS.128 R48, [R8+0x11000] ;  /* 0x0110000008307984 */ /* 0x0002620000000c00 */
[----:B------:R-:W-:Y:S02]  /*79b0*/  ISETP.GE.AND P3, PT, R0, R20, PT ;  /* 0x000000140000720c */ /* 0x000fe40003f66270 */
[----:B------:R-:W-:Y:S01]  /*79c0*/  SHF.R.S32.HI R27, RZ, 0x1f, R0 ;  /* 0x0000001fff1b7819 */ /* 0x000fe20000011400 */
[----:B------:R1:W1:Y:S01]  /*79d0*/  LDS.128 R36, [R8+0x12000] ;  /* 0x0120000008247984 */ /* 0x0002620000000c00 */
[----:B------:R-:W-:-:S03]  /*79e0*/  IMAD.IADD R11, R6, 0x1, R5 ;  /* 0x00000001060b7824 */ /* 0x000fc600078e0205 */
[----:B------:R1:W1:Y:S06]  /*79f0*/  LDS.128 R44, [R8+0x13000] ;  /* 0x01300000082c7984 */ /* 0x00026c0000000c00 */
        /* <DEDUP_REMOVED lines=15> */
.L_x_1147:
[----:B------:R-:W-:Y:S05]  /*7af0*/  BSYNC B0 ;  /* 0x0000000000007941 */ /* 0x000fea0003800000 */
.L_x_1146:
        /* <DEDUP_REMOVED lines=18> */
.L_x_1149:
[----:B------:R-:W-:Y:S05]  /*7c20*/  BSYNC B0 ;  /* 0x0000000000007941 */ /* 0x000fea0003800000 */
.L_x_1148:
        /* <DEDUP_REMOVED lines=21> */
[----:B----4-:R1:W-:Y:S04]  /*7d80*/  @!P1 STG.E.128 [R4.64], R40 ;  /* 0x0000002804009986 */ /* 0x0103e8000c101d06 */
[----:B------:R1:W-:Y:S02]  /*7d90*/  @!P0 STG.E.128 [R4.64+0x80], R36 ;  /* 0x0000802404008986 */ /* 0x0003e4000c101d06 */
.L_x_1151:
[----:B------:R-:W-:Y:S05]  /*7da0*/  BSYNC B0 ;  /* 0x0000000000007941 */ /* 0x000fea0003800000 */
.L_x_1150:
        /* <DEDUP_REMOVED lines=14> */
.L_x_1120:
[----:B------:R-:W-:Y:S05]  /*7e90*/  BSYNC B1 ;  /* 0x0000000000017941 */ /* 0x000fea0003800000 */
.L_x_1106:
        /* <DEDUP_REMOVED lines=9> */
.L_x_1152:
[----:B------:R-:W-:Y:S05]  /*7f30*/  EXIT ;  /* 0x000000000000794d */ /* 0x000fea0003800000 */
.L_x_1154:
        /* <DEDUP_REMOVED lines=12> */
.L_x_2073:


//--------------------- .text._ZN5flash44flash_bwd_dq_dk_dv_loop_seqk_parallel_kernelI23Flash_bwd_kernel_traitsILi128ELi64ELi64ELi8ELi4ELi2ELi2ELb1ELb0EN7cutlass10bfloat16_tE19Flash_kernel_traitsILi128ELi64ELi64ELi8ES3_EELb0ELb0ELb1ELb1ELb0ELb0ELb1EEEvNS_16Flash_bwd_paramsE --------------------------
	.section	.text._ZN5flash44flash_bwd_dq_dk_dv_loop_seqk_parallel_kernelI23Flash_bwd_kernel_traitsILi128ELi64ELi64ELi8ELi4ELi2ELi2ELb1ELb0EN7cutlass10bfloat16_tE19Flash_kernel_traitsILi128ELi64ELi64ELi8ES3_EELb0ELb0ELb1ELb1ELb0ELb0ELb1EEEvNS_16Flash_bwd_paramsE,"ax",@progbits
	.sectioninfo	@"SHI_REGISTERS=255"
	.align	128
        .global         _ZN5flash44flash_bwd_dq_dk_dv_loop_seqk_parallel_kernelI23Flash_bwd_kernel_traitsILi128ELi64ELi64ELi8ELi4ELi2ELi2ELb1ELb0EN7cutlass10bfloat16_tE19Flash_kernel_traitsILi128ELi64ELi64ELi8ES3_EELb0ELb0ELb1ELb1ELb0ELb0ELb1EEEvNS_16Flash_bwd_paramsE
        .type           _ZN5flash44flash_bwd_dq_dk_dv_loop_seqk_parallel_kernelI23Flash_bwd_kernel_traitsILi128ELi64ELi64ELi8ELi4ELi2ELi2ELb1ELb0EN7cutlass10bfloat16_tE19Flash_kernel_traitsILi128ELi64ELi64ELi8ES3_EELb0ELb0ELb1ELb1ELb0ELb0ELb1EEEvNS_16Flash_bwd_paramsE,@function
        .size           _ZN5flash44flash_bwd_dq_dk_dv_loop_seqk_parallel_kernelI23Flash_bwd_kernel_traitsILi128ELi64ELi64ELi8ELi4ELi2ELi2ELb1ELb0EN7cutlass10bfloat16_tE19Flash_kernel_traitsILi128ELi64ELi64ELi8ES3_EELb0ELb0ELb1ELb1ELb0ELb0ELb1EEEvNS_16Flash_bwd_paramsE,(.L_x_2074 - _ZN5flash44flash_bwd_dq_dk_dv_loop_seqk_parallel_kernelI23Flash_bwd_kernel_traitsILi128ELi64ELi64ELi8ELi4ELi2ELi2ELb1ELb0EN7cutlass10bfloat16_tE19Flash_kernel_traitsILi128ELi64ELi64ELi8ES3_EELb0ELb0ELb1ELb1ELb0ELb0ELb1EEEvNS_16Flash_bwd_paramsE)
        .other          _ZN5flash44flash_bwd_dq_dk_dv_loop_seqk_parallel_kernelI23Flash_bwd_kernel_traitsILi128ELi64ELi64ELi8ELi4ELi2ELi2ELb1ELb0EN7cutlass10bfloat16_tE19Flash_kernel_traitsILi128ELi64ELi64ELi8ES3_EELb0ELb0ELb1ELb1ELb0ELb0ELb1EEEvNS_16Flash_bwd_paramsE,@"STO_CUDA_ENTRY STV_DEFAULT"
_ZN5flash44flash_bwd_dq_dk_dv_loop_seqk_parallel_kernelI23Flash_bwd_kernel_traitsILi128ELi64ELi64ELi8ELi4ELi2ELi2ELb1ELb0EN7cutlass10bfloat16_tE19Flash_kernel_traitsILi128ELi64ELi64ELi8ES3_EELb0ELb0ELb1ELb1ELb0ELb0ELb1EEEvNS_16Flash_bwd_paramsE:
.text._ZN5flash44flash_bwd_dq_dk_dv_loop_seqk_parallel_kernelI23Flash_bwd_kernel_traitsILi128ELi64ELi64ELi8ELi4ELi2ELi2ELb1ELb0EN7cutlass10bfloat16_tE19Flash_kernel_traitsILi128ELi64ELi64ELi8ES3_EELb0ELb0ELb1ELb1ELb0ELb0ELb1EEEvNS_16Flash_bwd_paramsE:
        /* <DEDUP_REMOVED lines=86> */
[----:B------:R-:W-:Y:S01]  /*0560*/  STL [R1+0x14], R18 ;  /* 0x0000141201007387 */ /* 0x000fe20000100800 */
[----:B------:R-:W-:Y:S01]  /*0570*/  IMAD.SHL.U32 R14, R14, 0x2, RZ ;  /* 0x000000020e0e7824 */ /* 0x000fe200078e00ff */
[----:B------:R-:W-:Y:S01]  /*0580*/  LOP3.LUT R4, R4, 0x18, RZ, 0xc0, !PT ;  /* 0x0000001804047812 */ /* 0x000fe200078ec0ff */
[----:B------:R-:W-:Y:S01]  /*0590*/  IMAD.SHL.U32 R2, R7, 0x20, RZ ;  /* 0x0000002007027824 */ /* 0x000fe200078e00ff */
[----:B------:R-:W-:Y:S01]  /*05a0*/  LOP3.LUT R0, R0, 0x1c0, RZ, 0xc0, !PT ;  /* 0x000001c000007812 */ /* 0x000fe200078ec0ff */
[----:B------:R-:W-:Y:S01]  /*05b0*/  IMAD.SHL.U32 R7, R3, 0x2, RZ ;  /* 0x0000000203077824 */ /* 0x000fe200078e00ff */
[----:B------:R-:W-:Y:S01]  /*05c0*/  IADD3 R229, R218, 0x40, RZ ;  /* 0x00000040dae57810 */ /* 0x000fe20007ffe0ff */
[----:B------:R-:W-:Y:S01]  /*05d0*/  IMAD.SHL.U32 R3, R11, 0x20, RZ ;  /* 0x000000200b037824 */ /* 0x000fe200078e00ff */
[----:B------:R-:W-:Y:S01]  /*05e0*/  LOP3.LUT R8, R2, 0x6, R14, 0xf8, !PT ;  /* 0x0000000602087812 */ /* 0x000fe200078ef80e */
[----:B------:R-:W-:Y:S01]  /*05f0*/  IMAD.IADD R188, R190, 0x1, R185 ;  /* 0x00000001bebc7824 */ /* 0x000fe200078e02b9 */
[----:B------:R-:W-:Y:S01]  /*0600*/  LOP3.LUT R5, R0, 0x20, R2, 0xf8, !PT ;  /* 0x0000002000057812 */ /* 0x000fe200078ef802 */
[----:B------:R-:W-:Y:S01]  /*0610*/  IMAD.SHL.U32 R202, R18, 0x2, RZ ;  /* 0x0000000212ca7824 */ /* 0x000fe200078e00ff */
[----:B------:R-:W-:Y:S01]  /*0620*/  SHF.R.U32.HI R2, RZ, 0x3, R0 ;  /* 0x00000003ff027819 */ /* 0x000fe20000011600 */
[----:B------:R1:W-:Y:S01]  /*0630*/  STL [R1+0x4], R8 ;  /* 0x0000040801007387 */ /* 0x0003e20000100800 */
[----:B------:R-:W-:-:S02]  /*0640*/  LOP3.LUT R9, R4, 0x20, R3, 0xf8, !PT ;  /* 0x0000002004097812 */ /* 0x000fc400078ef803 */
[----:B------:R-:W-:Y:S02]  /*0650*/  LOP3.LUT R3, R6, 0x1c0, RZ, 0xc0, !PT ;  /* 0x000001c006037812 */ /* 0x000fe400078ec0ff */
[----:B------:R-:W-:Y:S02]  /*0660*/  LOP3.LUT R5, R5, R2, RZ, 0x3c, !PT ;  /* 0x0000000205057212 */ /* 0x000fe400078e3cff */
[----:B------:R-:W-:Y:S01]  /*0670*/  LOP3.LUT R10, R2, R0, R4, 0x1e, !PT ;  /* 0x00000000020a7212 */ /* 0x000fe200078e1e04 */
[----:B------:R-:W-:Y:S01]  /*0680*/  IMAD.SHL.U32 R0, R11, 0x8, RZ ;  /* 0x000000080b007824 */ /* 0x000fe200078e00ff */
[----:B------:R-:W-:Y:S01]  /*0690*/  SHF.R.U32.HI R2, RZ, 0x3, R3 ;  /* 0x00000003ff027819 */ /* 0x000fe20000011603 */
[----:B------:R-:W-:Y:S01]  /*06a0*/  IMAD.SHL.U32 R4, R12, 0x40, RZ ;  /* 0x000000400c047824 */ /* 0x000fe200078e00ff */
[----:B------:R-:W-:-:S05]  /*06b0*/  SHF.R.S32.HI R6, RZ, 0x2, R16 ;  /* 0x00000002ff067819 */ /* 0x000fca0000011410 */
        /* <DEDUP_REMOVED lines=17> */
[----:B------:R-:W-:Y:S01]  /*07d0*/  IMAD.IADD R198, R4, 0x1, R2 ;  /* 0x0000000104c67824 */ /* 0x000fe200078e0202 */
[----:B------:R-:W-:Y:S01]  /*07e0*/  SEL R0, R0, 0xffffffe0, !P4 ;  /* 0xffffffe000007807 */ /* 0x000fe20006000000 */
[----:B------:R-:W-:Y:S01]  /*07f0*/  IMAD.IADD R194, R2, 0x1, R194 ;  /* 0x0000000102c27824 */ /* 0x000fe200078e02c2 */
[----:B------:R-:W-:Y:S01]  /*0800*/  LEA R2, R5, 0xc000, 0x1 ;  /* 0x0000c00005027811 */ /* 0x000fe200078e08ff */
[----:B------:R-:W-:Y:S01]  /*0810*/  IMAD.IADD R226, R223, 0x1, R225 ;  /* 0x00000001dfe27824 */ /* 0x000fe200078e02e1 */
[--C-:B------:R-:W-:Y:S01]  /*0820*/  IADD3 R192, R185, R190, R0.reuse ;  /* 0x000000beb9c07210 */ /* 0x100fe20007ffe000 */
[----:B------:R-:W-:Y:S01]  /*0830*/  IMAD.IADD R191, R190, 0x1, R0 ;  /* 0x00000001bebf7824 */ /* 0x000fe200078e0200 */
[C---:B------:R-:W-:Y:S01]  /*0840*/  IADD3 R0, R2.reuse, 0x40, RZ ;  /* 0x0000004002007810 */ /* 0x040fe20007ffe0ff */
[----:B------:R3:W-:Y:S01]  /*0850*/  STL [R1+0x8], R2 ;  /* 0x0000080201007387 */ /* 0x0007e20000100800 */
[----:B------:R-:W-:Y:S01]  /*0860*/  @P2 IADD3 R0, R2, -0x40, RZ ;  /* 0xffffffc002002810 */ /* 0x000fe20007ffe0ff */
[----:B------:R-:W-:Y:S01]  /*0870*/  IMAD R185, R186, 0x2, R185 ;  /* 0x00000002bab97824 */ /* 0x000fe200078e02b9 */
[----:B------:R-:W-:Y:S01]  /*0880*/  LEA R194, R194, 0x10000, 0x1 ;  /* 0x00010000c2c27811 */ /* 0x000fe200078e08ff */
[----:B------:R-:W-:-:S02]  /*0890*/  IMAD.SHL.U32 R186, R186, 0x2, RZ ;  /* 0x00000002baba7824 */ /* 0x000fc400078e00ff */
[----:B------:R3:W-:Y:S01]  /*08a0*/  STL [R1+0xc], R0 ;  /* 0x00000c0001007387 */ /* 0x0007e20000100800 */
[----:B--2---:R-:W-:-:S03]  /*08b0*/  IMAD.IADD R225, R225, 0x1, R224 ;  /* 0x00000001e1e17824 */ /* 0x004fc600078e02e0 */
.L_x_1203:
[----:B-12---:R-:W1:Y:S01]  /*08c0*/  S2R R35, SR_CTAID.Y ;  /* 0x0000000000237919 */ /* 0x006e620000002600 */
[----:B---3--:R-:W2:Y:S01]  /*08d0*/  LDC.U8 R0, c[0x0][0x312] ;  /* 0x0000c480ff007b82 */ /* 0x008ea20000000000 */
[----:B------:R-:W-:Y:S02]  /*08e0*/  ISETP.NE.U32.AND P2, PT, RZ, c[0x0][0x240], PT ;  /* 0x00009000ff007a0c */ /* 0x000fe40003f45070 */
[----:B------:R-:W-:Y:S02]  /*08f0*/  ISETP.EQ.U32.AND P5, PT, RZ, c[0x0][0x248], PT ;  /* 0x00009200ff007a0c */ /* 0x000fe40003fa2070 */
[----:B------:R-:W-:Y:S02]  /*0900*/  ISETP.NE.AND.EX P2, PT, RZ, c[0x0][0x244], PT, P2 ;  /* 0x00009100ff007a0c */ /* 0x000fe40003f45320 */
[----:B------:R-:W-:Y:S01]  /*0910*/  ISETP.NE.U32.AND P3, PT, RZ, c[0x0][0x250], PT ;  /* 0x00009400ff007a0c */ /* 0x000fe20003f65070 */
[----:B----4-:R-:W-:-:S03]  /*0920*/  IMAD.MOV.U32 R36, RZ, RZ, -0x1 ;  /* 0xffffffffff247424 */ /* 0x010fc600078e00ff */
        /* <DEDUP_REMOVED lines=28> */
.L_x_1155:
        /* <DEDUP_REMOVED lines=51> */
.L_x_1157:
        /* <DEDUP_REMOVED lines=15> */
.L_x_1158:
        /* <DEDUP_REMOVED lines=51> */
[----:B------:R-:W-:Y:S01]  /*1240*/  SEL R178, R14, R4, !P1 ;  /* 0x000000040eb27207 */ /* 0x000fe20004800000 */
[----:B------:R-:W-:Y:S01]  /*1250*/  @P3 IMAD R4, R35, c[0x0][0x214], RZ ;  /* 0x0000850023043a24 */ /* 0x000fe200078e02ff */
[----:B------:R-:W-:Y:S01]  /*1260*/  ISETP.NE.AND P5, PT, RZ, c[0x0][0x1c8], PT ;  /* 0x00007200ff007a0c */ /* 0x000fe20003fa5270 */
[----:B------:R-:W-:Y:S01]  /*1270*/  IMAD.IADD R16, R15, 0x1, R7 ;  /* 0x000000010f107824 */ /* 0x000fe200078e0207 */
[----:B------:R-:W-:Y:S01]  /*1280*/  ISETP.GE.U32.AND P6, PT, R3, R11, PT ;  /* 0x0000000b0300720c */ /* 0x000fe20003fc6070 */
[C---:B------:R-:W-:Y:S01]  /*1290*/  IMAD R3, R19.reuse, R0, RZ ;  /* 0x0000000013037224 */ /* 0x040fe200078e02ff */
[----:B------:R-:W-:Y:S01]  /*12a0*/  SHF.R.S32.HI R20, RZ, 0x1f, R232 ;  /* 0x0000001fff147819 */ /* 0x000fe200000114e8 */
[----:B------:R-:W-:-:S02]  /*12b0*/  IMAD R11, R19, R6, RZ ;  /* 0x00000006130b7224 */ /* 0x000fc400078e02ff */
[----:B------:R-:W-:Y:S01]  /*12c0*/  IMAD.WIDE.U32 R6, R18, R6, RZ ;  /* 0x0000000612067225 */ /* 0x000fe200078e00ff */
[----:B------:R-:W-:Y:S02]  /*12d0*/  @P1 IADD3 R16, R5, R3, RZ ;  /* 0x0000000305101210 */ /* 0x000fe40007ffe0ff */
[----:B------:R-:W-:Y:S01]  /*12e0*/  @P3 SEL R3, R4, R0, !P1 ;  /* 0x0000000004033207 */ /* 0x000fe20004800000 */
[----:B------:R-:W-:Y:S02]  /*12f0*/  IMAD R8, R18, R8, R11 ;  /* 0x0000000812087224 */ /* 0x000fe400078e020b */
[C---:B-----5:R-:W-:Y:S02]  /*1300*/  IMAD.WIDE.U32 R18, R13.reuse, c[0x0][0x3d8], RZ ;  /* 0x0000f6000d127a25 */ /* 0x060fe400078e00ff */
[----:B------:R-:W-:Y:S02]  /*1310*/  @P6 IADD3 R2, R2, 0x1, RZ ;  /* 0x0000000102026810 */ /* 0x000fe40007ffe0ff */
[----:B------:R-:W-:Y:S01]  /*1320*/  IMAD R4, R13, c[0x0][0x3dc], R19 ;  /* 0x0000f7000d047a24 */ /* 0x000fe200078e0213 */
[----:B------:R-:W-:Y:S01]  /*1330*/  SEL R25, R18, RZ, P2 ;  /* 0x000000ff12197207 */ /* 0x000fe20001000000 */
[----:B------:R-:W-:Y:S01]  /*1340*/  @!P3 IMAD R5, R35, c[0x0][0x1c0], R248 ;  /* 0x000070002305ba24 */ /* 0x000fe200078e02f8 */
[----:B------:R-:W-:Y:S01]  /*1350*/  IADD3 R13, R7, R8, RZ ;  /* 0x00000008070d7210 */ /* 0x000fe20007ffe0ff */
[----:B------:R-:W-:Y:S01]  /*1360*/  IMAD.MOV.U32 R14, RZ, RZ, R2 ;  /* 0x000000ffff0e7224 */ /* 0x000fe200078e0002 */
[----:B------:R-:W-:Y:S01]  /*1370*/  SEL R18, R4, RZ, P2 ;  /* 0x000000ff04127207 */ /* 0x000fe20001000000 */
[----:B------:R-:W-:-:S02]  /*1380*/  @P3 IMAD R2, R248, c[0x0][0x234], R3 ;  /* 0x00008d00f8023a24 */ /* 0x000fc400078e0203 */
        /* <DEDUP_REMOVED lines=14> */
.L_x_1159:
[----:B------:R-:W-:-:S04]  /*1470*/  IMAD R0, R35, c[0x0][0x1c0], R248 ;  /* 0x0000700023007a24 */ /* 0x000fc800078e02f8 */
[----:B------:R-:W-:Y:S02]  /*1480*/  IMAD R0, R0, c[0x0][0x224], RZ ;  /* 0x0000890000007a24 */ /* 0x000fe400078e02ff */
.L_x_1160:
[----:B------:R-:W2:Y:S01]  /*1490*/  S2R R30, SR_TID.X ;  /* 0x00000000001e7919 */ /* 0x000ea20000002100 */
[----:B------:R-:W-:Y:S01]  /*14a0*/  IMAD R33, R33, c[0x0][0x1c0], RZ ;  /* 0x0000700021217a24 */ /* 0x000fe200078e02ff */
[----:B------:R-:W-:Y:S01]  /*14b0*/  SHF.R.S32.HI R219, RZ, 0x1f, R218 ;  /* 0x0000001fffdb7819 */ /* 0x000fe200000114da */
[----:B------:R-:W-:Y:S01]  /*14c0*/  IMAD.IADD R4, R9, 0x1, R2 ;  /* 0x0000000109047824 */ /* 0x000fe200078e0202 */
[----:B------:R-:W-:Y:S01]  /*14d0*/  IADD3 R2, P4, R218, R10, RZ ;  /* 0x0000000ada027210 */ /* 0x000fe20007f9e0ff */
[----:B------:R-:W-:Y:S01]  /*14e0*/  IMAD.MOV.U32 R34, RZ, RZ, 0x4 ;  /* 0x00000004ff227424 */ /* 0x000fe200078e00ff */
[----:B------:R-:W-:Y:S01]  /*14f0*/  BSSY B1, `(.L_x_1156) ;  /* 0x000065b000017945 */ /* 0x000fe20003800000 */
[----:B------:R-:W-:Y:S02]  /*1500*/  IMAD.SHL.U32 R29, R33, 0x40, RZ ;  /* 0x00000040211d7824 */ /* 0x000fe400078e00ff */
[----:B------:R-:W-:-:S03]  /*1510*/  IMAD.WIDE R10, R4, R34, c[0x0][0x200] ;  /* 0x00008000040a7625 */ /* 0x000fc600078e0222 */
[----:B------:R-:W-:Y:S01]  /*1520*/  IADD3 R8, P3, P1, R6, R29, R3 ;  /* 0x0000001d06087210 */ /* 0x000fe2000797e003 */
[----:B------:R-:W-:Y:S01]  /*1530*/  IMAD R4, R17, c[0x0][0x370], RZ ;  /* 0x0000dc0011047a24 */ /* 0x000fe200078e02ff */
[----:B------:R-:W-:Y:S01]  /*1540*/  MOV R230, R11 ;  /* 0x0000000b00e67202 */ /* 0x000fe20000000f00 */
[C---:B------:R-:W-:Y:S02]  /*1550*/  IMAD.IADD R19, R9.reuse, 0x1, R0 ;  /* 0x0000000109137824 */ /* 0x040fe400078e0200 */
[----:B------:R-:W-:Y:S01]  /*1560*/  IMAD R7, R9, c[0x0][0x374], R4 ;  /* 0x0000dd0009077a24 */ /* 0x000fe200078e0204 */
[----:B------:R-:W-:Y:S01]  /*1570*/  SHF.R.S32.HI R4, RZ, 0x1f, R29 ;  /* 0x0000001fff047819 */ /* 0x000fe2000001141d */
[----:B------:R-:W-:Y:S01]  /*1580*/  IMAD.X R3, R219, 0x1, R12, P4 ;  /* 0x00000001db037824 */ /* 0x000fe200020e060c */
[----:B------:R-:W-:Y:S01]  /*1590*/  IADD3 R6, P4, R245, R9, RZ ;  /* 0x00000009f5067210 */ /* 0x000fe20007f9e0ff */
[----:B------:R-:W-:Y:S01]  /*15a0*/  IMAD.MOV.U32 R231, RZ, RZ, R10 ;  /* 0x000000ffffe77224 */ /* 0x000fe200078e000a */
[----:B------:R-:W-:Y:S01]  /*15b0*/  SHF.R.S32.HI R29, RZ, 0x1f, R245 ;  /* 0x0000001fff1d7819 */ /* 0x000fe200000114f5 */
[----:B------:R-:W-:Y:S01]  /*15c0*/  IMAD.WIDE.U32 R2, R9, c[0x0][0x370], R2 ;  /* 0x0000dc0009027a25 */ /* 0x000fe200078e0002 */
[----:B--2---:R-:W-:-:S02]  /*15d0*/  SHF.R.S32.HI R32, RZ, 0x1f, R30 ;  /* 0x0000001fff207819 */ /* 0x004fc4000001141e */
[----:B------:R-:W-:Y:S01]  /*15e0*/  IADD3.X R10, R13, R4, R15, P3, P1 ;  /* 0x000000040d0a7210 */ /* 0x000fe20001fe240f */
[----:B------:R-:W-:Y:S01]  /*15f0*/  IMAD.IADD R3, R3, 0x1, R7 ;  /* 0x0000000103037824 */ /* 0x000fe200078e0207 */
[----:B------:R-:W-:Y:S02]  /*1600*/  LEA.HI R5, R32, R30, RZ, 0x5 ;  /* 0x0000001e20057211 */ /* 0x000fe400078f28ff */
[----:B------:R-:W-:Y:S01]  /*1610*/  IADD3.X R4, R29, R17, RZ, P4, !PT ;  /* 0x000000111d047210 */ /* 0x000fe200027fe4ff */
[----:B------:R-:W-:Y:S01]  /*1620*/  IMAD.WIDE.U32 R2, R248, c[0x0][0x378], R2 ;  /* 0x0000de00f8027a25 */ /* 0x000fe200078e0002 */
[----:B------:R-:W-:Y:S02]  /*1630*/  LOP3.LUT R0, R5, 0xffffffe0, RZ, 0xc0, !PT ;  /* 0xffffffe005007812 */ /* 0x000fe400078ec0ff */
[----:B------:R-:W-:Y:S02]  /*1640*/  SHF.R.S32.HI R5, RZ, 0x5, R5 ;  /* 0x00000005ff057819 */ /* 0x000fe40000011405 */
[----:B------:R-:W-:Y:S01]  /*1650*/  IADD3 R178, P3, P1, R25, R8, R178 ;  /* 0x0000000819b27210 */ /* 0x000fe2000797e0b2 */
[----:B------:R-:W-:-:S03]  /*1660*/  IMAD.IADD R0, R30, 0x1, -R0 ;  /* 0x000000011e007824 */ /* 0x000fc600078e0a00 */
[----:B------:R-:W-:Y:S01]  /*1670*/  IADD3.X R10, R18, R10, R16, P3, P1 ;  /* 0x0000000a120a7210 */ /* 0x000fe20001fe2410 */
[----:B------:R-:W-:Y:S01]  /*1680*/  IMAD R8, R5, R33, R0 ;  /* 0x0000002105087224 */ /* 0x000fe200078e0200 */
[----:B------:R-:W-:Y:S01]  /*1690*/  IADD3 R0, -R205, R217, R232 ;  /* 0x000000d9cd007210 */ /* 0x000fe20007ffe1e8 */
[----:B------:R-:W-:Y:S02]  /*16a0*/  IMAD R5, R4, c[0x0][0x190], RZ ;  /* 0x0000640004057a24 */ /* 0x000fe400078e02ff */
[----:B------:R-:W-:Y:S01]  /*16b0*/  IMAD R4, R249, c[0x0][0x378], RZ ;  /* 0x0000de00f9047a24 */ /* 0x000fe200078e02ff */
[----:B------:R-:W-:Y:S01]  /*16c0*/  IADD3 R0, R0, -c[0x0][0x2e8], RZ ;  /* 0x8000ba0000007a10 */ /* 0x000fe20007ffe0ff */
[----:B------:R-:W-:Y:S01]  /*16d0*/  IMAD R11, R6, c[0x0][0x194], R5 ;  /* 0x00006500060b7a24 */ /* 0x000fe200078e0205 */
[----:B------:R-:W-:Y:S01]  /*16e0*/  IADD3 R178, P1, R8, R178, RZ ;  /* 0x000000b208b27210 */ /* 0x000fe20007f3e0ff */
[----:B------:R-:W-:Y:S01]  /*16f0*/  IMAD R4, R248, c[0x0][0x37c], R4 ;  /* 0x0000df00f8047a24 */ /* 0x000fe200078e0204 */
[----:B------:R-:W-:Y:S01]  /*1700*/  SHF.R.S32.HI R9, RZ, 0x1f, R0 ;  /* 0x0000001fff097819 */ /* 0x000fe20000011400 */
[----:B------:R-:W-:Y:S01]  /*1710*/  IMAD.WIDE.U32 R6, R6, c[0x0][0x190], R218 ;  /* 0x0000640006067a25 */ /* 0x000fe200078e00da */
[----:B------:R-:W-:-:S02]  /*1720*/  LEA.HI.X.SX32 R10, R8, R10, 0x1, P1 ;  /* 0x0000000a080a7211 */ /* 0x000fc400008f0eff */
[----:B------:R-:W-:Y:S01]  /*1730*/  LEA R179, P1, R178, c[0x0][0x350], 0x2 ;  /* 0x0000d400b2b37a11 */ /* 0x000fe200078210ff */
[----:B------:R-:W-:Y:S01]  /*1740*/  IMAD.IADD R5, R3, 0x1, R4 ;  /* 0x0000000103057824 */ /* 0x000fe200078e0204 */
[----:B------:R-:W-:Y:S01]  /*1750*/  LEA.HI R3, R9, R0, RZ, 0x6 ;  /* 0x0000000009037211 */ /* 0x000fe200078f30ff */
[----:B------:R-:W-:Y:S01]  /*1760*/  IMAD.MOV.U32 R4, RZ, RZ, R2 ;  /* 0x000000ffff047224 */ /* 0x000fe200078e0002 */
[----:B------:R-:W-:Y:S01]  /*1770*/  IADD3 R6, P3, R26, R6, RZ ;  /* 0x000000061a067210 */ /* 0x000fe20007f7e0ff */
[----:B------:R-:W-:Y:S01]  /*1780*/  IMAD R0, R249, c[0x0][0x1a8], RZ ;  /* 0x00006a00f9007a24 */ /* 0x000fe200078e02ff */
[----:B------:R-:W-:Y:S01]  /*1790*/  SHF.R.S32.HI R2, RZ, 0x6, R3 ;  /* 0x00000006ff027819 */ /* 0x000fe20000011403 */
[----:B------:R-:W-:Y:S01]  /*17a0*/  IMAD.WIDE.U32 R4, R245, c[0x0][0x370], R4 ;  /* 0x0000dc00f5047a25 */ /* 0x000fe200078e0004 */
[----:B------:R-:W-:Y:S02]  /*17b0*/  IADD3.X R7, R21, R7, R11, P3, !PT ;  /* 0x0000000715077210 */ /* 0x000fe40001ffe40b */
[----:B------:R-:W-:Y:S01]  /*17c0*/  IMNMX R244, RZ, R2, !PT ;  /* 0x00000002fff47217 */ /* 0x000fe20007800200 */
[----:B------:R-:W-:Y:S01]  /*17d0*/  IMAD R8, R248, c[0x0][0x1ac], R0 ;  /* 0x00006b00f8087a24 */ /* 0x000fe200078e0200 */
[----:B------:R-:W-:Y:S01]  /*17e0*/  LEA R206, P3, R4, c[0x0][0x330], 0x1 ;  /* 0x0000cc0004ce7a11 */ /* 0x000fe200078608ff */
[----:B------:R-:W-:Y:S01]  /*17f0*/  IMAD R0, R29, c[0x0][0x370], RZ ;  /* 0x0000dc001d007a24 */ /* 0x000fe200078e02ff */
[----:B------:R-:W-:Y:S01]  /*1800*/  ISETP.GT.AND P5, PT, R203, R244, PT ;  /* 0x000000f4cb00720c */ /* 0x000fe20003fa4270 */
[----:B------:R-:W-:Y:S01]  /*1810*/  IMAD.WIDE.U32 R12, R248, c[0x0][0x1a8], R6 ;  /* 0x00006a00f80c7a25 */ /* 0x000fe200078e0006 */
[----:B------:R-:W-:-:S02]  /*1820*/  LEA.HI.X R178, R178, c[0x0][0x354], R10, 0x2, P1 ;  /* 0x0000d500b2b27a11 */ /* 0x000fc400008f140a */
[----:B------:R-:W-:Y:S01]  /*1830*/  IADD3 R203, R203, -0x1, RZ ;  /* 0xffffffffcbcb7810 */ /* 0x000fe20007ffe0ff */
[----:B------:R-:W-:Y:S01]  /*1840*/  IMAD R0, R245, c[0x0][0x374], R0 ;  /* 0x0000dd00f5007a24 */ /* 0x000fe200078e0200 */
[C---:B------:R-:W-:Y:S01]  /*1850*/  LEA R208, P4, R12.reuse, c[0x0][0x160], 0x1 ;  /* 0x000058000cd07a11 */ /* 0x040fe200078808ff */
[----:B------:R-:W-:Y:S02]  /*1860*/  IMAD.IADD R16, R13, 0x1, R8 ;  /* 0x000000010d107824 */ /* 0x000fe400078e0208 */
[----:B------:R-:W-:Y:S01]  /*1870*/  IMAD.WIDE R2, R19, R34, c[0x0][0x3c8] ;  /* 0x0000f20013027625 */ /* 0x000fe200078e0222 */
[----:B------:R-:W-:Y:S02]  /*1880*/  IADD3 R15, R5, R0, RZ ;  /* 0x00000000050f7210 */ /* 0x000fe40007ffe0ff */
        /* <DEDUP_REMOVED lines=20> */
.L_x_1162:
        /* <DEDUP_REMOVED lines=15> */
.L_x_1163:
        /* <DEDUP_REMOVED lines=25> */
.L_x_1165:
[----:B------:R-:W-:Y:S05]  /*1c50*/  BSYNC B0 ;  /* 0x0000000000007941 */ /* 0x000fea0003800000 */
.L_x_1164:
        /* <DEDUP_REMOVED lines=17> */
.L_x_1167:
[----:B------:R-:W-:Y:S05]  /*1d70*/  BSYNC B0 ;  /* 0x0000000000007941 */ /* 0x000fea0003800000 */
.L_x_1166:
        /* <DEDUP_REMOVED lines=23> */
.L_x_1169:
[----:B------:R-:W-:Y:S05]  /*1ef0*/  BSYNC B0 ;  /* 0x0000000000007941 */ /* 0x000fea0003800000 */
.L_x_1168:
        /* <DEDUP_REMOVED lines=16> */
.L_x_1161:
        /* <DEDUP_REMOVED lines=43> */
.L_x_1172:
[----:B------:R-:W-:Y:S05]  /*22b0*/  BSYNC B0 ;  /* 0x0000000000007941 */ /* 0x000fea0003800000 */
.L_x_1171:
        /* <DEDUP_REMOVED lines=30> */
.L_x_1174:
[----:B------:R-:W-:Y:S05]  /*24a0*/  BSYNC B0 ;  /* 0x0000000000007941 */ /* 0x000fea0003800000 */
.L_x_1173:
        /* <DEDUP_REMOVED lines=20> */
.L_x_1176:
[----:B------:R-:W-:Y:S05]  /*25f0*/  BSYNC B0 ;  /* 0x0000000000007941 */ /* 0x000fea0003800000 */
.L_x_1175:
        /* <DEDUP_REMOVED lines=28> */
.L_x_1178:
[----:B------:R-:W-:Y:S05]  /*27c0*/  BSYNC B0 ;  /* 0x0000000000007941 */ /* 0x000fea0003800000 */
.L_x_1177:
        /* <DEDUP_REMOVED lines=15> */
.L_x_1180:
        /* <DEDUP_REMOVED lines=19> */
.L_x_1181:
[----:B------:R-:W-:Y:S05]  /*29f0*/  BSYNC B0 ;  /* 0x0000000000007941 */ /* 0x000fea0003800000 */
.L_x_1179:
        /* <DEDUP_REMOVED lines=14> */
.L_x_1183:
        /* <DEDUP_REMOVED lines=27> */
.L_x_1184:
[----:B------:R-:W-:Y:S05]  /*2c90*/  BSYNC B0 ;  /* 0x0000000000007941 */ /* 0x000fea0003800000 */
.L_x_1182:
        /* <DEDUP_REMOVED lines=49> */
.L_x_1186:
[----:B------:R-:W-:Y:S05]  /*2fb0*/  BSYNC B0 ;  /* 0x0000000000007941 */ /* 0x000fea0003800000 */
.L_x_1185:
        /* <DEDUP_REMOVED lines=28> */
.L_x_1188:
[----:B------:R-:W-:Y:S05]  /*3180*/  BSYNC B0 ;  /* 0x0000000000007941 */ /* 0x000fea0003800000 */
.L_x_1187:
        /* <DEDUP_REMOVED lines=16> */
[----:B------:R4:W2:Y:S01]  /*3290*/  LDSM.16.M88.4 R104, [R190+0x10000] ;  /* 0x01000000be68783b */ /* 0x0008a20000000200 */
[----:B------:R-:W-:Y:S01]  /*32a0*/  LOP3.LUT R0, R0, 0xfffffff0, RZ, 0xc0, !PT ;  /* 0xfffffff000007812 */ /* 0x000fe200078ec0ff */
[----:B------:R-:W-:Y:S01]  /*32b0*/  IMAD.IADD R250, R232, 0x1, R217 ;  /* 0x00000001e8fa7824 */ /* 0x000fe200078e02d9 */
[----:B------:R-:W-:Y:S01]  /*32c0*/  LOP3.LUT R3, R3, 0xfffffff8, RZ, 0xc0, !PT ;  /* 0xfffffff803037812 */ /* 0x000fe200078ec0ff */
[----:B------:R4:W2:Y:S01]  /*32d0*/  LDSM.16.M88.4 R108, [R190+0x10800] ;  /* 0x01080000be6c783b */ /* 0x0008a20000000200 */
[----:B------:R-:W-:Y:S01]  /*32e0*/  MOV R201, RZ ;  /* 0x000000ff00c97202 */ /* 0x000fe20000000f00 */
[----:B------:R-:W-:Y:S01]  /*32f0*/  IMAD.IADD R0, R30, 0x1, -R0 ;  /* 0x000000011e007824 */ /* 0x000fe200078e0a00 */
[----:B------:R-:W-:Y:S01]  /*3300*/  IADD3 R187, R198, 0x2000, RZ ;  /* 0x00002000c6bb7810 */ /* 0x000fe20007ffe0ff */
[----:B------:R-:W-:Y:S01]  /*3310*/  IMAD.IADD R3, R30, 0x1, -R3 ;  /* 0x000000011e037824 */ /* 0x000fe200078e0a03 */
[----:B------:R4:W2:Y:S01]  /*3320*/  LDSM.16.M88.4 R112, [R191+0x10000] ;  /* 0x01000000bf70783b */ /* 0x0008a20000000200 */
[----:B------:R-:W-:Y:S01]  /*3330*/  MOV R189, 0x40 ;  /* 0x0000004000bd7802 */ /* 0x000fe20000000f00 */
[----:B------:R-:W-:Y:S01]  /*3340*/  IMAD.MOV.U32 R222, RZ, RZ, c[0x0][0x2e4] ;  /* 0x0000b900ffde7624 */ /* 0x000fe200078e00ff */
[----:B------:R-:W-:Y:S01]  /*3350*/  SHF.R.S32.HI R2, RZ, 0x1f, R0 ;  /* 0x0000001fff027819 */ /* 0x000fe20000011400 */
[----:B------:R4:W2:Y:S01]  /*3360*/  LDSM.16.M88.4 R116, [R191+0x10800] ;  /* 0x01080000bf74783b */ /* 0x0008a20000000200 */
[----:B------:R-:W-:Y:S01]  /*3370*/  LOP3.LUT P3, RZ, R3, 0x2, RZ, 0xc0, !PT ;  /* 0x0000000203ff7812 */ /* 0x000fe2000786c0ff */
[----:B------:R-:W-:Y:S01]  /*3380*/  IMAD.MOV.U32 R204, RZ, RZ, R200 ;  /* 0x000000ffffcc7224 */ /* 0x000fe200078e00c8 */
[----:B------:R-:W-:Y:S01]  /*3390*/  LEA.HI R2, R2, R0, RZ, 0x3 ;  /* 0x0000000002027211 */ /* 0x000fe200078f18ff */
[----:B------:R4:W2:Y:S01]  /*33a0*/  LDSM.16.M88.4 R120, [R188+0x10000] ;  /* 0x01000000bc78783b */ /* 0x0008a20000000200 */
[----:B------:R-:W-:Y:S01]  /*33b0*/  SEL R164, R164, 0xffffffe0, !P3 ;  /* 0xffffffe0a4a47807 */ /* 0x000fe20005800000 */
[----:B------:R-:W-:Y:S01]  /*33c0*/  CS2R R94, SRZ ;  /* 0x00000000005e7805 */ /* 0x000fe2000001ff00 */
[----:B------:R-:W-:Y:S01]  /*33d0*/  LOP3.LUT R2, R2, 0xfffffff8, RZ, 0xc0, !PT ;  /* 0xfffffff802027812 */ /* 0x000fe200078ec0ff */
[----:B-1----:R-:W3:Y:S01]  /*33e0*/  @P4 MUFU.RCP R5, c[0x0][0x238] ;  /* 0x00008e0000054b08 */ /* 0x002ee20000001000 */
[----:B------:R4:W1:Y:S01]  /*33f0*/  LDSM.16.M88.4 R124, [R188+0x10800] ;  /* 0x01080000bc7c783b */ /* 0x0008620000000200 */
[----:B------:R-:W-:Y:S01]  /*3400*/  IMAD.IADD R164, R164, 0x1, R188 ;  /* 0x00000001a4a47824 */ /* 0x000fe200078e02bc */
[----:B------:R-:W-:Y:S01]  /*3410*/  IADD3 R184, R199, 0x2000, RZ ;  /* 0x00002000c7b87810 */ /* 0x000fe20007ffe0ff */
[----:B------:R-:W-:Y:S01]  /*3420*/  IMAD.IADD R0, R0, 0x1, -R2 ;  /* 0x0000000100007824 */ /* 0x000fe200078e0a02 */
[----:B------:R4:W1:Y:S01]  /*3430*/  LDSM.16.M88.4 R136, [R190+0x12000] ;  /* 0x01200000be88783b */ /* 0x0008620000000200 */
[----:B------:R-:W-:Y:S01]  /*3440*/  SEL R187, R187, R198, !P0 ;  /* 0x000000c6bbbb7207 */ /* 0x000fe20004000000 */
[----:B------:R-:W-:Y:S01]  /*3450*/  CS2R R92, SRZ ;  /* 0x00000000005c7805 */ /* 0x000fe2000001ff00 */
[----:B------:R-:W-:Y:S01]  /*3460*/  SEL R184, R184, R199, !P0 ;  /* 0x000000c7b8b87207 */ /* 0x000fe20004000000 */
[----:B------:R4:W1:Y:S01]  /*3470*/  LDSM.16.M88.4 R128, [R164+0x10000] ;  /* 0x01000000a480783b */ /* 0x0008620000000200 */
[----:B------:R-:W-:Y:S01]  /*3480*/  R2P PR, R0, 0x6 ;  /* 0x0000000600007804 */ /* 0x000fe20000000000 */
[----:B------:R-:W-:Y:S01]  /*3490*/  IMAD.MOV.U32 R0, RZ, RZ, c[0x0][0x22c] ;  /* 0x00008b00ff007624 */ /* 0x000fe200078e00ff */
[----:B------:R-:W-:Y:S01]  /*34a0*/  IADD3 R250, -R205, 0x40, R250 ;  /* 0x00000040cdfa7810 */ /* 0x000fe20007ffe1fa */
[----:B------:R4:W1:Y:S01]  /*34b0*/  LDSM.16.M88.4 R132, [R164+0x10800] ;  /* 0x01080000a484783b */ /* 0x0008620000000200 */
[----:B------:R-:W-:Y:S01]  /*34c0*/  CS2R R98, SRZ ;  /* 0x0000000000627805 */ /* 0x000fe2000001ff00 */
[----:B------:R-:W-:Y:S01]  /*34d0*/  IMAD R0, R0, c[0x0][0x1c0], RZ ;  /* 0x0000700000007a24 */ /* 0x000fe200078e02ff */
[----:B------:R-:W-:Y:S01]  /*34e0*/  SEL R193, R193, 0xffffffe0, !P1 ;  /* 0xffffffe0c1c17807 */ /* 0x000fe20004800000 */
[----:B------:R4:W1:Y:S01]  /*34f0*/  LDSM.16.M88.4 R160, [R164+0x12000] ;  /* 0x01200000a4a0783b */ /* 0x0008620000000200 */
[----:B------:R-:W-:Y:S01]  /*3500*/  SEL R189, R189, 0xffffffc0, !P2 ;  /* 0xffffffc0bdbd7807 */ /* 0x000fe20005000000 */
[C---:B------:R-:W-:Y:S01]  /*3510*/  IMAD.SHL.U32 R252, R0.reuse, 0x10, RZ ;  /* 0x0000001000fc7824 */ /* 0x040fe200078e00ff */
[----:B------:R-:W-:Y:S01]  /*3520*/  SHF.L.U32 R214, R0, 0x3, RZ ;  /* 0x0000000300d67819 */ /* 0x000fe200000006ff */
[----:B------:R4:W1:Y:S01]  /*3530*/  LDSM.16.M88.4 R140, [R190+0x12800] ;  /* 0x01280000be8c783b */ /* 0x0008620000000200 */
[----:B------:R-:W-:Y:S01]  /*3540*/  IADD3 R195, R194, R193, RZ ;  /* 0x000000c1c2c37210 */ /* 0x000fe20007ffe0ff */
[----:B------:R-:W-:Y:S01]  /*3550*/  CS2R R96, SRZ ;  /* 0x0000000000607805 */ /* 0x000fe2000001ff00 */
[C---:B------:R-:W-:Y:S01]  /*3560*/  IADD3 R3, R252.reuse, 0x40, RZ ;  /* 0x00000040fc037810 */ /* 0x040fe20007ffe0ff */
[----:B------:R4:W1:Y:S01]  /*3570*/  LDSM.16.M88.4 R144, [R191+0x12000] ;  /* 0x01200000bf90783b */ /* 0x0008620000000200 */
[----:B------:R-:W-:Y:S01]  /*3580*/  IADD3 R2, R252, 0x60, RZ ;  /* 0x00000060fc027810 */ /* 0x000fe20007ffe0ff */
[----:B------:R-:W-:Y:S01]  /*3590*/  CS2R R90, SRZ ;  /* 0x00000000005a7805 */ /* 0x000fe2000001ff00 */
[----:B------:R-:W-:Y:S01]  /*35a0*/  CS2R R88, SRZ ;  /* 0x0000000000587805 */ /* 0x000fe2000001ff00 */
[----:B------:R4:W1:Y:S01]  /*35b0*/  LDSM.16.M88.4 R148, [R191+0x12800] ;  /* 0x01280000bf94783b */ /* 0x0008620000000200 */
[C---:B------:R-:W-:Y:S01]  /*35c0*/  IMAD.IADD R3, R214.reuse, 0x1, R3 ;  /* 0x00000001d6037824 */ /* 0x040fe200078e0203 */
[----:B------:R-:W-:Y:S01]  /*35d0*/  CS2R R86, SRZ ;  /* 0x0000000000567805 */ /* 0x000fe2000001ff00 */
[C---:B------:R-:W-:Y:S01]  /*35e0*/  IMAD.IADD R2, R214.reuse, 0x1, R2 ;  /* 0x00000001d6027824 */ /* 0x040fe200078e0202 */
[----:B------:R4:W1:Y:S01]  /*35f0*/  LDSM.16.M88.4 R152, [R188+0x12000] ;  /* 0x01200000bc98783b */ /* 0x0008620000000200 */
[C---:B------:R-:W-:Y:S01]  /*3600*/  IMAD.IADD R3, R214.reuse, 0x1, R3 ;  /* 0x00000001d6037824 */ /* 0x040fe200078e0203 */
[----:B------:R-:W-:Y:S01]  /*3610*/  CS2R R84, SRZ ;  /* 0x0000000000547805 */ /* 0x000fe2000001ff00 */
[C---:B------:R-:W-:Y:S01]  /*3620*/  IMAD.IADD R2, R214.reuse, 0x1, R2 ;  /* 0x00000001d6027824 */ /* 0x040fe200078e0202 */
[----:B------:R4:W1:Y:S01]  /*3630*/  LDSM.16.M88.4 R156, [R188+0x12800] ;  /* 0x01280000bc9c783b */ /* 0x0008620000000200 */
[----:B------:R-:W-:Y:S01]  /*3640*/  CS2R R78, SRZ ;  /* 0x00000000004e7805 */ /* 0x000fe2000001ff00 */
[C---:B------:R-:W-:Y:S01]  /*3650*/  IADD3 R236, R214.reuse, R3, RZ ;  /* 0x00000003d6ec7210 */ /* 0x040fe20007ffe0ff */
[C---:B------:R-:W-:Y:S01]  /*3660*/  IMAD.IADD R234, R214.reuse, 0x1, R2 ;  /* 0x00000001d6ea7824 */ /* 0x040fe200078e0202 */
[----:B------:R-:W1:Y:S01]  /*3670*/  LDSM.16.M88.4 R164, [R164+0x12800] ;  /* 0x01280000a4a4783b */ /* 0x000e620000000200 */
[----:B------:R-:W-:Y:S01]  /*3680*/  CS2R R76, SRZ ;  /* 0x00000000004c7805 */ /* 0x000fe2000001ff00 */
        /* <DEDUP_REMOVED lines=25> */
[----:B------:R-:W-:Y:S01]  /*3820*/  IMAD.SHL.U32 R187, R187, 0x2, RZ ;  /* 0x00000002bbbb7824 */ /* 0x000fe200078e00ff */
[----:B------:R-:W-:Y:S01]  /*3830*/  IADD3 R250, R250, -c[0x0][0x2e8], RZ ;  /* 0x8000ba00fafa7a10 */ /* 0x000fe20007ffe0ff */
[----:B------:R-:W-:Y:S01]  /*3840*/  IMAD.IADD R196, R194, 0x1, R189 ;  /* 0x00000001c2c47824 */ /* 0x000fe200078e02bd */
[----:B------:R-:W-:Y:S01]  /*3850*/  IADD3 R240, R214, R235, RZ ;  /* 0x000000ebd6f07210 */ /* 0x000fe20007ffe0ff */
[----:B------:R-:W-:-:S02]  /*3860*/  IMAD.IADD R197, R189, 0x1, R195 ;  /* 0x00000001bdc57824 */ /* 0x000fc400078e02c3 */
[----:B------:R-:W-:Y:S02]  /*3870*/  IMAD.IADD R239, R214, 0x1, R233 ;  /* 0x00000001d6ef7824 */ /* 0x000fe400078e02e9 */
[----:B--2---:R-:W-:-:S05]  /*3880*/  IMAD R251, R247, 0x40, R6 ;  /* 0x00000040f7fb7824 */ /* 0x004fca00078e0206 */
[----:B------:R-:W-:-:S05]  /*3890*/  IADD3 R251, -R217, R9, -R251 ;  /* 0x00000009d9fb7210 */ /* 0x000fca0007ffe9fb */
[----:B------:R-:W-:Y:S02]  /*38a0*/  IMAD.IADD R251, R251, 0x1, R205 ;  /* 0x00000001fbfb7824 */ /* 0x000fe400078e02cd */
[----:B---3--:R-:W-:Y:S01]  /*38b0*/  @P4 FMUL.FTZ R201, R4, R5 ;  /* 0x0000000504c94220 */ /* 0x008fe20000410000 */
[----:B------:R-:W-:-:S05]  /*38c0*/  IADD3 R4, R252, 0x20, RZ ;  /* 0x00000020fc047810 */ /* 0x000fca0007ffe0ff */
[----:B------:R-:W-:-:S05]  /*38d0*/  IMAD.IADD R4, R214, 0x1, R4 ;  /* 0x00000001d6047824 */ /* 0x000fca00078e0204 */
[----:B------:R-:W-:-:S05]  /*38e0*/  IADD3 R4, R214, R4, RZ ;  /* 0x00000004d6047210 */ /* 0x000fca0007ffe0ff */
[----:B------:R-:W-:-:S04]  /*38f0*/  IMAD.IADD R238, R214, 0x1, R4 ;  /* 0x00000001d6ee7824 */ /* 0x000fc800078e0204 */
[----:B------:R-:W-:-:S04]  /*3900*/  IMAD.IADD R237, R214, 0x1, R238 ;  /* 0x00000001d6ed7824 */ /* 0x000fc800078e02ee */
[----:B-1--4-:R-:W-:Y:S02]  /*3910*/  IMAD.IADD R241, R214, 0x1, R237 ;  /* 0x00000001d6f17824 */ /* 0x012fe400078e02ed */
.L_x_1193:
[----:B------:R-:W0:Y:S01]  /*3920*/  LDGDEPBAR ;  /* 0x00000000000079af */ /* 0x000e220000000000 */
[C---:B------:R-:W-:Y:S02]  /*3930*/  IADD3 R0, R187.reuse, R193, RZ ;  /* 0x000000c1bb007210 */ /* 0x040fe40007ffe0ff */
[-C--:B------:R-:W-:Y:S02]  /*3940*/  IADD3 R3, R187, R189.reuse, RZ ;  /* 0x000000bdbb037210 */ /* 0x080fe40007ffe0ff */
[----:B------:R-:W-:Y:S02]  /*3950*/  IADD3 R2, R0, R189, RZ ;  /* 0x000000bd00027210 */ /* 0x000fe40007ffe0ff */
[----:B------:R-:W-:Y:S02]  /*3960*/  MOV R210, R179 ;  /* 0x000000b300d27202 */ /* 0x000fe40000000f00 */
[----:B------:R-:W-:Y:S01]  /*3970*/  MOV R211, R178 ;  /* 0x000000b200d37202 */ /* 0x000fe20000000f00 */
        /* <DEDUP_REMOVED lines=21> */
[----:B------:R-:W1:Y:S06]  /*3ad0*/  LDSM.16.M88.4 R64, [R192+0xc000] ;  /* 0x00c00000c040783b */ /* 0x000e6c0000000200 */
[----:B------:R-:W-:Y:S01]  /*3ae0*/  IADD3 R100, P0, R243, R228, RZ ;  /* 0x000000e4f3647210 */ /* 0x000fe20007f1e0ff */
[C---:B------:R-:W-:Y:S04]  /*3af0*/  HMMA.16816.F32.BF16 R8, R52.reuse, R102, R8 ;  /* 0x000000663408723c */ /* 0x040fe80000041808 */
[----:B------:R-:W-:Y:S04]  /*3b00*/  IADD3.X R101, R242, R227, RZ, P0, !PT ;  /* 0x000000e3f2657210 */ /* 0x000fe800007fe4ff */
[C---:B--2---:R-:W-:Y:S01]  /*3b10*/  HMMA.16816.F32.BF16 R12, R52.reuse, R60, R12 ;  /* 0x0000003c340c723c */ /* 0x044fe2000004180c */
[----:B-----5:R2:W5:Y:S07]  /*3b20*/  LDG.E R102, [R100.64] ;  /* 0x0000000664667981 */ /* 0x02056e000c1e1900 */
[----:B------:R-:W-:Y:S01]  /*3b30*/  HMMA.16816.F32.BF16 R16, R52, R62, R16 ;  /* 0x0000003e3410723c */ /* 0x000fe20000041810 */
[----:B------:R-:W3:Y:S08]  /*3b40*/  LDSM.16.M88.4 R52, [R192+0xc800] ;  /* 0x00c80000c034783b */ /* 0x000ef00000000200 */
[----:B------:R-:W-:Y:S01]  /*3b50*/  LDSM.16.M88.4 R60, [R187+0x2000] ;  /* 0x00200000bb3c783b */ /* 0x000fe20000000200 */
[C---:B-1----:R-:W-:Y:S07]  /*3b60*/  HMMA.16816.F32.BF16 R4, R56.reuse, R64, R4 ;  /* 0x000000403804723c */ /* 0x042fee0000041804 */
[----:B--2---:R1:W5:Y:S01]  /*3b70*/  LDG.E R100, [R100.64+0x20] ;  /* 0x0000200664647981 */ /* 0x004362000c1e1900 */
[C---:B------:R-:W-:Y:S03]  /*3b80*/  HMMA.16816.F32.BF16 R8, R56.reuse, R66, R8 ;  /* 0x000000423808723c */ /* 0x040fe60000041808 */
[----:B------:R-:W2:Y:S05]  /*3b90*/  LDSM.16.M88.4 R64, [R190+0xe000] ;  /* 0x00e00000be40783b */ /* 0x000eaa0000000200 */
[C---:B---3--:R-:W-:Y:S08]  /*3ba0*/  HMMA.16816.F32.BF16 R12, R56.reuse, R52, R12 ;  /* 0x00000034380c723c */ /* 0x048ff0000004180c */
[----:B------:R-:W-:Y:S01]  /*3bb0*/  HMMA.16816.F32.BF16 R16, R56, R54, R16 ;  /* 0x000000363810723c */ /* 0x000fe20000041810 */
[----:B------:R-:W3:Y:S08]  /*3bc0*/  LDSM.16.M88.4 R52, [R190+0xe800] ;  /* 0x00e80000be34783b */ /* 0x000ef00000000200 */
[----:B------:R-:W-:Y:S01]  /*3bd0*/  LDSM.16.M88.4 R56, [R0+0x2000] ;  /* 0x002000000038783b */ /* 0x000fe20000000200 */
[C---:B--2---:R-:W-:Y:S08]  /*3be0*/  HMMA.16816.F32.BF16 R4, R60.reuse, R64, R4 ;  /* 0x000000403c04723c */ /* 0x044ff00000041804 */
[C---:B------:R-:W-:Y:S01]  /*3bf0*/  HMMA.16816.F32.BF16 R8, R60.reuse, R66, R8 ;  /* 0x000000423c08723c */ /* 0x040fe20000041808 */
[----:B------:R-:W2:Y:S07]  /*3c00*/  LDSM.16.M88.4 R64, [R191+0xe000] ;  /* 0x00e00000bf40783b */ /* 0x000eae0000000200 */
        /* <DEDUP_REMOVED lines=10> */
[----:B------:R4:W-:Y:S01]  /*3cb0*/  LDSM.16.M88.4 R56, [R2+0x2000] ;  /* 0x002000000238783b */ /* 0x0009e20000000200 */
[C---:B--2---:R-:W-:Y:S08]  /*3cc0*/  HMMA.16816.F32.BF16 R4, R60.reuse, R64, R4 ;  /* 0x000000403c04723c */ /* 0x044ff00000041804 */
[C---:B------:R-:W-:Y:S01]  /*3cd0*/  HMMA.16816.F32.BF16 R8, R60.reuse, R66, R8 ;  /* 0x000000423c08723c */ /* 0x040fe20000041808 */
[----:B------:R-:W2:Y:S03]  /*3ce0*/  LDSM.16.M88.4 R64, [R192+0xe000] ;  /* 0x00e00000c040783b */ /* 0x000ea60000000200 */
[----:B----4-:R-:W-:Y:S04]  /*3cf0*/  SHF.L.U32 R2, R203, 0x6, RZ ;  /* 0x00000006cb027819 */ /* 0x010fe800000006ff */
[----:B------:R-:W-:Y:S01]  /*3d00*/  IADD3 R0, R251, R2, RZ ;  /* 0x00000002fb007210 */ /* 0x000fe20007ffe0ff */
[C---:B---3--:R-:W-:Y:S03]  /*3d10*/  HMMA.16816.F32.BF16 R12, R60.reuse, R52, R12 ;  /* 0x000000343c0c723c */ /* 0x048fe6000004180c */
[C---:B------:R-:W-:Y:S02]  /*3d20*/  IADD3 R3, R0.reuse, 0x7, RZ ;  /* 0x0000000700037810 */ /* 0x040fe40007ffe0ff */
[----:B-1----:R-:W-:Y:S02]  /*3d30*/  IABS R101, R0 ;  /* 0x0000000000657213 */ /* 0x002fe40000000000 */
[----:B------:R-:W-:Y:S01]  /*3d40*/  ISETP.GE.AND P0, PT, R3, RZ, PT ;  /* 0x000000ff0300720c */ /* 0x000fe20003f06270 */
[----:B------:R-:W-:Y:S01]  /*3d50*/  HMMA.16816.F32.BF16 R16, R60, R54, R16 ;  /* 0x000000363c10723c */ /* 0x000fe20000041810 */
[----:B------:R-:W1:Y:S02]  /*3d60*/  LDSM.16.M88.4 R52, [R192+0xe800] ;  /* 0x00e80000c034783b */ /* 0x000e640000000200 */
[----:B------:R-:W-:Y:S04]  /*3d70*/  I2F R101, R101 ;  /* 0x0000006500657306 */ /* 0x000fe80000201400 */
[C---:B------:R-:W-:Y:S02]  /*3d80*/  IADD3 R60, R0.reuse, -0x11, RZ ;  /* 0xffffffef003c7810 */ /* 0x040fe40007ffe0ff */
[----:B------:R-:W-:Y:S02]  /*3d90*/  IADD3 R63, R0, -0x8, RZ ;  /* 0xfffffff8003f7810 */ /* 0x000fe40007ffe0ff */
[----:B------:R-:W-:Y:S02]  /*3da0*/  ISETP.GE.AND P2, PT, R60, RZ, PT ;  /* 0x000000ff3c00720c */ /* 0x000fe40003f46270 */
[C---:B------:R-:W-:Y:S02]  /*3db0*/  @!P0 IADD3 R3, -R0.reuse, -0x7, RZ ;  /* 0xfffffff900038810 */ /* 0x040fe40007ffe1ff */
[C---:B------:R-:W-:Y:S01]  /*3dc0*/  IADD3 R62, R0.reuse, -0x9, RZ ;  /* 0xfffffff7003e7810 */ /* 0x040fe20007ffe0ff */
[C---:B--2---:R-:W-:Y:S03]  /*3dd0*/  HMMA.16816.F32.BF16 R4, R56.reuse, R64, R4 ;  /* 0x000000403804723c */ /* 0x044fe60000041804 */
[----:B------:R-:W-:Y:S02]  /*3de0*/  I2F R3, R3 ;  /* 0x0000000300037306 */ /* 0x000fe40000201400 */
[C---:B------:R-:W-:Y:S02]  /*3df0*/  IADD3 R61, R0.reuse, -0x10, RZ ;  /* 0xfffffff0003d7810 */ /* 0x040fe40007ffe0ff */
[C---:B------:R-:W-:Y:S01]  /*3e00*/  IADD3 R65, R0.reuse, 0x8, RZ ;  /* 0x0000000800417810 */ /* 0x040fe20007ffe0ff */
[C---:B------:R-:W-:Y:S03]  /*3e10*/  HMMA.16816.F32.BF16 R8, R56.reuse, R66, R8 ;  /* 0x000000423808723c */ /* 0x040fe60000041808 */
[----:B------:R-:W-:Y:S02]  /*3e20*/  ISETP.GE.AND P1, PT, R65, RZ, PT ;  /* 0x000000ff4100720c */ /* 0x000fe40003f26270 */
[----:B------:R-:W-:Y:S02]  /*3e30*/  IADD3 R64, R0, -0x1, RZ ;  /* 0xffffffff00407810 */ /* 0x000fe40007ffe0ff */
[----:B------:R-:W-:Y:S02]  /*3e40*/  ISETP.GE.AND P5, PT, R63, RZ, PT ;  /* 0x000000ff3f00720c */ /* 0x000fe40003fa6270 */
[----:B------:R-:W-:Y:S02]  /*3e50*/  ISETP.GE.AND P6, PT, R64, RZ, PT ;  /* 0x000000ff4000720c */ /* 0x000fe40003fc6270 */
[----:B------:R-:W-:Y:S02]  /*3e60*/  ISETP.GE.AND P4, PT, R62, RZ, PT ;  /* 0x000000ff3e00720c */ /* 0x000fe40003f86270 */
[----:B------:R-:W-:Y:S02]  /*3e70*/  ISETP.GE.AND P3, PT, R61, RZ, PT ;  /* 0x000000ff3d00720c */ /* 0x000fe40003f66270 */
[C---:B------:R-:W-:Y:S01]  /*3e80*/  @!P2 IADD3 R60, -R0.reuse, 0x11, RZ ;  /* 0x00000011003ca810 */ /* 0x040fe20007ffe1ff */
[C---:B-1----:R-:W-:Y:S03]  /*3e90*/  HMMA.16816.F32.BF16 R12, R56.reuse, R52, R12 ;  /* 0x00000034380c723c */ /* 0x042fe6000004180c */
[C---:B------:R-:W-:Y:S01]  /*3ea0*/  @!P1 IADD3 R65, -R0.reuse, -0x8, RZ ;  /* 0xfffffff800419810 */ /* 0x040fe20007ffe1ff */
[----:B------:R-:W-:Y:S01]  /*3eb0*/  FMUL.FTZ R7, R7, c[0x0][0x2ec] ;  /* 0x0000bb0007077a20 */ /* 0x000fe20000410000 */
[----:B------:R-:W-:Y:S01]  /*3ec0*/  @!P5 IADD3 R63, -R0, 0x8, RZ ;  /* 0x00000008003fd810 */ /* 0x000fe20007ffe1ff */
[----:B------:R-:W-:Y:S01]  /*3ed0*/  FMUL.FTZ R4, R4, c[0x0][0x2ec] ;  /* 0x0000bb0004047a20 */ /* 0x000fe20000410000 */
[----:B------:R-:W-:Y:S01]  /*3ee0*/  IADD3 R53, R0, -0x18, RZ ;  /* 0xffffffe800357810 */ /* 0x000fe20007ffe0ff */
[----:B------:R-:W-:Y:S01]  /*3ef0*/  FMUL.FTZ R10, R10, c[0x0][0x2ec] ;  /* 0x0000bb000a0a7a20 */ /* 0x000fe20000410000 */
[----:B------:R-:W-:Y:S01]  /*3f00*/  I2F R65, R65 ;  /* 0x0000004100417306 */ /* 0x000fe20000201400 */
[----:B------:R-:W-:Y:S03]  /*3f10*/  HMMA.16816.F32.BF16 R16, R56, R54, R16 ;  /* 0x000000363810723c */ /* 0x000fe60000041810 */
[----:B------:R-:W-:Y:S01]  /*3f20*/  ISETP.GE.AND P1, PT, R53, RZ, PT ;  /* 0x000000ff3500720c */ /* 0x000fe20003f26270 */
[----:B------:R-:W-:Y:S01]  /*3f30*/  FMUL.FTZ R9, R9, c[0x0][0x2ec] ;  /* 0x0000bb0009097a20 */ /* 0x000fe20000410000 */
[C---:B------:R-:W-:Y:S01]  /*3f40*/  @!P6 IADD3 R64, -R0.reuse, 0x1, RZ ;  /* 0x000000010040e810 */ /* 0x040fe20007ffe1ff */
[----:B------:R-:W-:Y:S01]  /*3f50*/  FMUL.FTZ R11, R11, c[0x0][0x2ec] ;  /* 0x0000bb000b0b7a20 */ /* 0x000fe20000410000 */
[----:B------:R-:W-:Y:S01]  /*3f60*/  IADD3 R52, R0, -0x19, RZ ;  /* 0xffffffe700347810 */ /* 0x000fe20007ffe0ff */
[----:B------:R-:W-:Y:S01]  /*3f70*/  FMUL.FTZ R5, R5, c[0x0][0x2ec] ;  /* 0x0000bb0005057a20 */ /* 0x000fe20000410000 */
[----:B------:R1:W-:Y:S02]  /*3f80*/  MUFU.TANH R103, R10 ;  /* 0x0000000a00677308 */ /* 0x0003e40000002400 */
[----:B------:R-:W-:Y:S01]  /*3f90*/  ISETP.GE.AND P0, PT, R52, RZ, PT ;  /* 0x000000ff3400720c */ /* 0x000fe20003f06270 */
[----:B------:R-:W-:Y:S01]  /*3fa0*/  FMUL.FTZ R6, R6, c[0x0][0x2ec] ;  /* 0x0000bb0006067a20 */ /* 0x000fe20000410000 */
[----:B------:R-:W-:Y:S01]  /*3fb0*/  @!P4 IADD3 R62, -R0, 0x9, RZ ;  /* 0x00000009003ec810 */ /* 0x000fe20007ffe1ff */
[----:B------:R-:W-:Y:S01]  /*3fc0*/  FMUL.FTZ R8, R8, c[0x0][0x2ec] ;  /* 0x0000bb0008087a20 */ /* 0x000fe20000410000 */
[C---:B------:R-:W-:Y:S01]  /*3fd0*/  @!P3 IADD3 R61, -R0.reuse, 0x10, RZ ;  /* 0x00000010003db810 */ /* 0x040fe20007ffe1ff */
[----:B------:R-:W-:Y:S01]  /*3fe0*/  FMUL.FTZ R13, R13, c[0x0][0x2ec] ;  /* 0x0000bb000d0d7a20 */ /* 0x000fe20000410000 */
[----:B------:R-:W-:Y:S01]  /*3ff0*/  @!P1 IADD3 R53, -R0, 0x18, RZ ;  /* 0x0000001800359810 */ /* 0x000fe20007ffe1ff */
[----:B------:R-:W-:Y:S01]  /*4000*/  FMUL.FTZ R12, R12, c[0x0][0x2ec] ;  /* 0x0000bb000c0c7a20 */ /* 0x000fe20000410000 */
[----:B------:R2:W-:Y:S05]  /*4010*/  MUFU.TANH R168, R9 ;  /* 0x0000000900a87308 */ /* 0x0005ea0000002400 */
[----:B------:R-:W-:Y:S01]  /*4020*/  @!P0 IADD3 R52, -R0, 0x19, RZ ;  /* 0x0000001900348810 */ /* 0x000fe20007ffe1ff */
[----:B------:R-:W-:Y:S01]  /*4030*/  FMUL.FTZ R16, R16, c[0x0][0x2ec] ;  /* 0x0000bb0010107a20 */ /* 0x000fe20000410000 */
[----:B------:R-:W-:Y:S01]  /*4040*/  ISETP.GE.AND P0, PT, R2, R250, PT ;  /* 0x000000fa0200720c */ /* 0x000fe20003f06270 */
[----:B------:R-:W-:Y:S02]  /*4050*/  FMUL.FTZ R18, R18, c[0x0][0x2ec] ;  /* 0x0000bb0012127a20 */ /* 0x000fe40000410000 */
[----:B------:R-:W-:Y:S01]  /*4060*/  I2F R64, R64 ;  /* 0x0000004000407306 */ /* 0x000fe20000201400 */
[----:B-1----:R-:W-:Y:S09]  /*4070*/  FMUL.FTZ R10, R14, c[0x0][0x2ec] ;  /* 0x0000bb000e0a7a20 */ /* 0x002ff20000410000 */
[----:B------:R-:W-:Y:S01]  /*4080*/  I2F R66, R53 ;  /* 0x0000003500427306 */ /* 0x000fe20000201400 */
[----:B--2---:R-:W-:Y:S02]  /*4090*/  FMUL.FTZ R9, R15, c[0x0][0x2ec] ;  /* 0x0000bb000f097a20 */ /* 0x004fe40000410000 */
[----:B------:R-:W-:Y:S02]  /*40a0*/  FMUL.FTZ R15, R17, c[0x0][0x2ec] ;  /* 0x0000bb00110f7a20 */ /* 0x000fe40000410000 */
[----:B------:R-:W-:Y:S05]  /*40b0*/  FMUL.FTZ R17, R19, c[0x0][0x2ec] ;  /* 0x0000bb0013117a20 */ /* 0x000fea0000410000 */
[----:B------:R-:W1:Y:S10]  /*40c0*/  MUFU.TANH R7, R7 ;  /* 0x0000000700077308 */ /* 0x000e740000002400 */
[----:B------:R-:W2:Y:S10]  /*40d0*/  MUFU.TANH R11, R11 ;  /* 0x0000000b000b7308 */ /* 0x000eb40000002400 */
[----:B------:R-:W-:Y:S01]  /*40e0*/  I2F R67, R52 ;  /* 0x0000003400437306 */ /* 0x000fe20000201400 */
[----:B-1----:R-:W-:Y:S02]  /*40f0*/  FFMA.FTZ R53, R3, -R201, R7 ;  /* 0x800000c903357223 */ /* 0x002fe40000010007 */
[----:B------:R-:W-:Y:S07]  /*4100*/  FFMA.FTZ R3, -R7, R7, 1 ;  /* 0x3f80000007037423 */ /* 0x000fee0000010107 */
[----:B------:R-:W1:Y:S01]  /*4110*/  MUFU.TANH R4, R4 ;  /* 0x0000000400047308 */ /* 0x000e620000002400 */
[----:B------:R-:W-:Y:S02]  /*4120*/  FMUL.FTZ R172, R3, c[0x0][0x2ec] ;  /* 0x0000bb0003ac7a20 */ /* 0x000fe40000410000 */
[----:B------:R-:W-:Y:S02]  /*4130*/  FFMA.FTZ R3, -R168, R168, 1 ;  /* 0x3f800000a8037423 */ /* 0x000fe400000101a8 */
[----:B--2---:R-:W-:Y:S02]  /*4140*/  FFMA.FTZ R19, R64, -R201, R11 ;  /* 0x800000c940137223 */ /* 0x004fe4000001000b */
[----:B------:R-:W-:Y:S02]  /*4150*/  FFMA.FTZ R7, -R11, R11, 1 ;  /* 0x3f8000000b077423 */ /* 0x000fe4000001010b */
[----:B------:R-:W-:Y:S01]  /*4160*/  FMUL.FTZ R174, R3, c[0x0][0x2ec] ;  /* 0x0000bb0003ae7a20 */ /* 0x000fe20000410000 */
[----:B------:R2:W3:Y:S01]  /*4170*/  MUFU.TANH R52, R5 ;  /* 0x0000000500347308 */ /* 0x0004e20000002400 */
[----:B------:R-:W-:Y:S09]  /*4180*/  FMUL.FTZ R176, R7, c[0x0][0x2ec] ;  /* 0x0000bb0007b07a20 */ /* 0x000ff20000410000 */
[----:B------:R-:W-:Y:S01]  /*4190*/  I2F R0, R60 ;  /* 0x0000003c00007306 */ /* 0x000fe20000201400 */
[-C--:B-1----:R-:W-:Y:S09]  /*41a0*/  FFMA.FTZ R14, R101, -R201.reuse, R4 ;  /* 0x800000c9650e7223 */ /* 0x082ff20000010004 */
[----:B------:R-:W1:Y:S01]  /*41b0*/  MUFU.TANH R6, R6 ;  /* 0x0000000600067308 */ /* 0x000e620000002400 */
[----:B--2---:R-:W-:Y:S02]  /*41c0*/  FFMA.FTZ R5, -R4, R4, 1 ;  /* 0x3f80000004057423 */ /* 0x004fe40000010104 */
[----:B---3--:R-:W-:Y:S07]  /*41d0*/  FFMA.FTZ R4, -R52, R52, 1 ;  /* 0x3f80000034047423 */ /* 0x008fee0000010134 */
[----:B------:R2:W3:Y:S10]  /*41e0*/  MUFU.TANH R60, R8 ;  /* 0x00000008003c7308 */ /* 0x0004f40000002400 */
[----:B------:R4:W3:Y:S01]  /*41f0*/  MUFU.TANH R57, R13 ;  /* 0x0000000d00397308 */ /* 0x0008e20000002400 */
[----:B-1----:R-:W-:Y:S02]  /*4200*/  FFMA.FTZ R54, R65, -R201, R6 ;  /* 0x800000c941367223 */ /* 0x002fe40000010006 */
[----:B------:R-:W-:Y:S07]  /*4210*/  FFMA.FTZ R6, -R6, R6, 1 ;  /* 0x3f80000006067423 */ /* 0x000fee0000010106 */
[----:B------:R-:W1:Y:S01]  /*4220*/  I2F R63, R63 ;  /* 0x0000003f003f7306 */ /* 0x000e620000201400 */
[----:B------:R-:W-:Y:S02]  /*4230*/  FMUL.FTZ R173, R6, c[0x0][0x2ec] ;  /* 0x0000bb0006ad7a20 */ /* 0x000fe40000410000 */
[----:B--2---:R-:W-:Y:S04]  /*4240*/  FFMA.FTZ R8, -R103, R103, 1 ;  /* 0x3f80000067087423 */ /* 0x004fe80000010167 */
[----:B------:R-:W-:Y:S03]  /*4250*/  FMUL.FTZ R177, R8, c[0x0][0x2ec] ;  /* 0x0000bb0008b17a20 */ /* 0x000fe60000410000 */
[----:B------:R-:W2:Y:S01]  /*4260*/  I2F R62, R62 ;  /* 0x0000003e003e7306 */ /* 0x000ea20000201400 */
[-C--:B----4-:R-:W-:Y:S02]  /*4270*/  FFMA.FTZ R13, R64, -R201.reuse, R52 ;  /* 0x800000c9400d7223 */ /* 0x090fe40000010034 */
[----:B------:R-:W-:Y:S02]  /*4280*/  FFMA.FTZ R52, R101, -R201, R103 ;  /* 0x800000c965347223 */ /* 0x000fe40000010067 */
[----:B------:R-:W-:Y:S05]  /*4290*/  FMUL.FTZ R101, R4, c[0x0][0x2ec] ;  /* 0x0000bb0004657a20 */ /* 0x000fea0000410000 */
[----:B------:R-:W-:Y:S01]  /*42a0*/  I2F R61, R61 ;  /* 0x0000003d003d7306 */ /* 0x000fe20000201400 */
[----:B---3--:R-:W-:Y:S02]  /*42b0*/  FFMA.FTZ R4, -R60, R60, 1 ;  /* 0x3f8000003c047423 */ /* 0x008fe4000001013c */
[----:B------:R-:W-:Y:S02]  /*42c0*/  FMUL.FTZ R103, R5, c[0x0][0x2ec] ;  /* 0x0000bb0005677a20 */ /* 0x000fe40000410000 */
[----:B------:R-:W-:Y:S02]  /*42d0*/  FMUL.FTZ R175, R4, c[0x0][0x2ec] ;  /* 0x0000bb0004af7a20 */ /* 0x000fe40000410000 */
[----:B------:R-:W-:Y:S02]  /*42e0*/  FFMA.FTZ R6, -R57, R57, 1 ;  /* 0x3f80000039067423 */ /* 0x000fe40000010139 */
[-C--:B------:R-:W-:Y:S01]  /*42f0*/  FFMA.FTZ R57, R0, -R201.reuse, R57 ;  /* 0x800000c900397223 */ /* 0x080fe20000010039 */
[----:B------:R-:W-:Y:S01]  /*4300*/  MUFU.TANH R10, R10 ;  /* 0x0000000a000a7308 */ /* 0x000fe20000002400 */
[-C--:B-1----:R-:W-:Y:S02]  /*4310*/  FFMA.FTZ R60, R63, -R201.reuse, R60 ;  /* 0x800000c93f3c7223 */ /* 0x082fe4000001003c */
[----:B------:R-:W-:Y:S02]  /*4320*/  FMUL.FTZ R64, R6, c[0x0][0x2ec] ;  /* 0x0000bb0006407a20 */ /* 0x000fe40000410000 */
[-C--:B--2---:R-:W-:Y:S05]  /*4330*/  FFMA.FTZ R59, R62, -R201.reuse, R168 ;  /* 0x800000c93e3b7223 */ /* 0x084fea00000100a8 */
[----:B------:R-:W-:Y:S10]  /*4340*/  MUFU.TANH R9, R9 ;  /* 0x0000000900097308 */ /* 0x000ff40000002400 */
[----:B------:R-:W1:Y:S10]  /*4350*/  MUFU.TANH R58, R12 ;  /* 0x0000000c003a7308 */ /* 0x000e740000002400 */
[----:B------:R-:W2:Y:S10]  /*4360*/  MUFU.TANH R16, R16 ;  /* 0x0000001000107308 */ /* 0x000eb40000002400 */
[----:B------:R3:W4:Y:S01]  /*4370*/  MUFU.TANH R55, R18 ;  /* 0x0000001200377308 */ /* 0x0007220000002400 */
[----:B-1----:R-:W-:Y:S01]  /*4380*/  FFMA.FTZ R7, -R58, R58, 1 ;  /* 0x3f8000003a077423 */ /* 0x002fe2000001013a */
[----:B------:R-:W-:Y:S01]  /*4390*/  MOV R12, c[0x0][0x2e4] ;  /* 0x0000b900000c7a02 */ /* 0x000fe20000000f00 */
[-C--:B------:R-:W-:Y:S02]  /*43a0*/  FFMA.FTZ R58, R61, -R201.reuse, R58 ;  /* 0x800000c93d3a7223 */ /* 0x080fe4000001003a */
[----:B------:R-:W-:Y:S05]  /*43b0*/  FMUL.FTZ R65, R7, c[0x0][0x2ec] ;  /* 0x0000bb0007417a20 */ /* 0x000fea0000410000 */
[----:B------:R-:W1:Y:S01]  /*43c0*/  MUFU.TANH R15, R15 ;  /* 0x0000000f000f7308 */ /* 0x000e620000002400 */
[-C--:B--2---:R-:W-:Y:S02]  /*43d0*/  FFMA.FTZ R56, R66, -R201.reuse, R16 ;  /* 0x800000c942387223 */ /* 0x084fe40000010010 */
[----:B------:R-:W-:Y:S04]  /*43e0*/  FFMA.FTZ R5, -R16, R16, 1 ;  /* 0x3f80000010057423 */ /* 0x000fe80000010110 */
[----:B------:R-:W-:Y:S03]  /*43f0*/  FMUL.FTZ R168, R5, c[0x0][0x2ec] ;  /* 0x0000bb0005a87a20 */ /* 0x000fe60000410000 */
[----:B------:R2:W2:Y:S01]  /*4400*/  MUFU.TANH R11, R17 ;  /* 0x00000011000b7308 */ /* 0x0004a20000002400 */
[-C--:B---3--:R-:W-:Y:S02]  /*4410*/  FFMA.FTZ R18, R63, -R201.reuse, R10 ;  /* 0x800000c93f127223 */ /* 0x088fe4000001000a */
[----:B------:R-:W-:Y:S02]  /*4420*/  FFMA.FTZ R10, -R10, R10, 1 ;  /* 0x3f8000000a0a7423 */ /* 0x000fe4000001010a */
[----:B----4-:R-:W-:Y:S02]  /*4430*/  FFMA.FTZ R16, R61, -R201, R55 ;  /* 0x800000c93d107223 */ /* 0x010fe40000010037 */
[----:B------:R-:W-:Y:S02]  /*4440*/  FFMA.FTZ R4, -R55, R55, 1 ;  /* 0x3f80000037047423 */ /* 0x000fe40000010137 */
[----:B------:R-:W-:Y:S02]  /*4450*/  FMUL.FTZ R171, R10, c[0x0][0x2ec] ;  /* 0x0000bb000aab7a20 */ /* 0x000fe40000410000 */
[----:B-1----:R-:W-:Y:S02]  /*4460*/  FFMA.FTZ R55, R67, -R201, R15 ;  /* 0x800000c943377223 */ /* 0x002fe4000001000f */
[----:B------:R-:W-:Y:S02]  /*4470*/  FFMA.FTZ R3, -R15, R15, 1 ;  /* 0x3f8000000f037423 */ /* 0x000fe4000001010f */
[----:B------:R-:W-:Y:S02]  /*4480*/  FMUL.FTZ R169, R4, c[0x0][0x2ec] ;  /* 0x0000bb0004a97a20 */ /* 0x000fe40000410000 */
[----:B------:R-:W-:Y:S02]  /*4490*/  FMUL.FTZ R66, R3, c[0x0][0x2ec] ;  /* 0x0000bb0003427a20 */ /* 0x000fe40000410000 */
[----:B--2---:R-:W-:Y:S02]  /*44a0*/  FFMA.FTZ R17, R62, -R201, R9 ;  /* 0x800000c93e117223 */ /* 0x004fe40000010009 */
[----:B------:R-:W-:Y:S02]  /*44b0*/  FFMA.FTZ R9, -R9, R9, 1 ;  /* 0x3f80000009097423 */ /* 0x000fe40000010109 */
[----:B------:R-:W-:Y:S02]  /*44c0*/  FFMA.FTZ R15, R0, -R201, R11 ;  /* 0x800000c9000f7223 */ /* 0x000fe4000001000b */
[----:B------:R-:W-:Y:S02]  /*44d0*/  FFMA.FTZ R0, -R11, R11, 1 ;  /* 0x3f8000000b007423 */ /* 0x000fe4000001010b */
[----:B------:R-:W-:Y:S02]  /*44e0*/  FMUL.FTZ R170, R9, c[0x0][0x2ec] ;  /* 0x0000bb0009aa7a20 */ /* 0x000fe40000410000 */
[----:B------:R-:W-:Y:S01]  /*44f0*/  FMUL.FTZ R67, R0, c[0x0][0x2ec] ;  /* 0x0000bb0000437a20 */ /* 0x000fe20000410000 */
[----:B------:R-:W-:-:S05]  /*4500*/  @!P0 BRA `(.L_x_1189) ;  /* 0x0000009000008947 */ /* 0x000fca0003800000 */
[----:B------:R-:W-:Y:S01]  /*4510*/  IADD3 R3, R2, 0x40, RZ ;  /* 0x0000004002037810 */ /* 0x000fe20007ffe0ff */
[----:B------:R-:W-:Y:S02]  /*4520*/  IMAD.IADD R0, R232, 0x1, R217 ;  /* 0x00000001e8007824 */ /* 0x000fe400078e02d9 */
[----:B------:R-:W-:Y:S03]  /*4530*/  IMAD.MOV.U32 R12, RZ, RZ, R222 ;  /* 0x000000ffff0c7224 */ /* 0x000fe600078e00de */
[----:B------:R-:W-:Y:S04]  /*4540*/  IADD3 R0, R222, R0, -R205 ;  /* 0x00000000de007210 */ /* 0x000fe80007ffe8cd */
[----:B------:R-:W-:Y:S02]  /*4550*/  ISETP.GE.AND P1, PT, R3, R0, PT ;  /* 0x000000000300720c */ /* 0x000fe40003f26270 */
[----:B------:R-:W-:Y:S04]  /*4560*/  IADD3 R0, R232, 0x40, RZ ;  /* 0x00000040e8007810 */ /* 0x000fe80007ffe0ff */
[----:B------:R-:W-:Y:S11]  /*4570*/  ISETP.LT.AND P0, PT, R0, R205, PT ;  /* 0x000000cd0000720c */ /* 0x000ff60003f01270 */
[----:B------:R-:W-:Y:S02]  /*4580*/  @!UPT UIADD3 URZ, URZ, URZ, URZ ;  /* 0x0000003f3f3ff290 */ /* 0x000fe4000fffe03f */
[----:B------:R-:W-:-:S05]  /*4590*/  @!P1 BRA P0, `(.L_x_1190) ;  /* 0x0000048000009947 */ /* 0x000fca0000000000 */
.L_x_1189:
[--C-:B------:R-:W-:Y:S01]  /*45a0*/  IADD3 R4, R205, 0x1, -R217.reuse ;  /* 0x00000001cd047810 */ /* 0x100fe20007ffe8d9 */
[----:B------:R-:W2:Y:S01]  /*45b0*/  LDL R3, [R1] ;  /* 0x0000000001037983 */ /* 0x000ea20000100800 */
[-C--:B------:R-:W-:Y:S01]  /*45c0*/  IADD3 R5, -R12, R205.reuse, -R217 ;  /* 0x000000cd0c057210 */ /* 0x080fe20007ffe9d9 */
[----:B------:R-:W-:Y:S01]  /*45d0*/  IMAD.MOV.U32 R222, RZ, RZ, R12 ;  /* 0x000000ffffde7224 */ /* 0x000fe200078e000c */
[----:B------:R-:W-:Y:S01]  /*45e0*/  IADD3 R4, R4, c[0x0][0x2e8], RZ ;  /* 0x0000ba0004047a10 */ /* 0x000fe20007ffe0ff */
[----:B------:R-:W3:Y:S02]  /*45f0*/  LDL R0, [R1+0x4] ;  /* 0x0000040001007983 */ /* 0x000ee40000100800 */
[----:B---3--:R-:W-:Y:S02]  /*4600*/  IMAD R0, R247, 0x40, R0 ;  /* 0x00000040f7007824 */ /* 0x008fe400078e0200 */
[----:B--2---:R-:W-:Y:S03]  /*4610*/  IMAD.IADD R2, R3, 0x1, R2 ;  /* 0x0000000103027824 */ /* 0x004fe600078e0202 */
[----:B------:R-:W-:Y:S01]  /*4620*/  IADD3 R11, R0, 0x1, RZ ;  /* 0x00000001000b7810 */ /* 0x000fe20007ffe0ff */
[C---:B------:R-:W-:Y:S01]  /*4630*/  IMAD.IADD R6, R2.reuse, 0x1, R5 ;  /* 0x0000000102067824 */ /* 0x040fe200078e0205 */
[C---:B------:R-:W-:Y:S01]  /*4640*/  IADD3 R3, R2.reuse, 0x8, RZ ;  /* 0x0000000802037810 */ /* 0x040fe20007ffe0ff */
[----:B------:R-:W-:Y:S01]  /*4650*/  IMAD.IADD R63, R2, 0x1, R4 ;  /* 0x00000001023f7824 */ /* 0x000fe200078e0204 */
[C---:B------:R-:W-:Y:S02]  /*4660*/  IADD3 R10, R0.reuse, 0x8, RZ ;  /* 0x00000008000a7810 */ /* 0x040fe40007ffe0ff */
[----:B------:R-:W-:Y:S01]  /*4670*/  IMNMX R2, RZ, R6, !PT ;  /* 0x00000006ff027217 */ /* 0x000fe20007800200 */
[--C-:B------:R-:W-:Y:S01]  /*4680*/  IMAD.IADD R62, R5, 0x1, R3.reuse ;  /* 0x00000001053e7824 */ /* 0x100fe200078e0203 */
[----:B------:R-:W-:Y:S01]  /*4690*/  IADD3 R9, R0, 0x9, RZ ;  /* 0x0000000900097810 */ /* 0x000fe20007ffe0ff */
        /* <DEDUP_REMOVED lines=8> */
[----:B------:R-:W-:Y:S02]  /*4720*/  ISETP.GE.OR P1, PT, R0, R4, !P1 ;  /* 0x000000040000720c */ /* 0x000fe40004f26670 */
[----:B------:R-:W-:Y:S02]  /*4730*/  IMNMX R3, RZ, R62, !PT ;  /* 0x0000003eff037217 */ /* 0x000fe40007800200 */
        /* <DEDUP_REMOVED lines=46> */
.L_x_1190:
[C---:B------:R-:W-:Y:S01]  /*4a20*/  FMUL.FTZ R2, R220.reuse, 1.4426950216293334961 ;  /* 0x3fb8aa3bdc027820 */ /* 0x040fe20000410000 */
[----:B------:R-:W-:Y:S01]  /*4a30*/  FSETP.NEU.FTZ.AND P0, PT, R220, -INF , PT ;  /* 0xff800000dc00780b */ /* 0x000fe20003f1d000 */
[----:B------:R-:W-:Y:S01]  /*4a40*/  FMUL.FTZ R0, R221, 1.4426950216293334961 ;  /* 0x3fb8aa3bdd007820 */ /* 0x000fe20000410000 */
[----:B------:R-:W-:Y:S02]  /*4a50*/  ISETP.GT.AND P6, PT, R203, R244, PT ;  /* 0x000000f4cb00720c */ /* 0x000fe40003fc4270 */
[----:B------:R-:W-:Y:S02]  /*4a60*/  FSEL R2, R2, RZ, P0 ;  /* 0x000000ff02027208 */ /* 0x000fe40000000000 */
[----:B------:R-:W-:Y:S03]  /*4a70*/  FSETP.NEU.FTZ.AND P0, PT, R221, -INF , PT ;  /* 0xff800000dd00780b */ /* 0x000fe60003f1d000 */
[--C-:B------:R-:W-:Y:S01]  /*4a80*/  FFMA.FTZ R14, R14, c[0x0][0x23c], -R2.reuse ;  /* 0x00008f000e0e7a23 */ /* 0x100fe20000010802 */
[----:B------:R-:W-:Y:S01]  /*4a90*/  FSEL R0, R0, RZ, P0 ;  /* 0x000000ff00007208 */ /* 0x000fe20000000000 */
[--C-:B------:R-:W-:Y:S02]  /*4aa0*/  FFMA.FTZ R13, R13, c[0x0][0x23c], -R2.reuse ;  /* 0x00008f000d0d7a23 */ /* 0x100fe40000010802 */
[----:B------:R-:W-:Y:S01]  /*4ab0*/  MUFU.EX2 R180, R14 ;  /* 0x0000000e00b47308 */ /* 0x000fe20000000800 */
[----:B------:R-:W-:Y:S02]  /*4ac0*/  FFMA.FTZ R60, R60, c[0x0][0x23c], -R2 ;  /* 0x00008f003c3c7a23 */ /* 0x000fe40000010802 */
[--C-:B------:R-:W-:Y:S02]  /*4ad0*/  FFMA.FTZ R54, R54, c[0x0][0x23c], -R0.reuse ;  /* 0x00008f0036367a23 */ /* 0x100fe40000010800 */
[----:B------:R-:W-:Y:S02]  /*4ae0*/  FFMA.FTZ R53, R53, c[0x0][0x23c], -R0 ;  /* 0x00008f0035357a23 */ /* 0x000fe40000010800 */
[--C-:B------:R-:W-:Y:S02]  /*4af0*/  FFMA.FTZ R59, R59, c[0x0][0x23c], -R2.reuse ;  /* 0x00008f003b3b7a23 */ /* 0x100fe40000010802 */
[--C-:B------:R-:W-:Y:S01]  /*4b00*/  FFMA.FTZ R58, R58, c[0x0][0x23c], -R2.reuse ;  /* 0x00008f003a3a7a23 */ /* 0x100fe20000010802 */
[----:B------:R-:W-:Y:S01]  /*4b10*/  MUFU.EX2 R62, R54 ;  /* 0x00000036003e7308 */ /* 0x000fe20000000800 */
[--C-:B------:R-:W-:Y:S02]  /*4b20*/  FFMA.FTZ R57, R57, c[0x0][0x23c], -R2.reuse ;  /* 0x00008f0039397a23 */ /* 0x100fe40000010802 */
[--C-:B------:R-:W-:Y:S02]  /*4b30*/  FFMA.FTZ R56, R56, c[0x0][0x23c], -R2.reuse ;  /* 0x00008f0038387a23 */ /* 0x100fe40000010802 */
[----:B------:R-:W-:Y:S02]  /*4b40*/  FFMA.FTZ R2, R55, c[0x0][0x23c], -R2 ;  /* 0x00008f0037027a23 */ /* 0x000fe40000010802 */
[--C-:B------:R-:W-:Y:S02]  /*4b50*/  FFMA.FTZ R52, R52, c[0x0][0x23c], -R0.reuse ;  /* 0x00008f0034347a23 */ /* 0x100fe40000010800 */
[--C-:B------:R-:W-:Y:S01]  /*4b60*/  FFMA.FTZ R19, R19, c[0x0][0x23c], -R0.reuse ;  /* 0x00008f0013137a23 */ /* 0x100fe20000010800 */
[----:B------:R-:W-:Y:S01]  /*4b70*/  MUFU.EX2 R61, R53 ;  /* 0x00000035003d7308 */ /* 0x000fe20000000800 */
[--C-:B------:R-:W-:Y:S02]  /*4b80*/  FFMA.FTZ R18, R18, c[0x0][0x23c], -R0.reuse ;  /* 0x00008f0012127a23 */ /* 0x100fe40000010800 */
[--C-:B------:R-:W-:Y:S02]  /*4b90*/  FFMA.FTZ R17, R17, c[0x0][0x23c], -R0.reuse ;  /* 0x00008f0011117a23 */ /* 0x100fe40000010800 */
[--C-:B------:R-:W-:Y:S02]  /*4ba0*/  FFMA.FTZ R16, R16, c[0x0][0x23c], -R0.reuse ;  /* 0x00008f0010107a23 */ /* 0x100fe40000010800 */
[----:B------:R-:W-:Y:S03]  /*4bb0*/  FFMA.FTZ R0, R15, c[0x0][0x23c], -R0 ;  /* 0x00008f000f007a23 */ /* 0x000fe60000010800 */
[----:B------:R-:W1:Y:S10]  /*4bc0*/  MUFU.EX2 R179, R13 ;  /* 0x0000000d00b37308 */ /* 0x000e740000000800 */
[----:B------:R-:W-:Y:S10]  /*4bd0*/  MUFU.EX2 R178, R60 ;  /* 0x0000003c00b27308 */ /* 0x000ff40000000800 */
[----:B------:R-:W2:Y:S10]  /*4be0*/  MUFU.EX2 R63, R59 ;  /* 0x0000003b003f7308 */ /* 0x000eb40000000800 */
[----:B------:R2:W-:Y:S10]  /*4bf0*/  MUFU.EX2 R212, R2 ;  /* 0x0000000200d47308 */ /* 0x0005f40000000800 */
[----:B------:R-:W-:Y:S10]  /*4c00*/  MUFU.EX2 R60, R52 ;  /* 0x00000034003c7308 */ /* 0x000ff40000000800 */
[----:B------:R-:W3:Y:S10]  /*4c10*/  MUFU.EX2 R59, R19 ;  /* 0x00000013003b7308 */ /* 0x000ef40000000800 */
[----:B------:R-:W-:Y:S10]  /*4c20*/  MUFU.EX2 R216, R58 ;  /* 0x0000003a00d87308 */ /* 0x000ff40000000800 */
[----:B------:R3:W-:Y:S10]  /*4c30*/  MUFU.EX2 R58, R0 ;  /* 0x00000000003a7308 */ /* 0x0007f40000000800 */
[----:B------:R-:W-:Y:S10]  /*4c40*/  MUFU.EX2 R183, R18 ;  /* 0x0000001200b77308 */ /* 0x000ff40000000800 */
[----:B------:R-:W-:Y:S10]  /*4c50*/  MUFU.EX2 R182, R17 ;  /* 0x0000001100b67308 */ /* 0x000ff40000000800 */
[----:B------:R-:W4:Y:S10]  /*4c60*/  MUFU.EX2 R213, R57 ;  /* 0x0000003900d57308 */ /* 0x000f340000000800 */
[----:B------:R-:W-:Y:S10]  /*4c70*/  MUFU.EX2 R181, R16 ;  /* 0x0000001000b57308 */ /* 0x000ff40000000800 */
[----:B------:R-:W4:Y:S01]  /*4c80*/  MUFU.EX2 R215, R56 ;  /* 0x0000003800d77308 */ /* 0x000f220000000800 */
[----:B-1----:R-:W-:Y:S02]  /*4c90*/  F2FP.BF16.PACK_AB R4, R179, R180 ;  /* 0x000000b4b304723e */ /* 0x002fe400000010ff */
[----:B------:R-:W-:Y:S02]  /*4ca0*/  F2FP.BF16.PACK_AB R3, R61, R62 ;  /* 0x0000003e3d03723e */ /* 0x000fe400000010ff */
[----:B--2---:R-:W-:Y:S01]  /*4cb0*/  F2FP.BF16.PACK_AB R2, R63, R178 ;  /* 0x000000b23f02723e */ /* 0x004fe200000010ff */
[----:B------:R1:W-:Y:S01]  /*4cc0*/  STS [R223+0x12000], R4 ;  /* 0x01200004df007388 */ /* 0x0003e20000000800 */
[----:B---3--:R-:W-:Y:S02]  /*4cd0*/  F2FP.BF16.PACK_AB R0, R59, R60 ;  /* 0x0000003c3b00723e */ /* 0x008fe400000010ff */
[----:B----4-:R-:W-:Y:S01]  /*4ce0*/  F2FP.BF16.PACK_AB R5, R213, R216 ;  /* 0x000000d8d505723e */ /* 0x010fe200000010ff */
        /* <DEDUP_REMOVED lines=8> */
[----:B------:R-:W-:Y:S01]  /*4d70*/  STS [R225+0x12000], R3 ;  /* 0x01200003e1007388 */ /* 0x000fe20000000800 */
[----:B----4-:R-:W-:Y:S03]  /*4d80*/  SHF.L.U32 R0, R198, 0x1, RZ ;  /* 0x00000001c6007819 */ /* 0x010fe600000006ff */
[----:B------:R1:W-:Y:S01]  /*4d90*/  STS [R225+0x12400], R2 ;  /* 0x01240002e1007388 */ /* 0x0003e20000000800 */
[-C--:B------:R-:W-:Y:S03]  /*4da0*/  IADD3 R56, R189, R0.reuse, RZ ;  /* 0x00000000bd387210 */ /* 0x080fe60007ffe0ff */
        /* <DEDUP_REMOVED lines=41> */
[C---:B-----5:R-:W-:Y:S01]  /*5040*/  FADD.FTZ R4, -R102.reuse, R4 ;  /* 0x0000000466047221 */ /* 0x060fe20000010100 */
[----:B------:R-:W-:Y:S03]  /*5050*/  HMMA.16816.F32.BF16 R16, R52, R166, R16 ;  /* 0x000000a63410723c */ /* 0x000fe60000041810 */
[----:B------:R-:W-:Y:S02]  /*5060*/  FADD.FTZ R5, -R102, R5 ;  /* 0x0000000566057221 */ /* 0x000fe40000010100 */
[C---:B------:R-:W-:Y:S02]  /*5070*/  FADD.FTZ R6, -R100.reuse, R6 ;  /* 0x0000000664067221 */ /* 0x040fe40000010100 */
[----:B------:R-:W-:Y:S02]  /*5080*/  FADD.FTZ R7, -R100, R7 ;  /* 0x0000000764077221 */ /* 0x000fe40000010100 */
[C---:B------:R-:W-:Y:S03]  /*5090*/  FADD.FTZ R8, -R102.reuse, R8 ;  /* 0x0000000866087221 */ /* 0x040fe60000010100 */
        /* <DEDUP_REMOVED lines=100> */
.L_x_1191:
        /* <DEDUP_REMOVED lines=106> */
.L_x_1192:
        /* <DEDUP_REMOVED lines=83> */
[-C--:B------:R-:W-:Y:S01]  /*62b0*/  LEA R102, P2, R213, R2.reuse, 0x2 ;  /* 0x00000002d5667211 */ /* 0x080fe200078410ff */
[----:B------:R-:W-:Y:S01]  /*62c0*/  IMAD R212, R212, 0x30, RZ ;  /* 0x00000030d4d47824 */ /* 0x000fe200078e02ff */
[-C--:B------:R-:W-:Y:S01]  /*62d0*/  LEA.HI.X.SX32 R169, R215, R3.reuse, 0x2, P0 ;  /* 0x00000003d7a97211 */ /* 0x080fe200000f16ff */
[----:B------:R4:W-:Y:S01]  /*62e0*/  RED.E.ADD.F32.FTZ.RN.STRONG.GPU [R170.64], R7 ;  /* 0x00000007aa00798e */ /* 0x0009e2000c10e786 */
[-C--:B------:R-:W-:Y:S02]  /*62f0*/  LEA.HI.X.SX32 R103, R213, R3.reuse, 0x2, P2 ;  /* 0x00000003d5677211 */ /* 0x080fe400010f16ff */
[----:B------:R-:W-:Y:S01]  /*6300*/  IADD3 R213, R252, 0x20, RZ ;  /* 0x00000020fcd57810 */ /* 0x000fe20007ffe0ff */
[----:B------:R4:W-:Y:S01]  /*6310*/  RED.E.ADD.F32.FTZ.RN.STRONG.GPU [R168.64], R8 ;  /* 0x00000008a800798e */ /* 0x0009e2000c10e786 */
[-C--:B-1----:R-:W-:Y:S02]  /*6320*/  LEA R4, P1, R212, R2.reuse, 0x2 ;  /* 0x00000002d4047211 */ /* 0x082fe400078210ff */
[C---:B------:R-:W-:Y:S01]  /*6330*/  IADD3 R173, R252.reuse, 0x40, RZ ;  /* 0x00000040fcad7810 */ /* 0x040fe20007ffe0ff */
[----:B------:R1:W-:Y:S01]  /*6340*/  RED.E.ADD.F32.FTZ.RN.STRONG.GPU [R102.64], R9 ;  /* 0x000000096600798e */ /* 0x0003e2000c10e786 */
[----:B------:R-:W-:Y:S02]  /*6350*/  IADD3 R172, R252, 0x40, RZ ;  /* 0x00000040fcac7810 */ /* 0x000fe40007ffe0ff */
[-C--:B--2---:R-:W-:Y:S03]  /*6360*/  LEA.HI.X.SX32 R5, R212, R3.reuse, 0x2, P1 ;  /* 0x00000003d4057211 */ /* 0x084fe600008f16ff */
[----:B------:R-:W-:Y:S01]  /*6370*/  IMAD.IADD R172, R214, 0x1, R172 ;  /* 0x00000001d6ac7824 */ /* 0x000fe200078e02ac */
[----:B------:R-:W-:Y:S01]  /*6380*/  IADD3 R212, R252, 0x20, RZ ;  /* 0x00000020fcd47810 */ /* 0x000fe20007ffe0ff */
[----:B------:R2:W-:Y:S04]  /*6390*/  RED.E.ADD.F32.FTZ.RN.STRONG.GPU [R4.64], R10 ;  /* 0x0000000a0400798e */ /* 0x0005e8000c10e786 */
[----:B------:R-:W-:Y:S01]  /*63a0*/  IMAD.IADD R212, R214, 0x1, R212 ;  /* 0x00000001d6d47824 */ /* 0x000fe200078e02d4 */
[CC--:B---3--:R-:W-:Y:S04]  /*63b0*/  LEA R6, P0, R0.reuse, R2.reuse, 0x2 ;  /* 0x0000000200067211 */ /* 0x0c8fe800078010ff */
[-C--:B----4-:R-:W-:Y:S02]  /*63c0*/  LEA.HI.X.SX32 R7, R0, R3.reuse, 0x2, P0 ;  /* 0x0000000300077211 */ /* 0x090fe400000f16ff */
[----:B------:R-:W-:Y:S02]  /*63d0*/  IADD3 R0, R252, 0x20, RZ ;  /* 0x00000020fc007810 */ /* 0x000fe40007ffe0ff */
[-C--:B------:R-:W-:Y:S01]  /*63e0*/  LEA R8, P2, R238, R2.reuse, 0x2 ;  /* 0x00000002ee087211 */ /* 0x080fe200078410ff */
[----:B------:R3:W-:Y:S02]  /*63f0*/  RED.E.ADD.F32.FTZ.RN.STRONG.GPU [R6.64], R11 ;  /* 0x0000000b0600798e */ /* 0x0007e4000c10e786 */
[----:B------:R-:W-:Y:S01]  /*6400*/  IMAD.IADD R0, R214, 0x1, R0 ;  /* 0x00000001d6007824 */ /* 0x000fe200078e0200 */
[-C--:B-1----:R-:W-:Y:S01]  /*6410*/  LEA.HI.X.SX32 R9, R238, R3.reuse, 0x2, P2 ;  /* 0x00000003ee097211 */ /* 0x082fe200010f16ff */
[----:B------:R1:W-:Y:S02]  /*6420*/  RED.E.ADD.F32.FTZ.RN.STRONG.GPU [R2.64+0x80], R16 ;  /* 0x000080100200798e */ /* 0x0003e4000c10e786 */
[----:B------:R-:W-:Y:S02]  /*6430*/  IMAD.IADD R0, R214, 0x1, R0 ;  /* 0x00000001d6007824 */ /* 0x000fe400078e0200 */
[----:B------:R4:W-:Y:S01]  /*6440*/  RED.E.ADD.F32.FTZ.RN.STRONG.GPU [R100.64+0x80], R17 ;  /* 0x000080116400798e */ /* 0x0009e2000c10e786 */
[CC--:B--2---:R-:W-:Y:S04]  /*6450*/  LEA R4, P0, R213.reuse, R2.reuse, 0x2 ;  /* 0x00000002d5047211 */ /* 0x0c4fe800078010ff */
[-C--:B------:R-:W-:Y:S02]  /*6460*/  LEA.HI.X.SX32 R5, R213, R3.reuse, 0x2, P0 ;  /* 0x00000003d5057211 */ /* 0x080fe400000f16ff */
[-C--:B------:R-:W-:Y:S03]  /*6470*/  LEA R10, P0, R0, R2.reuse, 0x2 ;  /* 0x00000002000a7211 */ /* 0x080fe600078010ff */
[----:B------:R2:W-:Y:S01]  /*6480*/  RED.E.ADD.F32.FTZ.RN.STRONG.GPU [R4.64], R18 ;  /* 0x000000120400798e */ /* 0x0005e2000c10e786 */
[-C--:B---3--:R-:W-:Y:S02]  /*6490*/  LEA R6, P1, R212, R2.reuse, 0x2 ;  /* 0x00000002d4067211 */ /* 0x088fe400078210ff */
[-C--:B------:R-:W-:Y:S02]  /*64a0*/  LEA.HI.X.SX32 R11, R0, R3.reuse, 0x2, P0 ;  /* 0x00000003000b7211 */ /* 0x080fe400000f16ff */
[-C--:B------:R-:W-:Y:S02]  /*64b0*/  LEA.HI.X.SX32 R7, R212, R3.reuse, 0x2, P1 ;  /* 0x00000003d4077211 */ /* 0x080fe400008f16ff */
[C---:B------:R-:W-:Y:S02]  /*64c0*/  IADD3 R0, R252.reuse, 0x40, RZ ;  /* 0x00000040fc007810 */ /* 0x040fe40007ffe0ff */
[C---:B-1----:R-:W-:Y:S01]  /*64d0*/  IADD3 R16, R252.reuse, 0x60, RZ ;  /* 0x00000060fc107810 */ /* 0x042fe20007ffe0ff */
[----:B------:R1:W-:Y:S01]  /*64e0*/  RED.E.ADD.F32.FTZ.RN.STRONG.GPU [R6.64], R19 ;  /* 0x000000130600798e */ /* 0x0003e2000c10e786 */
[----:B----4-:R-:W-:Y:S01]  /*64f0*/  IADD3 R17, R252, 0x60, RZ ;  /* 0x00000060fc117810 */ /* 0x010fe20007ffe0ff */
[C---:B------:R-:W-:Y:S02]  /*6500*/  IMAD.IADD R0, R214.reuse, 0x1, R0 ;  /* 0x00000001d6007824 */ /* 0x040fe400078e0200 */
[----:B------:R3:W-:Y:S01]  /*6510*/  RED.E.ADD.F32.FTZ.RN.STRONG.GPU [R10.64], R12 ;  /* 0x0000000c0a00798e */ /* 0x0007e2000c10e786 */
[C---:B------:R-:W-:Y:S02]  /*6520*/  IMAD.IADD R16, R214.reuse, 0x1, R16 ;  /* 0x00000001d6107824 */ /* 0x040fe400078e0210 */
[----:B------:R-:W-:Y:S01]  /*6530*/  IMAD.IADD R0, R214, 0x1, R0 ;  /* 0x00000001d6007824 */ /* 0x000fe200078e0200 */
[----:B------:R4:W-:Y:S01]  /*6540*/  RED.E.ADD.F32.FTZ.RN.STRONG.GPU [R8.64], R13 ;  /* 0x0000000d0800798e */ /* 0x0009e2000c10e786 */
[CC--:B--2---:R-:W-:Y:S04]  /*6550*/  LEA R4, P1, R237.reuse, R2.reuse, 0x2 ;  /* 0x00000002ed047211 */ /* 0x0c4fe800078210ff */
[-C--:B------:R-:W-:Y:S05]  /*6560*/  LEA.HI.X.SX32 R5, R237, R3.reuse, 0x2, P1 ;  /* 0x00000003ed057211 */ /* 0x080fea00008f16ff */
[----:B------:R2:W-:Y:S01]  /*6570*/  RED.E.ADD.F32.FTZ.RN.STRONG.GPU [R4.64], R14 ;  /* 0x0000000e0400798e */ /* 0x0005e2000c10e786 */
[CC--:B-1----:R-:W-:Y:S04]  /*6580*/  LEA R6, P0, R241.reuse, R2.reuse, 0x2 ;  /* 0x00000002f1067211 */ /* 0x0c2fe800078010ff */
[-C--:B------:R-:W-:Y:S02]  /*6590*/  LEA.HI.X.SX32 R7, R241, R3.reuse, 0x2, P0 ;  /* 0x00000003f1077211 */ /* 0x080fe400000f16ff */
[-C--:B---3--:R-:W-:Y:S02]  /*65a0*/  LEA R12, P1, R172, R2.reuse, 0x2 ;  /* 0x00000002ac0c7211 */ /* 0x088fe400078210ff */
[-C--:B----4-:R-:W-:Y:S01]  /*65b0*/  LEA R8, P2, R236, R2.reuse, 0x2 ;  /* 0x00000002ec087211 */ /* 0x090fe200078410ff */
        /* <DEDUP_REMOVED lines=10> */
[-C--:B------:R-:W-:Y:S02]  /*6660*/  LEA.HI.X.SX32 R11, R0, R3.reuse, 0x2, P0 ;  /* 0x00000003000b7211 */ /* 0x080fe400000f16ff */
[----:B------:R-:W-:Y:S01]  /*6670*/  IADD3 R0, R252, 0x60, RZ ;  /* 0x00000060fc007810 */ /* 0x000fe20007ffe0ff */
[----:B------:R3:W-:Y:S01]  /*6680*/  RED.E.ADD.F32.FTZ.RN.STRONG.GPU [R12.64], R55 ;  /* 0x000000370c00798e */ /* 0x0007e2000c10e786 */
[-C--:B-1----:R-:W-:Y:S02]  /*6690*/  LEA R6, P1, R235, R2.reuse, 0x2 ;  /* 0x00000002eb067211 */ /* 0x082fe400078210ff */
[-C--:B------:R-:W-:Y:S01]  /*66a0*/  LEA.HI.X.SX32 R15, R17, R3.reuse, 0x2, P5 ;  /* 0x00000003110f7211 */ /* 0x080fe200028f16ff */
[----:B------:R1:W-:Y:S01]  /*66b0*/  RED.E.ADD.F32.FTZ.RN.STRONG.GPU [R10.64], R56 ;  /* 0x000000380a00798e */ /* 0x0003e2000c10e786 */
[-C--:B------:R-:W-:Y:S01]  /*66c0*/  LEA.HI.X.SX32 R7, R235, R3.reuse, 0x2, P1 ;  /* 0x00000003eb077211 */ /* 0x080fe200008f16ff */
[C---:B------:R-:W-:Y:S02]  /*66d0*/  IMAD.IADD R0, R214.reuse, 0x1, R0 ;  /* 0x00000001d6007824 */ /* 0x040fe400078e0200 */
[----:B------:R4:W-:Y:S02]  /*66e0*/  RED.E.ADD.F32.FTZ.RN.STRONG.GPU [R8.64], R57 ;  /* 0x000000390800798e */ /* 0x0009e4000c10e786 */
[----:B------:R-:W-:Y:S02]  /*66f0*/  IMAD.IADD R0, R214, 0x1, R0 ;  /* 0x00000001d6007824 */ /* 0x000fe400078e0200 */
[----:B------:R4:W-:Y:S04]  /*6700*/  RED.E.ADD.F32.FTZ.RN.STRONG.GPU [R6.64], R58 ;  /* 0x0000003a0600798e */ /* 0x0009e8000c10e786 */
        /* <DEDUP_REMOVED lines=202> */
.L_x_1194:
        /* <DEDUP_REMOVED lines=15> */
.L_x_1195:
        /* <DEDUP_REMOVED lines=39> */
.L_x_1197:
[----:B------:R-:W-:Y:S05]  /*7710*/  BSYNC B0 ;  /* 0x0000000000007941 */ /* 0x000fea0003800000 */
.L_x_1196:
        /* <DEDUP_REMOVED lines=8> */
[----:B----4-:R-:W-:Y:S01]  /*77a0*/  IMAD R6, R5, c[0x0][0x3a0], RZ ;  /* 0x0000e80005067a24 */ /* 0x010fe200078e02ff */
[----:B------:R-:W-:-:S05]  /*77b0*/  MOV R5, R10 ;  /* 0x0000000a00057202 */ /* 0x000fca0000000f00 */
[----:B------:R-:W-:-:S04]  /*77c0*/  IMAD.WIDE.U32 R8, R0, c[0x0][0x3a0], R4 ;  /* 0x0000e80000087a25 */ /* 0x000fc800078e0004 */
[----:B------:R-:W-:Y:S01]  /*77d0*/  IMAD R0, R0, c[0x0][0x3a4], R6 ;  /* 0x0000e90000007a24 */ /* 0x000fe200078e0206 */
[----:B------:R-:W-:-:S03]  /*77e0*/  LEA R4, P4, R8, c[0x0][0x340], 0x1 ;  /* 0x0000d00008047a11 */ /* 0x000fc600078808ff */
[----:B------:R-:W-:-:S05]  /*77f0*/  IMAD.IADD R0, R0, 0x1, R9 ;  /* 0x0000000100007824 */ /* 0x000fca00078e0209 */
[----:B------:R-:W-:-:S05]  /*7800*/  LEA.HI.X R5, R8, c[0x0][0x344], R0, 0x1, P4 ;  /* 0x0000d10008057a11 */ /* 0x000fca00020f0c00 */
[----:B--2---:R2:W-:Y:S04]  /*7810*/  @!P1 STG.E.128 [R4.64], R28 ;  /* 0x0000001c04009986 */ /* 0x0045e8000c101d06 */
[----:B---3--:R2:W-:Y:S02]  /*7820*/  @!P0 STG.E.128 [R4.64+0x80], R24 ;  /* 0x0000801804008986 */ /* 0x0085e4000c101d06 */
.L_x_1199:
[----:B------:R-:W-:Y:S05]  /*7830*/  BSYNC B0 ;  /* 0x0000000000007941 */ /* 0x000fea0003800000 */
.L_x_1198:
[----:B------:R-:W-:Y:S01]  /*7840*/  IMAD.WIDE.U32 R2, R232, c[0x0][0x3a8], R2 ;  /* 0x0000ea00e8027a25 */ /* 0x000fe200078e0002 */
[----:B------:R-:W-:Y:S03]  /*7850*/  BSSY B0, `(.L_x_1200) ;  /* 0x0000016000007945 */ /* 0x000fe60003800000 */
[----:B------:R-:W-:Y:S01]  /*7860*/  IMAD R0, R20, c[0x0][0x3a8], RZ ;  /* 0x0000ea0014007a24 */ /* 0x000fe200078e02ff */
[----:B------:R-:W-:-:S03]  /*7870*/  IADD3 R2, P0, R21, R2, RZ ;  /* 0x0000000215027210 */ /* 0x000fc60007f1e0ff */
[----:B--2---:R-:W-:Y:S02]  /*7880*/  IMAD R4, R232, c[0x0][0x3ac], R0 ;  /* 0x0000eb00e8047a24 */ /* 0x004fe400078e0200 */
        /* <DEDUP_REMOVED lines=12> */
[----:B----4-:R-:W-:-:S04]  /*7950*/  IMAD.WIDE.U32 R6, R245, c[0x0][0x3a8], R4 ;  /* 0x0000ea00f5067a25 */ /* 0x010fc800078e0004 */
[----:B------:R-:W-:Y:S01]  /*7960*/  IMAD.IADD R0, R0, 0x1, R7 ;  /* 0x0000000100007824 */ /* 0x000fe200078e0207 */
[----:B------:R-:W-:-:S04]  /*7970*/  LEA R4, P3, R6, c[0x0][0x348], 0x1 ;  /* 0x0000d20006047a11 */ /* 0x000fc800078608ff */
[----:B------:R-:W-:-:S05]  /*7980*/  LEA.HI.X R5, R6, c[0x0][0x34c], R0, 0x1, P3 ;  /* 0x0000d30006057a11 */ /* 0x000fca00018f0c00 */
[----:B------:R2:W-:Y:S04]  /*7990*/  @!P1 STG.E.128 [R4.64], R36 ;  /* 0x0000002404009986 */ /* 0x0005e8000c101d06 */
[----:B-1----:R2:W-:Y:S02]  /*79a0*/  @!P0 STG.E.128 [R4.64+0x80], R32 ;  /* 0x0000802004008986 */ /* 0x0025e4000c101d06 */
.L_x_1201:
[----:B------:R-:W-:Y:S05]  /*79b0*/  BSYNC B0 ;  /* 0x0000000000007941 */ /* 0x000fea0003800000 */
.L_x_1200:
[----:B------:R-:W-:Y:S05]  /*79c0*/  @P2 BRA `(.L_x_1170) ;  /* 0x000000d000002947 */ /* 0x000fea0003800000 */
[----:B------:R-:W-:Y:S02]  /*79d0*/  IADD3 R0, P0, R245, 0x20, RZ ;  /* 0x00000020f5007810 */ /* 0x000fe40007f1e0ff */
[----:B------:R-:W-:-:S03]  /*79e0*/  ISETP.GE.AND P1, PT, R218, c[0x0][0x220], PT ;  /* 0x00008800da007a0c */ /* 0x000fc60003f26270 */
[----:B------:R-:W-:Y:S01]  /*79f0*/  IMAD.X R3, RZ, RZ, R48, P0 ;  /* 0x000000ffff037224 */ /* 0x000fe200000e0630 */
[----:B------:R-:W-:-:S03]  /*7a00*/  ISETP.GE.AND P0, PT, R229, c[0x0][0x220], PT ;  /* 0x00008800e5007a0c */ /* 0x000fc60003f06270 */
[----:B--2---:R-:W-:Y:S01]  /*7a10*/  IMAD R4, R3, c[0x0][0x3a8], RZ ;  /* 0x0000ea0003047a24 */ /* 0x004fe200078e02ff */
[----:B------:R-:W-:-:S05]  /*7a20*/  MOV R3, R8 ;  /* 0x0000000800037202 */ /* 0x000fca0000000f00 */
[----:B----4-:R-:W-:-:S04]  /*7a30*/  IMAD.WIDE.U32 R6, R0, c[0x0][0x3a8], R2 ;  /* 0x0000ea0000067a25 */ /* 0x010fc800078e0002 */
[----:B------:R-:W-:Y:S01]  /*7a40*/  IMAD R0, R0, c[0x0][0x3ac], R4 ;  /* 0x0000eb0000007a24 */ /* 0x000fe200078e0204 */
[----:B------:R-:W-:-:S03]  /*7a50*/  LEA R2, P2, R6, c[0x0][0x348], 0x1 ;  /* 0x0000d20006027a11 */ /* 0x000fc600078408ff */
[----:B------:R-:W-:-:S05]  /*7a60*/  IMAD.IADD R0, R0, 0x1, R7 ;  /* 0x0000000100007824 */ /* 0x000fca00078e0207 */
[----:B------:R-:W-:-:S05]  /*7a70*/  LEA.HI.X R3, R6, c[0x0][0x34c], R0, 0x1, P2 ;  /* 0x0000d30006037a11 */ /* 0x000fca00010f0c00 */
[----:B-1----:R1:W-:Y:S04]  /*7a80*/  @!P1 STG.E.128 [R2.64], R44 ;  /* 0x0000002c02009986 */ /* 0x0023e8000c101d06 */
[----:B------:R1:W-:Y:S02]  /*7a90*/  @!P0 STG.E.128 [R2.64+0x80], R40 ;  /* 0x0000802802008986 */ /* 0x0003e4000c101d06 */
.L_x_1170:
[----:B------:R-:W-:Y:S05]  /*7aa0*/  BSYNC B1 ;  /* 0x0000000000017941 */ /* 0x000fea0003800000 */
.L_x_1156:
        /* <DEDUP_REMOVED lines=9> */
.L_x_1202:
[----:B------:R-:W-:Y:S05]  /*7b40*/  EXIT ;  /* 0x000000000000794d */ /* 0x000fea0003800000 */
.L_x_1204:
        /* <DEDUP_REMOVED lines=11> */
.L_x_2074:


//--------------------- .text._ZN5flash25flash_bwd_dot_do_o_kernelILb0E23Flash_bwd_kernel_traitsILi128ELi64ELi64ELi8ELi4ELi2ELi2ELb1ELb0EN7cutlass10bfloat16_tE19Flash_kernel_traitsILi128ELi64ELi64ELi8ES3_EEEEvNS_16Flash_bwd_paramsE --------------------------
	.section	.text._ZN5flash25flash_bwd_dot_do_o_kernelILb0E23Flash_bwd_kernel_traitsILi128ELi64ELi64ELi8ELi4ELi2ELi2ELb1ELb0EN7cutlass10bfloat16_tE19Flash_kernel_traitsILi128ELi64ELi64ELi8ES3_EEEEvNS_16Flash_bwd_paramsE,"ax",@progbits
	.sectioninfo	@"SHI_REGISTERS=46"
	.align	128
        .global         _ZN5flash25flash_bwd_dot_do_o_kernelILb0E23Flash_bwd_kernel_traitsILi128ELi64ELi64ELi8ELi4ELi2ELi2ELb1ELb0EN7cutlass10bfloat16_tE19Flash_kernel_traitsILi128ELi64ELi64ELi8ES3_EEEEvNS_16Flash_bwd_paramsE
        .type           _ZN5flash25flash_bwd_dot_do_o_kernelILb0E23Flash_bwd_kernel_traitsILi128ELi64ELi64ELi8ELi4ELi2ELi2ELb1ELb0EN7cutlass10bfloat16_tE19Flash_kernel_traitsILi128ELi64ELi64ELi8ES3_EEEEvNS_16Flash_bwd_paramsE,@function
        .size           _ZN5flash25flash_bwd_dot_do_o_kernelILb0E23Flash_bwd_kernel_traitsILi128ELi64ELi64ELi8ELi4ELi2ELi2ELb1ELb0EN7cutlass10bfloat16_tE19Flash_kernel_traitsILi128ELi64ELi64ELi8ES3_EEEEvNS_16Flash_bwd_paramsE,(.L_x_2075 - _ZN5flash25flash_bwd_dot_do_o_kernelILb0E23Flash_bwd_kernel_traitsILi128ELi64ELi64ELi8ELi4ELi2ELi2ELb1ELb0EN7cutlass10bfloat16_tE19Flash_kernel_traitsILi128ELi64ELi64ELi8ES3_EEEEvNS_16Flash_bwd_paramsE)
        .other          _ZN5flash25flash_bwd_dot_do_o_kernelILb0E23Flash_bwd_kernel_traitsILi128ELi64ELi64ELi8ELi4ELi2ELi2ELb1ELb0EN7cutlass10bfloat16_tE19Flash_kernel_traitsILi128ELi64ELi64ELi8ES3_EEEEvNS_16Flash_bwd_paramsE,@"STO_CUDA_ENTRY STV_DEFAULT"
_ZN5flash25flash_bwd_dot_do_o_kernelILb0E23Flash_bwd_kernel_traitsILi128ELi64ELi64ELi8ELi4ELi2ELi2ELb1ELb0EN7cutlass10bfloat16_tE19Flash_kernel_traitsILi128ELi64ELi64ELi8ES3_EEEEvNS_16Flash_bwd_paramsE:
.text._ZN5flash25flash_bwd_dot_do_o_kernelILb0E23Flash_bwd_kernel_traitsILi128ELi64ELi64ELi8ELi4ELi2ELi2ELb1ELb0EN7cutlass10bfloat16_tE19Flash_kernel_traitsILi128ELi64ELi64ELi8ES3_EEEEvNS_16Flash_bwd_paramsE:
[----:B------:R-:W-:Y:S02]  /*0000*/  MOV R1, c[0x0][0x28] ;  /* 0x00000a0000017a02 */ /* 0x000fe40000000f00 */
[----:B------:R-:W0:Y:S01]  /*0010*/  S2R R11, SR_CTAID.Y ;  /* 0x00000000000b7919 */ /* 0x000e220000002600 */
[----:B------:R-:W-:Y:S01]  /*0020*/  ISETP.NE.U32.AND P0, PT, RZ, c[0x0][0x240], PT ;  /* 0x00009000ff007a0c */ /* 0x000fe20003f05070 */
[----:B------:R-:W-:Y:S01]  /*0030*/  IMAD.MOV.U32 R13, RZ, RZ, -0x1 ;  /* 0xffffffffff0d7424 */ /* 0x000fe200078e00ff */
[----:B------:R-:W-:Y:S02]  /*0040*/  ULDC.64 UR4, c[0x0][0x118] ;  /* 0x0000460000047ab9 */ /* 0x000fe40000000a00 */
[----:B------:R-:W-:-:S13]  /*0050*/  ISETP.NE.AND.EX P0, PT, RZ, c[0x0][0x244], PT, P0 ;  /* 0x00009100ff007a0c */ /* 0x000fda0003f05300 */
[----:B------:R-:W-:Y:S01]  /*0060*/  @P0 MOV R9, 0x4 ;  /* 0x0000000400090802 */ /* 0x000fe20000000f00 */
[----:B------:R-:W-:Y:S01]  /*0070*/  @P0 IMAD.MOV.U32 R2, RZ, RZ, 0x4 ;  /* 0x00000004ff020424 */ /* 0x000fe200078e00ff */
[----:B0-----:R-:W-:-:S03]  /*0080*/  @P0 IADD3 R8, R11, 0x1, RZ ;  /* 0x000000010b080810 */ /* 0x001fc60007ffe0ff */
[----:B------:R-:W-:-:S04]  /*0090*/  @P0 IMAD.WIDE R2, R11, R2, c[0x0][0x240] ;  /* 0x000090000b020625 */ /* 0x000fc800078e0202 */
[----:B------:R-:W-:Y:S01]  /*00a0*/  @P0 IMAD.WIDE R8, R8, R9, c[0x0][0x240] ;  /* 0x0000900008080625 */ /* 0x000fe200078e0209 */
[----:B------:R-:W2:Y:S05]  /*00b0*/  @P0 LDG.E R13, [R2.64] ;  /* 0x00000004020d0981 */ /* 0x000eaa000c1e1900 */
[----:B------:R-:W2:Y:S04]  /*00c0*/  @P0 LDG.E R8, [R8.64] ;  /* 0x0000000408080981 */ /* 0x000ea8000c1e1900 */
[----:B------:R-:W0:Y:S02]  /*00d0*/  S2R R7, SR_CTAID.X ;  /* 0x0000000000077919 */ /* 0x000e240000002500 */
[----:B0-----:R-:W-:Y:S01]  /*00e0*/  IMAD.SHL.U32 R7, R7, 0x40, RZ ;  /* 0x0000004007077824 */ /* 0x001fe200078e00ff */
[----:B--2---:R-:W-:-:S02]  /*00f0*/  @P0 IADD3 R4, R8, -R13, RZ ;  /* 0x8000000d08040210 */ /* 0x004fc40007ffe0ff */
[----:B------:R-:W-:-:S04]  /*0100*/  @!P0 MOV R4, c[0x0][0x214] ;  /* 0x0000850000048a02 */ /* 0x000fc80000000f00 */
[----:B------:R-:W-:-:S13]  /*0110*/  ISETP.GT.AND P0, PT, R4, R7, PT ;  /* 0x000000070400720c */ /* 0x000fda0003f04270 */
[----:B------:R-:W-:Y:S05]  /*0120*/  @!P0 EXIT ;  /* 0x000000000000894d */ /* 0x000fea0003800000 */
[C---:B------:R-:W-:Y:S01]  /*0130*/  ISETP.NE.AND P1, PT, R13.reuse, -0x1, PT ;  /* 0xffffffff0d00780c */ /* 0x040fe20003f25270 */
[----:B------:R-:W0:Y:S01]  /*0140*/  S2R R36, SR_CTAID.Z ;  /* 0x0000000000247919 */ /* 0x000e220000002700 */
[----:B------:R-:W-:Y:S02]  /*0150*/  ULDC.U8 UR6, c[0x0][0x328] ;  /* 0x0000ca0000067ab9 */ /* 0x000fe40000000000 */
[----:B------:R-:W-:Y:S01]  /*0160*/  ISETP.NE.AND P0, PT, RZ, UR6, PT ;  /* 0x00000006ff007c0c */ /* 0x000fe2000bf05270 */
[----:B------:R-:W1:Y:S08]  /*0170*/  S2R R0, SR_TID.X ;  /* 0x0000000000007919 */ /* 0x000e700000002100 */
[----:B------:R-:W-:Y:S01]  /*0180*/  @P1 IMAD.WIDE.U32 R2, R13, c[0x0][0x370], RZ ;  /* 0x0000dc000d021a25 */ /* 0x000fe200078e00ff */
[----:B------:R-:W-:-:S02]  /*0190*/  @!P1 SHF.R.S32.HI R8, RZ, 0x1f, R11 ;  /* 0x0000001fff089819 */ /* 0x000fc4000001140b */
[----:B------:R-:W-:Y:S01]  /*01a0*/  @!P1 SHF.R.S32.HI R10, RZ, 0x1f, R11 ;  /* 0x0000001fff0a9819 */ /* 0x000fe2000001140b */
[C---:B------:R-:W-:Y:S02]  /*01b0*/  @P1 IMAD R5, R13.reuse, c[0x0][0x374], R3 ;  /* 0x0000dd000d051a24 */ /* 0x040fe400078e0203 */
[----:B------:R-:W-:Y:S02]  /*01c0*/  @P1 IMAD.MOV.U32 R21, RZ, RZ, R2 ;  /* 0x000000ffff151224 */ /* 0x000fe400078e0002 */
[----:B------:R-:W-:-:S04]  /*01d0*/  @P1 IMAD.WIDE.U32 R2, R13, c[0x0][0x1e8], RZ ;  /* 0x00007a000d021a25 */ /* 0x000fc800078e00ff */
[----:B------:R-:W-:Y:S01]  /*01e0*/  @!P1 IMAD R8, R8, c[0x0][0x368], RZ ;  /* 0x0000da0008089a24 */ /* 0x000fe200078e02ff */
[----:B------:R-:W-:Y:S01]  /*01f0*/  @P1 MOV R15, R2 ;  /* 0x00000002000f1202 */ /* 0x000fe20000000f00 */
[----:B------:R-:W-:Y:S02]  /*0200*/  @!P1 IMAD R10, R10, c[0x0][0x1e0], RZ ;  /* 0x000078000a0a9a24 */ /* 0x000fe400078e02ff */
[----:B------:R-:W-:Y:S02]  /*0210*/  @P1 IMAD R6, R13, c[0x0][0x1ec], R3 ;  /* 0x00007b000d061a24 */ /* 0x000fe400078e0203 */
[C---:B------:R-:W-:Y:S02]  /*0220*/  @!P1 IMAD R17, R11.reuse, c[0x0][0x36c], R8 ;  /* 0x0000db000b119a24 */ /* 0x040fe400078e0208 */
[----:B------:R-:W-:-:S04]  /*0230*/  @!P1 IMAD.WIDE.U32 R2, R11, c[0x0][0x368], RZ ;  /* 0x0000da000b029a25 */ /* 0x000fc800078e00ff */
[----:B------:R-:W-:Y:S01]  /*0240*/  @!P1 IMAD.WIDE.U32 R8, R11, c[0x0][0x1e0], RZ ;  /* 0x000078000b089a25 */ /* 0x000fe200078e00ff */
[----:B------:R-:W-:-:S03]  /*0250*/  @!P1 IADD3 R5, R3, R17, RZ ;  /* 0x0000001103059210 */ /* 0x000fc60007ffe0ff */
[----:B------:R-:W-:Y:S02]  /*0260*/  @!P1 IMAD R19, R11, c[0x0][0x1e4], R10 ;  /* 0x000079000b139a24 */ /* 0x000fe400078e020a */
[----:B------:R-:W-:Y:S02]  /*0270*/  @!P1 IMAD.MOV.U32 R21, RZ, RZ, R2 ;  /* 0x000000ffff159224 */ /* 0x000fe400078e0002 */
[----:B------:R-:W-:Y:S01]  /*0280*/  @!P1 IMAD.MOV.U32 R15, RZ, RZ, R8 ;  /* 0x000000ffff0f9224 */ /* 0x000fe200078e0008 */
[----:B------:R-:W-:Y:S01]  /*0290*/  @!P1 IADD3 R6, R9, R19, RZ ;  /* 0x0000001309069210 */ /* 0x000fe20007ffe0ff */
[----:B------:R-:W-:Y:S05]  /*02a0*/  @!P0 BRA `(.L_x_1205) ;  /* 0x0000007000008947 */ /* 0x000fea0003800000 */
[----:B01----:R-:W-:Y:S01]  /*02b0*/  MOV R8, c[0x0][0x210] ;  /* 0x0000840000087a02 */ /* 0x003fe20000000f00 */
[C---:B------:R-:W-:Y:S02]  /*02c0*/  @!P1 IMAD R13, R11.reuse, c[0x0][0x224], RZ ;  /* 0x000089000b0d9a24 */ /* 0x040fe400078e02ff */
[----:B------:R-:W-:Y:S02]  /*02d0*/  IMAD.MOV.U32 R3, RZ, RZ, 0x80 ;  /* 0x00000080ff037424 */ /* 0x000fe400078e00ff */
[----:B------:R-:W-:-:S02]  /*02e0*/  IMAD R2, R11, 0x80, R13 ;  /* 0x000000800b027824 */ /* 0x000fc400078e020d */
[----:B------:R-:W-:-:S04]  /*02f0*/  IMAD R3, R3, R8, c[0x0][0x234] ;  /* 0x00008d0003037624 */ /* 0x000fc800078e0208 */
[----:B------:R-:W-:Y:S01]  /*0300*/  IMAD R2, R3, R36, R2 ;  /* 0x0000002403027224 */ /* 0x000fe200078e0202 */
[----:B------:R-:W-:Y:S05]  /*0310*/  BRA `(.L_x_1206) ;  /* 0x0000002000007947 */ /* 0x000fea0003800000 */
.L_x_1205:
[----:B01----:R-:W-:-:S04]  /*0320*/  IMAD R2, R11, c[0x0][0x1c0], R36 ;  /* 0x000070000b027a24 */ /* 0x003fc800078e0224 */
[----:B------:R-:W-:Y:S02]  /*0330*/  IMAD R2, R2, c[0x0][0x224], RZ ;  /* 0x0000890002027a24 */ /* 0x000fe400078e02ff */
.L_x_1206:
[----:B------:R-:W-:Y:S01]  /*0340*/  SHF.R.S32.HI R3, RZ, 0x1f, R0 ;  /* 0x0000001fff037819 */ /* 0x000fe20000011400 */
[----:B------:R-:W-:Y:S01]  /*0350*/  BSSY B0, `(.L_x_1207) ;  /* 0x0000035000007945 */ /* 0x000fe20003800000 */
[----:B------:R-:W-:Y:S01]  /*0360*/  SHF.R.S32.HI R8, RZ, 0x1f, R7 ;  /* 0x0000001fff087819 */ /* 0x000fe20000011407 */
[----:B------:R-:W-:Y:S01]  /*0370*/  CS2R R18, SRZ ;  /* 0x0000000000127805 */ /* 0x000fe2000001ff00 */
[----:B------:R-:W-:Y:S02]  /*0380*/  LEA.HI R12, R3, R0, RZ, 0x3 ;  /* 0x00000000030c7211 */ /* 0x000fe400078f18ff */
[----:B------:R-:W-:Y:S01]  /*0390*/  SHF.R.S32.HI R13, RZ, 0x1f, R36 ;  /* 0x0000001fff0d7819 */ /* 0x000fe20000011424 */
[----:B------:R-:W-:Y:S01]  /*03a0*/  IMAD R16, R8, c[0x0][0x1e8], RZ ;  /* 0x00007a0008107a24 */ /* 0x000fe200078e02ff */
[----:B------:R-:W-:-:S03]  /*03b0*/  LOP3.LUT R3, R12, 0x1ffffff8, RZ, 0xc0, !PT ;  /* 0x1ffffff80c037812 */ /* 0x000fc600078ec0ff */
[----:B------:R-:W-:Y:S01]  /*03c0*/  IMAD R17, R7, c[0x0][0x1ec], R16 ;  /* 0x00007b0007117a24 */ /* 0x000fe200078e0210 */
[----:B------:R-:W-:Y:S01]  /*03d0*/  IADD3 R3, -R3, R0, RZ ;  /* 0x0000000003037210 */ /* 0x000fe20007ffe1ff */
[----:B------:R-:W-:-:S04]  /*03e0*/  IMAD R41, R13, c[0x0][0x1f0], RZ ;  /* 0x00007c000d297a24 */ /* 0x000fc800078e02ff */
[----:B------:R-:W-:Y:S01]  /*03f0*/  IMAD.SHL.U32 R38, R3, 0x8, RZ ;  /* 0x0000000803267824 */ /* 0x000fe200078e00ff */
[C---:B------:R-:W-:Y:S01]  /*0400*/  IADD3 R3, R7.reuse, R2, RZ ;  /* 0x0000000207037210 */ /* 0x040fe20007ffe0ff */
[----:B------:R-:W-:Y:S02]  /*0410*/  IMAD R2, R8, c[0x0][0x370], RZ ;  /* 0x0000dc0008027a24 */ /* 0x000fe400078e02ff */
[----:B------:R-:W-:Y:S01]  /*0420*/  IMAD R41, R36, c[0x0][0x1f4], R41 ;  /* 0x00007d0024297a24 */ /* 0x000fe200078e0229 */
[----:B------:R-:W-:Y:S01]  /*0430*/  SHF.R.S32.HI R39, RZ, 0x1f, R38 ;  /* 0x0000001fff277819 */ /* 0x000fe20000011426 */
[C---:B------:R-:W-:Y:S01]  /*0440*/  IMAD R14, R7.reuse, c[0x0][0x374], R2 ;  /* 0x0000dd00070e7a24 */ /* 0x040fe200078e0202 */
[----:B------:R-:W-:Y:S02]  /*0450*/  SHF.R.S32.HI R2, RZ, 0x3, R12 ;  /* 0x00000003ff027819 */ /* 0x000fe4000001140c */
[----:B------:R-:W-:Y:S01]  /*0460*/  IADD3 R43, R38, 0x40, RZ ;  /* 0x00000040262b7810 */ /* 0x000fe20007ffe0ff */
[----:B------:R-:W-:Y:S01]  /*0470*/  IMAD.WIDE.U32 R8, R7, c[0x0][0x370], R38 ;  /* 0x0000dc0007087a25 */ /* 0x000fe200078e0026 */
[----:B------:R-:W-:-:S03]  /*0480*/  SHF.R.S32.HI R42, RZ, 0x1f, R2 ;  /* 0x0000001fff2a7819 */ /* 0x000fc60000011402 */
[----:B------:R-:W-:Y:S01]  /*0490*/  IMAD.WIDE.U32 R10, R7, c[0x0][0x1e8], R38 ;  /* 0x00007a00070a7a25 */ /* 0x000fe200078e0026 */
[----:B------:R-:W-:-:S03]  /*04a0*/  IADD3 R20, P0, R21, R8, RZ ;  /* 0x0000000815147210 */ /* 0x000fc60007f1e0ff */
[----:B------:R-:W-:Y:S01]  /*04b0*/  IMAD.IADD R7, R4, 0x1, -R7 ;  /* 0x0000000104077824 */ /* 0x000fe200078e0a07 */
[----:B------:R-:W-:Y:S01]  /*04c0*/  IADD3.X R21, R5, R9, R14, P0, !PT ;  /* 0x0000000905157210 */ /* 0x000fe200007fe40e */
[----:B------:R-:W-:Y:S01]  /*04d0*/  IMAD R5, R13, c[0x0][0x378], RZ ;  /* 0x0000de000d057a24 */ /* 0x000fe200078e02ff */
[----:B------:R-:W-:Y:S01]  /*04e0*/  IADD3 R8, P1, R15, R10, RZ ;  /* 0x0000000a0f087210 */ /* 0x000fe20007f3e0ff */
[----:B------:R-:W-:Y:S01]  /*04f0*/  CS2R R12, SRZ ;  /* 0x00000000000c7805 */ /* 0x000fe2000001ff00 */
[----:B------:R-:W-:Y:S01]  /*0500*/  ISETP.GE.AND P0, PT, R2, R7, PT ;  /* 0x000000070200720c */ /* 0x000fe20003f06270 */
[----:B------:R-:W-:Y:S01]  /*0510*/  IMAD R23, R36, c[0x0][0x37c], R5 ;  /* 0x0000df0024177a24 */ /* 0x000fe200078e0205 */
[----:B------:R-:W-:Y:S01]  /*0520*/  IADD3.X R9, R6, R11, R17, P1, !PT ;  /* 0x0000000b06097210 */ /* 0x000fe20000ffe411 */
[----:B------:R-:W-:Y:S01]  /*0530*/  IMAD.WIDE.U32 R20, R36, c[0x0][0x378], R20 ;  /* 0x0000de0024147a25 */ /* 0x000fe200078e0014 */
[----:B------:R-:W-:Y:S01]  /*0540*/  IADD3 R4, R2, 0x20, RZ ;  /* 0x0000002002047810 */ /* 0x000fe20007ffe0ff */
[----:B------:R-:W-:Y:S01]  /*0550*/  CS2R R10, SRZ ;  /* 0x00000000000a7805 */ /* 0x000fe2000001ff00 */
[----:B------:R-:W-:Y:S01]  /*0560*/  CS2R R14, SRZ ;  /* 0x00000000000e7805 */ /* 0x000fe2000001ff00 */
[----:B------:R-:W-:Y:S01]  /*0570*/  IMAD.WIDE.U32 R36, R36, c[0x0][0x1f0], R8 ;  /* 0x00007c0024247a25 */ /* 0x000fe200078e0008 */
[----:B------:R-:W-:Y:S01]  /*0580*/  ISETP.GE.AND P1, PT, R4, R7, PT ;  /* 0x000000070400720c */ /* 0x000fe20003f26270 */
[----:B------:R-:W-:Y:S01]  /*0590*/  CS2R R8, SRZ ;  /* 0x0000000000087805 */ /* 0x000fe2000001ff00 */
[----:B------:R-:W-:Y:S01]  /*05a0*/  CS2R R6, SRZ ;  /* 0x0000000000067805 */ /* 0x000fe2000001ff00 */
[----:B------:R-:W-:Y:S01]  /*05b0*/  CS2R R4, SRZ ;  /* 0x0000000000047805 */ /* 0x000fe2000001ff00 */
[----:B------:R-:W-:Y:S01]  /*05c0*/  CS2R R16, SRZ ;  /* 0x0000000000107805 */ /* 0x000fe2000001ff00 */
[----:B------:R-:W-:Y:S01]  /*05d0*/  IADD3 R23, R21, R23, RZ ;  /* 0x0000001715177210 */ /* 0x000fe20007ffe0ff */
[----:B------:R-:W-:Y:S05]  /*05e0*/  @P0 BRA `(.L_x_1208) ;  /* 0x000000b000000947 */ /* 0x000fea0003800000 */
[----:B------:R-:W-:Y:S01]  /*05f0*/  IMAD R27, R42, c[0x0][0x370], RZ ;  /* 0x0000dc002a1b7a24 */ /* 0x000fe200078e02ff */
[----:B------:R-:W-:Y:S01]  /*0600*/  ISETP.GE.AND P2, PT, R38, c[0x0][0x220], PT ;  /* 0x0000880026007a0c */ /* 0x000fe20003f46270 */
[----:B------:R-:W-:Y:S01]  /*0610*/  IMAD.MOV.U32 R22, RZ, RZ, R20 ;  /* 0x000000ffff167224 */ /* 0x000fe200078e0014 */
[----:B------:R-:W-:Y:S01]  /*0620*/  ISETP.GE.AND P3, PT, R43, c[0x0][0x220], PT ;  /* 0x000088002b007a0c */ /* 0x000fe20003f66270 */
[----:B------:R-:W-:-:S02]  /*0630*/  IMAD R27, R2, c[0x0][0x374], R27 ;  /* 0x0000dd00021b7a24 */ /* 0x000fc400078e021b */
[----:B------:R-:W-:-:S05]  /*0640*/  IMAD.WIDE.U32 R24, R2, c[0x0][0x370], R22 ;  /* 0x0000dc0002187a25 */ /* 0x000fca00078e0016 */
[----:B------:R-:W-:Y:S02]  /*0650*/  IADD3 R25, R25, R27, RZ ;  /* 0x0000001b19197210 */ /* 0x000fe40007ffe0ff */
[----:B------:R-:W-:-:S04]  /*0660*/  LEA R26, P4, R24, c[0x0][0x330], 0x1 ;  /* 0x0000cc00181a7a11 */ /* 0x000fc800078808ff */
[----:B------:R-:W-:-:S05]  /*0670*/  LEA.HI.X R27, R24, c[0x0][0x334], R25, 0x1, P4 ;  /* 0x0000cd00181b7a11 */ /* 0x000fca00020f0c19 */
[----:B------:R0:W5:Y:S04]  /*0680*/  @!P2 LDG.E.128 R4, [R26.64] ;  /* 0x000000041a04a981 */ /* 0x000168000c1e1d00 */
[----:B------:R0:W5:Y:S02]  /*0690*/  @!P3 LDG.E.128 R12, [R26.64+0x80] ;  /* 0x000080041a0cb981 */ /* 0x000164000c1e1d00 */
.L_x_1208:
[----:B------:R-:W-:Y:S05]  /*06a0*/  BSYNC B0 ;  /* 0x0000000000007941 */ /* 0x000fea0003800000 */
.L_x_1207:
[----:B------:R-:W-:Y:S01]  /*06b0*/  BSSY B0, `(.L_x_1209) ;  /* 0x000000f000007945 */ /* 0x000fe20003800000 */
[----:B------:R-:W-:Y:S05]  /*06c0*/  @P1 BRA `(.L_x_1210) ;  /* 0x000000d000001947 */ /* 0x000fea0003800000 */
[----:B------:R-:W-:Y:S02]  /*06d0*/  IADD3 R25, P2, R2, 0x20, RZ ;  /* 0x0000002002197810 */ /* 0x000fe40007f5e0ff */
[----:B------:R-:W-:Y:S02]  /*06e0*/  ISETP.GE.AND P3, PT, R38, c[0x0][0x220], PT ;  /* 0x0000880026007a0c */ /* 0x000fe40003f66270 */
[----:B------:R-:W-:Y:S01]  /*06f0*/  ISETP.GE.AND P4, PT, R43, c[0x0][0x220], PT ;  /* 0x000088002b007a0c */ /* 0x000fe20003f86270 */
[----:B------:R-:W-:-:S04]  /*0700*/  IMAD.X R21, RZ, RZ, R42, P2 ;  /* 0x000000ffff157224 */ /* 0x000fc800010e062a */
[----:B------:R-:W-:Y:S01]  /*0710*/  IMAD R22, R21, c[0x0][0x370], RZ ;  /* 0x0000dc0015167a24 */ /* 0x000fe200078e02ff */
[----:B------:R-:W-:-:S05]  /*0720*/  MOV R21, R23 ;  /* 0x0000001700157202 */ /* 0x000fca0000000f00 */
[----:B------:R-:W-:-:S04]  /*0730*/  IMAD.WIDE.U32 R20, R25, c[0x0][0x370], R20 ;  /* 0x0000dc0019147a25 */ /* 0x000fc800078e0014 */
[----:B------:R-:W-:Y:S01]  /*0740*/  IMAD R25, R25, c[0x0][0x374], R22 ;  /* 0x0000dd0019197a24 */ /* 0x000fe200078e0216 */
[----:B------:R-:W-:-:S03]  /*0750*/  LEA R22, P2, R20, c[0x0][0x330], 0x1 ;  /* 0x0000cc0014167a11 */ /* 0x000fc600078408ff */
[----:B------:R-:W-:-:S05]  /*0760*/  IMAD.IADD R21, R21, 0x1, R25 ;  /* 0x0000000115157824 */ /* 0x000fca00078e0219 */
[----:B------:R-:W-:-:S05]  /*0770*/  LEA.HI.X R23, R20, c[0x0][0x334], R21, 0x1, P2 ;  /* 0x0000cd0014177a11 */ /* 0x000fca00010f0c15 */
[----:B------:R1:W5:Y:S04]  /*0780*/  @!P3 LDG.E.128 R8, [R22.64] ;  /* 0x000000041608b981 */ /* 0x000368000c1e1d00 */
[----:B------:R1:W5:Y:S02]  /*0790*/  @!P4 LDG.E.128 R16, [R22.64+0x80] ;  /* 0x000080041610c981 */ /* 0x000364000c1e1d00 */
.L_x_1210:
[----:B------:R-:W-:Y:S05]  /*07a0*/  BSYNC B0 ;  /* 0x0000000000007941 */ /* 0x000fea0003800000 */
.L_x_1209:
[----:B------:R-:W-:Y:S01]  /*07b0*/  BSSY B0, `(.L_x_1211) ;  /* 0x0000014000007945 */ /* 0x000fe20003800000 */
[----:B------:R-:W-:Y:S01]  /*07c0*/  HFMA2.MMA R30, -RZ, RZ, 0, 0 ;  /* 0x00000000ff1e7435 */ /* 0x000fe200000001ff */
[----:B------:R-:W-:Y:S01]  /*07d0*/  CS2R R34, SRZ ;  /* 0x0000000000227805 */ /* 0x000fe2000001ff00 */
[----:B-1----:R-:W-:Y:S01]  /*07e0*/  CS2R R22, SRZ ;  /* 0x0000000000167805 */ /* 0x002fe2000001ff00 */
[----:B------:R-:W-:Y:S01]  /*07f0*/  CS2R R20, SRZ ;  /* 0x0000000000147805 */ /* 0x000fe2000001ff00 */
[----:B0-----:R-:W-:Y:S01]  /*0800*/  CS2R R26, SRZ ;  /* 0x00000000001a7805 */ /* 0x001fe2000001ff00 */
[----:B------:R-:W-:Y:S01]  /*0810*/  CS2R R24, SRZ ;  /* 0x0000000000187805 */ /* 0x000fe2000001ff00 */
[----:B------:R-:W-:Y:S01]  /*0820*/  IMAD.IADD R41, R37, 0x1, R41 ;  /* 0x0000000125297824 */ /* 0x000fe200078e0229 */
[----:B------:R-:W-:Y:S05]  /*0830*/  @P0 BRA `(.L_x_1212) ;  /* 0x000000b000000947 */ /* 0x000fea0003800000 */
[----:B------:R-:W-:Y:S01]  /*0840*/  MOV R40, R36 ;  /* 0x0000002400287202 */ /* 0x000fe20000000f00 */
[----:B------:R-:W-:Y:S01]  /*0850*/  IMAD R29, R42, c[0x0][0x1e8], RZ ;  /* 0x00007a002a1d7a24 */ /* 0x000fe200078e02ff */
[----:B------:R-:W-:-:S02]  /*0860*/  ISETP.GE.AND P2, PT, R38, c[0x0][0x220], PT ;  /* 0x0000880026007a0c */ /* 0x000fc40003f46270 */
[----:B------:R-:W-:Y:S01]  /*0870*/  ISETP.GE.AND P3, PT, R43, c[0x0][0x220], PT ;  /* 0x000088002b007a0c */ /* 0x000fe20003f66270 */
[----:B------:R-:W-:-:S04]  /*0880*/  IMAD.WIDE.U32 R32, R2, c[0x0][0x1e8], R40 ;  /* 0x00007a0002207a25 */ /* 0x000fc800078e0028 */
[----:B------:R-:W-:Y:S01]  /*0890*/  IMAD R29, R2, c[0x0][0x1ec], R29 ;  /* 0x00007b00021d7a24 */ /* 0x000fe200078e021d */
[----:B------:R-:W-:-:S03]  /*08a0*/  LEA R28, P0, R32, c[0x0][0x1d0], 0x1 ;  /* 0x00007400201c7a11 */ /* 0x000fc600078008ff */
[----:B------:R-:W-:-:S05]  /*08b0*/  IMAD.IADD R29, R33, 0x1, R29 ;  /* 0x00000001211d7824 */ /* 0x000fca00078e021d */
[----:B------:R-:W-:-:S05]  /*08c0*/  LEA.HI.X R29, R32, c[0x0][0x1d4], R29, 0x1, P0 ;  /* 0x00007500201d7a11 */ /* 0x000fca00000f0c1d */
[----:B------:R0:W5:Y:S04]  /*08d0*/  @!P2 LDG.E.128 R20, [R28.64] ;  /* 0x000000041c14a981 */ /* 0x000168000c1e1d00 */
[----:B------:R0:W5:Y:S02]  /*08e0*/  @!P3 LDG.E.128 R24, [R28.64+0x80] ;  /* 0x000080041c18b981 */ /* 0x000164000c1e1d00 */
.L_x_1212:
[----:B------:R-:W-:Y:S05]  /*08f0*/  BSYNC B0 ;  /* 0x0000000000007941 */ /* 0x000fea0003800000 */
.L_x_1211:
[----:B------:R-:W-:Y:S01]  /*0900*/  BSSY B0, `(.L_x_1213) ;  /* 0x0000012000007945 */ /* 0x000fe20003800000 */
[----:B------:R-:W-:Y:S01]  /*0910*/  MOV R31, RZ ;  /* 0x000000ff001f7202 */ /* 0x000fe20000000f00 */
[----:B0-----:R-:W-:Y:S01]  /*0920*/  CS2R R28, SRZ ;  /* 0x00000000001c7805 */ /* 0x001fe2000001ff00 */
[----:B------:R-:W-:Y:S01]  /*0930*/  CS2R R32, SRZ ;  /* 0x0000000000207805 */ /* 0x000fe2000001ff00 */
[----:B------:R-:W-:Y:S05]  /*0940*/  @P1 BRA `(.L_x_1214) ;  /* 0x000000d000001947 */ /* 0x000fea0003800000 */
[----:B------:R-:W-:Y:S02]  /*0950*/  IADD3 R2, P0, R2, 0x20, RZ ;  /* 0x0000002002027810 */ /* 0x000fe40007f1e0ff */
[----:B------:R-:W-:-:S02]  /*0960*/  MOV R37, R41 ;  /* 0x0000002900257202 */ /* 0x000fc40000000f00 */
        /* <DEDUP_REMOVED lines=9> */
[----:B------:R0:W5:Y:S04]  /*0a00*/  @!P1 LDG.E.128 R32, [R38.64] ;  /* 0x0000000426209981 */ /* 0x000168000c1e1d00 */
[----:B------:R0:W5:Y:S02]  /*0a10*/  @!P2 LDG.E.128 R28, [R38.64+0x80] ;  /* 0x00008004261ca981 */ /* 0x000164000c1e1d00 */
.L_x_1214:
[----:B------:R-:W-:Y:S05]  /*0a20*/  BSYNC B0 ;  /* 0x0000000000007941 */ /* 0x000fea0003800000 */
.L_x_1213:
[----:B-----5:R-:W-:Y:S01]  /*0a30*/  LOP3.LUT R36, R4, 0xffff0000, RZ, 0xc0, !PT ;  /* 0xffff000004247812 */ /* 0x020fe200078ec0ff */
[C---:B------:R-:W-:Y:S01]  /*0a40*/  IMAD.U32 R37, R20.reuse, 0x10000, RZ ;  /* 0x0001000014257824 */ /* 0x040fe200078e00ff */
[----:B0-----:R-:W-:Y:S02]  /*0a50*/  LOP3.LUT R39, R20, 0xffff0000, RZ, 0xc0, !PT ;  /* 0xffff000014277812 */ /* 0x001fe400078ec0ff */
[----:B------:R-:W-:Y:S02]  /*0a60*/  SHF.L.U32 R2, R4, 0x10, RZ ;  /* 0x0000001004027819 */ /* 0x000fe400000006ff */
[----:B------:R-:W-:Y:S01]  /*0a70*/  LOP3.LUT R4, R32, 0xffff0000, RZ, 0xc0, !PT ;  /* 0xffff000020047812 */ /* 0x000fe200078ec0ff */
[----:B------:R-:W-:Y:S01]  /*0a80*/  FMUL.FTZ R20, R36, R39 ;  /* 0x0000002724147220 */ /* 0x000fe20000410000 */
[----:B------:R-:W-:Y:S01]  /*0a90*/  LOP3.LUT R41, R8, 0xffff0000, RZ, 0xc0, !PT ;  /* 0xffff000008297812 */ /* 0x000fe200078ec0ff */
[----:B------:R-:W-:Y:S01]  /*0aa0*/  IMAD.U32 R36, R21, 0x10000, RZ ;  /* 0x0001000015247824 */ /* 0x000fe200078e00ff */
[----:B------:R-:W-:Y:S01]  /*0ab0*/  SHF.L.U32 R32, R32, 0x10, RZ ;  /* 0x0000001020207819 */ /* 0x000fe200000006ff */
[----:B------:R-:W-:Y:S01]  /*0ac0*/  FFMA.FTZ R20, R2, R37, R20 ;  /* 0x0000002502147223 */ /* 0x000fe20000010014 */
[----:B------:R-:W-:Y:S01]  /*0ad0*/  SHF.L.U32 R37, R5, 0x10, RZ ;  /* 0x0000001005257819 */ /* 0x000fe200000006ff */
[----:B------:R-:W-:Y:S01]  /*0ae0*/  FMUL.FTZ R41, R4, R41 ;  /* 0x0000002904297220 */ /* 0x000fe20000410000 */
[----:B------:R-:W-:Y:S01]  /*0af0*/  SHF.L.U32 R39, R33, 0x10, RZ ;  /* 0x0000001021277819 */ /* 0x000fe200000006ff */
[----:B------:R-:W-:Y:S01]  /*0b00*/  IMAD.U32 R2, R8, 0x10000, RZ ;  /* 0x0001000008027824 */ /* 0x000fe200078e00ff */
[----:B------:R-:W-:Y:S01]  /*0b10*/  LOP3.LUT R4, R5, 0xffff0000, RZ, 0xc0, !PT ;  /* 0xffff000005047812 */ /* 0x000fe200078ec0ff */
[----:B------:R-:W-:Y:S01]  /*0b20*/  FFMA.FTZ R36, R37, R36, R20 ;  /* 0x0000002425247223 */ /* 0x000fe20000010014 */
[----:B------:R-:W-:Y:S01]  /*0b30*/  SHF.L.U32 R37, R22, 0x10, RZ ;  /* 0x0000001016257819 */ /* 0x000fe200000006ff */
[----:B------:R-:W-:Y:S01]  /*0b40*/  FFMA.FTZ R32, R32, R2, R41 ;  /* 0x0000000220207223 */ /* 0x000fe20000010029 */
[----:B------:R-:W-:Y:S01]  /*0b50*/  LOP3.LUT R20, R22, 0xffff0000, RZ, 0xc0, !PT ;  /* 0xffff000016147812 */ /* 0x000fe200078ec0ff */
[----:B------:R-:W-:Y:S01]  /*0b60*/  IMAD.U32 R22, R9, 0x10000, RZ ;  /* 0x0001000009167824 */ /* 0x000fe200078e00ff */
[----:B------:R-:W-:Y:S01]  /*0b70*/  LOP3.LUT R21, R21, 0xffff0000, RZ, 0xc0, !PT ;  /* 0xffff000015157812 */ /* 0x000fe200078ec0ff */
[----:B------:R-:W-:Y:S01]  /*0b80*/  IMAD.U32 R2, R7, 0x10000, RZ ;  /* 0x0001000007027824 */ /* 0x000fe200078e00ff */
[----:B------:R-:W-:Y:S01]  /*0b90*/  LOP3.LUT R33, R33, 0xffff0000, RZ, 0xc0, !PT ;  /* 0xffff000021217812 */ /* 0x000fe200078ec0ff */
[----:B------:R-:W-:Y:S01]  /*0ba0*/  FFMA.FTZ R22, R39, R22, R32 ;  /* 0x0000001627167223 */ /* 0x000fe20000010020 */
[----:B------:R-:W-:Y:S01]  /*0bb0*/  LOP3.LUT R9, R9, 0xffff0000, RZ, 0xc0, !PT ;  /* 0xffff000009097812 */ /* 0x000fe200078ec0ff */
[----:B------:R-:W-:Y:S01]  /*0bc0*/  FFMA.FTZ R4, R4, R21, R36 ;  /* 0x0000001504047223 */ /* 0x000fe20000010024 */
[----:B------:R-:W-:Y:S01]  /*0bd0*/  SHF.L.U32 R8, R6, 0x10, RZ ;  /* 0x0000001006087819 */ /* 0x000fe200000006ff */
[----:B------:R-:W-:Y:S01]  /*0be0*/  IMAD.U32 R21, R10, 0x10000, RZ ;  /* 0x000100000a157824 */ /* 0x000fe200078e00ff */
[----:B------:R-:W-:Y:S01]  /*0bf0*/  SHF.L.U32 R32, R34, 0x10, RZ ;  /* 0x0000001022207819 */ /* 0x000fe200000006ff */
[----:B------:R-:W-:Y:S01]  /*0c00*/  FFMA.FTZ R9, R33, R9, R22 ;  /* 0x0000000921097223 */ /* 0x000fe20000010016 */
[----:B------:R-:W-:Y:S01]  /*0c10*/  LOP3.LUT R5, R6, 0xffff0000, RZ, 0xc0, !PT ;  /* 0xffff000006057812 */ /* 0x000fe200078ec0ff */
[----:B------:R-:W-:Y:S01]  /*0c20*/  FFMA.FTZ R4, R8, R37, R4 ;  /* 0x0000002508047223 */ /* 0x000fe20000010004 */
[----:B------:R-:W-:Y:S01]  /*0c30*/  LOP3.LUT R8, R34, 0xffff0000, RZ, 0xc0, !PT ;  /* 0xffff000022087812 */ /* 0x000fe200078ec0ff */
[----:B------:R-:W-:Y:S01]  /*0c40*/  FFMA.FTZ R9, R32, R21, R9 ;  /* 0x0000001520097223 */ /* 0x000fe20000010009 */
[----:B------:R-:W-:Y:S01]  /*0c50*/  LOP3.LUT R10, R10, 0xffff0000, RZ, 0xc0, !PT ;  /* 0xffff00000a0a7812 */ /* 0x000fe200078ec0ff */
[----:B------:R-:W-:Y:S01]  /*0c60*/  FFMA.FTZ R4, R5, R20, R4 ;  /* 0x0000001405047223 */ /* 0x000fe20000010004 */
[----:B------:R-:W-:Y:S01]  /*0c70*/  LOP3.LUT R6, R7, 0xffff0000, RZ, 0xc0, !PT ;  /* 0xffff000007067812 */ /* 0x000fe200078ec0ff */
[----:B------:R-:W-:Y:S01]  /*0c80*/  IMAD.U32 R7, R23, 0x10000, RZ ;  /* 0x0001000017077824 */ /* 0x000fe200078e00ff */
[----:B------:R-:W-:Y:S01]  /*0c90*/  SHF.L.U32 R5, R35, 0x10, RZ ;  /* 0x0000001023057819 */ /* 0x000fe200000006ff */
[----:B------:R-:W-:Y:S01]  /*0ca0*/  IMAD.U32 R20, R11, 0x10000, RZ ;  /* 0x000100000b147824 */ /* 0x000fe200078e00ff */
[----:B------:R-:W-:Y:S01]  /*0cb0*/  LOP3.LUT R23, R23, 0xffff0000, RZ, 0xc0, !PT ;  /* 0xffff000017177812 */ /* 0x000fe200078ec0ff */
[----:B------:R-:W-:Y:S01]  /*0cc0*/  FFMA.FTZ R8, R8, R10, R9 ;  /* 0x0000000a08087223 */ /* 0x000fe20000010009 */
[----:B------:R-:W-:Y:S01]  /*0cd0*/  LOP3.LUT R35, R35, 0xffff0000, RZ, 0xc0, !PT ;  /* 0xffff000023237812 */ /* 0x000fe200078ec0ff */
[----:B------:R-:W-:Y:S01]  /*0ce0*/  FFMA.FTZ R4, R2, R7, R4 ;  /* 0x0000000702047223 */ /* 0x000fe20000010004 */
[----:B------:R-:W-:Y:S01]  /*0cf0*/  SHF.L.U32 R2, R12, 0x10, RZ ;  /* 0x000000100c027819 */ /* 0x000fe200000006ff */
[----:B------:R-:W-:Y:S01]  /*0d00*/  FFMA.FTZ R8, R5, R20, R8 ;  /* 0x0000001405087223 */ /* 0x000fe20000010008 */
[----:B------:R-:W-:Y:S01]  /*0d10*/  LOP3.LUT R10, R11, 0xffff0000, RZ, 0xc0, !PT ;  /* 0xffff00000b0a7812 */ /* 0x000fe200078ec0ff */
        /* <DEDUP_REMOVED lines=8> */
[C---:B------:R-:W-:Y:S01]  /*0da0*/  IMAD.U32 R4, R16.reuse, 0x10000, RZ ;  /* 0x0001000010047824 */ /* 0x040fe200078e00ff */
[----:B------:R-:W-:-:S02]  /*0db0*/  LOP3.LUT R16, R16, 0xffff0000, RZ, 0xc0, !PT ;  /* 0xffff000010107812 */ /* 0x000fc400078ec0ff */
[----:B------:R-:W-:Y:S01]  /*0dc0*/  SHF.L.U32 R6, R29, 0x10, RZ ;  /* 0x000000101d067819 */ /* 0x000fe200000006ff */
[----:B------:R-:W-:Y:S01]  /*0dd0*/  FFMA.FTZ R4, R7, R4, R8 ;  /* 0x0000000407047223 */ /* 0x000fe20000010008 */
[----:B------:R-:W-:Y:S01]  /*0de0*/  LOP3.LUT R29, R29, 0xffff0000, RZ, 0xc0, !PT ;  /* 0xffff00001d1d7812 */ /* 0x000fe200078ec0ff */
[----:B------:R-:W-:Y:S01]  /*0df0*/  FFMA.FTZ R12, R12, R5, R2 ;  /* 0x000000050c0c7223 */ /* 0x000fe20000010002 */
[----:B------:R-:W-:Y:S01]  /*0e00*/  SHF.L.U32 R2, R13, 0x10, RZ ;  /* 0x000000100d027819 */ /* 0x000fe200000006ff */
[----:B------:R-:W-:Y:S01]  /*0e10*/  IMAD.U32 R5, R25, 0x10000, RZ ;  /* 0x0001000019057824 */ /* 0x000fe200078e00ff */
[----:B------:R-:W-:Y:S01]  /*0e20*/  LOP3.LUT R13, R13, 0xffff0000, RZ, 0xc0, !PT ;  /* 0xffff00000d0d7812 */ /* 0x000fe200078ec0ff */
[----:B------:R-:W-:Y:S01]  /*0e30*/  FFMA.FTZ R9, R9, R16, R4 ;  /* 0x0000001009097223 */ /* 0x000fe20000010004 */
[----:B------:R-:W-:Y:S01]  /*0e40*/  LOP3.LUT R4, R25, 0xffff0000, RZ, 0xc0, !PT ;  /* 0xffff000019047812 */ /* 0x000fe200078ec0ff */
[----:B------:R-:W-:Y:S01]  /*0e50*/  FFMA.FTZ R2, R2, R5, R12 ;  /* 0x0000000502027223 */ /* 0x000fe2000001000c */
[----:B------:R-:W-:Y:S01]  /*0e60*/  LOP3.LUT R11, R30, 0xffff0000, RZ, 0xc0, !PT ;  /* 0xffff00001e0b7812 */ /* 0x000fe200078ec0ff */
[C---:B------:R-:W-:Y:S01]  /*0e70*/  IMAD.U32 R7, R17.reuse, 0x10000, RZ ;  /* 0x0001000011077824 */ /* 0x040fe200078e00ff */
        /* <DEDUP_REMOVED lines=10> */
[----:B------:R-:W-:Y:S01]  /*0f20*/  SHF.L.U32 R5, R27, 0x10, RZ ;  /* 0x000000101b057819 */ /* 0x000fe200000006ff */
[----:B------:R-:W-:Y:S01]  /*0f30*/  FFMA.FTZ R7, R14, R7, R2 ;  /* 0x000000070e077223 */ /* 0x000fe20000010002 */
[----:B------:R-:W-:Y:S01]  /*0f40*/  SHF.L.U32 R2, R15, 0x10, RZ ;  /* 0x000000100f027819 */ /* 0x000fe200000006ff */
[C---:B------:R-:W-:Y:S01]  /*0f50*/  IMAD.U32 R4, R18.reuse, 0x10000, RZ ;  /* 0x0001000012047824 */ /* 0x040fe200078e00ff */
[----:B------:R-:W-:-:S02]  /*0f60*/  LOP3.LUT R18, R18, 0xffff0000, RZ, 0xc0, !PT ;  /* 0xffff000012127812 */ /* 0x000fc400078ec0ff */
[----:B------:R-:W-:Y:S01]  /*0f70*/  LOP3.LUT R15, R15, 0xffff0000, RZ, 0xc0, !PT ;  /* 0xffff00000f0f7812 */ /* 0x000fe200078ec0ff */
[----:B------:R-:W-:Y:S01]  /*0f80*/  FFMA.FTZ R6, R9, R4, R6 ;  /* 0x0000000409067223 */ /* 0x000fe20000010006 */
[----:B------:R-:W-:Y:S01]  /*0f90*/  LOP3.LUT R4, R27, 0xffff0000, RZ, 0xc0, !PT ;  /* 0xffff00001b047812 */ /* 0x000fe200078ec0ff */
[----:B------:R-:W-:Y:S01]  /*0fa0*/  FFMA.FTZ R2, R2, R5, R7 ;  /* 0x0000000502027223 */ /* 0x000fe20000010007 */
[----:B------:R-:W-:Y:S01]  /*0fb0*/  SHF.L.U32 R7, R19, 0x10, RZ ;  /* 0x0000001013077819 */ /* 0x000fe200000006ff */
[C---:B------:R-:W-:Y:S01]  /*0fc0*/  IMAD.U32 R5, R31.reuse, 0x10000, RZ ;  /* 0x000100001f057824 */ /* 0x040fe200078e00ff */
[----:B------:R-:W-:Y:S01]  /*0fd0*/  LOP3.LUT R31, R31, 0xffff0000, RZ, 0xc0, !PT ;  /* 0xffff00001f1f7812 */ /* 0x000fe200078ec0ff */
[----:B------:R-:W-:Y:S01]  /*0fe0*/  FFMA.FTZ R6, R11, R18, R6 ;  /* 0x000000120b067223 */ /* 0x000fe20000010006 */
[----:B------:R-:W-:Y:S01]  /*0ff0*/  LOP3.LUT R19, R19, 0xffff0000, RZ, 0xc0, !PT ;  /* 0xffff000013137812 */ /* 0x000fe200078ec0ff */
[----:B------:R-:W-:Y:S01]  /*1000*/  FFMA.FTZ R2, R15, R4, R2 ;  /* 0x000000040f027223 */ /* 0x000fe20000010002 */
[----:B------:R-:W-:Y:S01]  /*1010*/  LOP3.LUT P0, RZ, R0, 0x7, RZ, 0xc0, !PT ;  /* 0x0000000700ff7812 */ /* 0x000fe2000780c0ff */
[----:B------:R-:W-:-:S03]  /*1020*/  FFMA.FTZ R6, R5, R7, R6 ;  /* 0x0000000705067223 */ /* 0x000fc60000010006 */
[----:B------:R-:W0:Y:S01]  /*1030*/  SHFL.BFLY PT, R5, R2, 0x4, 0x1f ;  /* 0x0c801f0002057f89 */ /* 0x000e2200000e0000 */
[----:B------:R-:W-:-:S05]  /*1040*/  FFMA.FTZ R6, R31, R19, R6 ;  /* 0x000000131f067223 */ /* 0x000fca0000010006 */
[----:B------:R-:W1:Y:S01]  /*1050*/  SHFL.BFLY PT, R7, R6, 0x4, 0x1f ;  /* 0x0c801f0006077f89 */ /* 0x000e6200000e0000 */
[----:B0-----:R-:W-:-:S05]  /*1060*/  FADD.FTZ R5, R2, R5 ;  /* 0x0000000502057221 */ /* 0x001fca0000010000 */
[----:B------:R-:W0:Y:S01]  /*1070*/  SHFL.BFLY PT, R4, R5, 0x2, 0x1f ;  /* 0x0c401f0005047f89 */ /* 0x000e2200000e0000 */
[----:B-1----:R-:W-:-:S05]  /*1080*/  FADD.FTZ R7, R6, R7 ;  /* 0x0000000706077221 */ /* 0x002fca0000010000 */
[----:B------:R-:W1:Y:S01]  /*1090*/  SHFL.BFLY PT, R8, R7, 0x2, 0x1f ;  /* 0x0c401f0007087f89 */ /* 0x000e6200000e0000 */
[----:B0-----:R-:W-:Y:S01]  /*10a0*/  FADD.FTZ R10, R5, R4 ;  /* 0x00000004050a7221 */ /* 0x001fe20000010000 */
[----:B------:R-:W-:Y:S02]  /*10b0*/  LEA.HI R4, P1, R0, R3, RZ, 0x1d ;  /* 0x0000000300047211 */ /* 0x000fe4000783e8ff */
[----:B------:R-:W-:Y:S02]  /*10c0*/  SHF.R.S32.HI R3, RZ, 0x1f, R3 ;  /* 0x0000001fff037819 */ /* 0x000fe40000011403 */
[----:B------:R-:W0:Y:S01]  /*10d0*/  SHFL.BFLY PT, R11, R10, 0x1, 0x1f ;  /* 0x0c201f000a0b7f89 */ /* 0x000e2200000e0000 */
[----:B-1----:R-:W-:Y:S01]  /*10e0*/  FADD.FTZ R8, R7, R8 ;  /* 0x0000000807087221 */ /* 0x002fe20000010000 */
[----:B------:R-:W-:Y:S02]  /*10f0*/  IADD3.X R3, RZ, R3, RZ, P1, !PT ;  /* 0x00000003ff037210 */ /* 0x000fe40000ffe4ff */
[----:B------:R-:W-:-:S02]  /*1100*/  LEA R2, P1, R4, c[0x0][0x3c8], 0x2 ;  /* 0x0000f20004027a11 */ /* 0x000fc400078210ff */
[----:B------:R-:W1:Y:S02]  /*1110*/  SHFL.BFLY PT, R9, R8, 0x1, 0x1f ;  /* 0x0c201f0008097f89 */ /* 0x000e6400000e0000 */
[----:B------:R-:W-:Y:S01]  /*1120*/  LEA.HI.X R3, R4, c[0x0][0x3cc], R3, 0x2, P1 ;  /* 0x0000f30004037a11 */ /* 0x000fe200008f1403 */
[----:B0-----:R-:W-:-:S04]  /*1130*/  @!P0 FADD.FTZ R0, R10, R11 ;  /* 0x0000000b0a008221 */ /* 0x001fc80000010000 */
[----:B------:R-:W-:Y:S02]  /*1140*/  @!P0 FMUL.FTZ R5, R0, c[0x0][0x2d4] ;  /* 0x0000b50000058a20 */ /* 0x000fe40000410000 */
[----:B-1----:R-:W-:-:S03]  /*1150*/  FADD.FTZ R9, R8, R9 ;  /* 0x0000000908097221 */ /* 0x002fc60000010000 */
[----:B------:R0:W-:Y:S01]  /*1160*/  @!P0 STG.E [R2.64], R5 ;  /* 0x0000000502008986 */ /* 0x0001e2000c101904 */
[----:B------:R-:W-:Y:S05]  /*1170*/  @P0 EXIT ;  /* 0x000000000000094d */ /* 0x000fea0003800000 */
[----:B------:R-:W-:-:S05]  /*1180*/  FMUL.FTZ R9, R9, c[0x0][0x2d4] ;  /* 0x0000b50009097a20 */ /* 0x000fca0000410000 */
[----:B------:R-:W-:Y:S01]  /*1190*/  STG.E [R2.64+0x80], R9 ;  /* 0x0000800902007986 */ /* 0x000fe2000c101904 */
[----:B------:R-:W-:Y:S05]  /*11a0*/  EXIT ;  /* 0x000000000000794d */ /* 0x000fea0003800000 */
.L_x_1215:
        /* <DEDUP_REMOVED lines=13> */
.L_x_2075:


//--------------------- .text._ZN5flash25flash_bwd_dot_do_o_kernelILb1E23Flash_bwd_kernel_traitsILi128ELi64ELi64ELi8ELi4ELi2ELi2ELb1ELb0EN7cutlass10bfloat16_tE19Flash_kernel_traitsILi128ELi64ELi64ELi8ES3_EEEEvNS_16Flash_bwd_paramsE --------------------------
	.section	.text._ZN5flash25flash_bwd_dot_do_o_kernelILb1E23Flash_bwd_kernel_traitsILi128ELi64ELi64ELi8ELi4ELi2ELi2ELb1ELb0EN7cutlass10bfloat16_tE19Flash_kernel_traitsILi128ELi64ELi64ELi8ES3_EEEEvNS_16Flash_bwd_paramsE,"ax",@progbits
	.sectioninfo	@"SHI_REGISTERS=49"
	.align	128
        .global         _ZN5flash25flash_bwd_dot_do_o_kernelILb1E23Flash_bwd_kernel_traitsILi128ELi64ELi64ELi8ELi4ELi2ELi2ELb1ELb0EN7cutlass10bfloat16_tE19Flash_kernel_traitsILi128ELi64ELi64ELi8ES3_EEEEvNS_16Flash_bwd_paramsE
        .type           _ZN5flash25flash_bwd_dot_do_o_kernelILb1E23Flash_bwd_kernel_traitsILi128ELi64ELi64ELi8ELi4ELi2ELi2ELb1ELb0EN7cutlass10bfloat16_tE19Flash_kernel_traitsILi128ELi64ELi64ELi8ES3_EEEEvNS_16Flash_bwd_paramsE,@function
        .size           _ZN5flash25flash_bwd_dot_do_o_kernelILb1E23Flash_bwd_kernel_traitsILi128ELi64ELi64ELi8ELi4ELi2ELi2ELb1ELb0EN7cutlass10bfloat16_tE19Flash_kernel_traitsILi128ELi64ELi64ELi8ES3_EEEEvNS_16Flash_bwd_paramsE,(.L_x_2076 - _ZN5flash25flash_bwd_dot_do_o_kernelILb1E23Flash_bwd_kernel_traitsILi128ELi64ELi64ELi8ELi4ELi2ELi2ELb1ELb0EN7cutlass10bfloat16_tE19Flash_kernel_traitsILi128ELi64ELi64ELi8ES3_EEEEvNS_16Flash_bwd_paramsE)
        .other          _ZN5flash25flash_bwd_dot_do_o_kernelILb1E23Flash_bwd_kernel_traitsILi128ELi64ELi64ELi8ELi4ELi2ELi2ELb1ELb0EN7cutlass10bfloat16_tE19Flash_kernel_traitsILi128ELi64ELi64ELi8ES3_EEEEvNS_16Flash_bwd_paramsE,@"STO_CUDA_ENTRY STV_DEFAULT"
_ZN5flash25flash_bwd_dot_do_o_kernelILb1E23Flash_bwd_kernel_traitsILi128ELi64ELi64ELi8ELi4ELi2ELi2ELb1ELb0EN7cutlass10bfloat16_tE19Flash_kernel_traitsILi128ELi64ELi64ELi8ES3_EEEEvNS_16Flash_bwd_paramsE:
.text._ZN5flash25flash_bwd_dot_do_o_kernelILb1E23Flash_bwd_kernel_traitsILi128ELi64ELi64ELi8ELi4ELi2ELi2ELb1ELb0EN7cutlass10bfloat16_tE19Flash_kernel_traitsILi128ELi64ELi64ELi8ES3_EEEEvNS_16Flash_bwd_paramsE:
        /* <DEDUP_REMOVED lines=19> */
[----:B------:R-:W-:Y:S01]  /*0130*/  ISETP.NE.AND P1, PT, R12, -0x1, PT ;  /* 0xffffffff0c00780c */ /* 0x000fe20003f25270 */
[----:B------:R-:W-:Y:S01]  /*0140*/  IMAD.WIDE R2, R9, 0x80, RZ ;  /* 0x0000008009027825 */ /* 0x000fe200078e02ff */
[----:B------:R-:W-:Y:S01]  /*0150*/  MOV R38, c[0x0][0x1c0] ;  /* 0x0000700000267a02 */ /* 0x000fe20000000f00 */
[----:B------:R-:W0:Y:S01]  /*0160*/  S2R R42, SR_CTAID.Z ;  /* 0x00000000002a7919 */ /* 0x000e220000002700 */
[----:B------:R-:W-:Y:S02]  /*0170*/  ULDC.U8 UR6, c[0x0][0x328] ;  /* 0x0000ca0000067ab9 */ /* 0x000fe40000000000 */
[----:B------:R-:W-:Y:S02]  /*0180*/  SEL R18, R2, RZ, P0 ;  /* 0x000000ff02127207 */ /* 0x000fe40000000000 */
[----:B------:R-:W-:Y:S01]  /*0190*/  SEL R20, R3, RZ, P0 ;  /* 0x000000ff03147207 */ /* 0x000fe20000000000 */
[----:B------:R-:W-:Y:S01]  /*01a0*/  IMAD.WIDE R2, R9, c[0x0][0x224], RZ ;  /* 0x0000890009027a25 */ /* 0x000fe200078e02ff */
[----:B------:R-:W-:-:S03]  /*01b0*/  SHF.R.S32.HI R11, RZ, 0x1f, R38 ;  /* 0x0000001fff0b7819 */ /* 0x000fc60000011426 */
[--C-:B------:R-:W-:Y:S01]  /*01c0*/  @!P1 SHF.R.S32.HI R0, RZ, 0x1f, R9.reuse ;  /* 0x0000001fff009819 */ /* 0x100fe20000011409 */
[----:B------:R-:W-:Y:S01]  /*01d0*/  @P1 IMAD.WIDE.U32 R4, R12, c[0x0][0x370], RZ ;  /* 0x0000dc000c041a25 */ /* 0x000fe200078e00ff */
[----:B------:R-:W-:-:S03]  /*01e0*/  @!P1 SHF.R.S32.HI R19, RZ, 0x1f, R9 ;  /* 0x0000001fff139819 */ /* 0x000fc60000011409 */
[----:B------:R-:W-:Y:S02]  /*01f0*/  @!P1 IMAD R0, R0, c[0x0][0x368], RZ ;  /* 0x0000da0000009a24 */ /* 0x000fe400078e02ff */
[----:B------:R-:W-:Y:S02]  /*0200*/  IMAD R13, R3, c[0x0][0x1c0], RZ ;  /* 0x00007000030d7a24 */ /* 0x000fe400078e02ff */
[----:B------:R-:W-:-:S04]  /*0210*/  @!P1 IMAD.WIDE.U32 R14, R9, c[0x0][0x368], RZ ;  /* 0x0000da00090e9a25 */ /* 0x000fc800078e00ff */
[----:B------:R-:W-:Y:S02]  /*0220*/  @!P1 IMAD R3, R9, c[0x0][0x36c], R0 ;  /* 0x0000db0009039a24 */ /* 0x000fe400078e0200 */
[C---:B------:R-:W-:Y:S02]  /*0230*/  @P1 IMAD R5, R12.reuse, c[0x0][0x374], R5 ;  /* 0x0000dd000c051a24 */ /* 0x040fe400078e0205 */
[----:B------:R-:W-:-:S04]  /*0240*/  @P1 IMAD.WIDE.U32 R16, R12, c[0x0][0x1e8], RZ ;  /* 0x00007a000c101a25 */ /* 0x000fc800078e00ff */
[C---:B------:R-:W-:Y:S02]  /*0250*/  IMAD R13, R2.reuse, R11, R13 ;  /* 0x0000000b020d7224 */ /* 0x040fe400078e020d */
[----:B------:R-:W-:Y:S01]  /*0260*/  @!P1 IMAD R0, R19, c[0x0][0x1e0], RZ ;  /* 0x0000780013009a24 */ /* 0x000fe200078e02ff */
[----:B------:R-:W-:Y:S01]  /*0270*/  @P1 MOV R19, R12 ;  /* 0x0000000c00131202 */ /* 0x000fe20000000f00 */
[----:B------:R-:W-:Y:S01]  /*0280*/  @!P1 IMAD.IADD R5, R15, 0x1, R3 ;  /* 0x000000010f059824 */ /* 0x000fe200078e0203 */
[----:B------:R-:W-:Y:S01]  /*0290*/  @!P1 MOV R19, 0xffffffff ;  /* 0xffffffff00139802 */ /* 0x000fe20000000f00 */
[----:B------:R-:W-:-:S04]  /*02a0*/  IMAD.WIDE.U32 R2, R2, c[0x0][0x1c0], RZ ;  /* 0x0000700002027a25 */ /* 0x000fc800078e00ff */
[----:B------:R-:W-:Y:S01]  /*02b0*/  @P1 IMAD.MOV.U32 R6, RZ, RZ, R4 ;  /* 0x000000ffff061224 */ /* 0x000fe200078e0004 */
[----:B------:R-:W-:Y:S01]  /*02c0*/  @!P1 MOV R6, R14 ;  /* 0x0000000e00069202 */ /* 0x000fe20000000f00 */
[----:B------:R-:W-:Y:S02]  /*02d0*/  @P1 IMAD.MOV.U32 R8, RZ, RZ, R16 ;  /* 0x000000ffff081224 */ /* 0x000fe400078e0010 */
[----:B------:R-:W-:-:S04]  /*02e0*/  @!P1 IMAD.WIDE.U32 R14, R9, c[0x0][0x1e0], RZ ;  /* 0x00007800090e9a25 */ /* 0x000fc800078e00ff */
[----:B------:R-:W-:Y:S02]  /*02f0*/  @!P1 IMAD R11, R9, c[0x0][0x1e4], R0 ;  /* 0x00007900090b9a24 */ /* 0x000fe400078e0200 */
[----:B------:R-:W-:Y:S02]  /*0300*/  IMAD.MOV.U32 R16, RZ, RZ, c[0x0][0x22c] ;  /* 0x00008b00ff107624 */ /* 0x000fe400078e00ff */
[----:B------:R-:W-:Y:S01]  /*0310*/  IMAD.IADD R0, R3, 0x1, R13 ;  /* 0x0000000103007824 */ /* 0x000fe200078e020d */
[----:B------:R-:W-:Y:S01]  /*0320*/  IADD3 R13, P0, R7, R18, RZ ;  /* 0x00000012070d7210 */ /* 0x000fe20007f1e0ff */
[----:B------:R-:W-:Y:S01]  /*0330*/  @P1 IMAD R4, R12, c[0x0][0x1ec], R17 ;  /* 0x00007b000c041a24 */ /* 0x000fe200078e0211 */
[----:B------:R-:W-:Y:S01]  /*0340*/  @!P1 IADD3 R4, R15, R11, RZ ;  /* 0x0000000b0f049210 */ /* 0x000fe20007ffe0ff */
[----:B------:R-:W-:Y:S01]  /*0350*/  HFMA2.MMA R17, -RZ, RZ, 0, 0 ;  /* 0x00000000ff117435 */ /* 0x000fe200000001ff */
[----:B------:R-:W-:Y:S01]  /*0360*/  SHF.R.S32.HI R3, RZ, 0x1f, R16 ;  /* 0x0000001fff037819 */ /* 0x000fe20000011410 */
[----:B------:R-:W-:Y:S01]  /*0370*/  @!P1 IMAD.MOV.U32 R8, RZ, RZ, R14 ;  /* 0x000000ffff089224 */ /* 0x000fe200078e000e */
[----:B------:R-:W-:Y:S01]  /*0380*/  SHF.R.S32.HI R11, RZ, 0x1f, R7 ;  /* 0x0000001fff0b7819 */ /* 0x000fe20000011407 */
[----:B------:R-:W-:-:S02]  /*0390*/  IMAD R16, R0, c[0x0][0x22c], RZ ;  /* 0x00008b0000107a24 */ /* 0x000fc400078e02ff */
[----:B------:R-:W-:Y:S01]  /*03a0*/  IMAD.WIDE R14, R38, c[0x0][0x22c], RZ ;  /* 0x00008b00260e7a25 */ /* 0x000fe200078e02ff */
[----:B------:R-:W1:Y:S03]  /*03b0*/  S2R R0, SR_TID.X ;  /* 0x0000000000007919 */ /* 0x000e660000002100 */
[----:B------:R-:W-:Y:S02]  /*03c0*/  IMAD R23, R3, R2, R16 ;  /* 0x0000000203177224 */ /* 0x000fe400078e0210 */
[----:B------:R-:W-:Y:S02]  /*03d0*/  IMAD R21, R15, R19, RZ ;  /* 0x000000130f157224 */ /* 0x000fe400078e02ff */
[----:B------:R-:W-:Y:S01]  /*03e0*/  IMAD.X R3, R11, 0x1, R20, P0 ;  /* 0x000000010b037824 */ /* 0x000fe200000e0614 */
[----:B------:R-:W-:Y:S01]  /*03f0*/  ISETP.NE.AND P0, PT, RZ, UR6, PT ;  /* 0x00000006ff007c0c */ /* 0x000fe2000bf05270 */
[----:B------:R-:W-:-:S02]  /*0400*/  IMAD R25, R14, R17, R21 ;  /* 0x000000110e197224 */ /* 0x000fc400078e0215 */
[----:B------:R-:W-:-:S04]  /*0410*/  IMAD.WIDE.U32 R16, R2, c[0x0][0x22c], RZ ;  /* 0x00008b0002107a25 */ /* 0x000fc800078e00ff */
[----:B------:R-:W-:Y:S01]  /*0420*/  IMAD R20, R3, R14, RZ ;  /* 0x0000000e03147224 */ /* 0x000fe200078e02ff */
[----:B------:R-:W-:Y:S01]  /*0430*/  IADD3 R23, R17, R23, RZ ;  /* 0x0000001711177210 */ /* 0x000fe20007ffe0ff */
[----:B------:R-:W-:-:S04]  /*0440*/  IMAD.WIDE.U32 R18, R14, R19, RZ ;  /* 0x000000130e127225 */ /* 0x000fc800078e00ff */
[----:B0-----:R-:W-:Y:S01]  /*0450*/  IMAD R21, R42, c[0x0][0x22c], RZ ;  /* 0x00008b002a157a24 */ /* 0x001fe200078e02ff */
[----:B------:R-:W-:Y:S01]  /*0460*/  SEL R18, R16, R18, !P1 ;  /* 0x0000001210127207 */ /* 0x000fe20004800000 */
[----:B------:R-:W-:-:S03]  /*0470*/  IMAD.WIDE.U32 R2, R13, R14, RZ ;  /* 0x0000000e0d027225 */ /* 0x000fc600078e00ff */
[----:B------:R-:W-:Y:S01]  /*0480*/  SHF.R.S32.HI R14, RZ, 0x1f, R21 ;  /* 0x0000001fff0e7819 */ /* 0x000fe20000011415 */
[----:B------:R-:W-:Y:S01]  /*0490*/  IMAD R17, R15, R13, R20 ;  /* 0x0000000d0f117224 */ /* 0x000fe200078e0214 */
[----:B------:R-:W-:Y:S01]  /*04a0*/  SHF.R.S32.HI R13, RZ, 0x1f, R42 ;  /* 0x0000001fff0d7819 */ /* 0x000fe2000001142a */
[----:B------:R-:W-:-:S03]  /*04b0*/  @P1 IMAD.IADD R23, R19, 0x1, R25 ;  /* 0x0000000113171824 */ /* 0x000fc600078e0219 */
[----:B------:R-:W-:Y:S01]  /*04c0*/  IADD3 R17, R3, R17, RZ ;  /* 0x0000001103117210 */ /* 0x000fe20007ffe0ff */
[----:B------:R-:W-:Y:S05]  /*04d0*/  @!P0 BRA `(.L_x_1216) ;  /* 0x0000007000008947 */ /* 0x000fea0003800000 */
[C---:B-1----:R-:W-:Y:S01]  /*04e0*/  @!P1 IMAD R12, R9.reuse, c[0x0][0x224], RZ ;  /* 0x00008900090c9a24 */ /* 0x042fe200078e02ff */
[----:B------:R-:W-:Y:S01]  /*04f0*/  MOV R16, c[0x0][0x210] ;  /* 0x0000840000107a02 */ /* 0x000fe20000000f00 */
[----:B------:R-:W-:Y:S02]  /*0500*/  IMAD.MOV.U32 R15, RZ, RZ, 0x80 ;  /* 0x00000080ff0f7424 */ /* 0x000fe400078e00ff */
[----:B------:R-:W-:Y:S02]  /*0510*/  IMAD R12, R9, 0x80, R12 ;  /* 0x00000080090c7824 */ /* 0x000fe400078e020c */
[----:B------:R-:W-:-:S04]  /*0520*/  IMAD R9, R15, R16, c[0x0][0x234] ;  /* 0x00008d000f097624 */ /* 0x000fc800078e0210 */
[----:B------:R-:W-:Y:S01]  /*0530*/  IMAD R12, R9, R42, R12 ;  /* 0x0000002a090c7224 */ /* 0x000fe200078e020c */
[----:B------:R-:W-:Y:S05]  /*0540*/  BRA `(.L_x_1217) ;  /* 0x0000002000007947 */ /* 0x000fea0003800000 */
.L_x_1216:
[----:B-1----:R-:W-:-:S04]  /*0550*/  IMAD R9, R9, c[0x0][0x1c0], R42 ;  /* 0x0000700009097a24 */ /* 0x002fc800078e022a */
[----:B------:R-:W-:Y:S02]  /*0560*/  IMAD R12, R9, c[0x0][0x224], RZ ;  /* 0x00008900090c7a24 */ /* 0x000fe400078e02ff */
.L_x_1217:
[----:B------:R-:W-:Y:S01]  /*0570*/  SHF.R.S32.HI R3, RZ, 0x1f, R0 ;  /* 0x0000001fff037819 */ /* 0x000fe20000011400 */
[----:B------:R-:W-:Y:S01]  /*0580*/  IMAD R38, R38, c[0x0][0x22c], RZ ;  /* 0x00008b0026267a24 */ /* 0x000fe200078e02ff */
[----:B------:R-:W-:Y:S01]  /*0590*/  IADD3 R16, P0, P1, R2, R18, R21 ;  /* 0x0000001202107210 */ /* 0x000fe2000791e015 */
[----:B------:R-:W-:Y:S01]  /*05a0*/  IMAD.IADD R21, R10, 0x1, -R7 ;  /* 0x000000010a157824 */ /* 0x000fe200078e0a07 */
[-C--:B------:R-:W-:Y:S01]  /*05b0*/  LEA.HI R40, R3, R0.reuse, RZ, 0x3 ;  /* 0x0000000003287211 */ /* 0x080fe200078f18ff */
[----:B------:R-:W-:Y:S01]  /*05c0*/  IMAD R45, R13, c[0x0][0x1f0], RZ ;  /* 0x00007c000d2d7a24 */ /* 0x000fe200078e02ff */
[----:B------:R-:W-:Y:S01]  /*05d0*/  LEA.HI R9, R3, R0, RZ, 0x4 ;  /* 0x0000000003097211 */ /* 0x000fe200078f20ff */
[----:B------:R-:W-:Y:S01]  /*05e0*/  BSSY B0, `(.L_x_1218) ;  /* 0x000003a000007945 */ /* 0x000fe20003800000 */
[----:B------:R-:W-:Y:S01]  /*05f0*/  LOP3.LUT R3, R40, 0x1ffffff8, RZ, 0xc0, !PT ;  /* 0x1ffffff828037812 */ /* 0x000fe200078ec0ff */
[----:B------:R-:W-:Y:S01]  /*0600*/  IMAD R45, R42, c[0x0][0x1f4], R45 ;  /* 0x00007d002a2d7a24 */ /* 0x000fe200078e022d */
[----:B------:R-:W-:-:S02]  /*0610*/  LOP3.LUT R15, R9, 0x3ffffff0, RZ, 0xc0, !PT ;  /* 0x3ffffff0090f7812 */ /* 0x000fc400078ec0ff */
[----:B------:R-:W-:Y:S01]  /*0620*/  SHF.R.S32.HI R9, RZ, 0x4, R9 ;  /* 0x00000004ff097819 */ /* 0x000fe20000011409 */
[----:B------:R-:W-:Y:S01]  /*0630*/  IMAD.IADD R3, R0, 0x1, -R3 ;  /* 0x0000000100037824 */ /* 0x000fe200078e0a03 */
[----:B------:R-:W-:Y:S02]  /*0640*/  IADD3 R15, -R15, R0, RZ ;  /* 0x000000000f0f7210 */ /* 0x000fe40007ffe1ff */
[----:B------:R-:W-:Y:S01]  /*0650*/  IADD3.X R18, R17, R23, R14, P0, P1 ;  /* 0x0000001711127210 */ /* 0x000fe200007e240e */
[----:B------:R-:W-:Y:S01]  /*0660*/  IMAD.SHL.U32 R2, R3, 0x8, RZ ;  /* 0x0000000803027824 */ /* 0x000fe200078e00ff */
[----:B------:R-:W-:Y:S01]  /*0670*/  SHF.L.U32 R15, R15, 0x2, RZ ;  /* 0x000000020f0f7819 */ /* 0x000fe200000006ff */
[----:B------:R-:W-:Y:S01]  /*0680*/  IMAD R14, R11, c[0x0][0x1e8], RZ ;  /* 0x00007a000b0e7a24 */ /* 0x000fe200078e02ff */
[----:B------:R-:W-:Y:S01]  /*0690*/  IADD3 R39, R7, R12, RZ ;  /* 0x0000000c07277210 */ /* 0x000fe20007ffe0ff */
[----:B------:R-:W-:Y:S01]  /*06a0*/  IMAD R12, R11, c[0x0][0x370], RZ ;  /* 0x0000dc000b0c7a24 */ /* 0x000fe200078e02ff */
[----:B------:R-:W-:Y:S01]  /*06b0*/  SHF.R.S32.HI R3, RZ, 0x1f, R2 ;  /* 0x0000001fff037819 */ /* 0x000fe20000011402 */
[----:B------:R-:W-:Y:S01]  /*06c0*/  IMAD R9, R9, R38, R15 ;  /* 0x0000002609097224 */ /* 0x000fe200078e020f */
[----:B------:R-:W-:Y:S01]  /*06d0*/  SHF.R.S32.HI R40, RZ, 0x3, R40 ;  /* 0x00000003ff287819 */ /* 0x000fe20000011428 */
[C---:B------:R-:W-:Y:S01]  /*06e0*/  IMAD R19, R7.reuse, c[0x0][0x1ec], R14 ;  /* 0x00007b0007137a24 */ /* 0x040fe200078e020e */
[----:B------:R-:W-:Y:S01]  /*06f0*/  IADD3 R46, R2, 0x40, RZ ;  /* 0x00000040022e7810 */ /* 0x000fe20007ffe0ff */
[----:B------:R-:W-:Y:S01]  /*0700*/  IMAD.WIDE.U32 R10, R7, c[0x0][0x370], R2 ;  /* 0x0000dc00070a7a25 */ /* 0x000fe200078e0002 */
[----:B------:R-:W-:-:S02]  /*0710*/  ISETP.GE.AND P0, PT, R40, R21, PT ;  /* 0x000000152800720c */ /* 0x000fc40003f06270 */
[----:B------:R-:W-:Y:S01]  /*0720*/  SHF.R.S32.HI R41, RZ, 0x1f, R40 ;  /* 0x0000001fff297819 */ /* 0x000fe20000011428 */
[C---:B------:R-:W-:Y:S01]  /*0730*/  IMAD R17, R7.reuse, c[0x0][0x374], R12 ;  /* 0x0000dd0007117a24 */ /* 0x040fe200078e020c */
[----:B------:R-:W-:Y:S01]  /*0740*/  IADD3 R20, P3, R6, R10, RZ ;  /* 0x0000000a06147210 */ /* 0x000fe20007f7e0ff */
[----:B------:R-:W-:Y:S01]  /*0750*/  IMAD.WIDE.U32 R14, R7, c[0x0][0x1e8], R2 ;  /* 0x00007a00070e7a25 */ /* 0x000fe200078e0002 */
[----:B------:R-:W-:Y:S02]  /*0760*/  IADD3 R7, R40, 0x20, RZ ;  /* 0x0000002028077810 */ /* 0x000fe40007ffe0ff */
[----:B------:R-:W-:Y:S02]  /*0770*/  IADD3 R12, P2, R9, R16, RZ ;  /* 0x00000010090c7210 */ /* 0x000fe40007f5e0ff */
[----:B------:R-:W-:Y:S02]  /*0780*/  ISETP.GE.AND P1, PT, R7, R21, PT ;  /* 0x000000150700720c */ /* 0x000fe40003f26270 */
[----:B------:R-:W-:Y:S01]  /*0790*/  IADD3.X R21, R5, R11, R17, P3, !PT ;  /* 0x0000000b05157210 */ /* 0x000fe20001ffe411 */
[----:B------:R-:W-:Y:S01]  /*07a0*/  IMAD R5, R13, c[0x0][0x378], RZ ;  /* 0x0000de000d057a24 */ /* 0x000fe200078e02ff */
[----:B------:R-:W-:Y:S01]  /*07b0*/  IADD3 R8, P3, R8, R14, RZ ;  /* 0x0000000e08087210 */ /* 0x000fe20007f7e0ff */
[----:B------:R-:W-:Y:S01]  /*07c0*/  CS2R R10, SRZ ;  /* 0x00000000000a7805 */ /* 0x000fe2000001ff00 */
[----:B------:R-:W-:Y:S01]  /*07d0*/  LEA.HI.X.SX32 R7, R9, R18, 0x1, P2 ;  /* 0x0000001209077211 */ /* 0x000fe200010f0eff */
[----:B------:R-:W-:Y:S01]  /*07e0*/  IMAD R23, R42, c[0x0][0x37c], R5 ;  /* 0x0000df002a177a24 */ /* 0x000fe200078e0205 */
[----:B------:R-:W-:Y:S01]  /*07f0*/  IADD3.X R9, R4, R15, R19, P3, !PT ;  /* 0x0000000f04097210 */ /* 0x000fe20001ffe413 */
[----:B------:R-:W-:Y:S01]  /*0800*/  IMAD.WIDE.U32 R20, R42, c[0x0][0x378], R20 ;  /* 0x0000de002a147a25 */ /* 0x000fe200078e0014 */
[----:B------:R-:W-:Y:S01]  /*0810*/  LEA R36, P2, R12, c[0x0][0x350], 0x2 ;  /* 0x0000d4000c247a11 */ /* 0x000fe200078410ff */
[----:B------:R-:W-:Y:S01]  /*0820*/  CS2R R4, SRZ ;  /* 0x0000000000047805 */ /* 0x000fe2000001ff00 */
[----:B------:R-:W-:Y:S01]  /*0830*/  CS2R R16, SRZ ;  /* 0x0000000000107805 */ /* 0x000fe2000001ff00 */
[----:B------:R-:W-:Y:S01]  /*0840*/  IMAD.WIDE.U32 R42, R42, c[0x0][0x1f0], R8 ;  /* 0x00007c002a2a7a25 */ /* 0x000fe200078e0008 */
[----:B------:R-:W-:Y:S01]  /*0850*/  LEA.HI.X R37, R12, c[0x0][0x354], R7, 0x2, P2 ;  /* 0x0000d5000c257a11 */ /* 0x000fe200010f1407 */
[----:B------:R-:W-:Y:S01]  /*0860*/  CS2R R8, SRZ ;  /* 0x0000000000087805 */ /* 0x000fe2000001ff00 */
        /* <DEDUP_REMOVED lines=17> */
.L_x_1219:
[----:B------:R-:W-:Y:S05]  /*0980*/  BSYNC B0 ;  /* 0x0000000000007941 */ /* 0x000fea0003800000 */
.L_x_1218:
        /* <DEDUP_REMOVED lines=15> */
.L_x_1221:
[----:B------:R-:W-:Y:S05]  /*0a80*/  BSYNC B0 ;  /* 0x0000000000007941 */ /* 0x000fea0003800000 */
.L_x_1220:
[----:B------:R-:W-:Y:S01]  /*0a90*/  BSSY B0, `(.L_x_1222) ;  /* 0x0000014000007945 */ /* 0x000fe20003800000 */
[----:B------:R-:W-:Y:S01]  /*0aa0*/  HFMA2.MMA R28, -RZ, RZ, 0, 0 ;  /* 0x00000000ff1c7435 */ /* 0x000fe200000001ff */
[----:B------:R-:W-:Y:S01]  /*0ab0*/  CS2R R32, SRZ ;  /* 0x0000000000207805 */ /* 0x000fe2000001ff00 */
[----:B------:R-:W-:Y:S01]  /*0ac0*/  CS2R R20, SRZ ;  /* 0x0000000000147805 */ /* 0x000fe2000001ff00 */
[----:B-1----:R-:W-:Y:S01]  /*0ad0*/  CS2R R22, SRZ ;  /* 0x0000000000167805 */ /* 0x002fe2000001ff00 */
[----:B------:R-:W-:Y:S01]  /*0ae0*/  CS2R R24, SRZ ;  /* 0x0000000000187805 */ /* 0x000fe2000001ff00 */
[----:B0-----:R-:W-:Y:S01]  /*0af0*/  CS2R R26, SRZ ;  /* 0x00000000001a7805 */ /* 0x001fe2000001ff00 */
        /* <DEDUP_REMOVED lines=13> */
.L_x_1223:
[----:B------:R-:W-:Y:S05]  /*0bd0*/  BSYNC B0 ;  /* 0x0000000000007941 */ /* 0x000fea0003800000 */
.L_x_1222:
[----:B------:R-:W-:Y:S01]  /*0be0*/  BSSY B0, `(.L_x_1224) ;  /* 0x0000013000007945 */ /* 0x000fe20003800000 */
[----:B------:R-:W-:Y:S01]  /*0bf0*/  MOV R29, RZ ;  /* 0x000000ff001d7202 */ /* 0x000fe20000000f00 */
[----:B------:R-:W-:Y:S01]  /*0c00*/  CS2R R30, SRZ ;  /* 0x00000000001e7805 */ /* 0x000fe2000001ff00 */
[----:B0-----:R-:W-:Y:S01]  /*0c10*/  CS2R R34, SRZ ;  /* 0x0000000000227805 */ /* 0x001fe2000001ff00 */
[----:B------:R-:W-:Y:S05]  /*0c20*/  @P1 BRA `(.L_x_1225) ;  /* 0x000000e000001947 */ /* 0x000fea0003800000 */
[----:B------:R-:W-:Y:S01]  /*0c30*/  IADD3 R43, P0, R40, 0x20, RZ ;  /* 0x00000020282b7810 */ /* 0x000fe20007f1e0ff */
[----:B------:R-:W-:Y:S01]  /*0c40*/  IMAD.MOV.U32 R3, RZ, RZ, R45 ;  /* 0x000000ffff037224 */ /* 0x000fe200078e002d */
[----:B------:R-:W-:-:S02]  /*0c50*/  ISETP.GE.AND P1, PT, R2, c[0x0][0x220], PT ;  /* 0x0000880002007a0c */ /* 0x000fc40003f26270 */
[----:B------:R-:W-:Y:S01]  /*0c60*/  MOV R2, R42 ;  /* 0x0000002a00027202 */ /* 0x000fe20000000f00 */
[----:B------:R-:W-:Y:S01]  /*0c70*/  IMAD.X R40, RZ, RZ, R41, P0 ;  /* 0x000000ffff287224 */ /* 0x000fe200000e0629 */
[----:B------:R-:W-:-:S03]  /*0c80*/  ISETP.GE.AND P2, PT, R46, c[0x0][0x220], PT ;  /* 0x000088002e007a0c */ /* 0x000fc60003f46270 */
[----:B------:R-:W-:Y:S02]  /*0c90*/  IMAD R40, R40, c[0x0][0x1e8], RZ ;  /* 0x00007a0028287a24 */ /* 0x000fe400078e02ff */
[----:B------:R-:W-:-:S04]  /*0ca0*/  IMAD.WIDE.U32 R2, R43, c[0x0][0x1e8], R2 ;  /* 0x00007a002b027a25 */ /* 0x000fc800078e0002 */
[----:B------:R-:W-:Y:S01]  /*0cb0*/  IMAD R41, R43, c[0x0][0x1ec], R40 ;  /* 0x00007b002b297a24 */ /* 0x000fe200078e0228 */
[----:B------:R-:W-:-:S04]  /*0cc0*/  LEA R40, P0, R2, c[0x0][0x1d0], 0x1 ;  /* 0x0000740002287a11 */ /* 0x000fc800078008ff */
[----:B------:R-:W-:-:S04]  /*0cd0*/  IADD3 R3, R3, R41, RZ ;  /* 0x0000002903037210 */ /* 0x000fc80007ffe0ff */
[----:B------:R-:W-:-:S05]  /*0ce0*/  LEA.HI.X R41, R2, c[0x0][0x1d4], R3, 0x1, P0 ;  /* 0x0000750002297a11 */ /* 0x000fca00000f0c03 */
[----:B------:R0:W5:Y:S04]  /*0cf0*/  @!P1 LDG.E.128 R32, [R40.64] ;  /* 0x0000000428209981 */ /* 0x000168000c1e1d00 */
[----:B------:R0:W5:Y:S02]  /*0d00*/  @!P2 LDG.E.128 R28, [R40.64+0x80] ;  /* 0x00008004281ca981 */ /* 0x000164000c1e1d00 */
.L_x_1225:
[----:B------:R-:W-:Y:S05]  /*0d10*/  BSYNC B0 ;  /* 0x0000000000007941 */ /* 0x000fea0003800000 */
.L_x_1224:
[----:B-----5:R-:W-:Y:S02]  /*0d20*/  LOP3.LUT R2, R4, 0xffff0000, RZ, 0xc0, !PT ;  /* 0xffff000004027812 */ /* 0x020fe400078ec0ff */
[----:B------:R-:W-:Y:S02]  /*0d30*/  LOP3.LUT R3, R20, 0xffff0000, RZ, 0xc0, !PT ;  /* 0xffff000014037812 */ /* 0x000fe400078ec0ff */
[----:B------:R-:W-:-:S03]  /*0d40*/  LOP3.LUT P0, RZ, R0, 0x7, RZ, 0xc0, !PT ;  /* 0x0000000700ff7812 */ /* 0x000fc6000780c0ff */
[----:B0-----:R-:W-:Y:S01]  /*0d50*/  FMUL.FTZ R40, R2, R3 ;  /* 0x0000000302287220 */ /* 0x001fe20000410000 */
[----:B------:R-:W-:Y:S01]  /*0d60*/  SHF.L.U32 R3, R20, 0x10, RZ ;  /* 0x0000001014037819 */ /* 0x000fe200000006ff */
[----:B------:R-:W-:Y:S01]  /*0d70*/  IMAD.U32 R2, R4, 0x10000, RZ ;  /* 0x0001000004027824 */ /* 0x000fe200078e00ff */
[----:B------:R-:W-:Y:S02]  /*0d80*/  SHF.L.U32 R4, R8, 0x10, RZ ;  /* 0x0000001008047819 */ /* 0x000fe400000006ff */
[C---:B------:R-:W-:Y:S01]  /*0d90*/  SHF.L.U32 R20, R9.reuse, 0x10, RZ ;  /* 0x0000001009147819 */ /* 0x040fe200000006ff */
[----:B------:R-:W-:Y:S01]  /*0da0*/  FFMA.FTZ R40, R2, R3, R40 ;  /* 0x0000000302287223 */ /* 0x000fe20000010028 */
[----:B------:R-:W-:Y:S02]  /*0db0*/  LOP3.LUT R2, R32, 0xffff0000, RZ, 0xc0, !PT ;  /* 0xffff000020027812 */ /* 0x000fe400078ec0ff */
[----:B------:R-:W-:Y:S02]  /*0dc0*/  LOP3.LUT R3, R8, 0xffff0000, RZ, 0xc0, !PT ;  /* 0xffff000008037812 */ /* 0x000fe400078ec0ff */
[----:B------:R-:W-:-:S03]  /*0dd0*/  LOP3.LUT R9, R9, 0xffff0000, RZ, 0xc0, !PT ;  /* 0xffff000009097812 */ /* 0x000fc600078ec0ff */
[----:B------:R-:W-:Y:S02]  /*0de0*/  FMUL.FTZ R2, R2, R3 ;  /* 0x0000000302027220 */ /* 0x000fe40000410000 */
[----:B------:R-:W-:Y:S02]  /*0df0*/  IMAD.U32 R3, R32, 0x10000, RZ ;  /* 0x0001000020037824 */ /* 0x000fe400078e00ff */
[----:B------:R-:W-:Y:S02]  /*0e00*/  IMAD.U32 R32, R35, 0x10000, RZ ;  /* 0x0001000023207824 */ /* 0x000fe400078e00ff */
[----:B------:R-:W-:Y:S01]  /*0e10*/  FFMA.FTZ R8, R3, R4, R2 ;  /* 0x0000000403087223 */ /* 0x000fe20000010002 */
[----:B------:R-:W-:Y:S01]  /*0e20*/  SHF.L.U32 R3, R21, 0x10, RZ ;  /* 0x0000001015037819 */ /* 0x000fe200000006ff */
[C---:B------:R-:W-:Y:S01]  /*0e30*/  IMAD.U32 R2, R5.reuse, 0x10000, RZ ;  /* 0x0001000005027824 */ /* 0x040fe200078e00ff */
[----:B------:R-:W-:Y:S01]  /*0e40*/  LOP3.LUT R4, R5, 0xffff0000, RZ, 0xc0, !PT ;  /* 0xffff000005047812 */ /* 0x000fe200078ec0ff */
[----:B------:R-:W-:Y:S01]  /*0e50*/  IMAD.U32 R5, R6, 0x10000, RZ ;  /* 0x0001000006057824 */ /* 0x000fe200078e00ff */
[----:B------:R-:W-:Y:S01]  /*0e60*/  LOP3.LUT R21, R21, 0xffff0000, RZ, 0xc0, !PT ;  /* 0xffff000015157812 */ /* 0x000fe200078ec0ff */
[----:B------:R-:W-:Y:S01]  /*0e70*/  FFMA.FTZ R40, R2, R3, R40 ;  /* 0x0000000302287223 */ /* 0x000fe20000010028 */
[----:B------:R-:W-:-:S02]  /*0e80*/  LOP3.LUT R3, R6, 0xffff0000, RZ, 0xc0, !PT ;  /* 0xffff000006037812 */ /* 0x000fc400078ec0ff */
[C---:B------:R-:W-:Y:S01]  /*0e90*/  SHF.L.U32 R2, R7.reuse, 0x10, RZ ;  /* 0x0000001007027819 */ /* 0x040fe200000006ff */
[----:B------:R-:W-:Y:S01]  /*0ea0*/  FFMA.FTZ R21, R4, R21, R40 ;  /* 0x0000001504157223 */ /* 0x000fe20000010028 */
[----:B------:R-:W-:Y:S01]  /*0eb0*/  LOP3.LUT R6, R7, 0xffff0000, RZ, 0xc0, !PT ;  /* 0xffff000007067812 */ /* 0x000fe200078ec0ff */
[C---:B------:R-:W-:Y:S01]  /*0ec0*/  IMAD.U32 R7, R33.reuse, 0x10000, RZ ;  /* 0x0001000021077824 */ /* 0x040fe200078e00ff */
[----:B------:R-:W-:Y:S01]  /*0ed0*/  LOP3.LUT R33, R33, 0xffff0000, RZ, 0xc0, !PT ;  /* 0xffff000021217812 */ /* 0x000fe200078ec0ff */
[C---:B------:R-:W-:Y:S02]  /*0ee0*/  IMAD.U32 R4, R22.reuse, 0x10000, RZ ;  /* 0x0001000016047824 */ /* 0x040fe400078e00ff */
[----:B------:R-:W-:Y:S01]  /*0ef0*/  FFMA.FTZ R20, R7, R20, R8 ;  /* 0x0000001407147223 */ /* 0x000fe20000010008 */
[----:B------:R-:W-:Y:S01]  /*0f00*/  LOP3.LUT R8, R22, 0xffff0000, RZ, 0xc0, !PT ;  /* 0xffff000016087812 */ /* 0x000fe200078ec0ff */
[----:B------:R-:W-:Y:S01]  /*0f10*/  FFMA.FTZ R4, R5, R4, R21 ;  /* 0x0000000405047223 */ /* 0x000fe20000010015 */
[----:B------:R-:W-:Y:S01]  /*0f20*/  SHF.L.U32 R5, R10, 0x10, RZ ;  /* 0x000000100a057819 */ /* 0x000fe200000006ff */
[----:B------:R-:W-:Y:S01]  /*0f30*/  FFMA.FTZ R9, R33, R9, R20 ;  /* 0x0000000921097223 */ /* 0x000fe20000010014 */
[C---:B------:R-:W-:Y:S01]  /*0f40*/  LOP3.LUT R22, R34.reuse, 0xffff0000, RZ, 0xc0, !PT ;  /* 0xffff000022167812 */ /* 0x040fe200078ec0ff */
[----:B------:R-:W-:Y:S01]  /*0f50*/  IMAD.U32 R20, R34, 0x10000, RZ ;  /* 0x0001000022147824 */ /* 0x000fe200078e00ff */
[----:B------:R-:W-:Y:S01]  /*0f60*/  LOP3.LUT R10, R10, 0xffff0000, RZ, 0xc0, !PT ;  /* 0xffff00000a0a7812 */ /* 0x000fe200078ec0ff */
[----:B------:R-:W-:Y:S01]  /*0f70*/  FFMA.FTZ R3, R3, R8, R4 ;  /* 0x0000000803037223 */ /* 0x000fe20000010004 */
[----:B------:R-:W-:Y:S01]  /*0f80*/  SHF.L.U32 R7, R23, 0x10, RZ ;  /* 0x0000001017077819 */ /* 0x000fe200000006ff */
        /* <DEDUP_REMOVED lines=8> */
[----:B------:R-:W-:Y:S01]  /*1010*/  FFMA.FTZ R32, R32, R8, R5 ;  /* 0x0000000820207223 */ /* 0x000fe20000010005 */
[----:B------:R-:W-:Y:S01]  /*1020*/  SHF.L.U32 R9, R12, 0x10, RZ ;  /* 0x000000100c097819 */ /* 0x000fe200000006ff */
[----:B------:R-:W-:Y:S01]  /*1030*/  FFMA.FTZ R22, R6, R23, R7 ;  /* 0x0000001706167223 */ /* 0x000fe20000010007 */
[C---:B------:R-:W-:Y:S01]  /*1040*/  LOP3.LUT R21, R24.reuse, 0xffff0000, RZ, 0xc0, !PT ;  /* 0xffff000018157812 */ /* 0x040fe200078ec0ff */
[----:B------:R-:W-:Y:S01]  /*1050*/  IMAD.U32 R10, R24, 0x10000, RZ ;  /* 0x00010000180a7824 */ /* 0x000fe200078e00ff */
[C---:B------:R-:W-:Y:S01]  /*1060*/  SHF.L.U32 R23, R25.reuse, 0x10, RZ ;  /* 0x0000001019177819 */ /* 0x040fe200000006ff */
[----:B------:R-:W-:Y:S01]  /*1070*/  FFMA.FTZ R11, R34, R11, R32 ;  /* 0x0000000b220b7223 */ /* 0x000fe20000010020 */
[----:B------:R-:W-:Y:S01]  /*1080*/  LOP3.LUT R20, R25, 0xffff0000, RZ, 0xc0, !PT ;  /* 0xffff000019147812 */ /* 0x000fe200078ec0ff */
[----:B------:R-:W-:Y:S01]  /*1090*/  FFMA.FTZ R9, R9, R10, R22 ;  /* 0x0000000a09097223 */ /* 0x000fe20000010016 */
[----:B------:R-:W-:Y:S01]  /*10a0*/  SHF.L.U32 R24, R28, 0x10, RZ ;  /* 0x000000101c187819 */ /* 0x000fe200000006ff */
[----:B------:R-:W-:Y:S01]  /*10b0*/  IMAD.U32 R10, R29, 0x10000, RZ ;  /* 0x000100001d0a7824 */ /* 0x000fe200078e00ff */
[----:B------:R-:W-:Y:S01]  /*10c0*/  SHF.L.U32 R25, R16, 0x10, RZ ;  /* 0x0000001010197819 */ /* 0x000fe200000006ff */
[----:B------:R-:W-:Y:S01]  /*10d0*/  IMAD.U32 R5, R27, 0x10000, RZ ;  /* 0x000100001b057824 */ /* 0x000fe200078e00ff */
[----:B------:R-:W-:-:S02]  /*10e0*/  LOP3.LUT R12, R12, 0xffff0000, RZ, 0xc0, !PT ;  /* 0xffff00000c0c7812 */ /* 0x000fc400078ec0ff */
[----:B------:R-:W-:Y:S01]  /*10f0*/  LOP3.LUT R28, R28, 0xffff0000, RZ, 0xc0, !PT ;  /* 0xffff00001c1c7812 */ /* 0x000fe200078ec0ff */
[----:B------:R-:W-:Y:S01]  /*1100*/  FFMA.FTZ R11, R24, R25, R11 ;  /* 0x00000019180b7223 */ /* 0x000fe2000001000b */
[----:B------:R-:W-:Y:S01]  /*1110*/  LOP3.LUT R16, R16, 0xffff0000, RZ, 0xc0, !PT ;  /* 0xffff000010107812 */ /* 0x000fe200078ec0ff */
[----:B------:R-:W-:Y:S01]  /*1120*/  FFMA.FTZ R9, R12, R21, R9 ;  /* 0x000000150c097223 */ /* 0x000fe20000010009 */
[----:B------:R-:W-:Y:S02]  /*1130*/  SHF.L.U32 R12, R17, 0x10, RZ ;  /* 0x00000010110c7819 */ /* 0x000fe400000006ff */
        /* <DEDUP_REMOVED lines=16> */
[----:B------:R-:W-:-:S02]  /*1240*/  LOP3.LUT R30, R30, 0xffff0000, RZ, 0xc0, !PT ;  /* 0xffff00001e1e7812 */ /* 0x000fc400078ec0ff */
[----:B------:R-:W-:Y:S01]  /*1250*/  LOP3.LUT R18, R18, 0xffff0000, RZ, 0xc0, !PT ;  /* 0xffff000012127812 */ /* 0x000fe200078ec0ff */
[----:B------:R-:W-:Y:S01]  /*1260*/  FFMA.FTZ R3, R14, R7, R3 ;  /* 0x000000070e037223 */ /* 0x000fe20000010003 */
[----:B------:R-:W-:Y:S02]  /*1270*/  SHF.L.U32 R2, R15, 0x10, RZ ;  /* 0x000000100f027819 */ /* 0x000fe400000006ff */
[----:B------:R-:W-:Y:S01]  /*1280*/  SHF.L.U32 R4, R31, 0x10, RZ ;  /* 0x000000101f047819 */ /* 0x000fe200000006ff */
[----:B------:R-:W-:Y:S01]  /*1290*/  FFMA.FTZ R9, R30, R18, R9 ;  /* 0x000000121e097223 */ /* 0x000fe20000010009 */
[----:B------:R-:W-:Y:S01]  /*12a0*/  SHF.L.U32 R7, R19, 0x10, RZ ;  /* 0x0000001013077819 */ /* 0x000fe200000006ff */
[----:B------:R-:W-:Y:S01]  /*12b0*/  FFMA.FTZ R2, R2, R5, R3 ;  /* 0x0000000502027223 */ /* 0x000fe20000010003 */
[----:B------:R-:W-:Y:S02]  /*12c0*/  LOP3.LUT R15, R15, 0xffff0000, RZ, 0xc0, !PT ;  /* 0xffff00000f0f7812 */ /* 0x000fe400078ec0ff */
[----:B------:R-:W-:Y:S01]  /*12d0*/  LOP3.LUT R6, R27, 0xffff0000, RZ, 0xc0, !PT ;  /* 0xffff00001b067812 */ /* 0x000fe200078ec0ff */
[----:B------:R-:W-:Y:S01]  /*12e0*/  FFMA.FTZ R4, R4, R7, R9 ;  /* 0x0000000704047223 */ /* 0x000fe20000010009 */
[----:B------:R-:W-:Y:S01]  /*12f0*/  LOP3.LUT R31, R31, 0xffff0000, RZ, 0xc0, !PT ;  /* 0xffff00001f1f7812 */ /* 0x000fe200078ec0ff */
[----:B------:R-:W-:Y:S01]  /*1300*/  IMAD.SHL.U32 R9, R38, 0x4, RZ ;  /* 0x0000000426097824 */ /* 0x000fe200078e00ff */
[----:B------:R-:W-:Y:S01]  /*1310*/  LOP3.LUT R19, R19, 0xffff0000, RZ, 0xc0, !PT ;  /* 0xffff000013137812 */ /* 0x000fe200078ec0ff */
[----:B------:R-:W-:Y:S01]  /*1320*/  FFMA.FTZ R2, R15, R6, R2 ;  /* 0x000000060f027223 */ /* 0x000fe20000010002 */
[----:B------:R-:W-:-:S03]  /*1330*/  SHF.R.S32.HI R11, RZ, 0x1f, R39 ;  /* 0x0000001fff0b7819 */ /* 0x000fc60000011427 */
[----:B------:R-:W-:Y:S01]  /*1340*/  FFMA.FTZ R19, R31, R19, R4 ;  /* 0x000000131f137223 */ /* 0x000fe20000010004 */
[----:B------:R-:W0:Y:S04]  /*1350*/  SHFL.BFLY PT, R3, R2, 0x4, 0x1f ;  /* 0x0c801f0002037f89 */ /* 0x000e2800000e0000 */
[----:B------:R-:W1:Y:S01]  /*1360*/  SHFL.BFLY PT, R4, R19, 0x4, 0x1f ;  /* 0x0c801f0013047f89 */ /* 0x000e6200000e0000 */
[----:B0-----:R-:W-:Y:S02]  /*1370*/  FADD.FTZ R3, R2, R3 ;  /* 0x0000000302037221 */ /* 0x001fe40000010000 */
[----:B-1----:R-:W-:-:S03]  /*1380*/  FADD.FTZ R5, R19, R4 ;  /* 0x0000000413057221 */ /* 0x002fc60000010000 */
[----:B------:R-:W0:Y:S04]  /*1390*/  SHFL.BFLY PT, R4, R3, 0x2, 0x1f ;  /* 0x0c401f0003047f89 */ /* 0x000e2800000e0000 */
[----:B------:R-:W1:Y:S01]  /*13a0*/  SHFL.BFLY PT, R6, R5, 0x2, 0x1f ;  /* 0x0c401f0005067f89 */ /* 0x000e6200000e0000 */
[----:B0-----:R-:W-:Y:S01]  /*13b0*/  FADD.FTZ R8, R3, R4 ;  /* 0x0000000403087221 */ /* 0x001fe20000010000 */
[----:B------:R-:W-:Y:S01]  /*13c0*/  LEA.HI R4, P1, R0, R39, RZ, 0x1d ;  /* 0x0000002700047211 */ /* 0x000fe2000783e8ff */
[----:B------:R-:W-:-:S03]  /*13d0*/  IMAD.WIDE R2, R9, 0x10, R36 ;  /* 0x0000001009027825 */ /* 0x000fc600078e0224 */
[----:B------:R-:W0:Y:S01]  /*13e0*/  SHFL.BFLY PT, R13, R8, 0x1, 0x1f ;  /* 0x0c201f00080d7f89 */ /* 0x000e2200000e0000 */
[----:B-1----:R-:W-:Y:S01]  /*13f0*/  FADD.FTZ R6, R5, R6 ;  /* 0x0000000605067221 */ /* 0x002fe20000010000 */
[----:B------:R-:W-:Y:S02]  /*1400*/  IADD3.X R11, RZ, R11, RZ, P1, !PT ;  /* 0x0000000bff0b7210 */ /* 0x000fe40000ffe4ff */
[C---:B------:R-:W-:Y:S02]  /*1410*/  LEA R10, P1, R4.reuse, c[0x0][0x3c8], 0x2 ;  /* 0x0000f200040a7a11 */ /* 0x040fe400078210ff */
[----:B------:R-:W1:Y:S02]  /*1420*/  SHFL.BFLY PT, R7, R6, 0x1, 0x1f ;  /* 0x0c201f0006077f89 */ /* 0x000e6400000e0000 */
[----:B------:R-:W-:Y:S01]  /*1430*/  LEA.HI.X R11, R4, c[0x0][0x3cc], R11, 0x2, P1 ;  /* 0x0000f300040b7a11 */ /* 0x000fe200008f140b */
[----:B------:R-:W-:-:S06]  /*1440*/  IMAD.WIDE R4, R38, 0x40, R2 ;  /* 0x0000004026047825 */ /* 0x000fcc00078e0202 */
[----:B------:R-:W-:-:S04]  /*1450*/  IMAD.WIDE R38, R38, 0x40, R4 ;  /* 0x0000004026267825 */ /* 0x000fc800078e0204 */
[----:B0-----:R-:W-:-:S04]  /*1460*/  @!P0 FADD.FTZ R0, R8, R13 ;  /* 0x0000000d08008221 */ /* 0x001fc80000010000 */
[----:B------:R-:W-:Y:S02]  /*1470*/  @!P0 FMUL.FTZ R13, R0, c[0x0][0x2d4] ;  /* 0x0000b500000d8a20 */ /* 0x000fe40000410000 */
[----:B-1----:R-:W-:Y:S01]  /*1480*/  FADD.FTZ R7, R6, R7 ;  /* 0x0000000706077221 */ /* 0x002fe20000010000 */
[----:B------:R-:W-:Y:S02]  /*1490*/  IADD3 R6, R9, 0x10, R9 ;  /* 0x0000001009067810 */ /* 0x000fe40007ffe009 */
[----:B------:R-:W-:Y:S01]  /*14a0*/  @!P0 STG.E [R10.64], R13 ;  /* 0x0000000d0a008986 */ /* 0x000fe2000c101904 */
[----:B------:R-:W-:Y:S01]  /*14b0*/  FMUL.FTZ R15, R7, c[0x0][0x2d4] ;  /* 0x0000b500070f7a20 */ /* 0x000fe20000410000 */
[----:B------:R-:W-:Y:S01]  /*14c0*/  IADD3 R9, R9, R6, RZ ;  /* 0x0000000609097210 */ /* 0x000fe20007ffe0ff */
[----:B------:R-:W-:-:S03]  /*14d0*/  IMAD.WIDE R6, R6, 0x10, R36 ;  /* 0x0000001006067825 */ /* 0x000fc600078e0224 */
[----:B------:R-:W-:Y:S01]  /*14e0*/  @!P0 STG.E [R10.64+0x80], R15 ;  /* 0x0000800f0a008986 */ /* 0x000fe2000c101904 */
[----:B------:R-:W-:-:S03]  /*14f0*/  IMAD.WIDE R8, R9, 0x10, R36 ;  /* 0x0000001009087825 */ /* 0x000fc600078e0224 */
[----:B------:R-:W-:Y:S04]  /*1500*/  STG.E.128 [R36.64], RZ ;  /* 0x000000ff24007986 */ /* 0x000fe8000c101d04 */
[----:B------:R-:W-:Y:S04]  /*1510*/  STG.E.128 [R2.64], RZ ;  /* 0x000000ff02007986 */ /* 0x000fe8000c101d04 */
[----:B------:R-:W-:Y:S04]  /*1520*/  STG.E.128 [R4.64], RZ ;  /* 0x000000ff04007986 */ /* 0x000fe8000c101d04 */
[----:B------:R-:W-:Y:S04]  /*1530*/  STG.E.128 [R38.64], RZ ;  /* 0x000000ff26007986 */ /* 0x000fe8000c101d04 */
[----:B------:R-:W-:Y:S04]  /*1540*/  STG.E.128 [R36.64+0x100], RZ ;  /* 0x000100ff24007986 */ /* 0x000fe8000c101d04 */
[----:B------:R-:W-:Y:S04]  /*1550*/  STG.E.128 [R2.64+0x100], RZ ;  /* 0x000100ff02007986 */ /* 0x000fe8000c101d04 */
[----:B------:R-:W-:Y:S04]  /*1560*/  STG.E.128 [R6.64], RZ ;  /* 0x000000ff06007986 */ /* 0x000fe8000c101d04 */
[----:B------:R-:W-:Y:S01]  /*1570*/  STG.E.128 [R8.64], RZ ;  /* 0x000000ff08007986 */ /* 0x000fe2000c101d04 */
[----:B------:R-:W-:Y:S05]  /*1580*/  EXIT ;  /* 0x000000000000794d */ /* 0x000fea0003800000 */
.L_x_1226:
        /* <DEDUP_REMOVED lines=15> */
.L_x_2076:


//--------------------- .text._ZN5flash27flash_bwd_convert_dq_kernelI23Flash_bwd_kernel_traitsILi128ELi64ELi128ELi8ELi2ELi4ELi2ELb0ELb0EN7cutlass10bfloat16_tE19Flash_kernel_traitsILi128ELi64ELi128ELi8ES3_EEEEvNS_16Flash_bwd_paramsEi --------------------------
	.section	.text._ZN5flash27flash_bwd_convert_dq_kernelI23Flash_bwd_kernel_traitsILi128ELi64ELi128ELi8ELi2ELi4ELi2ELb0ELb0EN7cutlass10bfloat16_tE19Flash_kernel_traitsILi128ELi64ELi128ELi8ES3_EEEEvNS_16Flash_bwd_paramsEi,"ax",@progbits
	.sectioninfo	@"SHI_REGISTERS=80"
	.align	128
        .global         _ZN5flash27flash_bwd_convert_dq_kernelI23Flash_bwd_kernel_traitsILi128ELi64ELi128ELi8ELi2ELi4ELi2ELb0ELb0EN7cutlass10bfloat16_tE19Flash_kernel_traitsILi128ELi64ELi128ELi8ES3_EEEEvNS_16Flash_bwd_paramsEi
        .type           _ZN5flash27flash_bwd_convert_dq_kernelI23Flash_bwd_kernel_traitsILi128ELi64ELi128ELi8ELi2ELi4ELi2ELb0ELb0EN7cutlass10bfloat16_tE19Flash_kernel_traitsILi128ELi64ELi128ELi8ES3_EEEEvNS_16Flash_bwd_paramsEi,@function
        .size           _ZN5flash27flash_bwd_convert_dq_kernelI23Flash_bwd_kernel_traitsILi128ELi64ELi128ELi8ELi2ELi4ELi2ELb0ELb0EN7cutlass10bfloat16_tE19Flash_kernel_traitsILi128ELi64ELi128ELi8ES3_EEEEvNS_16Flash_bwd_paramsEi,(.L_x_2077 - _ZN5flash27flash_bwd_convert_dq_kernelI23Flash_bwd_kernel_traitsILi128ELi64ELi128ELi8ELi2ELi4ELi2ELb0ELb0EN7cutlass10bfloat16_tE19Flash_kernel_traitsILi128ELi64ELi128ELi8ES3_EEEEvNS_16Flash_bwd_paramsEi)
        .other          _ZN5flash27flash_bwd_convert_dq_kernelI23Flash_bwd_kernel_traitsILi128ELi64ELi128ELi8ELi2ELi4ELi2ELb0ELb0EN7cutlass10bfloat16_tE19Flash_kernel_traitsILi128ELi64ELi128ELi8ES3_EEEEvNS_16Flash_bwd_paramsEi,@"STO_CUDA_ENTRY STV_DEFAULT"
_ZN5flash27flash_bwd_convert_dq_kernelI23Flash_bwd_kernel_traitsILi128ELi64ELi128ELi8ELi2ELi4ELi2ELb0ELb0EN7cutlass10bfloat16_tE19Flash_kernel_traitsILi128ELi64ELi128ELi8ES3_EEEEvNS_16Flash_bwd_paramsEi:
.text._ZN5flash27flash_bwd_convert_dq_kernelI23Flash_bwd_kernel_traitsILi128ELi64ELi128ELi8ELi2ELi4ELi2ELb0ELb0EN7cutlass10bfloat16_tE19Flash_kernel_traitsILi128ELi64ELi128ELi8ES3_EEEEvNS_16Flash_bwd_paramsEi:
        /* <DEDUP_REMOVED lines=136> */
.L_x_1228:
        /* <DEDUP_REMOVED lines=92> */
.L_x_1227:
        /* <DEDUP_REMOVED lines=134> */
.L_x_1230:
[----:B------:R-:W-:Y:S05]  /*16a0*/  BSYNC B0 ;  /* 0x0000000000007941 */ /* 0x000fea0003800000 */
.L_x_1229:
        /* <DEDUP_REMOVED lines=18> */
.L_x_1231:
        /* <DEDUP_REMOVED lines=11> */
.L_x_2077:


//--------------------- .text._ZN5flash44flash_bwd_dq_dk_dv_loop_seqk_parallel_kernelI23Flash_bwd_kernel_traitsILi128ELi64ELi128ELi8ELi2ELi4ELi2ELb0ELb0EN7cutlass10bfloat16_tE19Flash_kernel_traitsILi128ELi64ELi128ELi8ES3_EELb1ELb0ELb0ELb0ELb0ELb1ELb0EEEvNS_16Flash_bwd_paramsE --------------------------
	.section	.text._ZN5flash44flash_bwd_dq_dk_dv_loop_seqk_parallel_kernelI23Flash_bwd_kernel_traitsILi128ELi64ELi128ELi8ELi2ELi4ELi2ELb0ELb0EN7cutlass10bfloat16_tE19Flash_kernel_traitsILi128ELi64ELi128ELi8ES3_EELb1ELb0ELb0ELb0ELb0ELb1ELb0EEEvNS_16Flash_bwd_paramsE,"ax",@progbits
	.sectioninfo	@"SHI_REGISTERS=255"
	.align	128
        .global         _ZN5flash44flash_bwd_dq_dk_dv_loop_seqk_parallel_kernelI23Flash_bwd_kernel_traitsILi128ELi64ELi128ELi8ELi2ELi4ELi2ELb0ELb0EN7cutlass10bfloat16_tE19Flash_kernel_traitsILi128ELi64ELi128ELi8ES3_EELb1ELb0ELb0ELb0ELb0ELb1ELb0EEEvNS_16Flash_bwd_paramsE
        .type           _ZN5flash44flash_bwd_dq_dk_dv_loop_seqk_parallel_kernelI23Flash_bwd_kernel_traitsILi128ELi64ELi128ELi8ELi2ELi4ELi2ELb0ELb0EN7cutlass10bfloat16_tE19Flash_kernel_traitsILi128ELi64ELi128ELi8ES3_EELb1ELb0ELb0ELb0ELb0ELb1ELb0EEEvNS_16Flash_bwd_paramsE,@function
        .size           _ZN5flash44flash_bwd_dq_dk_dv_loop_seqk_parallel_kernelI23Flash_bwd_kernel_traitsILi128ELi64ELi128ELi8ELi2ELi4ELi2ELb0ELb0EN7cutlass10bfloat16_tE19Flash_kernel_traitsILi128ELi64ELi128ELi8ES3_EELb1ELb0ELb0ELb0ELb0ELb1ELb0EEEvNS_16Flash_bwd_paramsE,(.L_x_2078 - _ZN5flash44flash_bwd_dq_dk_dv_loop_seqk_parallel_kernelI23Flash_bwd_kernel_traitsILi128ELi64ELi128ELi8ELi2ELi4ELi2ELb0ELb0EN7cutlass10bfloat16_tE19Flash_kernel_traitsILi128ELi64ELi128ELi8ES3_EELb1ELb0ELb0ELb0ELb0ELb1ELb0EEEvNS_16Flash_bwd_paramsE)
        .other          _ZN5flash44flash_bwd_dq_dk_dv_loop_seqk_parallel_kernelI23Flash_bwd_kernel_traitsILi128ELi64ELi128ELi8ELi2ELi4ELi2ELb0ELb0EN7cutlass10bfloat16_tE19Flash_kernel_traitsILi128ELi64ELi128ELi8ES3_EELb1ELb0ELb0ELb0ELb0ELb1ELb0EEEvNS_16Flash_bwd_paramsE,@"STO_CUDA_ENTRY STV_DEFAULT"
_ZN5flash44flash_bwd_dq_dk_dv_loop_seqk_parallel_kernelI23Flash_bwd_kernel_traitsILi128ELi64ELi128ELi8ELi2ELi4ELi2ELb0ELb0EN7cutlass10bfloat16_tE19Flash_kernel_traitsILi128ELi64ELi128ELi8ES3_EELb1ELb0ELb0ELb0ELb0ELb1ELb0EEEvNS_16Flash_bwd_paramsE:
.text._ZN5flash44flash_bwd_dq_dk_dv_loop_seqk_parallel_kernelI23Flash_bwd_kernel_traitsILi128ELi64ELi128ELi8ELi2ELi4ELi2ELb0ELb0EN7cutlass10bfloat16_tE19Flash_kernel_traitsILi128ELi64ELi128ELi8ES3_EELb1ELb0ELb0ELb0ELb0ELb1ELb0EEEvNS_16Flash_bwd_paramsE:
        /* <DEDUP_REMOVED lines=21> */
[----:B------:R-:W-:Y:S02]  /*0150*/  UMOV UR5, 0x80 ;  /* 0x0000008000057882 */ /* 0x000fe40000000000 */
[----:B------:R-:W-:Y:S02]  /*0160*/  ULDC UR4, c[0x0][0x210] ;  /* 0x0000840000047ab9 */ /* 0x000fe40000000800 */
[----:B------:R-:W-:Y:S02]  /*0170*/  ULDC UR55, c[0x0][0x234] ;  /* 0x00008d0000377ab9 */ /* 0x000fe40000000800 */
[----:B------:R-:W-:Y:S02]  /*0180*/  ULDC UR10, c[0x0][0x1c0] ;  /* 0x00007000000a7ab9 */ /* 0x000fe40000000800 */
[----:B------:R-:W-:Y:S01]  /*0190*/  ULDC UR11, c[0x0][0x1c0] ;  /* 0x00007000000b7ab9 */ /* 0x000fe20000000800 */
[----:B-1----:R-:W-:Y:S01]  /*01a0*/  SHF.R.S32.HI R0, RZ, 0x1f, R9 ;  /* 0x0000001fff007819 */ /* 0x002fe20000011409 */
[----:B--2---:R-:W-:-:S02]  /*01b0*/  UIMAD.WIDE.U32 UR42, UR30, UR15, URZ ;  /* 0x0000000f1e2a72a5 */ /* 0x004fc4000f8e003f */
[----:B------:R-:W-:Y:S01]  /*01c0*/  USHF.L.U32 UR15, UR30, 0x7, URZ ;  /* 0x000000071e0f7899 */ /* 0x000fe2000800063f */
[CC--:B------:R-:W-:Y:S01]  /*01d0*/  LEA.HI R5, R0.reuse, R9.reuse, RZ, 0x5 ;  /* 0x0000000900057211 */ /* 0x0c0fe200078f28ff */
[----:B------:R-:W-:Y:S01]  /*01e0*/  UIMAD.WIDE UR34, UR45, UR34, URZ ;  /* 0x000000222d2272a5 */ /* 0x000fe2000f8e023f */
[CC--:B------:R-:W-:Y:S01]  /*01f0*/  LEA.HI R3, R0.reuse, R9.reuse, RZ, 0x2 ;  /* 0x0000000900037211 */ /* 0x0c0fe200078f10ff */
[----:B------:R-:W-:Y:S01]  /*0200*/  UIMAD UR55, UR5, UR4, UR55 ;  /* 0x00000004053772a4 */ /* 0x000fe2000f8e0237 */
[CC--:B------:R-:W-:Y:S01]  /*0210*/  LEA.HI R216, R0.reuse, R9.reuse, RZ, 0x3 ;  /* 0x0000000900d87211 */ /* 0x0c0fe200078f18ff */
[----:B---3--:R-:W-:Y:S01]  /*0220*/  UIMAD UR46, UR36, UR45, URZ ;  /* 0x0000002d242e72a4 */ /* 0x008fe2000f8e023f */
[CC--:B------:R-:W-:Y:S01]  /*0230*/  LEA.HI R13, R0.reuse, R9.reuse, RZ, 0x6 ;  /* 0x00000009000d7211 */ /* 0x0c0fe200078f30ff */
[----:B------:R-:W-:Y:S01]  /*0240*/  UIMAD UR45, UR45, UR10, URZ ;  /* 0x0000000a2d2d72a4 */ /* 0x000fe2000f8e023f */
[CC--:B------:R-:W-:Y:S01]  /*0250*/  LEA.HI R7, R0.reuse, R9.reuse, RZ, 0x4 ;  /* 0x0000000900077211 */ /* 0x0c0fe200078f20ff */
[----:B------:R-:W-:Y:S01]  /*0260*/  UIMAD UR4, UR30, UR11, UR36 ;  /* 0x0000000b1e0472a4 */ /* 0x000fe2000f8e0224 */
[----:B------:R-:W-:Y:S01]  /*0270*/  LEA.HI R15, R0, R9, RZ, 0x7 ;  /* 0x00000009000f7211 */ /* 0x000fe200078f38ff */
[----:B------:R-:W-:Y:S01]  /*0280*/  ULDC UR14, c[0x0][0x1c0] ;  /* 0x00007000000e7ab9 */ /* 0x000fe20000000800 */
[--C-:B------:R-:W-:Y:S01]  /*0290*/  SHF.R.S32.HI R0, RZ, 0x5, R5.reuse ;  /* 0x00000005ff007819 */ /* 0x100fe20000011405 */
[----:B------:R-:W-:Y:S01]  /*02a0*/  ULDC UR9, c[0x0][0x1c0] ;  /* 0x0000700000097ab9 */ /* 0x000fe20000000800 */
[----:B------:R-:W-:Y:S01]  /*02b0*/  SHF.R.S32.HI R2, RZ, 0x1f, R5 ;  /* 0x0000001fff027819 */ /* 0x000fe20000011405 */
[----:B------:R-:W-:Y:S01]  /*02c0*/  UIMAD UR52, UR6, UR30, URZ ;  /* 0x0000001e063472a4 */ /* 0x000fe2000f8e023f */
[C---:B------:R-:W-:Y:S01]  /*02d0*/  LOP3.LUT R4, R5.reuse, 0xffffffe0, RZ, 0xc0, !PT ;  /* 0xffffffe005047812 */ /* 0x040fe200078ec0ff */
[----:B------:R-:W-:Y:S01]  /*02e0*/  UIMAD UR5, UR30, UR9, UR36 ;  /* 0x000000091e0572a4 */ /* 0x000fe2000f8e0224 */
[-C--:B------:R-:W-:Y:S01]  /*02f0*/  LEA.HI R5, R5, R0.reuse, RZ, 0x1 ;  /* 0x0000000005057211 */ /* 0x080fe200078f08ff */
[----:B------:R-:W-:Y:S01]  /*0300*/  @!UP2 UIMAD UR6, UR30, UR14, UR36 ;  /* 0x0000000e1e06a2a4 */ /* 0x000fe2000f8e0224 */
[----:B------:R-:W-:Y:S01]  /*0310*/  LEA.HI R2, R2, R0, RZ, 0x2 ;  /* 0x0000000002027211 */ /* 0x000fe200078f10ff */
[----:B------:R-:W-:Y:S01]  /*0320*/  IMAD.IADD R8, R9, 0x1, -R4 ;  /* 0x0000000109087824 */ /* 0x000fe200078e0a04 */
[----:B------:R-:W-:Y:S01]  /*0330*/  LOP3.LUT R11, R7, 0xfffffff0, RZ, 0xc0, !PT ;  /* 0xfffffff0070b7812 */ /* 0x000fe200078ec0ff */
[----:B------:R-:W-:Y:S01]  /*0340*/  USHF.L.U32 UR44, UR45, 0x6, URZ ;  /* 0x000000062d2c7899 */ /* 0x000fe2000800063f */
[----:B------:R-:W-:Y:S01]  /*0350*/  LOP3.LUT R4, R5, 0xfffffffe, RZ, 0xc0, !PT ;  /* 0xfffffffe05047812 */ /* 0x000fe200078ec0ff */
[----:B------:R-:W-:Y:S01]  /*0360*/  USHF.L.U32 UR39, UR4, 0x5, URZ ;  /* 0x0000000504277899 */ /* 0x000fe2000800063f */
[----:B------:R-:W-:Y:S01]  /*0370*/  LOP3.LUT R2, R2, 0xfffffffc, RZ, 0xc0, !PT ;  /* 0xfffffffc02027812 */ /* 0x000fe200078ec0ff */
[----:B------:R-:W-:Y:S01]  /*0380*/  IMAD.IADD R5, R9, 0x1, -R11 ;  /* 0x0000000109057824 */ /* 0x000fe200078e0a0b */
[----:B------:R-:W-:Y:S01]  /*0390*/  LOP3.LUT R6, R3, 0x7ffffffc, RZ, 0xc0, !PT ;  /* 0x7ffffffc03067812 */ /* 0x000fe200078ec0ff */
[C---:B------:R-:W-:Y:S01]  /*03a0*/  IMAD.IADD R17, R0.reuse, 0x1, -R4 ;  /* 0x0000000100117824 */ /* 0x040fe200078e0a04 */
[--C-:B------:R-:W-:Y:S01]  /*03b0*/  SHF.R.S32.HI R4, RZ, 0x2, R3.reuse ;  /* 0x00000002ff047819 */ /* 0x100fe20000011403 */
[----:B------:R-:W-:Y:S01]  /*03c0*/  IMAD.IADD R11, R0, 0x1, -R2 ;  /* 0x00000001000b7824 */ /* 0x000fe200078e0a02 */
[----:B------:R-:W-:Y:S01]  /*03d0*/  SHF.R.S32.HI R0, RZ, 0x1f, R3 ;  /* 0x0000001fff007819 */ /* 0x000fe20000011403 */
[----:B------:R-:W-:Y:S01]  /*03e0*/  IMAD.IADD R14, R9, 0x1, -R6 ;  /* 0x00000001090e7824 */ /* 0x000fe200078e0a06 */
[----:B------:R-:W-:Y:S01]  /*03f0*/  SHF.R.S32.HI R3, RZ, 0x4, R7 ;  /* 0x00000004ff037819 */ /* 0x000fe20000011407 */
[----:B------:R-:W-:Y:S01]  /*0400*/  STL [R1+0x18], R17 ;  /* 0x0000181101007387 */ /* 0x000fe20000100800 */
[----:B------:R-:W-:Y:S01]  /*0410*/  LEA.HI R0, R0, R4, RZ, 0x3 ;  /* 0x0000000400007211 */ /* 0x000fe200078f18ff */
[----:B------:R-:W-:Y:S01]  /*0420*/  ULDC UR49, c[0x0][0x214] ;  /* 0x0000850000317ab9 */ /* 0x000fe20000000800 */
[----:B------:R-:W-:Y:S01]  /*0430*/  LEA.HI R2, R7, R3, RZ, 0x1 ;  /* 0x0000000307027211 */ /* 0x000fe200078f08ff */
[----:B------:R-:W-:Y:S01]  /*0440*/  ULDC UR56, c[0x0][0x1c8] ;  /* 0x0000720000387ab9 */ /* 0x000fe20000000800 */
[----:B------:R-:W-:Y:S01]  /*0450*/  LOP3.LUT R0, R0, 0xfffffff8, RZ, 0xc0, !PT ;  /* 0xfffffff800007812 */ /* 0x000fe200078ec0ff */
[----:B------:R-:W-:Y:S01]  /*0460*/  ULDC.U8 UR8, c[0x0][0x3d0] ;  /* 0x0000f40000087ab9 */ /* 0x000fe20000000000 */
[----:B------:R-:W-:Y:S01]  /*0470*/  LOP3.LUT R10, R216, 0xfffffff8, RZ, 0xc0, !PT ;  /* 0xfffffff8d80a7812 */ /* 0x000fe200078ec0ff */
[----:B------:R-:W-:Y:S01]  /*0480*/  ULDC UR50, c[0x0][0x224] ;  /* 0x0000890000327ab9 */ /* 0x000fe20000000800 */
[----:B------:R-:W-:Y:S01]  /*0490*/  SHF.R.S32.HI R243, RZ, 0x3, R216 ;  /* 0x00000003fff37819 */ /* 0x000fe200000114d8 */
[----:B------:R-:W-:Y:S01]  /*04a0*/  IMAD.IADD R7, R4, 0x1, -R0 ;  /* 0x0000000104077824 */ /* 0x000fe200078e0a00 */
[----:B------:R-:W-:Y:S01]  /*04b0*/  LOP3.LUT R2, R2, 0xfffffffe, RZ, 0xc0, !PT ;  /* 0xfffffffe02027812 */ /* 0x000fe200078ec0ff */
[----:B------:R-:W-:Y:S01]  /*04c0*/  IMAD.IADD R6, R9, 0x1, -R10 ;  /* 0x0000000109067824 */ /* 0x000fe200078e0a0a */
[----:B------:R-:W-:Y:S01]  /*04d0*/  SHF.R.S32.HI R4, RZ, 0x1f, R5 ;  /* 0x0000001fff047819 */ /* 0x000fe20000011405 */
[----:B------:R-:W-:Y:S01]  /*04e0*/  IMAD.SHL.U32 R0, R243, 0x40, RZ ;  /* 0x00000040f3007824 */ /* 0x000fe200078e00ff */
[----:B------:R-:W-:Y:S01]  /*04f0*/  SHF.R.S32.HI R13, RZ, 0x6, R13 ;  /* 0x00000006ff0d7819 */ /* 0x000fe2000001140d */
[----:B------:R-:W-:Y:S01]  /*0500*/  IMAD.IADD R9, R3, 0x1, -R2 ;  /* 0x0000000103097824 */ /* 0x000fe200078e0a02 */
[----:B------:R-:W-:Y:S01]  /*0510*/  SHF.R.S32.HI R2, RZ, 0x1f, R8 ;  /* 0x0000001fff027819 */ /* 0x000fe20000011408 */
[----:B------:R-:W-:Y:S01]  /*0520*/  IMAD.SHL.U32 R18, R6, 0x8, RZ ;  /* 0x0000000806127824 */ /* 0x000fe200078e00ff */
[----:B------:R-:W-:Y:S01]  /*0530*/  LOP3.LUT R0, R0, 0x1c0, RZ, 0xc0, !PT ;  /* 0x000001c000007812 */ /* 0x000fe200078ec0ff */
[----:B------:R-:W-:Y:S01]  /*0540*/  IMAD.U32 R3, RZ, RZ, UR15 ;  /* 0x0000000fff037e24 */ /* 0x000fe2000f8e00ff */
[----:B------:R-:W-:Y:S01]  /*0550*/  LEA.HI R244, R2, R8, RZ, 0x2 ;  /* 0x0000000802f47211 */ /* 0x000fe200078f10ff */
[----:B------:R-:W-:Y:S01]  /*0560*/  IMAD.SHL.U32 R209, R9, 0x200, RZ ;  /* 0x0000020009d17824 */ /* 0x000fe200078e00ff */
[----:B------:R-:W-:Y:S01]  /*0570*/  SHF.R.U32.HI R3, RZ, 0x3, R0 ;  /* 0x00000003ff037819 */ /* 0x000fe20000011600 */
[----:B------:R-:W-:Y:S01]  /*0580*/  STL [R1+0x28], R18 ;  /* 0x0000281201007387 */ /* 0x000fe20000100800 */
[----:B------:R-:W-:Y:S01]  /*0590*/  LOP3.LUT R2, R0, 0x38, R18, 0xf8, !PT ;  /* 0x0000003800027812 */ /* 0x000fe200078ef812 */
[----:B------:R-:W-:Y:S01]  /*05a0*/  IMAD.SHL.U32 R0, R6, 0x40, RZ ;  /* 0x0000004006007824 */ /* 0x000fe200078e00ff */
[----:B------:R-:W-:Y:S01]  /*05b0*/  LEA.HI R10, R4, R5, RZ, 0x3 ;  /* 0x00000005040a7211 */ /* 0x000fe200078f18ff */
[----:B------:R-:W-:Y:S01]  /*05c0*/  @UP2 UIMAD UR54, UR30, UR49, URZ ;  /* 0x000000311e3622a4 */ /* 0x000fe2000f8e023f */
[----:B------:R-:W-:Y:S01]  /*05d0*/  LOP3.LUT R16, R2, R3, RZ, 0x3c, !PT ;  /* 0x0000000302107212 */ /* 0x000fe200078e3cff */
[----:B------:R-:W-:Y:S01]  /*05e0*/  IMAD.SHL.U32 R2, R11, 0x10, RZ ;  /* 0x000000100b027824 */ /* 0x000fe200078e00ff */
[----:B------:R-:W-:Y:S01]  /*05f0*/  LOP3.LUT R0, R0, 0x1c0, RZ, 0xc0, !PT ;  /* 0x000001c000007812 */ /* 0x000fe200078ec0ff */
[----:B------:R-:W-:Y:S01]  /*0600*/  ULDC.64 UR12, c[0x0][0x118] ;  /* 0x00004600000c7ab9 */ /* 0x000fe20000000a00 */
[----:B------:R-:W-:Y:S01]  /*0610*/  LOP3.LUT R4, R10, 0xfffffff8, RZ, 0xc0, !PT ;  /* 0xfffffff80a047812 */ /* 0x000fe200078ec0ff */
[----:B------:R-:W-:Y:S01]  /*0620*/  ULOP3.LUT UR56, UR36, UR56, URZ, 0x3c, !UPT ;  /* 0x0000003824387292 */ /* 0x000fe2000f8e3c3f */
[----:B------:R-:W-:Y:S01]  /*0630*/  LOP3.LUT R2, R0, 0x30, R2, 0xf8, !PT ;  /* 0x0000003000027812 */ /* 0x000fe200078ef802 */
[----:B------:R-:W-:Y:S01]  /*0640*/  USHF.R.S32.HI UR61, URZ, 0x1f, UR36 ;  /* 0x0000001f3f3d7899 */ /* 0x000fe20008011424 */
[----:B------:R-:W-:Y:S01]  /*0650*/  LOP3.LUT R3, R7, 0x1, RZ, 0xc0, !PT ;  /* 0x0000000107037812 */ /* 0x000fe200078ec0ff */
[----:B------:R-:W-:Y:S01]  /*0660*/  IMAD.IADD R12, R5, 0x1, -R4 ;  /* 0x00000001050c7824 */ /* 0x000fe200078e0a04 */
[--C-:B------:R-:W-:Y:S01]  /*0670*/  LOP3.LUT R4, R2, 0x8, R216.reuse, 0xf8, !PT ;  /* 0x0000000802047812 */ /* 0x100fe200078ef8d8 */
[----:B------:R-:W-:Y:S01]  /*0680*/  IMAD.SHL.U32 R2, R9, 0x20, RZ ;  /* 0x0000002009027824 */ /* 0x000fe200078e00ff */
[----:B------:R-:W-:Y:S01]  /*0690*/  LOP3.LUT R216, R0, 0x8, R216, 0xf8, !PT ;  /* 0x0000000800d87812 */ /* 0x000fe200078ef8d8 */
[----:B------:R-:W-:Y:S01]  /*06a0*/  IMAD.SHL.U32 R5, R13, 0x8, RZ ;  /* 0x000000080d057824 */ /* 0x000fe200078e00ff */
[----:B------:R-:W-:Y:S01]  /*06b0*/  SHF.R.U32.HI R0, RZ, 0x3, R0 ;  /* 0x00000003ff007819 */ /* 0x000fe20000011600 */
[----:B------:R-:W-:Y:S01]  /*06c0*/  UISETP.NE.AND UP3, UPT, UR8, URZ, UPT ;  /* 0x0000003f0800728c */ /* 0x000fe2000bf65270 */
[----:B------:R-:W-:Y:S01]  /*06d0*/  ISETP.NE.U32.AND P0, PT, R3, 0x1, PT ;  /* 0x000000010300780c */ /* 0x000fe20003f05070 */
[----:B------:R-:W-:Y:S01]  /*06e0*/  IMAD R3, R13, 0x800, R209 ;  /* 0x000008000d037824 */ /* 0x000fe200078e02d1 */
[----:B------:R-:W-:Y:S01]  /*06f0*/  LOP3.LUT R216, R216, R0, RZ, 0x3c, !PT ;  /* 0x00000000d8d87212 */ /* 0x000fe200078e3cff */
[----:B------:R-:W-:Y:S01]  /*0700*/  USHF.R.S32.HI UR60, URZ, 0x1f, UR30 ;  /* 0x0000001f3f3c7899 */ /* 0x000fe2000801141e */
[----:B------:R-:W-:Y:S01]  /*0710*/  LOP3.LUT R2, R2, 0x20, RZ, 0xc0, !PT ;  /* 0x0000002002027812 */ /* 0x000fe200078ec0ff */
[----:B------:R-:W-:Y:S01]  /*0720*/  USHF.R.S32.HI UR59, URZ, 0x1f, UR36 ;  /* 0x0000001f3f3b7899 */ /* 0x000fe20008011424 */
[----:B------:R-:W-:Y:S01]  /*0730*/  LOP3.LUT R209, R209, R4, R0, 0xf6, !PT ;  /* 0x00000004d1d17212 */ /* 0x000fe200078ef600 */
[----:B------:R-:W-:Y:S01]  /*0740*/  IMAD.IADD R216, R3, 0x1, R216 ;  /* 0x0000000103d87824 */ /* 0x000fe200078e02d8 */
[----:B------:R-:W-:Y:S01]  /*0750*/  LOP3.LUT R208, R2, 0x18, R5, 0xf8, !PT ;  /* 0x0000001802d07812 */ /* 0x000fe200078ef805 */
[----:B------:R-:W-:Y:S01]  /*0760*/  IMAD.SHL.U32 R2, R14, 0x2, RZ ;  /* 0x000000020e027824 */ /* 0x000fe200078e00ff */
[----:B------:R-:W-:Y:S01]  /*0770*/  SHF.R.S32.HI R0, RZ, 0x7, R15 ;  /* 0x00000007ff007819 */ /* 0x000fe2000001140f */
[----:B------:R-:W-:Y:S01]  /*0780*/  IMAD.SHL.U32 R3, R7, 0x40, RZ ;  /* 0x0000004007037824 */ /* 0x000fe200078e00ff */
[C---:B------:R-:W-:Y:S01]  /*0790*/  LOP3.LUT P4, RZ, R6.reuse, 0x2, RZ, 0xc0, !PT ;  /* 0x0000000206ff7812 */ /* 0x040fe2000788c0ff */
[--C-:B------:R-:W-:Y:S01]  /*07a0*/  IMAD R11, R11, 0x400, R2.reuse ;  /* 0x000004000b0b7824 */ /* 0x100fe200078e0202 */
[----:B------:R-:W-:Y:S01]  /*07b0*/  LOP3.LUT P3, RZ, R6, 0x4, RZ, 0xc0, !PT ;  /* 0x0000000406ff7812 */ /* 0x000fe2000786c0ff */
        /* <DEDUP_REMOVED lines=8> */
[----:B------:R-:W-:Y:S01]  /*0840*/  IMAD.SHL.U32 R217, R216, 0x2, RZ ;  /* 0x00000002d8d97824 */ /* 0x000fe200078e00ff */
[----:B------:R-:W-:Y:S01]  /*0850*/  SHF.R.U32.HI R3, RZ, 0x3, R0 ;  /* 0x00000003ff037819 */ /* 0x000fe20000011600 */
[----:B------:R-:W-:Y:S01]  /*0860*/  IMAD.SHL.U32 R209, R209, 0x2, RZ ;  /* 0x00000002d1d17824 */ /* 0x000fe200078e00ff */
[----:B------:R-:W-:Y:S01]  /*0870*/  LOP3.LUT R5, R0, 0x20, R5, 0xf8, !PT ;  /* 0x0000002000057812 */ /* 0x000fe200078ef805 */
[----:B------:R-:W-:Y:S01]  /*0880*/  USHF.R.S32.HI UR58, URZ, 0x1f, UR30 ;  /* 0x0000001f3f3a7899 */ /* 0x000fe2000801141e */
[----:B------:R-:W-:Y:S01]  /*0890*/  LOP3.LUT R8, R2, 0x10, R4, 0xf8, !PT ;  /* 0x0000001002087812 */ /* 0x000fe200078ef804 */
[----:B------:R-:W-:Y:S01]  /*08a0*/  IMAD.SHL.U32 R4, R10, 0x40, RZ ;  /* 0x000000400a047824 */ /* 0x000fe200078e00ff */
[----:B------:R-:W-:Y:S01]  /*08b0*/  LOP3.LUT R7, R3, R0, R2, 0x1e, !PT ;  /* 0x0000000003077212 */ /* 0x000fe200078e1e02 */
[----:B------:R-:W-:Y:S01]  /*08c0*/  IMAD R0, R17, 0x400, R6 ;  /* 0x0000040011007824 */ /* 0x000fe200078e0206 */
[----:B------:R-:W-:Y:S01]  /*08d0*/  LOP3.LUT R2, R5, R3, RZ, 0x3c, !PT ;  /* 0x0000000305027212 */ /* 0x000fe200078e3cff */
[----:B------:R-:W-:Y:S01]  /*08e0*/  IMAD.SHL.U32 R3, R12, 0x40, RZ ;  /* 0x000000400c037824 */ /* 0x000fe200078e00ff */
[----:B------:R-:W-:Y:S01]  /*08f0*/  SHF.R.S32.HI R244, RZ, 0x2, R244 ;  /* 0x00000002fff47819 */ /* 0x000fe200000114f4 */
[----:B------:R-:W-:Y:S01]  /*0900*/  IMAD.SHL.U32 R5, R9, 0x8, RZ ;  /* 0x0000000809057824 */ /* 0x000fe200078e00ff */
[----:B------:R-:W-:Y:S01]  /*0910*/  USHF.R.S32.HI UR57, URZ, 0x1f, UR36 ;  /* 0x0000001f3f397899 */ /* 0x000fe20008011424 */
[----:B------:R-:W-:Y:S01]  /*0920*/  IMAD.IADD R236, R2, 0x1, R0 ;  /* 0x0000000102ec7824 */ /* 0x000fe200078e0200 */
[----:B------:R-:W-:Y:S01]  /*0930*/  LOP3.LUT R3, R3, 0x1c0, RZ, 0xc0, !PT ;  /* 0x000001c003037812 */ /* 0x000fe200078ec0ff */
[----:B------:R-:W-:Y:S01]  /*0940*/  IMAD.IADD R7, R11, 0x1, R7 ;  /* 0x000000010b077824 */ /* 0x000fe200078e0207 */
[----:B------:R-:W-:Y:S01]  /*0950*/  LOP3.LUT R0, R4, 0xfffffe00, RZ, 0xc0, !PT ;  /* 0xfffffe0004007812 */ /* 0x000fe200078ec0ff */
[----:B------:R-:W-:Y:S01]  /*0960*/  IMAD.SHL.U32 R236, R236, 0x2, RZ ;  /* 0x00000002ecec7824 */ /* 0x000fe200078e00ff */
[----:B------:R-:W-:Y:S01]  /*0970*/  LOP3.LUT R2, R3, 0x8, R5, 0xf8, !PT ;  /* 0x0000000803027812 */ /* 0x000fe200078ef805 */
[C---:B------:R-:W-:Y:S01]  /*0980*/  IMAD R244, R17.reuse, 0x10, R244 ;  /* 0x0000001011f47824 */ /* 0x040fe200078e02f4 */
[----:B------:R-:W-:Y:S01]  /*0990*/  SHF.R.U32.HI R4, RZ, 0x3, R3 ;  /* 0x00000003ff047819 */ /* 0x000fe20000011603 */
[----:B------:R-:W-:Y:S01]  /*09a0*/  IMAD R5, R17, 0x400, R0 ;  /* 0x0000040011057824 */ /* 0x000fe200078e0200 */
[----:B------:R-:W-:Y:S01]  /*09b0*/  LEA R6, R7, 0xc000, 0x1 ;  /* 0x0000c00007067811 */ /* 0x000fe200078e08ff */
[----:B------:R-:W-:Y:S01]  /*09c0*/  IMAD.IADD R237, R236, 0x1, R235 ;  /* 0x00000001eced7824 */ /* 0x000fe200078e02eb */
[----:B------:R-:W-:Y:S01]  /*09d0*/  LOP3.LUT R220, R2, R4, RZ, 0x3c, !PT ;  /* 0x0000000402dc7212 */ /* 0x000fe200078e3cff */
[----:B------:R-:W-:Y:S01]  /*09e0*/  UIMAD.WIDE.U32 UR40, UR34, UR42, URZ ;  /* 0x0000002a222872a5 */ /* 0x000fe2000f8e003f */
[C-C-:B------:R-:W-:Y:S01]  /*09f0*/  LOP3.LUT R2, R4.reuse, R8, R3.reuse, 0x1e, !PT ;  /* 0x0000000804027212 */ /* 0x140fe200078e1e03 */
[----:B------:R-:W-:Y:S01]  /*0a00*/  UIMAD UR51, UR35, UR42, URZ ;  /* 0x0000002a233372a4 */ /* 0x000fe2000f8e023f */
[----:B------:R-:W-:Y:S01]  /*0a10*/  LOP3.LUT R208, R4, R208, R3, 0x1e, !PT ;  /* 0x000000d004d07212 */ /* 0x000fe200078e1e03 */
[----:B------:R-:W-:Y:S01]  /*0a20*/  IMAD.MOV.U32 R3, RZ, RZ, 0x20 ;  /* 0x00000020ff037424 */ /* 0x000fe200078e00ff */
[-C--:B------:R-:W-:Y:S01]  /*0a30*/  LOP3.LUT R218, R2, R0.reuse, RZ, 0xfc, !PT ;  /* 0x0000000002da7212 */ /* 0x080fe200078efcff */
[----:B------:R-:W-:Y:S01]  /*0a40*/  IMAD.MOV.U32 R2, RZ, RZ, 0x40 ;  /* 0x00000040ff027424 */ /* 0x000fe200078e00ff */
[----:B------:R-:W-:Y:S01]  /*0a50*/  LOP3.LUT R208, R208, R0, RZ, 0xfc, !PT ;  /* 0x00000000d0d07212 */ /* 0x000fe200078efcff */
[----:B------:R-:W-:Y:S01]  /*0a60*/  IMAD R4, R13, 0x200, R16 ;  /* 0x000002000d047824 */ /* 0x000fe200078e0210 */
[----:B------:R-:W-:Y:S01]  /*0a70*/  SEL R0, R3, 0xffffffe0, !P4 ;  /* 0xffffffe003007807 */ /* 0x000fe20006000000 */
[----:B------:R-:W-:Y:S01]  /*0a80*/  IMAD.IADD R220, R5, 0x1, R220 ;  /* 0x0000000105dc7824 */ /* 0x000fe200078e02dc */
[C---:B------:R-:W-:Y:S01]  /*0a90*/  SEL R215, R2.reuse, 0xffffffc0, !P3 ;  /* 0xffffffc002d77807 */ /* 0x040fe20005800000 */
[----:B------:R-:W-:Y:S01]  /*0aa0*/  USHF.R.S32.HI UR53, URZ, 0x1f, UR46 ;  /* 0x0000001f3f357899 */ /* 0x000fe2000801142e */
[----:B------:R-:W-:Y:S01]  /*0ab0*/  SEL R3, R3, 0xffffffe0, !P1 ;  /* 0xffffffe003037807 */ /* 0x000fe20004800000 */
[----:B------:R1:W-:Y:S01]  /*0ac0*/  STL [R1+0x8], R4 ;  /* 0x0000080401007387 */ /* 0x0003e20000100800 */
[----:B------:R-:W-:Y:S01]  /*0ad0*/  SEL R2, R2, 0xffffffc0, !P2 ;  /* 0xffffffc002027807 */ /* 0x000fe20005000000 */
[----:B------:R-:W-:Y:S01]  /*0ae0*/  IMAD R214, R216, 0x2, R0 ;  /* 0x00000002d8d67824 */ /* 0x000fe200078e0200 */
[----:B------:R-:W-:Y:S01]  /*0af0*/  LEA R208, R208, 0xc000, 0x1 ;  /* 0x0000c000d0d07811 */ /* 0x000fe200078e08ff */
[----:B------:R-:W-:Y:S01]  /*0b00*/  IMAD.IADD R5, R3, 0x1, R6 ;  /* 0x0000000103057824 */ /* 0x000fe200078e0206 */
[----:B------:R-:W-:Y:S01]  /*0b10*/  STL [R1+0x10], R6 ;  /* 0x0000100601007387 */ /* 0x000fe20000100800 */
[--C-:B------:R-:W-:Y:S01]  /*0b20*/  IMAD.IADD R0, R6, 0x1, R2.reuse ;  /* 0x0000000106007824 */ /* 0x100fe200078e0202 */
[----:B------:R-:W-:Y:S01]  /*0b30*/  UIMAD UR50, UR5, UR50, URZ ;  /* 0x00000032053272a4 */ /* 0x000fe2000f8e023f */
[----:B------:R-:W-:Y:S01]  /*0b40*/  IMAD.IADD R234, R236, 0x1, R3 ;  /* 0x00000001ecea7824 */ /* 0x000fe200078e0203 */
[----:B------:R-:W-:Y:S01]  /*0b50*/  STL [R1+0x1c], R5 ;  /* 0x00001c0501007387 */ /* 0x000fe20000100800 */
[----:B------:R-:W-:Y:S01]  /*0b60*/  IMAD.IADD R3, R5, 0x1, R2 ;  /* 0x0000000105037824 */ /* 0x000fe200078e0202 */
[----:B------:R-:W-:Y:S01]  /*0b70*/  @!UP2 UIMAD UR49, UR6, UR49, URZ ;  /* 0x000000310631a2a4 */ /* 0x000fe2000f8e023f */
[----:B------:R-:W-:Y:S01]  /*0b80*/  IMAD R216, R216, 0x2, R215 ;  /* 0x00000002d8d87824 */ /* 0x000fe200078e02d7 */
[----:B------:R2:W-:Y:S01]  /*0b90*/  STL [R1+0x14], R0 ;  /* 0x0000140001007387 */ /* 0x0005e20000100800 */
[----:B------:R-:W-:Y:S01]  /*0ba0*/  IMAD.IADD R215, R215, 0x1, R214 ;  /* 0x00000001d7d77824 */ /* 0x000fe200078e02d6 */
[----:B------:R-:W-:Y:S01]  /*0bb0*/  USHF.R.S32.HI UR48, URZ, 0x1f, UR44 ;  /* 0x0000001f3f307899 */ /* 0x000fe2000801142c */
[----:B------:R-:W-:Y:S01]  /*0bc0*/  IMAD.IADD R235, R235, 0x1, R234 ;  /* 0x00000001ebeb7824 */ /* 0x000fe200078e02ea */
[----:B------:R-:W-:-:S02]  /*0bd0*/  USHF.R.S32.HI UR47, URZ, 0x1f, UR39 ;  /* 0x0000001f3f2f7899 */ /* 0x000fc40008011427 */
[----:B------:R-:W-:Y:S01]  /*0be0*/  UMOV UR38, 0xffffc000 ;  /* 0xffffc00000267882 */ /* 0x000fe20000000000 */
[C---:B-1----:R-:W-:Y:S02]  /*0bf0*/  IADD3 R4, R6.reuse, 0x420, RZ ;  /* 0x0000042006047810 */ /* 0x042fe40007ffe0ff */
[----:B------:R-:W-:-:S05]  /*0c00*/  @P1 IADD3 R4, R6, 0x3e0, RZ ;  /* 0x000003e006041810 */ /* 0x000fca0007ffe0ff */
[----:B------:R1:W-:Y:S04]  /*0c10*/  STL [R1+0x34], R4 ;  /* 0x0000340401007387 */ /* 0x0003e80000100800 */
[----:B------:R1:W-:Y:S01]  /*0c20*/  STL [R1+0x20], R3 ;  /* 0x0000200301007387 */ /* 0x0003e20000100800 */
[----:B--2---:R-:W-:-:S05]  /*0c30*/  IMAD.IADD R0, R2, 0x1, R4 ;  /* 0x0000000102007824 */ /* 0x004fca00078e0204 */
[----:B------:R1:W-:Y:S02]  /*0c40*/  STL [R1+0x30], R0 ;  /* 0x0000300001007387 */ /* 0x0003e40000100800 */
.L_x_1276:
        /* <DEDUP_REMOVED lines=16> */
[----:B-1----:R-:W-:Y:S01]  /*0d50*/  IMAD.U32 R3, RZ, RZ, UR5 ;  /* 0x00000005ff037e24 */ /* 0x002fe2000f8e00ff */
        /* <DEDUP_REMOVED lines=36> */
.L_x_1232:
        /* <DEDUP_REMOVED lines=21> */
[----:B-1----:R-:W-:Y:S02]  /*10f0*/  UISETP.NE.AND UP0, UPT, UR22, -0x1, UPT ;  /* 0xffffffff1600788c */ /* 0x002fe4000bf05270 */
[----:B------:R-:W-:Y:S02]  /*1100*/  UIADD3 UR10, UR25, 0x3f, URZ ;  /* 0x0000003f190a7890 */ /* 0x000fe4000fffe03f */
[----:B------:R-:W-:Y:S02]  /*1110*/  ULDC.64 UR6, c[0x0][0x190] ;  /* 0x0000640000067ab9 */ /* 0x000fe40000000a00 */
[----:B------:R-:W-:Y:S01]  /*1120*/  UISETP.NE.AND UP1, UPT, UR14, -0x1, UPT ;  /* 0xffffffff0e00788c */ /* 0x000fe2000bf25270 */
[----:B------:R-:W-:Y:S01]  /*1130*/  PLOP3.LUT P0, PT, PT, PT, UP0, 0x80, 0x0 ;  /* 0x000000000000781c */ /* 0x000fe20003f0f008 */
[----:B------:R-:W-:Y:S02]  /*1140*/  ULDC.64 UR8, c[0x0][0x178] ;  /* 0x00005e0000087ab9 */ /* 0x000fe40000000a00 */
[----:B------:R-:W-:-:S02]  /*1150*/  UIMAD.WIDE.U32 UR4, UR14, UR6, URZ ;  /* 0x000000060e0472a5 */ /* 0x000fc4000f8e003f */
[----:B------:R-:W-:Y:S02]  /*1160*/  UIMAD UR19, UR14, UR7, URZ ;  /* 0x000000070e1372a4 */ /* 0x000fe4000f8e023f */
[----:B------:R-:W-:Y:S02]  /*1170*/  UIMAD UR11, UR23, UR8, URZ ;  /* 0x00000008170b72a4 */ /* 0x000fe4000f8e023f */
[----:B------:R-:W-:Y:S02]  /*1180*/  USHF.R.S32.HI UR15, URZ, 0x1f, UR10 ;  /* 0x0000001f3f0f7899 */ /* 0x000fe4000801140a */
[----:B------:R-:W-:Y:S02]  /*1190*/  UIMAD.WIDE.U32 UR6, UR30, UR8, URZ ;  /* 0x000000081e0672a5 */ /* 0x000fe4000f8e003f */
[----:B------:R-:W-:Y:S02]  /*11a0*/  UIMAD UR9, UR30, UR9, UR11 ;  /* 0x000000091e0972a4 */ /* 0x000fe4000f8e020b */
[----:B------:R-:W-:-:S02]  /*11b0*/  ULEA.HI UR31, UR15, UR10, URZ, 0x6 ;  /* 0x0000000a0f1f7291 */ /* 0x000fc4000f8f303f */
[----:B------:R-:W-:Y:S02]  /*11c0*/  USEL UR37, UR6, UR4, !UP1 ;  /* 0x0000000406257287 */ /* 0x000fe4000c800000 */
[----:B------:R-:W-:Y:S02]  /*11d0*/  @UP0 UIADD3 UR6, UR18, UR22, URZ ;  /* 0x0000001612060290 */ /* 0x000fe4000fffe03f */
[----:B------:R-:W-:Y:S02]  /*11e0*/  ULDC.64 UR10, c[0x0][0x198] ;  /* 0x00006600000a7ab9 */ /* 0x000fe40000000a00 */
[----:B------:R-:W-:Y:S02]  /*11f0*/  UIADD3 UR33, UR7, UR9, URZ ;  /* 0x0000000907217290 */ /* 0x000fe4000fffe03f */
[----:B------:R-:W-:Y:S02]  /*1200*/  @UP1 UIADD3 UR33, UR5, UR19, URZ ;  /* 0x0000001305211290 */ /* 0x000fe4000fffe03f */
[----:B------:R-:W-:-:S02]  /*1210*/  ULOP3.LUT UR7, UR31, 0xffffffc0, URZ, 0xc0, !UPT ;  /* 0xffffffc01f077892 */ /* 0x000fc4000f8ec03f */
[----:B------:R-:W-:Y:S02]  /*1220*/  @UP0 UIMAD.WIDE.U32 UR4, UR6, UR10, URZ ;  /* 0x0000000a060402a5 */ /* 0x000fe4000f8e003f */
[----:B------:R-:W-:Y:S02]  /*1230*/  UIADD3 UR15, UR7, -0x40, URZ ;  /* 0xffffffc0070f7890 */ /* 0x000fe4000fffe03f */
[----:B------:R-:W-:Y:S02]  /*1240*/  @UP0 UIMAD UR32, UR6, UR11, UR5 ;  /* 0x0000000b062002a4 */ /* 0x000fe4000f8e0205 */
[----:B------:R-:W-:Y:S02]  /*1250*/  USHF.R.S32.HI UR26, URZ, 0x1f, UR15 ;  /* 0x0000001f3f1a7899 */ /* 0x000fe4000801140f */
[----:B------:R-:W-:Y:S01]  /*1260*/  @UP0 UMOV UR29, UR4 ;  /* 0x00000004001d0c82 */ /* 0x000fe20008000000 */
[----:B------:R-:W-:Y:S05]  /*1270*/  @P0 BRA `(.L_x_1234) ;  /* 0x000000c000000947 */ /* 0x000fea0003800000 */
[----:B------:R-:W-:Y:S02]  /*1280*/  USHF.R.S32.HI UR4, URZ, 0x1f, UR18 ;  /* 0x0000001f3f047899 */ /* 0x000fe40008011412 */
[----:B------:R-:W-:-:S02]  /*1290*/  ULDC.64 UR6, c[0x0][0x198] ;  /* 0x0000660000067ab9 */ /* 0x000fc40000000a00 */
        /* <DEDUP_REMOVED lines=10> */
.L_x_1234:
        /* <DEDUP_REMOVED lines=11> */
[----:B------:R-:W-:-:S04]  /*13f0*/  UIMAD UR4, UR23, UR8, URZ ;  /* 0x00000008170472a4 */ /* 0x000fc8000f8e023f */
[----:B------:R-:W-:Y:S02]  /*1400*/  UIMAD UR9, UR30, UR9, UR4 ;  /* 0x000000091e0972a4 */ /* 0x000fe4000f8e0204 */
[----:B------:R-:W-:-:S04]  /*1410*/  UIMAD.WIDE.U32 UR4, UR18, UR6, URZ ;  /* 0x00000006120472a5 */ /* 0x000fc8000f8e003f */
[----:B------:R-:W-:-:S04]  /*1420*/  UIADD3 UR5, UR5, UR7, URZ ;  /* 0x0000000705057290 */ /* 0x000fc8000fffe03f */
[----:B------:R-:W-:-:S04]  /*1430*/  UIMAD.WIDE.U32 UR4, UR30, UR8, UR4 ;  /* 0x000000081e0472a5 */ /* 0x000fc8000f8e0004 */
[----:B------:R-:W-:-:S03]  /*1440*/  UIADD3 UR28, UR5, UR9, URZ ;  /* 0x00000009051c7290 */ /* 0x000fc6000fffe03f */
[----:B------:R-:W-:Y:S02]  /*1450*/  UMOV UR27, UR4 ;  /* 0x00000004001b7c82 */ /* 0x000fe40008000000 */
.L_x_1235:
[----:B------:R-:W-:Y:S01]  /*1460*/  IABS R5, c[0x0][0x1c8] ;  /* 0x0000720000057a13 */ /* 0x000fe20000000000 */
[----:B------:R-:W-:Y:S01]  /*1470*/  ULDC.64 UR6, c[0x0][0x370] ;  /* 0x0000dc0000067ab9 */ /* 0x000fe20000000a00 */
[----:B------:R-:W-:Y:S01]  /*1480*/  IABS R4, UR36 ;  /* 0x0000002400047c13 */ /* 0x000fe20008000000 */
[----:B------:R-:W-:Y:S01]  /*1490*/  @UP1 UIMAD.WIDE.U32 UR4, UR14, UR6, URZ ;  /* 0x000000060e0412a5 */ /* 0x000fe2000f8e003f */
[----:B------:R-:W1:Y:S01]  /*14a0*/  I2F.RP R2, R5 ;  /* 0x0000000500027306 */ /* 0x000e620000209400 */
[----:B------:R-:W-:Y:S01]  /*14b0*/  ULDC UR8, c[0x0][0x224] ;  /* 0x0000890000087ab9 */ /* 0x000fe20000000800 */
[----:B------:R-:W-:Y:S01]  /*14c0*/  ISETP.NE.AND P1, PT, RZ, c[0x0][0x1c8], PT ;  /* 0x00007200ff007a0c */ /* 0x000fe20003f25270 */
[----:B------:R-:W-:-:S03]  /*14d0*/  @UP1 UIMAD UR21, UR14, UR7, UR5 ;  /* 0x000000070e1512a4 */ /* 0x000fc6000f8e0205 */
[----:B------:R-:W-:Y:S02]  /*14e0*/  @UP1 UMOV UR20, UR4 ;  /* 0x0000000400141c82 */ /* 0x000fe40008000000 */
        /* <DEDUP_REMOVED lines=31> */
[----:B------:R-:W-:Y:S01]  /*16e0*/  IMAD.HI.U32 R0, R0, R2, RZ ;  /* 0x0000000200007227 */ /* 0x000fe200078e00ff */
[----:B------:R-:W-:-:S02]  /*16f0*/  USHF.R.S32.HI UR23, URZ, 0x1f, UR24 ;  /* 0x0000001f3f177899 */ /* 0x000fc40008011418 */
[----:B------:R-:W-:Y:S01]  /*1700*/  UIADD3 UR4, UP0, UR15, UR4, URZ ;  /* 0x000000040f047290 */ /* 0x000fe2000ff1e03f */
[----:B------:R-:W-:Y:S01]  /*1710*/  IMAD.MOV R3, RZ, RZ, -R0 ;  /* 0x000000ffff037224 */ /* 0x000fe200078e0a00 */
[----:B------:R-:W-:Y:S02]  /*1720*/  ULDC UR8, c[0x0][0x234] ;  /* 0x00008d0000087ab9 */ /* 0x000fe40000000800 */
[----:B------:R-:W-:Y:S01]  /*1730*/  UIADD3.X UR6, UR26, UR5, URZ, UP0, !UPT ;  /* 0x000000051a067290 */ /* 0x000fe200087fe43f */
[----:B------:R-:W-:Y:S01]  /*1740*/  IMAD R2, R5, R3, R2 ;  /* 0x0000000305027224 */ /* 0x000fe200078e0202 */
[----:B------:R-:W-:-:S04]  /*1750*/  UIMAD UR5, UR35, UR4, URZ ;  /* 0x00000004230572a4 */ /* 0x000fc8000f8e023f */
[----:B------:R-:W-:Y:S01]  /*1760*/  ISETP.GT.U32.AND P0, PT, R5, R2, PT ;  /* 0x000000020500720c */ /* 0x000fe20003f04070 */
[----:B------:R-:W-:Y:S02]  /*1770*/  UIMAD UR6, UR34, UR6, UR5 ;  /* 0x00000006220672a4 */ /* 0x000fe4000f8e0205 */
[----:B------:R-:W-:-:S04]  /*1780*/  @UP2 USEL UR5, UR54, UR14, !UP1 ;  /* 0x0000000e36052287 */ /* 0x000fc8000c800000 */
[----:B------:R-:W-:Y:S02]  /*1790*/  @UP2 UIMAD UR10, UR36, UR8, UR5 ;  /* 0x00000008240a22a4 */ /* 0x000fe4000f8e0205 */
[----:B------:R-:W-:Y:S02]  /*17a0*/  UIMAD.WIDE.U32 UR4, UR34, UR4, URZ ;  /* 0x00000004220472a5 */ /* 0x000fe4000f8e003f */
[----:B------:R-:W-:Y:S02]  /*17b0*/  USEL UR8, UR7, URZ, UP3 ;  /* 0x0000003f07087287 */ /* 0x000fe40009800000 */
        /* <DEDUP_REMOVED lines=18> */
.L_x_1236:
[----:B------:R-:W-:Y:S02]  /*18e0*/  UMOV UR6, UR50 ;  /* 0x0000003200067c82 */ /* 0x000fe40008000000 */
.L_x_1237:
[----:B------:R-:W2:Y:S04]  /*18f0*/  LDL.64 R2, [R1+0x28] ;  /* 0x0000280001027983 */ /* 0x000ea80000100a00 */
[----:B------:R1:W3:Y:S01]  /*1900*/  LDL.64 R16, [R1+0x28] ;  /* 0x0000280001107983 */ /* 0x0002e20000100a00 */
[----:B------:R-:W-:Y:S01]  /*1910*/  UIADD3 UR4, UP5, UP4, UR4, UR44, UR46 ;  /* 0x0000002c04047290 */ /* 0x000fe2000fcbe02e */
[----:B------:R-:W-:Y:S01]  /*1920*/  SHF.R.S32.HI R23, RZ, 0x1f, R243 ;  /* 0x0000001fff177819 */ /* 0x000fe200000114f3 */
[----:B------:R-:W-:Y:S01]  /*1930*/  UMOV UR14, 0x4 ;  /* 0x00000004000e7882 */ /* 0x000fe20000000000 */
[----:B------:R-:W-:Y:S01]  /*1940*/  IADD3 R0, P1, R243, UR15, RZ ;  /* 0x0000000ff3007c10 */ /* 0x000fe2000ff3e0ff */
[----:B------:R-:W-:Y:S01]  /*1950*/  UIADD3 UR19, UP1, UP0, UR11, UR4, UR19 ;  /* 0x000000040b137290 */ /* 0x000fe2000f83e013 */
[----:B------:R-:W4:Y:S01]  /*1960*/  S2R R27, SR_TID.X ;  /* 0x00000000001b7919 */ /* 0x000f220000002100 */
[----:B------:R-:W-:Y:S01]  /*1970*/  UIADD3.X UR4, UR7, UR48, UR53, UP5, UP4 ;  /* 0x0000003007047290 */ /* 0x000fe2000afe8435 */
[----:B------:R-:W-:Y:S01]  /*1980*/  BSSY B1, `(.L_x_1233) ;  /* 0x0000934000017945 */ /* 0x000fe20003800000 */
[----:B------:R-:W-:-:S02]  /*1990*/  UIADD3 UR6, UR15, UR6, URZ ;  /* 0x000000060f067290 */ /* 0x000fc4000fffe03f */
[----:B------:R-:W-:Y:S02]  /*19a0*/  UIADD3.X UR9, UR8, UR4, UR9, UP1, UP0 ;  /* 0x0000000408097290 */ /* 0x000fe40008fe0409 */
[----:B------:R-:W-:Y:S02]  /*19b0*/  UISETP.GE.AND UP0, UPT, UR25, 0x1, UPT ;  /* 0x000000011900788c */ /* 0x000fe4000bf06270 */
[----:B------:R-:W-:Y:S02]  /*19c0*/  ULDC.64 UR4, c[0x0][0x1a8] ;  /* 0x00006a0000047ab9 */ /* 0x000fe40000000a00 */
[----:B------:R-:W-:-:S04]  /*19d0*/  UIMAD UR4, UR61, UR4, URZ ;  /* 0x000000043d0472a4 */ /* 0x000fc8000f8e023f */
[----:B------:R-:W-:-:S03]  /*19e0*/  UIMAD UR8, UR36, UR5, UR4 ;  /* 0x00000005240872a4 */ /* 0x000fc6000f8e0204 */
[----:B------:R-:W-:Y:S02]  /*19f0*/  ULDC.64 UR4, c[0x0][0x378] ;  /* 0x0000de0000047ab9 */ /* 0x000fe40000000a00 */
[----:B------:R-:W-:-:S04]  /*1a00*/  UIMAD UR4, UR61, UR4, URZ ;  /* 0x000000043d0472a4 */ /* 0x000fc8000f8e023f */
[----:B------:R-:W-:Y:S01]  /*1a10*/  UIMAD UR7, UR36, UR5, UR4 ;  /* 0x00000005240772a4 */ /* 0x000fe2000f8e0204 */
[----:B----4-:R-:W-:Y:S02]  /*1a20*/  SHF.R.S32.HI R28, RZ, 0x1f, R27 ;  /* 0x0000001fff1c7819 */ /* 0x010fe4000001141b */
[----:B------:R-:W-:Y:S02]  /*1a30*/  ULDC.64 UR4, c[0x0][0x370] ;  /* 0x0000dc0000047ab9 */ /* 0x000fe40000000a00 */
[----:B------:R-:W-:Y:S01]  /*1a40*/  UIMAD UR4, UR26, UR4, URZ ;  /* 0x000000041a0472a4 */ /* 0x000fe2000f8e023f */
[----:B------:R-:W-:-:S03]  /*1a50*/  LEA.HI R7, R28, R27, RZ, 0x5 ;  /* 0x0000001b1c077211 */ /* 0x000fc600078f28ff */
[----:B------:R-:W-:Y:S02]  /*1a60*/  UIMAD UR4, UR15, UR5, UR4 ;  /* 0x000000050f0472a4 */ /* 0x000fe4000f8e0204 */
[----:B------:R-:W-:Y:S01]  /*1a70*/  UIADD3 UR5, UR15, UR10, URZ ;  /* 0x0000000a0f057290 */ /* 0x000fe2000fffe03f */
[----:B--2---:R-:W-:Y:S01]  /*1a80*/  IADD3.X R3, R23, UR26, RZ, P1, !PT ;  /* 0x0000001a17037c10 */ /* 0x004fe20008ffe4ff */
[----:B---3--:R-:W-:-:S04]  /*1a90*/  IMAD.MOV.U32 R16, RZ, RZ, R2 ;  /* 0x000000ffff107224 */ /* 0x008fc800078e0002 */
[----:B------:R-:W-:Y:S01]  /*1aa0*/  IMAD R3, R3, c[0x0][0x190], RZ ;  /* 0x0000640003037a24 */ /* 0x000fe200078e02ff */
[----:B------:R-:W-:Y:S02]  /*1ab0*/  SHF.R.S32.HI R17, RZ, 0x1f, R16 ;  /* 0x0000001fff117819 */ /* 0x000fe40000011410 */
[----:B------:R-:W-:-:S03]  /*1ac0*/  IADD3 R2, P0, R16, UR20, RZ ;  /* 0x0000001410027c10 */ /* 0x000fc6000ff1e0ff */
[C---:B------:R-:W-:Y:S01]  /*1ad0*/  IMAD.WIDE.U32 R4, R0.reuse, c[0x0][0x190], R16 ;  /* 0x0000640000047a25 */ /* 0x040fe200078e0010 */
[----:B------:R1:W-:Y:S03]  /*1ae0*/  STL [R1+0x2c], R17 ;  /* 0x00002c1101007387 */ /* 0x0003e60000100800 */
[----:B------:R-:W-:Y:S01]  /*1af0*/  IMAD R0, R0, c[0x0][0x194], R3 ;  /* 0x0000650000007a24 */ /* 0x000fe200078e0203 */
[----:B------:R-:W-:Y:S02]  /*1b00*/  IADD3 R4, P1, R4, UR37, RZ ;  /* 0x0000002504047c10 */ /* 0x000fe4000ff3e0ff */
[----:B------:R-:W-:Y:S01]  /*1b10*/  IADD3.X R3, R17, UR21, RZ, P0, !PT ;  /* 0x0000001511037c10 */ /* 0x000fe200087fe4ff */
[----:B------:R-:W-:Y:S01]  /*1b20*/  ULDC.64 UR20, c[0x0][0x200] ;  /* 0x0000800000147ab9 */ /* 0x000fe20000000a00 */
[----:B------:R-:W-:Y:S01]  /*1b30*/  IADD3.X R5, R5, UR33, R0, P1, !PT ;  /* 0x0000002105057c10 */ /* 0x000fe20008ffe400 */
[----:B------:R-:W-:Y:S01]  /*1b40*/  IMAD.U32 R0, RZ, RZ, UR15 ;  /* 0x0000000fff007e24 */ /* 0x000fe2000f8e00ff */
[----:B------:R-:W-:-:S03]  /*1b50*/  UIMAD.WIDE UR10, UR5, UR14, UR20 ;  /* 0x0000000e050a72a5 */ /* 0x000fc6000f8e0214 */
[----:B------:R-:W-:Y:S01]  /*1b60*/  IMAD.WIDE.U32 R2, R0, c[0x0][0x370], R2 ;  /* 0x0000dc0000027a25 */ /* 0x000fe200078e0002 */
[----:B------:R-:W-:Y:S02]  /*1b70*/  ULDC.64 UR20, c[0x0][0x3c8] ;  /* 0x0000f20000147ab9 */ /* 0x000fe40000000a00 */
[----:B------:R-:W-:Y:S01]  /*1b80*/  UIMAD.WIDE UR20, UR6, UR14, UR20 ;  /* 0x0000000e061472a5 */ /* 0x000fe2000f8e0214 */
[----:B------:R-:W-:Y:S01]  /*1b90*/  IMAD.U32 R0, RZ, RZ, UR36 ;  /* 0x00000024ff007e24 */ /* 0x000fe2000f8e00ff */
[----:B------:R-:W-:-:S03]  /*1ba0*/  IADD3 R3, R3, UR4, RZ ;  /* 0x0000000403037c10 */ /* 0x000fc6000fffe0ff */
[----:B------:R-:W-:-:S04]  /*1bb0*/  IMAD.WIDE.U32 R4, R0, c[0x0][0x1a8], R4 ;  /* 0x00006a0000047a25 */ /* 0x000fc800078e0004 */
[----:B------:R-:W-:Y:S01]  /*1bc0*/  IMAD.WIDE.U32 R2, R0, c[0x0][0x378], R2 ;  /* 0x0000de0000027a25 */ /* 0x000fe200078e0002 */
[----:B------:R-:W-:Y:S02]  /*1bd0*/  LOP3.LUT R0, R7, 0xffffffe0, RZ, 0xc0, !PT ;  /* 0xffffffe007007812 */ /* 0x000fe400078ec0ff */
[----:B------:R-:W-:Y:S02]  /*1be0*/  SHF.R.S32.HI R7, RZ, 0x5, R7 ;  /* 0x00000005ff077819 */ /* 0x000fe40000011407 */
[----:B------:R-:W-:Y:S01]  /*1bf0*/  IADD3 R10, R5, UR8, RZ ;  /* 0x00000008050a7c10 */ /* 0x000fe2000fffe0ff */
[----:B------:R-:W-:Y:S01]  /*1c00*/  IMAD.IADD R26, R27, 0x1, -R0 ;  /* 0x000000011b1a7824 */ /* 0x000fe200078e0a00 */
[C---:B------:R-:W-:Y:S01]  /*1c10*/  LEA R6, P0, R4.reuse, c[0x0][0x160], 0x1 ;  /* 0x0000580004067a11 */ /* 0x040fe200078008ff */
[----:B------:R-:W-:Y:S01]  /*1c20*/  IMAD R0, R23, c[0x0][0x370], RZ ;  /* 0x0000dc0017007a24 */ /* 0x000fe200078e02ff */
[----:B------:R-:W-:Y:S01]  /*1c30*/  IADD3 R3, R3, UR7, RZ ;  /* 0x0000000703037c10 */ /* 0x000fe2000fffe0ff */
[----:B------:R-:W-:Y:S01]  /*1c40*/  IMAD R5, R7, UR45, R26 ;  /* 0x0000002d07057c24 */ /* 0x000fe2000f8e021a */
[----:B------:R-:W-:Y:S01]  /*1c50*/  LEA.HI.X R7, R4, c[0x0][0x164], R10, 0x1, P0 ;  /* 0x0000590004077a11 */ /* 0x000fe200000f0c0a */
[C---:B------:R-:W-:Y:S01]  /*1c60*/  IMAD R9, R243.reuse, c[0x0][0x374], R0 ;  /* 0x0000dd00f3097a24 */ /* 0x040fe200078e0200 */
[----:B------:R-:W-:Y:S01]  /*1c70*/  PLOP3.LUT P0, PT, PT, PT, UP0, 0x80, 0x0 ;  /* 0x000000000000781c */ /* 0x000fe20003f0f008 */
[----:B------:R-:W-:Y:S01]  /*1c80*/  IMAD.WIDE.U32 R2, R243, c[0x0][0x370], R2 ;  /* 0x0000dc00f3027a25 */ /* 0x000fe200078e0002 */
[----:B------:R-:W-:Y:S01]  /*1c90*/  IADD3 R0, P2, R5, UR19, RZ ;  /* 0x0000001305007c10 */ /* 0x000fe2000ff5e0ff */
[----:B------:R-:W-:-:S02]  /*1ca0*/  ULEA.HI.SX32 UR7, UR31, 0xffffffff, 0x1a ;  /* 0xffffffff1f077891 */ /* 0x000fc4000f8fd23f */
[----:B------:R-:W-:Y:S01]  /*1cb0*/  IMAD.IADD R9, R3, 0x1, R9 ;  /* 0x0000000103097824 */ /* 0x000fe200078e0209 */
[----:B------:R-:W-:Y:S02]  /*1cc0*/  LEA R4, P3, R2, c[0x0][0x330], 0x1 ;  /* 0x0000cc0002047a11 */ /* 0x000fe400078608ff */
[----:B------:R-:W-:Y:S02]  /*1cd0*/  LEA R233, P1, R0, c[0x0][0x350], 0x2 ;  /* 0x0000d40000e97a11 */ /* 0x000fe400078210ff */
[----:B------:R-:W-:Y:S02]  /*1ce0*/  LEA.HI.X.SX32 R3, R5, UR9, 0x1, P2 ;  /* 0x0000000905037c11 */ /* 0x000fe400090f0eff */
[----:B------:R-:W-:Y:S02]  /*1cf0*/  LEA.HI.X R5, R2, c[0x0][0x334], R9, 0x1, P3 ;  /* 0x0000cd0002057a11 */ /* 0x000fe400018f0c09 */
[----:B------:R-:W-:Y:S01]  /*1d00*/  LEA.HI.X R232, R0, c[0x0][0x354], R3, 0x2, P1 ;  /* 0x0000d50000e87a11 */ /* 0x000fe200008f1403 */
[----:B------:R-:W-:Y:S05]  /*1d10*/  @!P0 BRA `(.L_x_1238) ;  /* 0x000083d000008947 */ /* 0x000fea0003800000 */
[----:B-1----:R-:W2:Y:S01]  /*1d20*/  LDL R15, [R1+0x8] ;  /* 0x00000800010f7983 */ /* 0x002ea20000100800 */
[----:B------:R-:W-:Y:S01]  /*1d30*/  ULDC.64 UR4, c[0x0][0x198] ;  /* 0x0000660000047ab9 */ /* 0x000fe20000000a00 */
[----:B------:R-:W-:Y:S01]  /*1d40*/  PLOP3.LUT P1, PT, PT, PT, UP3, 0x80, 0x0 ;  /* 0x000000000000781c */ /* 0x000fe20003f2f038 */
[----:B------:R-:W-:Y:S01]  /*1d50*/  UIMAD UR4, UR23, UR4, URZ ;  /* 0x00000004170472a4 */ /* 0x000fe2000f8e023f */
[----:B------:R-:W-:Y:S01]  /*1d60*/  IADD3 R2, R243, 0x20, RZ ;  /* 0x00000020f3027810 */ /* 0x000fe20007ffe0ff */
[----:B------:R-:W-:Y:S01]  /*1d70*/  IMAD.MOV.U32 R196, RZ, RZ, 0x40 ;  /* 0x00000040ffc47424 */ /* 0x000fe200078e00ff */
[----:B------:R-:W-:Y:S01]  /*1d80*/  MOV R230, R6 ;  /* 0x0000000600e67202 */ /* 0x000fe20000000f00 */
[----:B------:R-:W-:Y:S01]  /*1d90*/  UIMAD UR5, UR24, UR5, UR4 ;  /* 0x00000005180572a4 */ /* 0x000fe2000f8e0204 */
[----:B------:R-:W-:Y:S01]  /*1da0*/  IMAD.U32 R0, RZ, RZ, UR24 ;  /* 0x00000018ff007e24 */ /* 0x000fe2000f8e00ff */
[----:B------:R-:W-:Y:S01]  /*1db0*/  UIMAD UR4, UR7, -0x40, UR25 ;  /* 0xffffffc0070478a4 */ /* 0x000fe2000f8e0219 */
[----:B------:R-:W-:Y:S01]  /*1dc0*/  IMAD.MOV.U32 R231, RZ, RZ, R7 ;  /* 0x000000ffffe77224 */ /* 0x000fe200078e0007 */
[----:B------:R-:W-:Y:S01]  /*1dd0*/  ULEA.HI UR6, UR7, UR7, URZ, 0x1 ;  /* 0x0000000707067291 */ /* 0x000fe2000f8f083f */
[----:B------:R-:W-:Y:S01]  /*1de0*/  IMAD.WIDE.U32 R6, R196, c[0x0][0x190], RZ ;  /* 0x00006400c4067a25 */ /* 0x000fe200078e00ff */
[----:B------:R-:W-:-:S02]  /*1df0*/  ULDC.64 UR8, c[0x0][0x1a0] ;  /* 0x0000680000087ab9 */ /* 0x000fc40000000a00 */
[----:B------:R-:W-:Y:S01]  /*1e00*/  ISETP.GE.AND P6, PT, R2, UR4, PT ;  /* 0x0000000402007c0c */ /* 0x000fe2000bfc6270 */
[----:B------:R-:W-:Y:S01]  /*1e10*/  IMAD.U32 R9, RZ, RZ, UR5 ;  /* 0x00000005ff097e24 */ /* 0x000fe2000f8e00ff */
[----:B------:R-:W-:Y:S01]  /*1e20*/  UIMAD UR5, UR17, -0x80, UR16 ;  /* 0xffffff80110578a4 */ /* 0x000fe2000f8e0210 */
[----:B------:R-:W-:Y:S01]  /*1e30*/  IMAD.WIDE.U32 R10, R0, c[0x0][0x1a0], R16 ;  /* 0x00006800000a7a25 */ /* 0x000fe200078e0010 */
[----:B------:R-:W-:-:S03]  /*1e40*/  ULOP3.LUT UR6, UR6, 0xfffffffe, URZ, 0xc0, !UPT ;  /* 0xfffffffe06067892 */ /* 0x000fc6000f8ec03f */
[----:B------:R-:W-:Y:S01]  /*1e50*/  IMAD R12, R196, c[0x0][0x194], RZ ;  /* 0x00006500c40c7a24 */ /* 0x000fe200078e02ff */
[----:B------:R-:W-:Y:S01]  /*1e60*/  ISETP.GE.AND P4, PT, R2, UR5, PT ;  /* 0x0000000502007c0c */ /* 0x000fe2000bf86270 */
[----:B------:R-:W-:Y:S01]  /*1e70*/  IMAD.WIDE.U32 R2, R0, c[0x0][0x198], R16 ;  /* 0x0000660000027a25 */ /* 0x000fe200078e0010 */
[----:B------:R-:W-:Y:S01]  /*1e80*/  IADD3 R0, R243, 0x40, RZ ;  /* 0x00000040f3007810 */ /* 0x000fe20007ffe0ff */
[----:B------:R-:W-:Y:S02]  /*1e90*/  UIADD3 UR6, UR7, -UR6, URZ ;  /* 0x8000000607067290 */ /* 0x000fe4000fffe03f */
[----:B------:R-:W-:Y:S01]  /*1ea0*/  IMAD.MOV.U32 R228, RZ, RZ, R4 ;  /* 0x000000ffffe47224 */ /* 0x000fe200078e0004 */
[----:B------:R-:W-:Y:S01]  /*1eb0*/  @!P6 IADD3 R24, P0, R230, R6, RZ ;  /* 0x00000006e618e210 */ /* 0x000fe20007f1e0ff */
[----:B------:R-:W-:Y:S01]  /*1ec0*/  IMAD.MOV.U32 R229, RZ, RZ, R5 ;  /* 0x000000ffffe57224 */ /* 0x000fe200078e0005 */
[----:B------:R-:W-:Y:S01]  /*1ed0*/  ISETP.GE.AND P3, PT, R0, UR5, PT ;  /* 0x0000000500007c0c */ /* 0x000fe2000bf66270 */
[----:B------:R-:W-:Y:S01]  /*1ee0*/  @P1 BAR.SYNC.DEFER_BLOCKING 0x0 ;  /* 0x0000000000001b1d */ /* 0x000fe20000010000 */
[C---:B------:R-:W-:Y:S01]  /*1ef0*/  IMAD.WIDE.U32 R4, R196.reuse, c[0x0][0x370], RZ ;  /* 0x0000dc00c4047a25 */ /* 0x040fe200078e00ff */
[----:B------:R-:W-:Y:S01]  /*1f00*/  @!P6 IADD3.X R25, R231, R7, R12, P0, !PT ;  /* 0x00000007e719e210 */ /* 0x000fe200007fe40c */
[----:B------:R-:W-:Y:S01]  /*1f10*/  UISETP.NE.AND UP0, UPT, UR6, 0x1, UPT ;  /* 0x000000010600788c */ /* 0x000fe2000bf05270 */
[----:B------:R-:W-:Y:S01]  /*1f20*/  @!P4 IADD3 R0, P1, R243, 0x20, RZ ;  /* 0x00000020f300c810 */ /* 0x000fe20007f3e0ff */
[----:B------:R-:W-:Y:S01]  /*1f30*/  IMAD R6, R13, c[0x0][0x1b0], RZ ;  /* 0x00006c000d067a24 */ /* 0x000fe200078e02ff */
[----:B------:R-:W-:Y:S01]  /*1f40*/  ISETP.GE.AND P0, PT, R243, UR4, PT ;  /* 0x00000004f3007c0c */ /* 0x000fe2000bf06270 */
[----:B------:R-:W-:Y:S01]  /*1f50*/  IMAD R14, R196, c[0x0][0x374], RZ ;  /* 0x0000dd00c40e7a24 */ /* 0x000fe200078e02ff */
[----:B------:R-:W-:Y:S01]  /*1f60*/  @!P6 IADD3 R4, P5, R228, R4, RZ ;  /* 0x00000004e404e210 */ /* 0x000fe20007fbe0ff */
[----:B------:R-:W-:Y:S01]  /*1f70*/  IMAD R7, R8, c[0x0][0x1b4], R6 ;  /* 0x00006d0008077a24 */ /* 0x000fe200078e0206 */
[----:B------:R-:W-:Y:S01]  /*1f80*/  IADD3 R2, P2, R2, UR29, RZ ;  /* 0x0000001d02027c10 */ /* 0x000fe2000ff5e0ff */
[----:B------:R-:W-:Y:S01]  /*1f90*/  @!P4 IMAD.X R6, RZ, RZ, R23, P1 ;  /* 0x000000ffff06c224 */ /* 0x000fe200008e0617 */
[----:B------:R-:W-:Y:S01]  /*1fa0*/  @!P6 IADD3.X R5, R229, R5, R14, P5, !PT ;  /* 0x00000005e505e210 */ /* 0x000fe20002ffe40e */
[----:B------:R-:W-:Y:S01]  /*1fb0*/  UIMAD UR6, UR23, UR8, URZ ;  /* 0x00000008170672a4 */ /* 0x000fe2000f8e023f */
[----:B------:R-:W-:Y:S01]  /*1fc0*/  IADD3.X R3, R3, UR32, R9, P2, !PT ;  /* 0x0000002003037c10 */ /* 0x000fe200097fe409 */
[----:B------:R-:W-:Y:S01]  /*1fd0*/  @!P4 IMAD R6, R6, c[0x0][0x198], RZ ;  /* 0x000066000606ca24 */ /* 0x000fe200078e02ff */
[----:B------:R-:W-:-:S02]  /*1fe0*/  ISETP.GE.AND P5, PT, R243, UR5, PT ;  /* 0x00000005f3007c0c */ /* 0x000fc4000bfa6270 */
[----:B------:R-:W-:Y:S01]  /*1ff0*/  PLOP3.LUT P2, PT, PT, PT, UP0, 0x80, 0x0 ;  /* 0x000000000000781c */ /* 0x000fe20003f4f008 */
[----:B------:R-:W-:-:S04]  /*2000*/  IMAD.WIDE.U32 R2, R8, c[0x0][0x1b0], R2 ;  /* 0x00006c0008027a25 */ /* 0x000fc800078e0002 */
[----:B------:R-:W-:Y:S02]  /*2010*/  @!P4 IMAD R12, R0, c[0x0][0x19c], R6 ;  /* 0x00006700000cca24 */ /* 0x000fe400078e0206 */
[----:B------:R-:W-:-:S04]  /*2020*/  IMAD.IADD R3, R3, 0x1, R7 ;  /* 0x0000000103037824 */ /* 0x000fc800078e0207 */
[----:B------:R-:W-:Y:S01]  /*2030*/  @!P5 IMAD.MOV.U32 R7, RZ, RZ, R3 ;  /* 0x000000ffff07d224 */ /* 0x000fe200078e0003 */
[C---:B--2---:R-:W-:Y:S02]  /*2040*/  SHF.L.U32 R22, R15.reuse, 0x1, RZ ;  /* 0x000000010f167819 */ /* 0x044fe400000006ff */
[----:B------:R-:W-:-:S03]  /*2050*/  IADD3 R9, R15, 0x2000, RZ ;  /* 0x000020000f097810 */ /* 0x000fc60007ffe0ff */
[----:B------:R-:W-:Y:S01]  /*2060*/  @P0 STS.128 [R22+0x8000], RZ ;  /* 0x008000ff16000388 */ /* 0x000fe20000000c00 */
[----:B------:R-:W-:Y:S02]  /*2070*/  SEL R6, R9, R15, !P2 ;  /* 0x0000000f09067207 */ /* 0x000fe40005000000 */
[C---:B------:R-:W-:Y:S01]  /*2080*/  IADD3 R9, R243.reuse, 0x60, RZ ;  /* 0x00000060f3097810 */ /* 0x040fe20007ffe0ff */
[----:B------:R-:W-:Y:S02]  /*2090*/  @P0 STS.128 [R22+0xa000], RZ ;  /* 0x00a000ff16000388 */ /* 0x000fe40000000c00 */
[----:B------:R-:W-:Y:S01]  /*20a0*/  IMAD.SHL.U32 R227, R6, 0x2, RZ ;  /* 0x0000000206e37824 */ /* 0x000fe200078e00ff */
[----:B------:R-:W-:Y:S01]  /*20b0*/  @!P5 MOV R6, R2 ;  /* 0x000000020006d202 */ /* 0x000fe20000000f00 */
[----:B------:R-:W-:Y:S01]  /*20c0*/  @!PT LDS RZ, [RZ] ;  /* 0x00000000fffff984 */ /* 0x000fe20000000800 */
[----:B------:R-:W-:Y:S01]  /*20d0*/  @!PT LDS RZ, [RZ] ;  /* 0x00000000fffff984 */ /* 0x000fe20000000800 */
[----:B------:R-:W-:Y:S01]  /*20e0*/  @!PT LDS RZ, [RZ] ;  /* 0x00000000fffff984 */ /* 0x000fe20000000800 */
[----:B------:R1:W-:Y:S04]  /*20f0*/  @!P0 LDGSTS.E.BYPASS.LTC128B.128 [R22+0x8000], [R228.64] ;  /* 0x08000000e4168fae */ /* 0x0003e8000b901d4c */
[----:B------:R1:W-:Y:S01]  /*2100*/  @!P0 LDGSTS.E.BYPASS.LTC128B.128 [R22+0xa000], [R228.64+0x80] ;  /* 0x0a000080e4168fae */ /* 0x0003e2000b901d4c */
[----:B------:R-:W-:-:S03]  /*2110*/  @!P5 IMAD.WIDE.U32 R6, R243, c[0x0][0x198], R6 ;  /* 0x00006600f306da25 */ /* 0x000fc600078e0006 */
[----:B------:R-:W-:Y:S02]  /*2120*/  @P6 STS.128 [R22+0x9000], RZ ;  /* 0x009000ff16006388 */ /* 0x000fe40000000c00 */
[----:B------:R-:W-:Y:S02]  /*2130*/  @!P5 LEA R20, P1, R6, c[0x0][0x168], 0x1 ;  /* 0x00005a000614da11 */ /* 0x000fe400078208ff */
[----:B------:R-:W-:Y:S04]  /*2140*/  @P6 STS.128 [R22+0xb000], RZ ;  /* 0x00b000ff16006388 */ /* 0x000fe80000000c00 */
[----:B------:R-:W-:Y:S01]  /*2150*/  @!PT LDS RZ, [RZ] ;  /* 0x00000000fffff984 */ /* 0x000fe20000000800 */
[----:B------:R-:W-:Y:S01]  /*2160*/  @!PT LDS RZ, [RZ] ;  /* 0x00000000fffff984 */ /* 0x000fe20000000800 */
[----:B------:R-:W-:Y:S01]  /*2170*/  @!PT LDS RZ, [RZ] ;  /* 0x00000000fffff984 */ /* 0x000fe20000000800 */
[----:B------:R2:W-:Y:S04]  /*2180*/  @!P6 LDGSTS.E.BYPASS.LTC128B.128 [R22+0x9000], [R4.64] ;  /* 0x090000000416efae */ /* 0x0005e8000b901d4c */
[----:B------:R2:W-:Y:S04]  /*2190*/  @!P6 LDGSTS.E.BYPASS.LTC128B.128 [R22+0xb000], [R4.64+0x80] ;  /* 0x0b0000800416efae */ /* 0x0005e8000b901d4c */
[----:B------:R-:W-:Y:S04]  /*21a0*/  @P0 STS [R227], RZ ;  /* 0x000000ffe3000388 */ /* 0x000fe80000000800 */
[----:B------:R-:W-:Y:S04]  /*21b0*/  @P0 STS [R227+0x4], RZ ;  /* 0x000004ffe3000388 */ /* 0x000fe80000000800 */
[----:B------:R-:W-:Y:S04]  /*21c0*/  @P0 STS [R227+0x8], RZ ;  /* 0x000008ffe3000388 */ /* 0x000fe80000000800 */
[----:B------:R-:W-:Y:S04]  /*21d0*/  @P0 STS [R227+0xc], RZ ;  /* 0x00000cffe3000388 */ /* 0x000fe80000000800 */
[----:B------:R-:W-:Y:S04]  /*21e0*/  @P0 STS [R227+0x2000], RZ ;  /* 0x002000ffe3000388 */ /* 0x000fe80000000800 */
[----:B------:R-:W-:Y:S01]  /*21f0*/  @P0 STS [R227+0x2004], RZ ;  /* 0x002004ffe3000388 */ /* 0x000fe20000000800 */
[----:B--2---:R-:W-:-:S03]  /*2200*/  @!P4 IMAD.WIDE.U32 R4, R0, c[0x0][0x198], R2 ;  /* 0x000066000004ca25 */ /* 0x004fc600078e0002 */
[----:B------:R-:W-:Y:S01]  /*2210*/  @P0 STS [R227+0x2008], RZ ;  /* 0x002008ffe3000388 */ /* 0x000fe20000000800 */
[----:B------:R-:W-:-:S03]  /*2220*/  @!P5 IMAD R0, R23, c[0x0][0x198], RZ ;  /* 0x000066001700da24 */ /* 0x000fc600078e02ff */
[----:B------:R-:W-:Y:S01]  /*2230*/  @P0 STS [R227+0x200c], RZ ;  /* 0x00200cffe3000388 */ /* 0x000fe20000000800 */
[----:B------:R-:W-:Y:S02]  /*2240*/  @!P4 IMAD.IADD R5, R5, 0x1, R12 ;  /* 0x000000010505c824 */ /* 0x000fe400078e020c */
[----:B------:R-:W-:Y:S01]  /*2250*/  @!P5 IMAD R0, R243, c[0x0][0x19c], R0 ;  /* 0x00006700f300da24 */ /* 0x000fe200078e0200 */
[----:B------:R-:W-:Y:S01]  /*2260*/  @!PT LDS RZ, [RZ] ;  /* 0x00000000fffff984 */ /* 0x000fe20000000800 */
[----:B------:R-:W-:Y:S01]  /*2270*/  @!PT LDS RZ, [RZ] ;  /* 0x00000000fffff984 */ /* 0x000fe20000000800 */
[----:B------:R-:W-:Y:S01]  /*2280*/  @!PT LDS RZ, [RZ] ;  /* 0x00000000fffff984 */ /* 0x000fe20000000800 */
[----:B------:R1:W-:Y:S03]  /*2290*/  @!P0 LDGSTS.E.BYPASS.LTC128B.128 [R227], [R230.64] ;  /* 0x00000000e6e38fae */ /* 0x0003e6000b901d4c */
[----:B------:R-:W-:Y:S01]  /*22a0*/  @!P5 IMAD.IADD R0, R7, 0x1, R0 ;  /* 0x000000010700d824 */ /* 0x000fe200078e0200 */
[----:B------:R1:W-:Y:S01]  /*22b0*/  @!P0 LDGSTS.E.BYPASS.LTC128B.128 [R227+0x2000], [R230.64+0x80] ;  /* 0x02000080e6e38fae */ /* 0x0003e2000b901d4c */
[----:B------:R-:W-:Y:S01]  /*22c0*/  @!P4 LEA R18, P0, R4, c[0x0][0x168], 0x1 ;  /* 0x00005a000412ca11 */ /* 0x000fe200078008ff */
[----:B------:R-:W-:-:S02]  /*22d0*/  @!P3 IMAD.MOV.U32 R7, RZ, RZ, R3 ;  /* 0x000000ffff07b224 */ /* 0x000fc400078e0003 */
[----:B------:R-:W-:Y:S01]  /*22e0*/  @!P5 LEA.HI.X R21, R6, c[0x0][0x16c], R0, 0x1, P1 ;  /* 0x00005b000615da11 */ /* 0x000fe200008f0c00 */
[----:B------:R-:W-:Y:S01]  /*22f0*/  @P6 STS [R227+0x1000], RZ ;  /* 0x001000ffe3006388 */ /* 0x000fe20000000800 */
[----:B------:R-:W-:Y:S02]  /*2300*/  @!P4 LEA.HI.X R19, R4, c[0x0][0x16c], R5, 0x1, P0 ;  /* 0x00005b000413ca11 */ /* 0x000fe400000f0c05 */
[----:B------:R-:W-:Y:S01]  /*2310*/  @!P3 IADD3 R0, P0, R243, 0x40, RZ ;  /* 0x00000040f300b810 */ /* 0x000fe20007f1e0ff */
[----:B------:R-:W-:Y:S01]  /*2320*/  @P6 STS [R227+0x1004], RZ ;  /* 0x001004ffe3006388 */ /* 0x000fe20000000800 */
[----:B------:R-:W-:Y:S01]  /*2330*/  ISETP.GE.AND P1, PT, R9, UR5, PT ;  /* 0x0000000509007c0c */ /* 0x000fe2000bf26270 */
[----:B------:R-:W-:Y:S01]  /*2340*/  UIMAD UR5, UR24, UR9, UR6 ;  /* 0x00000009180572a4 */ /* 0x000fe2000f8e0206 */
[----:B------:R-:W-:Y:S01]  /*2350*/  @!P3 IADD3.X R6, RZ, R23, RZ, P0, !PT ;  /* 0x00000017ff06b210 */ /* 0x000fe200007fe4ff */
[----:B------:R-:W-:Y:S01]  /*2360*/  IMAD R9, R13, c[0x0][0x1b8], RZ ;  /* 0x00006e000d097a24 */ /* 0x000fe200078e02ff */
[----:B------:R-:W-:Y:S01]  /*2370*/  IADD3 R4, P0, R10, UR27, RZ ;  /* 0x0000001b0a047c10 */ /* 0x000fe2000ff1e0ff */
[----:B------:R-:W-:Y:S02]  /*2380*/  @P6 STS [R227+0x1008], RZ ;  /* 0x001008ffe3006388 */ /* 0x000fe40000000800 */
[----:B------:R-:W-:-:S02]  /*2390*/  @!P3 IMAD R6, R6, c[0x0][0x198], RZ ;  /* 0x000066000606ba24 */ /* 0x000fc400078e02ff */
[----:B------:R-:W-:Y:S01]  /*23a0*/  IMAD.U32 R5, RZ, RZ, UR5 ;  /* 0x00000005ff057e24 */ /* 0x000fe2000f8e00ff */
[----:B------:R-:W-:Y:S01]  /*23b0*/  @P6 STS [R227+0x100c], RZ ;  /* 0x00100cffe3006388 */ /* 0x000fe20000000800 */
[----:B------:R-:W-:Y:S02]  /*23c0*/  @!P3 IMAD R13, R0, c[0x0][0x19c], R6 ;  /* 0x00006700000dba24 */ /* 0x000fe400078e0206 */
[----:B------:R-:W-:Y:S01]  /*23d0*/  @!P3 IMAD.MOV.U32 R6, RZ, RZ, R2 ;  /* 0x000000ffff06b224 */ /* 0x000fe200078e0002 */
[----:B------:R-:W-:Y:S01]  /*23e0*/  IADD3.X R5, R11, UR28, R5, P0, !PT ;  /* 0x0000001c0b057c10 */ /* 0x000fe200087fe405 */
[----:B------:R-:W-:Y:S01]  /*23f0*/  IMAD R12, R8, c[0x0][0x1bc], R9 ;  /* 0x00006f00080c7a24 */ /* 0x000fe200078e0209 */
[----:B------:R-:W-:Y:S01]  /*2400*/  @!P1 IADD3 R10, P0, R243, 0x60, RZ ;  /* 0x00000060f30a9810 */ /* 0x000fe20007f1e0ff */
[----:B------:R-:W-:Y:S01]  /*2410*/  @!P3 IMAD.WIDE.U32 R6, R0, c[0x0][0x198], R6 ;  /* 0x000066000006ba25 */ /* 0x000fe200078e0006 */
[----:B------:R-:W-:Y:S02]  /*2420*/  @P6 STS [R227+0x3000], RZ ;  /* 0x003000ffe3006388 */ /* 0x000fe40000000800 */
[----:B------:R-:W-:Y:S01]  /*2430*/  @!P1 IADD3.X R0, RZ, R23, RZ, P0, !PT ;  /* 0x00000017ff009210 */ /* 0x000fe200007fe4ff */
[----:B------:R-:W-:Y:S01]  /*2440*/  IMAD.WIDE.U32 R4, R8, c[0x0][0x1b8], R4 ;  /* 0x00006e0008047a25 */ /* 0x000fe200078e0004 */
[----:B------:R-:W-:Y:S01]  /*2450*/  @!P3 LEA R16, P0, R6, c[0x0][0x168], 0x1 ;  /* 0x00005a000610ba11 */ /* 0x000fe200078008ff */
[----:B------:R-:W-:Y:S02]  /*2460*/  @P6 STS [R227+0x3004], RZ ;  /* 0x003004ffe3006388 */ /* 0x000fe40000000800 */
[----:B------:R-:W-:-:S02]  /*2470*/  @!P1 IMAD.MOV.U32 R8, RZ, RZ, R2 ;  /* 0x000000ffff089224 */ /* 0x000fc400078e0002 */
[----:B------:R-:W-:Y:S01]  /*2480*/  @!P3 IMAD.IADD R2, R7, 0x1, R13 ;  /* 0x000000010702b824 */ /* 0x000fe200078e020d */
[----:B------:R-:W-:Y:S01]  /*2490*/  @P6 STS [R227+0x3008], RZ ;  /* 0x003008ffe3006388 */ /* 0x000fe20000000800 */
[----:B------:R-:W-:Y:S01]  /*24a0*/  @!P1 IMAD.MOV.U32 R9, RZ, RZ, R3 ;  /* 0x000000ffff099224 */ /* 0x000fe200078e0003 */
[----:B------:R-:W-:Y:S01]  /*24b0*/  IADD3 R3, R5, R12, RZ ;  /* 0x0000000c05037210 */ /* 0x000fe20007ffe0ff */
[----:B------:R-:W-:Y:S01]  /*24c0*/  @!P1 IMAD R0, R0, c[0x0][0x198], RZ ;  /* 0x0000660000009a24 */ /* 0x000fe200078e02ff */
[----:B------:R-:W-:Y:S01]  /*24d0*/  @!P3 LEA.HI.X R17, R6, c[0x0][0x16c], R2, 0x1, P0 ;  /* 0x00005b000611ba11 */ /* 0x000fe200000f0c02 */
[----:B------:R-:W-:Y:S01]  /*24e0*/  @!P5 IMAD.MOV.U32 R2, RZ, RZ, R4 ;  /* 0x000000ffff02d224 */ /* 0x000fe200078e0004 */
[----:B------:R-:W-:Y:S01]  /*24f0*/  @P6 STS [R227+0x300c], RZ ;  /* 0x00300cffe3006388 */ /* 0x000fe20000000800 */
[C---:B------:R-:W-:Y:S02]  /*2500*/  @!P1 IMAD R5, R10.reuse, c[0x0][0x19c], R0 ;  /* 0x000067000a059a24 */ /* 0x040fe400078e0200 */
[----:B------:R-:W-:Y:S01]  /*2510*/  @!P1 IMAD.WIDE.U32 R8, R10, c[0x0][0x198], R8 ;  /* 0x000066000a089a25 */ /* 0x000fe200078e0008 */
[----:B------:R-:W-:Y:S01]  /*2520*/  @!PT LDS RZ, [RZ] ;  /* 0x00000000fffff984 */ /* 0x000fe20000000800 */
[----:B------:R-:W-:Y:S01]  /*2530*/  @!PT LDS RZ, [RZ] ;  /* 0x00000000fffff984 */ /* 0x000fe20000000800 */
[----:B------:R-:W-:Y:S01]  /*2540*/  @!PT LDS RZ, [RZ] ;  /* 0x00000000fffff984 */ /* 0x000fe20000000800 */
[----:B------:R1:W-:Y:S03]  /*2550*/  @!P6 LDGSTS.E.BYPASS.LTC128B.128 [R227+0x1000], [R24.64] ;  /* 0x0100000018e3efae */ /* 0x0003e6000b901d4c */
[----:B------:R-:W-:Y:S01]  /*2560*/  @!P5 IMAD R11, R23, c[0x0][0x1a0], RZ ;  /* 0x00006800170bda24 */ /* 0x000fe200078e02ff */
[----:B------:R-:W-:Y:S01]  /*2570*/  @!P1 LEA R14, P0, R8, c[0x0][0x168], 0x1 ;  /* 0x00005a00080e9a11 */ /* 0x000fe200078008ff */
[----:B------:R-:W-:Y:S01]  /*2580*/  @!P5 IMAD.WIDE.U32 R6, R243, c[0x0][0x1a0], R2 ;  /* 0x00006800f306da25 */ /* 0x000fe200078e0002 */
[----:B------:R1:W-:Y:S03]  /*2590*/  @!P6 LDGSTS.E.BYPASS.LTC128B.128 [R227+0x3000], [R24.64+0x80] ;  /* 0x0300008018e3efae */ /* 0x0003e6000b901d4c */
[----:B------:R-:W-:Y:S01]  /*25a0*/  @!P1 IMAD.IADD R2, R9, 0x1, R5 ;  /* 0x0000000109029824 */ /* 0x000fe200078e0205 */
[----:B------:R-:W-:Y:S01]  /*25b0*/  @P5 STS.128 [R22+0xc000], RZ ;  /* 0x00c000ff16005388 */ /* 0x000fe20000000c00 */
[----:B------:R-:W-:-:S02]  /*25c0*/  @!P5 IMAD R0, R243, c[0x0][0x1a4], R11 ;  /* 0x00006900f300da24 */ /* 0x000fc400078e020b */
[----:B------:R-:W-:Y:S01]  /*25d0*/  @!P3 IMAD.MOV.U32 R9, RZ, RZ, R3 ;  /* 0x000000ffff09b224 */ /* 0x000fe200078e0003 */
[----:B------:R-:W-:Y:S01]  /*25e0*/  @!P1 LEA.HI.X R15, R8, c[0x0][0x16c], R2, 0x1, P0 ;  /* 0x00005b00080f9a11 */ /* 0x000fe200000f0c02 */
[----:B------:R-:W-:Y:S01]  /*25f0*/  @!P5 IMAD.IADD R0, R7, 0x1, R0 ;  /* 0x000000010700d824 */ /* 0x000fe200078e0200 */
[C---:B------:R-:W-:Y:S01]  /*2600*/  @!P5 LEA R12, P0, R6.reuse, c[0x0][0x170], 0x1 ;  /* 0x00005c00060cda11 */ /* 0x040fe200078008ff */
[----:B------:R-:W-:Y:S01]  /*2610*/  @P5 STS.128 [R22+0x10000], RZ ;  /* 0x010000ff16005388 */ /* 0x000fe20000000c00 */
[----:B------:R-:W-:Y:S02]  /*2620*/  @!P4 MOV R7, R3 ;  /* 0x000000030007c202 */ /* 0x000fe40000000f00 */
[----:B------:R-:W-:Y:S01]  /*2630*/  @!P5 LEA.HI.X R13, R6, c[0x0][0x174], R0, 0x1, P0 ;  /* 0x00005d00060dda11 */ /* 0x000fe200000f0c00 */
[----:B------:R-:W-:Y:S01]  /*2640*/  @!PT LDS RZ, [RZ] ;  /* 0x00000000fffff984 */ /* 0x000fe20000000800 */
[----:B------:R-:W-:Y:S01]  /*2650*/  @!PT LDS RZ, [RZ] ;  /* 0x00000000fffff984 */ /* 0x000fe20000000800 */
[----:B------:R-:W-:Y:S01]  /*2660*/  @!PT LDS RZ, [RZ] ;  /* 0x00000000fffff984 */ /* 0x000fe20000000800 */
[----:B------:R1:W-:Y:S01]  /*2670*/  @!P5 LDGSTS.E.BYPASS.LTC128B.128 [R22+0xc000], [R20.64] ;  /* 0x0c0000001416dfae */ /* 0x0003e2000b901d4c */
[----:B------:R-:W-:-:S03]  /*2680*/  @!P4 IADD3 R0, P0, R243, 0x20, RZ ;  /* 0x00000020f300c810 */ /* 0x000fc60007f1e0ff */
[----:B------:R1:W-:Y:S01]  /*2690*/  @!P5 LDGSTS.E.BYPASS.LTC128B.128 [R22+0x10000], [R20.64+0x80] ;  /* 0x100000801416dfae */ /* 0x0003e2000b901d4c */
[----:B------:R-:W-:Y:S02]  /*26a0*/  @!P4 IADD3.X R5, RZ, R23, RZ, P0, !PT ;  /* 0x00000017ff05c210 */ /* 0x000fe400007fe4ff */
[----:B------:R-:W-:Y:S01]  /*26b0*/  @!P3 IADD3 R2, P0, R243, 0x40, RZ ;  /* 0x00000040f302b810 */ /* 0x000fe20007f1e0ff */
[----:B------:R-:W-:Y:S02]  /*26c0*/  @P4 STS.128 [R22+0xd000], RZ ;  /* 0x00d000ff16004388 */ /* 0x000fe40000000c00 */
[----:B------:R-:W-:Y:S02]  /*26d0*/  @!P4 IMAD R5, R5, c[0x0][0x1a0], RZ ;  /* 0x000068000505ca24 */ /* 0x000fe400078e02ff */
[----:B------:R-:W-:Y:S01]  /*26e0*/  @!P3 IMAD.X R6, RZ, RZ, R23, P0 ;  /* 0x000000ffff06b224 */ /* 0x000fe200000e0617 */
[----:B------:R-:W-:Y:S01]  /*26f0*/  @!P1 IADD3 R11, P0, R243, 0x60, RZ ;  /* 0x00000060f30b9810 */ /* 0x000fe20007f1e0ff */
[----:B------:R-:W-:Y:S01]  /*2700*/  @!P4 IMAD R5, R0, c[0x0][0x1a4], R5 ;  /* 0x000069000005ca24 */ /* 0x000fe200078e0205 */
[----:B------:R-:W-:Y:S01]  /*2710*/  @P4 STS.128 [R22+0x11000], RZ ;  /* 0x011000ff16004388 */ /* 0x000fe20000000c00 */
[----:B------:R-:W-:-:S02]  /*2720*/  @!P3 IMAD R8, R6, c[0x0][0x1a0], RZ ;  /* 0x000068000608ba24 */ /* 0x000fc400078e02ff */
[----:B------:R-:W-:Y:S01]  /*2730*/  @!P4 IMAD.MOV.U32 R6, RZ, RZ, R4 ;  /* 0x000000ffff06c224 */ /* 0x000fe200078e0004 */
[----:B------:R-:W-:Y:S01]  /*2740*/  @!PT LDS RZ, [RZ] ;  /* 0x00000000fffff984 */ /* 0x000fe20000000800 */
[----:B------:R-:W-:Y:S01]  /*2750*/  @!PT LDS RZ, [RZ] ;  /* 0x00000000fffff984 */ /* 0x000fe20000000800 */
[----:B------:R-:W-:Y:S01]  /*2760*/  @!PT LDS RZ, [RZ] ;  /* 0x00000000fffff984 */ /* 0x000fe20000000800 */
[----:B------:R1:W-:Y:S01]  /*2770*/  @!P4 LDGSTS.E.BYPASS.LTC128B.128 [R22+0xd000], [R18.64] ;  /* 0x0d0000001216cfae */ /* 0x0003e2000b901d4c */
[----:B------:R-:W-:Y:S02]  /*2780*/  @!P1 IMAD.X R10, RZ, RZ, R23, P0 ;  /* 0x000000ffff0a9224 */ /* 0x000fe400000e0617 */
[----:B------:R-:W-:Y:S01]  /*2790*/  @!P3 IMAD R23, R2, c[0x0][0x1a4], R8 ;  /* 0x000069000217ba24 */ /* 0x000fe200078e0208 */
[----:B------:R1:W-:Y:S01]  /*27a0*/  @!P4 LDGSTS.E.BYPASS.LTC128B.128 [R22+0x11000], [R18.64+0x80] ;  /* 0x110000801216cfae */ /* 0x0003e2000b901d4c */
[----:B------:R-:W-:Y:S02]  /*27b0*/  @!P3 IMAD.MOV.U32 R8, RZ, RZ, R4 ;  /* 0x000000ffff08b224 */ /* 0x000fe400078e0004 */
[----:B------:R-:W-:Y:S01]  /*27c0*/  @!P4 IMAD.WIDE.U32 R6, R0, c[0x0][0x1a0], R6 ;  /* 0x000068000006ca25 */ /* 0x000fe200078e0006 */
[----:B------:R-:W-:Y:S03]  /*27d0*/  @P3 STS.128 [R22+0xe000], RZ ;  /* 0x00e000ff16003388 */ /* 0x000fe60000000c00 */
[----:B------:R-:W-:Y:S01]  /*27e0*/  @!P3 IMAD.WIDE.U32 R8, R2, c[0x0][0x1a0], R8 ;  /* 0x000068000208ba25 */ /* 0x000fe200078e0008 */
[----:B------:R-:W-:Y:S01]  /*27f0*/  @!P4 IADD3 R5, R7, R5, RZ ;  /* 0x000000050705c210 */ /* 0x000fe20007ffe0ff */
[----:B------:R-:W-:Y:S02]  /*2800*/  @P3 STS.128 [R22+0x12000], RZ ;  /* 0x012000ff16003388 */ /* 0x000fe40000000c00 */
[----:B------:R-:W-:Y:S01]  /*2810*/  @!P1 IMAD R0, R10, c[0x0][0x1a0], RZ ;  /* 0x000068000a009a24 */ /* 0x000fe200078e02ff */
[----:B------:R-:W-:Y:S01]  /*2820*/  @!P4 LEA R10, P0, R6, c[0x0][0x170], 0x1 ;  /* 0x00005c00060aca11 */ /* 0x000fe200078008ff */
[----:B------:R-:W-:Y:S01]  /*2830*/  @!P1 IMAD.MOV.U32 R2, RZ, RZ, R4 ;  /* 0x000000ffff029224 */ /* 0x000fe200078e0004 */
[----:B------:R-:W-:Y:S01]  /*2840*/  @!PT LDS RZ, [RZ] ;  /* 0x00000000fffff984 */ /* 0x000fe20000000800 */
[----:B------:R-:W-:Y:S01]  /*2850*/  @!PT LDS RZ, [RZ] ;  /* 0x00000000fffff984 */ /* 0x000fe20000000800 */
[----:B------:R-:W-:Y:S01]  /*2860*/  @!PT LDS RZ, [RZ] ;  /* 0x00000000fffff984 */ /* 0x000fe20000000800 */
[----:B------:R1:W-:Y:S01]  /*2870*/  @!P3 LDGSTS.E.BYPASS.LTC128B.128 [R22+0xe000], [R16.64] ;  /* 0x0e0000001016bfae */ /* 0x0003e2000b901d4c */
[----:B------:R-:W-:-:S02]  /*2880*/  @!P1 IMAD R4, R11, c[0x0][0x1a4], R0 ;  /* 0x000069000b049a24 */ /* 0x000fc400078e0200 */
[----:B------:R-:W-:Y:S01]  /*2890*/  @!P1 IMAD.WIDE.U32 R2, R11, c[0x0][0x1a0], R2 ;  /* 0x000068000b029a25 */ /* 0x000fe200078e0002 */
[----:B------:R-:W-:Y:S01]  /*28a0*/  @!P4 LEA.HI.X R11, R6, c[0x0][0x174], R5, 0x1, P0 ;  /* 0x00005d00060bca11 */ /* 0x000fe200000f0c05 */
[----:B------:R1:W-:Y:S01]  /*28b0*/  @!P3 LDGSTS.E.BYPASS.LTC128B.128 [R22+0x12000], [R16.64+0x80] ;  /* 0x120000801016bfae */ /* 0x0003e2000b901d4c */
[C---:B------:R-:W-:Y:S01]  /*28c0*/  @!P3 LEA R6, P0, R8.reuse, c[0x0][0x170], 0x1 ;  /* 0x00005c000806ba11 */ /* 0x040fe200078008ff */
[----:B------:R-:W-:Y:S02]  /*28d0*/  @!P3 IMAD.IADD R0, R9, 0x1, R23 ;  /* 0x000000010900b824 */ /* 0x000fe400078e0217 */
[----:B------:R-:W-:Y:S01]  /*28e0*/  @P1 STS.128 [R22+0xf000], RZ ;  /* 0x00f000ff16001388 */ /* 0x000fe20000000c00 */
[----:B------:R-:W-:Y:S02]  /*28f0*/  IMAD.MOV.U32 R9, RZ, RZ, c[0x0][0x30c] ;  /* 0x0000c300ff097624 */ /* 0x000fe400078e00ff */
[----:B------:R-:W-:Y:S01]  /*2900*/  @!P3 LEA.HI.X R7, R8, c[0x0][0x174], R0, 0x1, P0 ;  /* 0x00005d000807ba11 */ /* 0x000fe200000f0c00 */
[----:B------:R-:W-:Y:S01]  /*2910*/  @P1 STS.128 [R22+0x13000], RZ ;  /* 0x013000ff16001388 */ /* 0x000fe20000000c00 */
[----:B------:R-:W-:Y:S01]  /*2920*/  @!P1 IADD3 R0, R3, R4, RZ ;  /* 0x0000000403009210 */ /* 0x000fe20007ffe0ff */
[----:B------:R-:W-:Y:S01]  /*2930*/  IMAD.MOV.U32 R8, RZ, RZ, c[0x0][0x308] ;  /* 0x0000c200ff087624 */ /* 0x000fe200078e00ff */
[C---:B------:R-:W-:Y:S01]  /*2940*/  @!P1 LEA R4, P0, R2.reuse, c[0x0][0x170], 0x1 ;  /* 0x00005c0002049a11 */ /* 0x040fe200078008ff */
[----:B------:R-:W-:Y:S01]  /*2950*/  @!PT LDS RZ, [RZ] ;  /* 0x00000000fffff984 */ /* 0x000fe20000000800 */
[----:B------:R-:W-:Y:S01]  /*2960*/  @!PT LDS RZ, [RZ] ;  /* 0x00000000fffff984 */ /* 0x000fe20000000800 */
[----:B------:R-:W-:Y:S01]  /*2970*/  @!PT LDS RZ, [RZ] ;  /* 0x00000000fffff984 */ /* 0x000fe20000000800 */
[----:B------:R1:W-:Y:S03]  /*2980*/  @!P1 LDGSTS.E.BYPASS.LTC128B.128 [R22+0xf000], [R14.64] ;  /* 0x0f0000000e169fae */ /* 0x0003e6000b901d4c */
[----:B------:R-:W-:Y:S01]  /*2990*/  @!P1 LEA.HI.X R5, R2, c[0x0][0x174], R0, 0x1, P0 ;  /* 0x00005d0002059a11 */ /* 0x000fe200000f0c00 */
[----:B------:R1:W-:Y:S04]  /*29a0*/  @!P1 LDGSTS.E.BYPASS.LTC128B.128 [R22+0x13000], [R14.64+0x80] ;  /* 0x130000800e169fae */ /* 0x0003e8000b901d4c */
[----:B------:R-:W-:Y:S04]  /*29b0*/  @P5 STS.128 [R22+0x14000], RZ ;  /* 0x014000ff16005388 */ /* 0x000fe80000000c00 */
        /* <DEDUP_REMOVED lines=27> */
[----:B------:R-:W0:Y:S04]  /*2b70*/  LDGDEPBAR ;  /* 0x00000000000079af */ /* 0x000e280000000000 */
[----:B---3--:R3:W4:Y:S04]  /*2b80*/  LDG.E.64 R4, [R8.64+0x8] ;  /* 0x0000080c08047981 */ /* 0x008728000c1e1b00 */
[----:B---3--:R-:W3:Y:S01]  /*2b90*/  LDG.E.64 R8, [R8.64] ;  /* 0x0000000c08087981 */ /* 0x008ee2000c1e1b00 */
[C---:B------:R-:W-:Y:S01]  /*2ba0*/  IADD3 R0, R244.reuse, 0x28, RZ ;  /* 0x00000028f4007810 */ /* 0x040fe20007ffe0ff */
[----:B--2---:R-:W-:Y:S01]  /*2bb0*/  IMAD.MOV.U32 R6, RZ, RZ, 0x4 ;  /* 0x00000004ff067424 */ /* 0x004fe200078e00ff */
[----:B------:R-:W-:Y:S01]  /*2bc0*/  IADD3 R3, R244, 0x8, RZ ;  /* 0x00000008f4037810 */ /* 0x000fe20007ffe0ff */
[----:B------:R-:W-:Y:S01]  /*2bd0*/  IMAD.MOV.U32 R241, RZ, RZ, 0x7f800000 ;  /* 0x7f800000fff17424 */ /* 0x000fe200078e00ff */
[----:B------:R-:W-:Y:S01]  /*2be0*/  ISETP.GE.AND P0, PT, R0, UR4, PT ;  /* 0x0000000400007c0c */ /* 0x000fe2000bf06270 */
[----:B------:R-:W-:Y:S01]  /*2bf0*/  IMAD.MOV.U32 R239, RZ, RZ, 0x7f800000 ;  /* 0x7f800000ffef7424 */ /* 0x000fe200078e00ff */
[C---:B------:R-:W-:Y:S01]  /*2c00*/  IADD3 R2, R244.reuse, 0x20, RZ ;  /* 0x00000020f4027810 */ /* 0x040fe20007ffe0ff */
[----:B------:R-:W-:Y:S01]  /*2c10*/  IMAD.MOV.U32 R240, RZ, RZ, 0x7f800000 ;  /* 0x7f800000fff07424 */ /* 0x000fe200078e00ff */
[----:B------:R-:W-:-:S02]  /*2c20*/  ISETP.GE.AND P4, PT, R244, UR4, PT ;  /* 0x00000004f4007c0c */ /* 0x000fc4000bf86270 */
[----:B------:R-:W-:Y:S02]  /*2c30*/  ISETP.GE.AND P3, PT, R3, UR4, PT ;  /* 0x0000000403007c0c */ /* 0x000fe4000bf66270 */
[----:B------:R-:W-:Y:S02]  /*2c40*/  ISETP.GE.AND P1, PT, R2, UR4, PT ;  /* 0x0000000402007c0c */ /* 0x000fe4000bf26270 */
[----:B------:R-:W-:Y:S02]  /*2c50*/  MOV R2, 0x4 ;  /* 0x0000000400027802 */ /* 0x000fe40000000f00 */
[----:B------:R-:W-:Y:S01]  /*2c60*/  MOV R242, 0x7f800000 ;  /* 0x7f80000000f27802 */ /* 0x000fe20000000f00 */
[----:B------:R-:W-:Y:S01]  /*2c70*/  @!P0 IMAD.WIDE R6, R0, R6, UR10 ;  /* 0x0000000a00068e25 */ /* 0x000fe2000f8e0206 */
[----:B------:R-:W-:-:S03]  /*2c80*/  LEA.HI R0, R28, R27, RZ, 0x4 ;  /* 0x0000001b1c007211 */ /* 0x000fc600078f20ff */
[----:B------:R-:W-:Y:S01]  /*2c90*/  IMAD.WIDE R2, R244, R2, UR10 ;  /* 0x0000000af4027e25 */ /* 0x000fe2000f8e0202 */
[----:B------:R-:W-:Y:S01]  /*2ca0*/  LOP3.LUT R0, R0, 0xfffffff0, RZ, 0xc0, !PT ;  /* 0xfffffff000007812 */ /* 0x000fe200078ec0ff */
[----:B------:R2:W5:Y:S03]  /*2cb0*/  @!P0 LDG.E R240, [R6.64] ;  /* 0x0000000c06f08981 */ /* 0x000566000c1e1900 */
[----:B------:R-:W-:Y:S01]  /*2cc0*/  IADD3 R0, -R0, R27, RZ ;  /* 0x0000001b00007210 */ /* 0x000fe20007ffe1ff */
[----:B------:R1:W5:Y:S04]  /*2cd0*/  @!P4 LDG.E R241, [R2.64] ;  /* 0x0000000c02f1c981 */ /* 0x000368000c1e1900 */
[----:B------:R1:W5:Y:S04]  /*2ce0*/  @!P3 LDG.E R242, [R2.64+0x20] ;  /* 0x0000200c02f2b981 */ /* 0x000368000c1e1900 */
[----:B------:R1:W5:Y:S04]  /*2cf0*/  @!P1 LDG.E R239, [R2.64+0x80] ;  /* 0x0000800c02ef9981 */ /* 0x000368000c1e1900 */
[----:B--2---:R-:W2:Y:S01]  /*2d00*/  S2R R6, SR_TID.X ;  /* 0x0000000000067919 */ /* 0x004ea20000002100 */
[----:B-1----:R-:W-:-:S03]  /*2d10*/  SHF.R.S32.HI R2, RZ, 0x1f, R0 ;  /* 0x0000001fff027819 */ /* 0x002fc60000011400 */
[----:B------:R-:W1:Y:S01]  /*2d20*/  S2R R3, SR_TID.X ;  /* 0x0000000000037919 */ /* 0x000e620000002100 */
[----:B------:R-:W-:-:S04]  /*2d30*/  LEA.HI R2, R2, R0, RZ, 0x3 ;  /* 0x0000000002027211 */ /* 0x000fc800078f18ff */
[----:B------:R-:W-:-:S05]  /*2d40*/  LOP3.LUT R2, R2, 0xfffffff8, RZ, 0xc0, !PT ;  /* 0xfffffff802027812 */ /* 0x000fca00078ec0ff */
[----:B------:R-:W-:Y:S01]  /*2d50*/  IMAD.IADD R0, R0, 0x1, -R2 ;  /* 0x0000000100007824 */ /* 0x000fe200078e0a02 */
[----:B------:R-:W-:-:S04]  /*2d60*/  SHF.R.S32.HI R2, RZ, 0x1f, R26 ;  /* 0x0000001fff027819 */ /* 0x000fc8000001141a */
[C---:B------:R-:W-:Y:S02]  /*2d70*/  LOP3.LUT P0, RZ, R0.reuse, 0x2, RZ, 0xc0, !PT ;  /* 0x0000000200ff7812 */ /* 0x040fe4000780c0ff */
[----:B------:R-:W-:Y:S02]  /*2d80*/  LOP3.LUT P1, RZ, R0, 0x4, RZ, 0xc0, !PT ;  /* 0x0000000400ff7812 */ /* 0x000fe4000782c0ff */
[----:B-1----:R-:W-:-:S04]  /*2d90*/  SHF.R.S32.HI R3, RZ, 0x1f, R3 ;  /* 0x0000001fff037819 */ /* 0x002fc80000011403 */
[----:B--2---:R-:W-:-:S04]  /*2da0*/  LEA.HI R3, R3, R6, RZ, 0x6 ;  /* 0x0000000603037211 */ /* 0x004fc800078f30ff */
[----:B------:R-:W-:Y:S01]  /*2db0*/  SHF.R.S32.HI R3, RZ, 0x6, R3 ;  /* 0x00000006ff037819 */ /* 0x000fe20000011403 */
[----:B------:R-:W-:Y:S02]  /*2dc0*/  IMAD.MOV.U32 R219, RZ, RZ, 0x20 ;  /* 0x00000020ffdb7424 */ /* 0x000fe400078e00ff */
[----:B------:R-:W-:-:S03]  /*2dd0*/  IMAD.SHL.U32 R211, R220, 0x2, RZ ;  /* 0x00000002dcd37824 */ /* 0x000fc600078e00ff */
[----:B------:R-:W-:Y:S01]  /*2de0*/  SEL R219, R219, 0xffffffe0, !P0 ;  /* 0xffffffe0dbdb7807 */ /* 0x000fe20004000000 */
[----:B------:R-:W-:Y:S01]  /*2df0*/  UIADD3 UR4, UR24, 0x80, URZ ;  /* 0x0000008018047890 */ /* 0x000fe2000fffe03f */
        /* <DEDUP_REMOVED lines=64> */
[----:B------:R-:W-:-:S02]  /*3200*/  SEL R196, R196, 0xffffffc0, !P1 ;  /* 0xffffffc0c4c47807 */ /* 0x000fc40004800000 */
[----:B------:R-:W-:Y:S01]  /*3210*/  IADD3 R212, R219, R211, RZ ;  /* 0x000000d3dbd47210 */ /* 0x000fe20007ffe0ff */
[----:B------:R-:W-:Y:S02]  /*3220*/  UMOV UR15, UR20 ;  /* 0x00000014000f7c82 */ /* 0x000fe40008000000 */
[----:B------:R-:W-:Y:S02]  /*3230*/  UISETP.GE.AND UP0, UPT, UR4, UR16, UPT ;  /* 0x000000100400728c */ /* 0x000fe4000bf06270 */
[----:B------:R-:W-:Y:S01]  /*3240*/  UMOV UR14, UR21 ;  /* 0x00000015000e7c82 */ /* 0x000fe20008000000 */
[----:B----4-:R-:W-:-:S04]  /*3250*/  IADD3 R26, P4, P3, R4, UR39, R26 ;  /* 0x00000027041a7c10 */ /* 0x010fc8000fb9e01a */
[----:B------:R-:W-:Y:S02]  /*3260*/  IADD3.X R0, R5, UR47, R2, P4, P3 ;  /* 0x0000002f05007c10 */ /* 0x000fe4000a7e6402 */
[----:B------:R-:W-:-:S03]  /*3270*/  IADD3 R2, R218, 0x2000, RZ ;  /* 0x00002000da027810 */ /* 0x000fc60007ffe0ff */
[----:B------:R1:W-:Y:S01]  /*3280*/  STL [R1+0xc], R0 ;  /* 0x00000c0001007387 */ /* 0x0003e20000100800 */
[----:B------:R-:W-:-:S05]  /*3290*/  SEL R2, R2, R218, !P2 ;  /* 0x000000da02027207 */ /* 0x000fca0005000000 */
[----:B------:R-:W-:Y:S01]  /*32a0*/  IMAD.SHL.U32 R210, R2, 0x2, RZ ;  /* 0x0000000202d27824 */ /* 0x000fe200078e00ff */
[----:B------:R-:W-:Y:S01]  /*32b0*/  SHF.L.U32 R2, R3, 0x5, RZ ;  /* 0x0000000503027819 */ /* 0x000fe200000006ff */
[----:B------:R-:W-:Y:S01]  /*32c0*/  IMAD.WIDE.U32 R4, R26, -0x2daee0ad, RZ ;  /* 0xd2511f531a047825 */ /* 0x000fe200078e00ff */
[----:B-1----:R-:W-:-:S04]  /*32d0*/  IADD3 R0, R220, 0x2000, RZ ;  /* 0x00002000dc007810 */ /* 0x002fc80007ffe0ff */
[----:B------:R-:W-:-:S04]  /*32e0*/  SEL R0, R0, R220, !P2 ;  /* 0x000000dc00007207 */ /* 0x000fc80005000000 */
[----:B------:R-:W-:Y:S01]  /*32f0*/  SHF.L.U32 R213, R0, 0x1, RZ ;  /* 0x0000000100d57819 */ /* 0x000fe200000006ff */
[----:B------:R-:W-:Y:S01]  /*3300*/  IMAD.MOV.U32 R0, RZ, RZ, c[0x0][0x22c] ;  /* 0x00008b00ff007624 */ /* 0x000fe200078e00ff */
[----:B------:R1:W-:Y:S03]  /*3310*/  STL [R1+0x38], R2 ;  /* 0x0000380201007387 */ /* 0x0003e60000100800 */
[----:B------:R-:W-:Y:S01]  /*3320*/  IMAD R0, R0, c[0x0][0x1c0], RZ ;  /* 0x0000700000007a24 */ /* 0x000fe200078e02ff */
[----:B------:R2:W-:Y:S01]  /*3330*/  STL.64 [R1], R4 ;  /* 0x0000000401007387 */ /* 0x0005e20000100a00 */
[----:B---3--:R3:W4:Y:S02]  /*3340*/  R2UR UR8, R9 ;  /* 0x00000000090873c2 */ /* 0x00872400000e0000 */
[----:B------:R-:W-:-:S06]  /*3350*/  IMAD.SHL.U32 R238, R0, 0x8, RZ ;  /* 0x0000000800ee7824 */ /* 0x000fcc00078e00ff */
[----:B------:R3:W3:Y:S01]  /*3360*/  R2UR UR9, R8 ;  /* 0x00000000080973c2 */ /* 0x0006e200000e0000 */
[----:B-1----:R-:W-:-:S05]  /*3370*/  IMAD.SHL.U32 R2, R0, 0x10, RZ ;  /* 0x0000001000027824 */ /* 0x002fca00078e00ff */
[C---:B------:R-:W-:Y:S02]  /*3380*/  IADD3 R3, R2.reuse, 0x40, RZ ;  /* 0x0000004002037810 */ /* 0x040fe40007ffe0ff */
[C---:B--2---:R-:W-:Y:S02]  /*3390*/  IADD3 R4, R2.reuse, 0x20, RZ ;  /* 0x0000002002047810 */ /* 0x044fe40007ffe0ff */
[----:B------:R-:W-:Y:S02]  /*33a0*/  IADD3 R2, R2, 0x60, RZ ;  /* 0x0000006002027810 */ /* 0x000fe40007ffe0ff */
[C---:B------:R-:W-:Y:S01]  /*33b0*/  IADD3 R3, R238.reuse, R3, RZ ;  /* 0x00000003ee037210 */ /* 0x040fe20007ffe0ff */
[C---:B------:R-:W-:Y:S02]  /*33c0*/  IMAD.IADD R4, R238.reuse, 0x1, R4 ;  /* 0x00000001ee047824 */ /* 0x040fe400078e0204 */
[C---:B------:R-:W-:Y:S01]  /*33d0*/  IMAD.IADD R2, R238.reuse, 0x1, R2 ;  /* 0x00000001ee027824 */ /* 0x040fe200078e0202 */
[C---:B------:R-:W-:Y:S01]  /*33e0*/  IADD3 R3, R238.reuse, R3, RZ ;  /* 0x00000003ee037210 */ /* 0x040fe20007ffe0ff */
        /* <DEDUP_REMOVED lines=10> */
[----:B---34-:R-:W-:Y:S02]  /*3490*/  IMAD.IADD R251, R238, 0x1, R245 ;  /* 0x00000001eefb7824 */ /* 0x018fe400078e02f5 */
.L_x_1241:
[----:B------:R-:W0:Y:S01]  /*34a0*/  LDGDEPBAR ;  /* 0x00000000000079af */ /* 0x000e220000000000 */
[C---:B------:R-:W-:Y:S01]  /*34b0*/  IMAD.IADD R0, R213.reuse, 0x1, R219 ;  /* 0x00000001d5007824 */ /* 0x040fe200078e02db */
[----:B------:R-:W-:Y:S01]  /*34c0*/  PLOP3.LUT P0, PT, PT, PT, UP0, 0x80, 0x0 ;  /* 0x000000000000781c */ /* 0x000fe20003f0f008 */
[--C-:B------:R-:W-:Y:S01]  /*34d0*/  IMAD.IADD R3, R213, 0x1, R196.reuse ;  /* 0x00000001d5037824 */ /* 0x100fe200078e02c4 */
[----:B------:R-:W-:Y:S01]  /*34e0*/  PLOP3.LUT P3, PT, PT, PT, UP0, 0x80, 0x0 ;  /* 0x000000000000781c */ /* 0x000fe20003f6f008 */
[----:B------:R-:W-:Y:S01]  /*34f0*/  IMAD.IADD R2, R0, 0x1, R196 ;  /* 0x0000000100027824 */ /* 0x000fe200078e02c4 */
[----:B------:R-:W-:Y:S01]  /*3500*/  PLOP3.LUT P2, PT, PT, PT, UP0, 0x80, 0x0 ;  /* 0x000000000000781c */ /* 0x000fe20003f4f008 */
[----:B------:R-:W-:Y:S01]  /*3510*/  UIADD3 UR4, UR9, -0x61c88647, URZ ;  /* 0x9e3779b909047890 */ /* 0x000fe2000fffe03f */
[----:B------:R-:W2:Y:S01]  /*3520*/  LDL R225, [R1+0x38] ;  /* 0x0000380001e17983 */ /* 0x000ea20000100800 */
[----:B------:R-:W-:Y:S01]  /*3530*/  PLOP3.LUT P5, PT, PT, PT, UP0, 0x80, 0x0 ;  /* 0x000000000000781c */ /* 0x000fe20003faf008 */
[----:B------:R-:W-:Y:S01]  /*3540*/  UIADD3 UR5, UR9, 0x3c6ef372, URZ ;  /* 0x3c6ef37209057890 */ /* 0x000fe2000fffe03f */
[----:B------:R-:W-:Y:S01]  /*3550*/  PLOP3.LUT P4, PT, PT, PT, UP0, 0x80, 0x0 ;  /* 0x000000000000781c */ /* 0x000fe20003f8f008 */
[----:B------:R-:W3:Y:S01]  /*3560*/  LDL R224, [R1+0x18] ;  /* 0x0000180001e07983 */ /* 0x000ee20000100800 */
[----:B------:R-:W-:Y:S01]  /*3570*/  PLOP3.LUT P6, PT, PT, PT, UP0, 0x80, 0x0 ;  /* 0x000000000000781c */ /* 0x000fe20003fcf008 */
[----:B------:R-:W-:Y:S02]  /*3580*/  UIADD3 UR6, UR8, -0x126145ec, URZ ;  /* 0xed9eba1408067890 */ /* 0x000fe4000fffe03f */
[----:B------:R-:W4:Y:S01]  /*3590*/  LDL.64 R222, [R1] ;  /* 0x0000000001de7983 */ /* 0x000f220000100a00 */
[----:B------:R-:W-:Y:S05]  /*35a0*/  UISETP.GE.AND UP5, UPT, UR7, 0x1, UPT ;  /* 0x000000010700788c */ /* 0x000fea000bfa6270 */
[----:B------:R-:W2:Y:S04]  /*35b0*/  LDL R221, [R1+0xc] ;  /* 0x00000c0001dd7983 */ /* 0x000ea80000100800 */
[----:B------:R-:W1:Y:S01]  /*35c0*/  S2R R226, SR_TID.X ;  /* 0x0000000000e27919 */ /* 0x000e620000002100 */
[----:B------:R-:W-:Y:S07]  /*35d0*/  DEPBAR.LE SB0, 0x0 ;  /* 0x000080000000791a */ /* 0x000fee0000000000 */
[----:B------:R-:W-:Y:S08]  /*35e0*/  BAR.SYNC.DEFER_BLOCKING 0x0 ;  /* 0x0000000000007b1d */ /* 0x000ff00000010000 */
[----:B------:R-:W-:Y:S08]  /*35f0*/  LDSM.16.M88.4 R32, [R213] ;  /* 0x00000000d520783b */ /* 0x000ff00000000200 */
[----:B------:R-:W1:Y:S08]  /*3600*/  LDSM.16.M88.4 R16, [R217+0xc000] ;  /* 0x00c00000d910783b */ /* 0x000e700000000200 */
[----:B------:R-:W1:Y:S08]  /*3610*/  LDSM.16.M88.4 R28, [R213+0x1000] ;  /* 0x00100000d51c783b */ /* 0x000e700000000200 */
[----:B------:R-:W1:Y:S08]  /*3620*/  LDSM.16.M88.4 R164, [R217+0xc800] ;  /* 0x00c80000d9a4783b */ /* 0x000e700000000200 */
[----:B------:R-:W-:Y:S08]  /*3630*/  LDSM.16.M88.4 R168, [R0] ;  /* 0x0000000000a8783b */ /* 0x000ff00000000200 */
[----:B------:R-:W1:Y:S02]  /*3640*/  LDSM.16.M88.4 R172, [R214+0xc000] ;  /* 0x00c00000d6ac783b */ /* 0x000e640000000200 */
[-C--:B-1----:R-:W-:Y:S06]  /*3650*/  HMMA.16816.F32.BF16 R4, R32, R16.reuse, RZ ;  /* 0x000000102004723c */ /* 0x082fec00000418ff */
[----:B------:R-:W1:Y:S02]  /*3660*/  LDSM.16.M88.4 R176, [R0+0x1000] ;  /* 0x0010000000b0783b */ /* 0x000e640000000200 */
[C---:B------:R-:W-:Y:S06]  /*3670*/  HMMA.16816.F32.BF16 R8, R28.reuse, R16, RZ ;  /* 0x000000101c08723c */ /* 0x040fec00000418ff */
[----:B------:R-:W1:Y:S02]  /*3680*/  LDSM.16.M88.4 R180, [R214+0xc800] ;  /* 0x00c80000d6b4783b */ /* 0x000e640000000200 */
[-C--:B------:R-:W-:Y:S06]  /*3690*/  HMMA.16816.F32.BF16 R12, R28, R18.reuse, RZ ;  /* 0x000000121c0c723c */ /* 0x080fec00000418ff */
[----:B-----5:R-:W-:Y:S02]  /*36a0*/  LDSM.16.M88.4 R184, [R3] ;  /* 0x0000000003b8783b */ /* 0x020fe40000000200 */
[C---:B------:R-:W-:Y:S06]  /*36b0*/  HMMA.16816.F32.BF16 R16, R32.reuse, R18, RZ ;  /* 0x000000122010723c */ /* 0x040fec00000418ff */
[----:B------:R-:W1:Y:S02]  /*36c0*/  LDSM.16.M88.4 R188, [R216+0xc000] ;  /* 0x00c00000d8bc783b */ /* 0x000e640000000200 */
[-C--:B------:R-:W-:Y:S06]  /*36d0*/  HMMA.16816.F32.BF16 R20, R32, R164.reuse, RZ ;  /* 0x000000a42014723c */ /* 0x080fec00000418ff */
[----:B------:R-:W1:Y:S02]  /*36e0*/  LDSM.16.M88.4 R192, [R3+0x1000] ;  /* 0x0010000003c0783b */ /* 0x000e640000000200 */
[C---:B------:R-:W-:Y:S06]  /*36f0*/  HMMA.16816.F32.BF16 R24, R28.reuse, R164, RZ ;  /* 0x000000a41c18723c */ /* 0x040fec00000418ff */
[----:B------:R-:W-:Y:S02]  /*3700*/  LDSM.16.M88.4 R196, [R2] ;  /* 0x0000000002c4783b */ /* 0x000fe40000000200 */
[-C--:B------:R-:W-:Y:S06]  /*3710*/  HMMA.16816.F32.BF16 R28, R28, R166.reuse, RZ ;  /* 0x000000a61c1c723c */ /* 0x080fec00000418ff */
[----:B------:R-:W-:Y:S02]  /*3720*/  LDSM.16.M88.4 R200, [R215+0xc000] ;  /* 0x00c00000d7c8783b */ /* 0x000fe40000000200 */
[----:B------:R-:W-:Y:S06]  /*3730*/  HMMA.16816.F32.BF16 R32, R32, R166, RZ ;  /* 0x000000a62020723c */ /* 0x000fec00000418ff */
[----:B------:R-:W1:Y:S02]  /*3740*/  LDSM.16.M88.4 R164, [R216+0xc800] ;  /* 0x00c80000d8a4783b */ /* 0x000e640000000200 */
[-C--:B------:R-:W-:Y:S06]  /*3750*/  HMMA.16816.F32.BF16 R4, R168, R172.reuse, R4 ;  /* 0x000000aca804723c */ /* 0x080fec0000041804 */
[----:B------:R-:W3:Y:S02]  /*3760*/  LDSM.16.M88.4 R204, [R2+0x1000] ;  /* 0x0010000002cc783b */ /* 0x000ee40000000200 */
[C---:B-1----:R-:W-:Y:S08]  /*3770*/  HMMA.16816.F32.BF16 R8, R176.reuse, R172, R8 ;  /* 0x000000acb008723c */ /* 0x042ff00000041808 */
        /* <DEDUP_REMOVED lines=8> */
[----:B------:R-:W1:Y:S07]  /*3800*/  LDSM.16.M88.4 R168, [R215+0xc800] ;  /* 0x00c80000d7a8783b */ /* 0x000e6e0000000200 */
[-C--:B------:R-:W-:Y:S01]  /*3810*/  HMMA.16816.F32.BF16 R4, R184, R188.reuse, R4 ;  /* 0x000000bcb804723c */ /* 0x080fe20000041804 */
[----:B------:R-:W1:Y:S07]  /*3820*/  LDSM.16.M88.4 R180, [R213+0x3000] ;  /* 0x00300000d5b4783b */ /* 0x000e6e0000000200 */
[C---:B------:R-:W-:Y:S08]  /*3830*/  HMMA.16816.F32.BF16 R8, R192.reuse, R188, R8 ;  /* 0x000000bcc008723c */ /* 0x040ff00000041808 */
        /* <DEDUP_REMOVED lines=8> */
[----:B------:R-:W2:Y:S07]  /*38c0*/  LDSM.16.M88.4 R164, [R217+0x10800] ;  /* 0x01080000d9a4783b */ /* 0x000eae0000000200 */
[-C--:B------:R-:W-:Y:S01]  /*38d0*/  HMMA.16816.F32.BF16 R4, R196, R200.reuse, R4 ;  /* 0x000000c8c404723c */ /* 0x080fe20000041804 */
[----:B------:R1:W2:Y:S07]  /*38e0*/  LDSM.16.M88.4 R184, [R0+0x2000] ;  /* 0x0020000000b8783b */ /* 0x0002ae0000000200 */
[C---:B---3--:R-:W-:Y:S08]  /*38f0*/  HMMA.16816.F32.BF16 R8, R204.reuse, R200, R8 ;  /* 0x000000c8cc08723c */ /* 0x048ff00000041808 */
[-C--:B------:R-:W-:Y:S08]  /*3900*/  HMMA.16816.F32.BF16 R12, R204, R202.reuse, R12 ;  /* 0x000000cacc0c723c */ /* 0x080ff0000004180c */
[C---:B------:R-:W-:Y:S01]  /*3910*/  HMMA.16816.F32.BF16 R16, R196.reuse, R202, R16 ;  /* 0x000000cac410723c */ /* 0x040fe20000041810 */
[----:B------:R-:W-:Y:S07]  /*3920*/  LDSM.16.M88.4 R200, [R216+0x10000] ;  /* 0x01000000d8c8783b */ /* 0x000fee0000000200 */
[-C--:B-1----:R-:W-:Y:S01]  /*3930*/  HMMA.16816.F32.BF16 R20, R196, R168.reuse, R20 ;  /* 0x000000a8c414723c */ /* 0x082fe20000041814 */
[----:B------:R-:W1:Y:S01]  /*3940*/  @P0 S2R R0, SR_TID.X ;  /* 0x0000000000000919 */ /* 0x000e620000002100 */
[----:B------:R-:W-:Y:S06]  /*3950*/  PLOP3.LUT P0, PT, PT, PT, UP0, 0x80, 0x0 ;  /* 0x000000000000781c */ /* 0x000fec0003f0f008 */
[C---:B------:R-:W-:Y:S08]  /*3960*/  HMMA.16816.F32.BF16 R24, R204.reuse, R168, R24 ;  /* 0x000000a8cc18723c */ /* 0x040ff00000041818 */
[-C--:B------:R-:W-:Y:S01]  /*3970*/  HMMA.16816.F32.BF16 R28, R204, R170.reuse, R28 ;  /* 0x000000aacc1c723c */ /* 0x080fe2000004181c */
[----:B------:R-:W-:Y:S07]  /*3980*/  LDSM.16.M88.4 R204, [R3+0x3000] ;  /* 0x0030000003cc783b */ /* 0x000fee0000000200 */
[----:B------:R-:W-:Y:S01]  /*3990*/  HMMA.16816.F32.BF16 R32, R196, R170, R32 ;  /* 0x000000aac420723c */ /* 0x000fe20000041820 */
[----:B------:R-:W3:Y:S03]  /*39a0*/  LDSM.16.M88.4 R168, [R214+0x10800] ;  /* 0x01080000d6a8783b */ /* 0x000ee60000000200 */
[----:B-1----:R-:W-:Y:S01]  /*39b0*/  @P3 IMAD.SHL.U32 R0, R0, 0x2, RZ ;  /* 0x0000000200003824 */ /* 0x002fe200078e00ff */
[----:B------:R-:W-:Y:S03]  /*39c0*/  PLOP3.LUT P3, PT, PT, PT, UP0, 0x80, 0x0 ;  /* 0x000000000000781c */ /* 0x000fe60003f6f008 */
[-C--:B------:R-:W-:Y:S01]  /*39d0*/  HMMA.16816.F32.BF16 R4, R172, R176.reuse, R4 ;  /* 0x000000b0ac04723c */ /* 0x080fe20000041804 */
[----:B------:R1:W3:Y:S04]  /*39e0*/  LDSM.16.M88.4 R196, [R3+0x2000] ;  /* 0x0020000003c4783b */ /* 0x0002e80000000200 */
[----:B--2---:R-:W-:Y:S02]  /*39f0*/  @P2 LOP3.LUT R0, R225, 0x6, R0, 0xf8, !PT ;  /* 0x00000006e1002812 */ /* 0x004fe400078ef800 */
[----:B------:R-:W-:Y:S01]  /*3a00*/  PLOP3.LUT P2, PT, PT, PT, UP0, 0x80, 0x0 ;  /* 0x000000000000781c */ /* 0x000fe20003f4f008 */
[C---:B------:R-:W-:Y:S01]  /*3a10*/  HMMA.16816.F32.BF16 R8, R180.reuse, R176, R8 ;  /* 0x000000b0b408723c */ /* 0x040fe20000041808 */
[----:B------:R-:W2:Y:S07]  /*3a20*/  S2R R225, SR_TID.X ;  /* 0x0000000000e17919 */ /* 0x000eae0000002100 */
[-C--:B------:R-:W-:Y:S08]  /*3a30*/  HMMA.16816.F32.BF16 R12, R180, R178.reuse, R12 ;  /* 0x000000b2b40c723c */ /* 0x080ff0000004180c */
[C---:B------:R-:W-:Y:S01]  /*3a40*/  HMMA.16816.F32.BF16 R16, R172.reuse, R178, R16 ;  /* 0x000000b2ac10723c */ /* 0x040fe20000041810 */
[----:B------:R-:W-:Y:S03]  /*3a50*/  LDSM.16.M88.4 R176, [R2+0x3000] ;  /* 0x0030000002b0783b */ /* 0x000fe60000000200 */
[----:B-1----:R-:W-:Y:S04]  /*3a60*/  IMAD.U32 R3, RZ, RZ, UR17 ;  /* 0x00000011ff037e24 */ /* 0x002fe8000f8e00ff */
[-C--:B------:R-:W-:Y:S04]  /*3a70*/  HMMA.16816.F32.BF16 R20, R172, R164.reuse, R20 ;  /* 0x000000a4ac14723c */ /* 0x080fe80000041814 */
[----:B------:R-:W-:Y:S01]  /*3a80*/  @P0 IMAD R3, R3, 0x80, R0 ;  /* 0x0000008003030824 */ /* 0x000fe200078e0200 */
[----:B------:R-:W-:Y:S01]  /*3a90*/  PLOP3.LUT P0, PT, PT, PT, UP0, 0x80, 0x0 ;  /* 0x000000000000781c */ /* 0x000fe20003f0f008 */
[----:B------:R-:W-:Y:S01]  /*3aa0*/  IMAD.U32 R0, RZ, RZ, UR7 ;  /* 0x00000007ff007e24 */ /* 0x000fe2000f8e00ff */
[----:B--2---:R-:W-:Y:S01]  /*3ab0*/  SHF.R.S32.HI R225, RZ, 0x1f, R225 ;  /* 0x0000001fffe17819 */ /* 0x004fe200000114e1 */
[C---:B------:R-:W-:Y:S04]  /*3ac0*/  HMMA.16816.F32.BF16 R24, R180.reuse, R164, R24 ;  /* 0x000000a4b418723c */ /* 0x040fe80000041818 */
[----:B------:R-:W-:Y:S01]  /*3ad0*/  @P5 ISETP.GE.AND P5, PT, R3, UR16, PT ;  /* 0x0000001003005c0c */ /* 0x000fe2000bfa6270 */
[----:B------:R-:W-:Y:S01]  /*3ae0*/  IMAD R0, R0, 0x4, R224 ;  /* 0x0000000400007824 */ /* 0x000fe200078e02e0 */
[----:B------:R-:W-:Y:S02]  /*3af0*/  LEA.HI R225, R225, R226, RZ, 0x6 ;  /* 0x000000e2e1e17211 */ /* 0x000fe400078f30ff */
[-C--:B------:R-:W-:Y:S04]  /*3b00*/  HMMA.16816.F32.BF16 R28, R180, R166.reuse, R28 ;  /* 0x000000a6b41c723c */ /* 0x080fe8000004181c */
[----:B------:R-:W-:Y:S04]  /*3b10*/  SHF.R.S32.HI R225, RZ, 0x6, R225 ;  /* 0x00000006ffe17819 */ /* 0x000fe800000114e1 */
[----:B------:R-:W-:Y:S01]  /*3b20*/  HMMA.16816.F32.BF16 R32, R172, R166, R32 ;  /* 0x000000a6ac20723c */ /* 0x000fe20000041820 */
[----:B------:R-:W1:Y:S07]  /*3b30*/  LDSM.16.M88.4 R164, [R216+0x10800] ;  /* 0x01080000d8a4783b */ /* 0x000e6e0000000200 */
[-C--:B------:R-:W-:Y:S01]  /*3b40*/  HMMA.16816.F32.BF16 R4, R184, R188.reuse, R4 ;  /* 0x000000bcb804723c */ /* 0x080fe20000041804 */
[----:B------:R-:W-:Y:S07]  /*3b50*/  LDSM.16.M88.4 R172, [R215+0x10000] ;  /* 0x01000000d7ac783b */ /* 0x000fee0000000200 */
[C---:B------:R-:W-:Y:S08]  /*3b60*/  HMMA.16816.F32.BF16 R8, R192.reuse, R188, R8 ;  /* 0x000000bcc008723c */ /* 0x040ff00000041808 */
[-C--:B------:R-:W-:Y:S08]  /*3b70*/  HMMA.16816.F32.BF16 R12, R192, R190.reuse, R12 ;  /* 0x000000bec00c723c */ /* 0x080ff0000004180c */
[C---:B------:R-:W-:Y:S08]  /*3b80*/  HMMA.16816.F32.BF16 R16, R184.reuse, R190, R16 ;  /* 0x000000beb810723c */ /* 0x040ff00000041810 */
[-C--:B---3--:R-:W-:Y:S08]  /*3b90*/  HMMA.16816.F32.BF16 R20, R184, R168.reuse, R20 ;  /* 0x000000a8b814723c */ /* 0x088ff00000041814 */
[C---:B------:R-:W-:Y:S08]  /*3ba0*/  HMMA.16816.F32.BF16 R24, R192.reuse, R168, R24 ;  /* 0x000000a8c018723c */ /* 0x040ff00000041818 */
[-C--:B------:R-:W-:Y:S08]  /*3bb0*/  HMMA.16816.F32.BF16 R28, R192, R170.reuse, R28 ;  /* 0x000000aac01c723c */ /* 0x080ff0000004181c */
[----:B------:R-:W-:Y:S01]  /*3bc0*/  HMMA.16816.F32.BF16 R32, R184, R170, R32 ;  /* 0x000000aab820723c */ /* 0x000fe20000041820 */
[----:B------:R2:W3:Y:S07]  /*3bd0*/  LDSM.16.M88.4 R168, [R2+0x2000] ;  /* 0x0020000002a8783b */ /* 0x0004ee0000000200 */
[-C--:B------:R-:W-:Y:S08]  /*3be0*/  HMMA.16816.F32.BF16 R4, R196, R200.reuse, R4 ;  /* 0x000000c8c404723c */ /* 0x080ff00000041804 */
[C---:B------:R-:W-:Y:S08]  /*3bf0*/  HMMA.16816.F32.BF16 R8, R204.reuse, R200, R8 ;  /* 0x000000c8cc08723c */ /* 0x040ff00000041808 */
[-C--:B------:R-:W-:Y:S01]  /*3c00*/  HMMA.16816.F32.BF16 R12, R204, R202.reuse, R12 ;  /* 0x000000cacc0c723c */ /* 0x080fe2000004180c */
[----:B--2---:R-:W-:Y:S04]  /*3c10*/  IMAD.U32 R2, RZ, RZ, UR17 ;  /* 0x00000011ff027e24 */ /* 0x004fe8000f8e00ff */
[----:B------:R-:W-:Y:S03]  /*3c20*/  IMAD R2, R2, 0x4, R225 ;  /* 0x0000000402027824 */ /* 0x000fe600078e02e1 */
[C---:B------:R-:W-:Y:S08]  /*3c30*/  HMMA.16816.F32.BF16 R16, R196.reuse, R202, R16 ;  /* 0x000000cac410723c */ /* 0x040ff00000041810 */
[-C--:B-1----:R-:W-:Y:S08]  /*3c40*/  HMMA.16816.F32.BF16 R20, R196, R164.reuse, R20 ;  /* 0x000000a4c414723c */ /* 0x082ff00000041814 */
[C---:B------:R-:W-:Y:S07]  /*3c50*/  HMMA.16816.F32.BF16 R24, R204.reuse, R164, R24 ;  /* 0x000000a4cc18723c */ /* 0x040fee0000041818 */
[----:B----4-:R-:W-:Y:S01]  /*3c60*/  LOP3.LUT R164, R223, UR8, R2, 0x96, !PT ;  /* 0x00000008dfa47c12 */ /* 0x010fe2000f8e9602 */
[-C--:B------:R-:W-:Y:S04]  /*3c70*/  HMMA.16816.F32.BF16 R28, R204, R166.reuse, R28 ;  /* 0x000000a6cc1c723c */ /* 0x080fe8000004181c */
[----:B------:R-:W-:Y:S01]  /*3c80*/  LOP3.LUT R2, R221, UR9, RZ, 0x3c, !PT ;  /* 0x00000009dd027c12 */ /* 0x000fe2000f8e3cff */
[----:B------:R-:W-:Y:S03]  /*3c90*/  IMAD.WIDE.U32 R164, R164, -0x326172a9, RZ ;  /* 0xcd9e8d57a4a47825 */ /* 0x000fe600078e00ff */
[----:B------:R-:W-:Y:S07]  /*3ca0*/  HMMA.16816.F32.BF16 R32, R196, R166, R32 ;  /* 0x000000a6c420723c */ /* 0x000fee0000041820 */
[C---:B------:R-:W-:Y:S01]  /*3cb0*/  IMAD.WIDE.U32 R166, R0.reuse, -0x326172a9, RZ ;  /* 0xcd9e8d5700a67825 */ /* 0x040fe200078e00ff */
[----:B------:R-:W-:Y:S01]  /*3cc0*/  IADD3 R0, R0, 0x2, RZ ;  /* 0x0000000200007810 */ /* 0x000fe20007ffe0ff */
[-C--:B---3--:R-:W-:Y:S03]  /*3cd0*/  HMMA.16816.F32.BF16 R4, R168, R172.reuse, R4 ;  /* 0x000000aca804723c */ /* 0x088fe60000041804 */
[----:B------:R-:W-:Y:S02]  /*3ce0*/  IMAD.MOV.U32 R196, RZ, RZ, 0x40 ;  /* 0x00000040ffc47424 */ /* 0x000fe400078e00ff */
[----:B------:R-:W-:Y:S03]  /*3cf0*/  LOP3.LUT R180, R165, UR4, R166, 0x96, !PT ;  /* 0x00000004a5b47c12 */ /* 0x000fe6000f8e96a6 */
[----:B------:R-:W-:Y:S01]  /*3d00*/  SEL R196, R196, 0xffffffc0, !P1 ;  /* 0xffffffc0c4c47807 */ /* 0x000fe20004800000 */
[C---:B------:R-:W-:Y:S04]  /*3d10*/  HMMA.16816.F32.BF16 R8, R176.reuse, R172, R8 ;  /* 0x000000acb008723c */ /* 0x040fe80000041808 */
[----:B------:R-:W-:Y:S03]  /*3d20*/  IMAD.WIDE.U32 R180, R180, -0x2daee0ad, RZ ;  /* 0xd2511f53b4b47825 */ /* 0x000fe600078e00ff */
[-C--:B------:R-:W-:Y:S01]  /*3d30*/  LOP3.LUT R173, R167, R2.reuse, RZ, 0x3c, !PT ;  /* 0x00000002a7ad7212 */ /* 0x080fe200078e3cff */
[----:B------:R-:W-:Y:S01]  /*3d40*/  IMAD.WIDE.U32 R166, R0, -0x326172a9, RZ ;  /* 0xcd9e8d5700a67825 */ /* 0x000fe200078e00ff */
[----:B------:R-:W-:Y:S01]  /*3d50*/  @P0 IADD3 R0, R3, 0x1, RZ ;  /* 0x0000000103000810 */ /* 0x000fe20007ffe0ff */
[-C--:B------:R-:W-:Y:S01]  /*3d60*/  HMMA.16816.F32.BF16 R12, R176, R174.reuse, R12 ;  /* 0x000000aeb00c723c */ /* 0x080fe2000004180c */
[----:B------:R-:W-:Y:S02]  /*3d70*/  PLOP3.LUT P0, PT, PT, PT, UP0, 0x80, 0x0 ;  /* 0x000000000000781c */ /* 0x000fe40003f0f008 */
[----:B------:R-:W-:Y:S02]  /*3d80*/  @P4 ISETP.GE.AND P4, PT, R0, UR16, PT ;  /* 0x0000001000004c0c */ /* 0x000fe4000bf86270 */
[----:B------:R-:W-:Y:S02]  /*3d90*/  @P3 FSEL R4, R4, -INF , !P5 ;  /* 0xff80000004043808 */ /* 0x000fe40006800000 */
[----:B------:R-:W-:Y:S01]  /*3da0*/  PLOP3.LUT P3, PT, PT, PT, UP0, 0x80, 0x0 ;  /* 0x000000000000781c */ /* 0x000fe20003f6f008 */
[C---:B------:R-:W-:Y:S04]  /*3db0*/  HMMA.16816.F32.BF16 R16, R168.reuse, R174, R16 ;  /* 0x000000aea810723c */ /* 0x040fe80000041810 */
[----:B------:R-:W-:Y:S02]  /*3dc0*/  @P6 FSEL R6, R6, -INF , !P5 ;  /* 0xff80000006066808 */ /* 0x000fe40006800000 */
[----:B------:R-:W-:Y:S02]  /*3dd0*/  @P0 FSEL R10, R10, -INF , !P5 ;  /* 0xff8000000a0a0808 */ /* 0x000fe40006800000 */
[----:B------:R-:W-:Y:S02]  /*3de0*/  PLOP3.LUT P0, PT, PT, PT, UP0, 0x80, 0x0 ;  /* 0x000000000000781c */ /* 0x000fe40003f0f008 */
[----:B------:R-:W-:Y:S02]  /*3df0*/  PLOP3.LUT P6, PT, PT, PT, UP0, 0x80, 0x0 ;  /* 0x000000000000781c */ /* 0x000fe40003fcf008 */
[----:B------:R-:W-:Y:S02]  /*3e00*/  @P2 FSEL R8, R8, -INF , !P5 ;  /* 0xff80000008082808 */ /* 0x000fe40006800000 */
[----:B------:R-:W-:Y:S02]  /*3e10*/  PLOP3.LUT P5, PT, PT, PT, UP0, 0x80, 0x0 ;  /* 0x000000000000781c */ /* 0x000fe40003faf008 */
[----:B------:R-:W-:Y:S01]  /*3e20*/  LOP3.LUT R182, R165, UR4, R166, 0x96, !PT ;  /* 0x00000004a5b67c12 */ /* 0x000fe2000f8e96a6 */
[C---:B-----5:R-:W-:Y:S01]  /*3e30*/  FMUL.FTZ R165, R241.reuse, 1.4426950216293334961 ;  /* 0x3fb8aa3bf1a57820 */ /* 0x060fe20000410000 */
[----:B------:R-:W-:Y:S01]  /*3e40*/  FSETP.NEU.FTZ.AND P2, PT, R241, -INF , PT ;  /* 0xff800000f100780b */ /* 0x000fe20003f5d000 */
[----:B------:R-:W-:Y:S01]  /*3e50*/  UIADD3 UR4, UR8, 0x76cf5d0a, URZ ;  /* 0x76cf5d0a08047890 */ /* 0x000fe2000fffe03f */
[----:B------:R-:W-:Y:S01]  /*3e60*/  LOP3.LUT R183, R167, R2, RZ, 0x3c, !PT ;  /* 0x00000002a7b77212 */ /* 0x000fe200078e3cff */
[----:B------:R-:W-:Y:S01]  /*3e70*/  IMAD.WIDE.U32 R174, R182, -0x2daee0ad, RZ ;  /* 0xd2511f53b6ae7825 */ /* 0x000fe200078e00ff */
[----:B------:R-:W-:Y:S02]  /*3e80*/  @P3 IADD3 R2, R3, 0x8, RZ ;  /* 0x0000000803023810 */ /* 0x000fe40007ffe0ff */
[----:B------:R-:W-:Y:S01]  /*3e90*/  PLOP3.LUT P3, PT, PT, PT, UP0, 0x80, 0x0 ;  /* 0x000000000000781c */ /* 0x000fe20003f6f008 */
[----:B------:R-:W-:Y:S01]  /*3ea0*/  IMAD.WIDE.U32 R166, R173, -0x2daee0ad, RZ ;  /* 0xd2511f53ada67825 */ /* 0x000fe200078e00ff */
[----:B------:R-:W-:Y:S02]  /*3eb0*/  FSEL R165, R165, RZ, P2 ;  /* 0x000000ffa5a57208 */ /* 0x000fe40001000000 */
[----:B------:R-:W-:Y:S02]  /*3ec0*/  @P0 FSEL R5, R5, -INF , !P4 ;  /* 0xff80000005050808 */ /* 0x000fe40006000000 */
[----:B------:R-:W-:Y:S01]  /*3ed0*/  LOP3.LUT R172, R164, UR5, RZ, 0x3c, !PT ;  /* 0x00000005a4ac7c12 */ /* 0x000fe2000f8e3cff */
[C---:B------:R-:W-:Y:S01]  /*3ee0*/  FMUL.FTZ R164, R242.reuse, 1.4426950216293334961 ;  /* 0x3fb8aa3bf2a47820 */ /* 0x040fe20000410000 */
[----:B------:R-:W-:Y:S01]  /*3ef0*/  FSETP.NEU.FTZ.AND P0, PT, R242, -INF , PT ;  /* 0xff800000f200780b */ /* 0x000fe20003f1d000 */
[--C-:B------:R-:W-:Y:S01]  /*3f00*/  FFMA.FTZ R4, R4, c[0x0][0x23c], -R165.reuse ;  /* 0x00008f0004047a23 */ /* 0x100fe200000108a5 */
[----:B------:R-:W-:Y:S01]  /*3f10*/  @P5 FSEL R7, R7, -INF , !P4 ;  /* 0xff80000007075808 */ /* 0x000fe20006000000 */
[--C-:B------:R-:W-:Y:S01]  /*3f20*/  FFMA.FTZ R5, R5, c[0x0][0x23c], -R165.reuse ;  /* 0x00008f0005057a23 */ /* 0x100fe200000108a5 */
[----:B------:R-:W-:Y:S01]  /*3f30*/  FSEL R164, R164, RZ, P0 ;  /* 0x000000ffa4a47208 */ /* 0x000fe20000000000 */
[----:B------:R-:W-:Y:S01]  /*3f40*/  UIADD3 UR5, UR8, -0x4498517b, URZ ;  /* 0xbb67ae8508057890 */ /* 0x000fe2000fffe03f */
[----:B------:R-:W1:Y:S01]  /*3f50*/  MUFU.EX2 R204, R4 ;  /* 0x0000000400cc7308 */ /* 0x000e620000000800 */
[----:B------:R-:W-:Y:S02]  /*3f60*/  @P3 FSEL R9, R9, -INF , !P4 ;  /* 0xff80000009093808 */ /* 0x000fe40006000000 */
[--C-:B------:R-:W-:Y:S01]  /*3f70*/  FFMA.FTZ R6, R6, c[0x0][0x23c], -R164.reuse ;  /* 0x00008f0006067a23 */ /* 0x100fe200000108a4 */
[----:B------:R-:W-:Y:S01]  /*3f80*/  PLOP3.LUT P3, PT, PT, PT, UP0, 0x80, 0x0 ;  /* 0x000000000000781c */ /* 0x000fe20003f6f008 */
[----:B------:R-:W-:Y:S01]  /*3f90*/  FFMA.FTZ R7, R7, c[0x0][0x23c], -R164 ;  /* 0x00008f0007077a23 */ /* 0x000fe200000108a4 */
[----:B------:R-:W-:Y:S01]  /*3fa0*/  LOP3.LUT R0, R222, UR5, RZ, 0x3c, !PT ;  /* 0x00000005de007c12 */ /* 0x000fe2000f8e3cff */
[----:B------:R-:W-:Y:S01]  /*3fb0*/  UIADD3 UR5, UR9, -0x255992d5, URZ ;  /* 0xdaa66d2b09057890 */ /* 0x000fe2000fffe03f */
[----:B------:R-:W-:Y:S01]  /*3fc0*/  @P6 ISETP.GE.AND P6, PT, R2, UR16, PT ;  /* 0x0000001002006c0c */ /* 0x000fe2000bfc6270 */
[C---:B------:R-:W-:Y:S01]  /*3fd0*/  FMUL.FTZ R2, R239.reuse, 1.4426950216293334961 ;  /* 0x3fb8aa3bef027820 */ /* 0x040fe20000410000 */
[----:B------:R2:W3:Y:S01]  /*3fe0*/  MUFU.EX2 R203, R5 ;  /* 0x0000000500cb7308 */ /* 0x0004e20000000800 */
[----:B------:R-:W-:Y:S02]  /*3ff0*/  PLOP3.LUT P0, PT, PT, PT, UP0, 0x80, 0x0 ;  /* 0x000000000000781c */ /* 0x000fe40003f0f008 */
[----:B------:R-:W-:Y:S02]  /*4000*/  FSETP.NEU.FTZ.AND P5, PT, R239, -INF , PT ;  /* 0xff800000ef00780b */ /* 0x000fe40003fbd000 */
[----:B------:R-:W-:Y:S02]  /*4010*/  LOP3.LUT R184, R0, R167, RZ, 0x3c, !PT ;  /* 0x000000a700b87212 */ /* 0x000fe400078e3cff */
[----:B------:R-:W-:Y:S02]  /*4020*/  @P3 IADD3 R173, R3, 0x9, RZ ;  /* 0x0000000903ad3810 */ /* 0x000fe40007ffe0ff */
[----:B------:R-:W-:Y:S01]  /*4030*/  PLOP3.LUT P3, PT, PT, PT, UP0, 0x80, 0x0 ;  /* 0x000000000000781c */ /* 0x000fe20003f6f008 */
[----:B------:R-:W-:Y:S01]  /*4040*/  MUFU.EX2 R202, R6 ;  /* 0x0000000600ca7308 */ /* 0x000fe20000000800 */
[----:B------:R-:W-:Y:S02]  /*4050*/  FSEL R2, R2, RZ, P5 ;  /* 0x000000ff02027208 */ /* 0x000fe40002800000 */
[----:B------:R-:W-:Y:S02]  /*4060*/  PLOP3.LUT P5, PT, PT, PT, UP0, 0x80, 0x0 ;  /* 0x000000000000781c */ /* 0x000fe40003faf008 */
[----:B------:R-:W-:Y:S01]  /*4070*/  @P0 FSEL R12, R12, -INF , !P6 ;  /* 0xff8000000c0c0808 */ /* 0x000fe20007000000 */
[--C-:B------:R-:W-:Y:S01]  /*4080*/  FFMA.FTZ R8, R8, c[0x0][0x23c], -R2.reuse ;  /* 0x00008f0008087a23 */ /* 0x100fe20000010802 */
[----:B------:R-:W-:Y:S01]  /*4090*/  PLOP3.LUT P0, PT, PT, PT, UP0, 0x80, 0x0 ;  /* 0x000000000000781c */ /* 0x000fe20003f0f008 */
[----:B------:R-:W-:Y:S01]  /*40a0*/  FFMA.FTZ R9, R9, c[0x0][0x23c], -R2 ;  /* 0x00008f0009097a23 */ /* 0x000fe20000010802 */
[----:B------:R-:W-:Y:S01]  /*40b0*/  PLOP3.LUT P2, PT, PT, PT, UP0, 0x80, 0x0 ;  /* 0x000000000000781c */ /* 0x000fe20003f4f008 */
[----:B------:R4:W-:Y:S01]  /*40c0*/  MUFU.EX2 R222, R7 ;  /* 0x0000000700de7308 */ /* 0x0009e20000000800 */
[----:B------:R-:W-:Y:S01]  /*40d0*/  LOP3.LUT R181, R181, UR4, R166, 0x96, !PT ;  /* 0x00000004b5b57c12 */ /* 0x000fe2000f8e96a6 */
[----:B------:R-:W-:Y:S01]  /*40e0*/  FFMA.FTZ R12, R12, c[0x0][0x23c], -R2 ;  /* 0x00008f000c0c7a23 */ /* 0x000fe20000010802 */
[----:B------:R-:W-:Y:S01]  /*40f0*/  @P3 ISETP.GE.AND P3, PT, R173, UR16, PT ;  /* 0x00000010ad003c0c */ /* 0x000fe2000bf66270 */
[----:B--2---:R-:W-:Y:S02]  /*4100*/  IMAD.WIDE.U32 R4, R183, -0x2daee0ad, RZ ;  /* 0xd2511f53b7047825 */ /* 0x004fe400078e00ff */
[----:B------:R-:W-:Y:S02]  /*4110*/  @P5 FSEL R14, R14, -INF , !P6 ;  /* 0xff8000000e0e5808 */ /* 0x000fe40007000000 */
[----:B------:R-:W-:Y:S01]  /*4120*/  PLOP3.LUT P5, PT, PT, PT, UP0, 0x80, 0x0 ;  /* 0x000000000000781c */ /* 0x000fe20003faf008 */
[----:B------:R-:W-:Y:S01]  /*4130*/  IMAD.WIDE.U32 R182, R181, -0x326172a9, RZ ;  /* 0xcd9e8d57b5b67825 */ /* 0x000fe200078e00ff */
[----:B------:R-:W-:Y:S01]  /*4140*/  LOP3.LUT R173, R0, R5, RZ, 0x3c, !PT ;  /* 0x0000000500ad7212 */ /* 0x000fe200078e3cff */
[----:B------:R2:W-:Y:S01]  /*4150*/  MUFU.EX2 R224, R8 ;  /* 0x0000000800e07308 */ /* 0x0005e20000000800 */
[----:B------:R-:W-:Y:S01]  /*4160*/  LOP3.LUT R185, R175, UR4, R4, 0x96, !PT ;  /* 0x00000004afb97c12 */ /* 0x000fe2000f8e9604 */
[----:B------:R-:W-:Y:S01]  /*4170*/  FMUL.FTZ R0, R240, 1.4426950216293334961 ;  /* 0x3fb8aa3bf0007820 */ /* 0x000fe20000410000 */
[----:B------:R-:W-:Y:S01]  /*4180*/  @P0 FSEL R16, R16, -INF , !P6 ;  /* 0xff80000010100808 */ /* 0x000fe20007000000 */
[----:B------:R-:W-:Y:S01]  /*4190*/  UIADD3 UR4, UR8, 0x32370b8f, URZ ;  /* 0x32370b8f08047890 */ /* 0x000fe2000fffe03f */
[----:B------:R-:W-:Y:S02]  /*41a0*/  FSETP.NEU.FTZ.AND P0, PT, R240, -INF , PT ;  /* 0xff800000f000780b */ /* 0x000fe40003f1d000 */
[----:B------:R-:W-:Y:S01]  /*41b0*/  @P2 FSEL R11, R11, -INF , !P4 ;  /* 0xff8000000b0b2808 */ /* 0x000fe20006000000 */
[--C-:B------:R-:W-:Y:S01]  /*41c0*/  FFMA.FTZ R16, R16, c[0x0][0x23c], -R165.reuse ;  /* 0x00008f0010107a23 */ /* 0x100fe200000108a5 */
[----:B------:R-:W-:Y:S01]  /*41d0*/  FSEL R0, R0, RZ, P0 ;  /* 0x000000ff00007208 */ /* 0x000fe20000000000 */
[----:B------:R1:W-:Y:S01]  /*41e0*/  MUFU.EX2 R223, R9 ;  /* 0x0000000900df7308 */ /* 0x0003e20000000800 */
[----:B------:R-:W-:Y:S01]  /*41f0*/  PLOP3.LUT P0, PT, PT, PT, UP0, 0x80, 0x0 ;  /* 0x000000000000781c */ /* 0x000fe20003f0f008 */
[----:B----4-:R-:W4:Y:S01]  /*4200*/  LDSM.16.M88.4 R4, [R215+0x10800] ;  /* 0x01080000d704783b */ /* 0x010f220000000200 */
[----:B------:R-:W-:Y:S01]  /*4210*/  PLOP3.LUT P2, PT, PT, PT, UP0, 0x80, 0x0 ;  /* 0x000000000000781c */ /* 0x000fe20003f4f008 */
[--C-:B------:R-:W-:Y:S01]  /*4220*/  FFMA.FTZ R175, R11, c[0x0][0x23c], -R0.reuse ;  /* 0x00008f000baf7a23 */ /* 0x100fe20000010800 */
[----:B------:R-:W-:Y:S01]  /*4230*/  @P5 FSEL R18, R18, -INF , !P6 ;  /* 0xff80000012125808 */ /* 0x000fe20007000000 */
[----:B------:R-:W-:Y:S01]  /*4240*/  FFMA.FTZ R14, R14, c[0x0][0x23c], -R0 ;  /* 0x00008f000e0e7a23 */ /* 0x000fe20000010800 */
[----:B------:R-:W-:Y:S02]  /*4250*/  PLOP3.LUT P6, PT, PT, PT, UP0, 0x80, 0x0 ;  /* 0x000000000000781c */ /* 0x000fe40003fcf008 */
[----:B------:R-:W-:Y:S01]  /*4260*/  PLOP3.LUT P4, PT, PT, PT, UP0, 0x80, 0x0 ;  /* 0x000000000000781c */ /* 0x000fe20003f8f008 */
[----:B------:R-:W-:Y:S01]  /*4270*/  FFMA.FTZ R18, R18, c[0x0][0x23c], -R164 ;  /* 0x00008f0012127a23 */ /* 0x000fe200000108a4 */
[----:B------:R-:W-:Y:S01]  /*4280*/  PLOP3.LUT P5, PT, PT, PT, UP0, 0x80, 0x0 ;  /* 0x000000000000781c */ /* 0x000fe20003faf008 */
[----:B------:R-:W-:Y:S02]  /*4290*/  MUFU.EX2 R201, R16 ;  /* 0x0000001000c97308 */ /* 0x000fe40000000800 */
[----:B------:R-:W-:Y:S01]  /*42a0*/  @P0 FSEL R13, R13, -INF , !P3 ;  /* 0xff8000000d0d0808 */ /* 0x000fe20005800000 */
[----:B--2---:R-:W-:Y:S01]  /*42b0*/  FFMA.FTZ R8, R10, c[0x0][0x23c], -R0 ;  /* 0x00008f000a087a23 */ /* 0x004fe20000010800 */
[----:B------:R-:W-:Y:S01]  /*42c0*/  PLOP3.LUT P0, PT, PT, PT, UP0, 0x80, 0x0 ;  /* 0x000000000000781c */ /* 0x000fe20003f0f008 */
[----:B------:R-:W-:Y:S01]  /*42d0*/  IMAD.WIDE.U32 R10, R173, -0x326172a9, RZ ;  /* 0xcd9e8d57ad0a7825 */ /* 0x000fe200078e00ff */
[----:B------:R-:W-:Y:S02]  /*42e0*/  @P2 IADD3 R166, R3, 0x10, RZ ;  /* 0x0000001003a62810 */ /* 0x000fe40007ffe0ff */
[----:B------:R-:W-:Y:S01]  /*42f0*/  PLOP3.LUT P2, PT, PT, PT, UP0, 0x80, 0x0 ;  /* 0x000000000000781c */ /* 0x000fe20003f4f008 */
[----:B------:R-:W-:Y:S01]  /*4300*/  FFMA.FTZ R13, R13, c[0x0][0x23c], -R2 ;  /* 0x00008f000d0d7a23 */ /* 0x000fe20000010802 */
[----:B------:R-:W-:Y:S01]  /*4310*/  MUFU.EX2 R200, R18 ;  /* 0x0000001200c87308 */ /* 0x000fe20000000800 */
[C---:B------:R-:W-:Y:S02]  /*4320*/  @P4 IADD3 R167, R3.reuse, 0x11, RZ ;  /* 0x0000001103a74810 */ /* 0x040fe40007ffe0ff */
[C---:B------:R-:W-:Y:S02]  /*4330*/  @P5 IADD3 R181, R3.reuse, 0x18, RZ ;  /* 0x0000001803b55810 */ /* 0x040fe40007ffe0ff */
[----:B------:R-:W-:Y:S02]  /*4340*/  @P6 IADD3 R3, R3, 0x19, RZ ;  /* 0x0000001903036810 */ /* 0x000fe40007ffe0ff */
[----:B------:R-:W-:Y:S02]  /*4350*/  @P0 FSEL R17, R17, -INF , !P3 ;  /* 0xff80000011110808 */ /* 0x000fe40005800000 */
[----:B------:R-:W-:Y:S01]  /*4360*/  PLOP3.LUT P0, PT, PT, PT, UP0, 0x80, 0x0 ;  /* 0x000000000000781c */ /* 0x000fe20003f0f008 */
[----:B------:R2:W-:Y:S01]  /*4370*/  MUFU.EX2 R226, R8 ;  /* 0x0000000800e27308 */ /* 0x0005e20000000800 */
[----:B------:R-:W-:Y:S01]  /*4380*/  PLOP3.LUT P6, PT, PT, PT, UP0, 0x80, 0x0 ;  /* 0x000000000000781c */ /* 0x000fe20003fcf008 */
[--C-:B------:R-:W-:Y:S01]  /*4390*/  FFMA.FTZ R17, R17, c[0x0][0x23c], -R165.reuse ;  /* 0x00008f0011117a23 */ /* 0x100fe200000108a5 */
[----:B------:R-:W-:Y:S02]  /*43a0*/  @P2 ISETP.GE.AND P2, PT, R166, UR16, PT ;  /* 0x00000010a6002c0c */ /* 0x000fe4000bf46270 */
[----:B------:R-:W-:Y:S02]  /*43b0*/  PLOP3.LUT P4, PT, PT, PT, UP0, 0x80, 0x0 ;  /* 0x000000000000781c */ /* 0x000fe40003f8f008 */
[----:B------:R-:W-:Y:S01]  /*43c0*/  PLOP3.LUT P5, PT, PT, PT, UP0, 0x80, 0x0 ;  /* 0x000000000000781c */ /* 0x000fe20003faf008 */
[-C--:B----4-:R-:W-:Y:S02]  /*43d0*/  HMMA.16816.F32.BF16 R20, R168, R4.reuse, R20 ;  /* 0x00000004a814723c */ /* 0x090fe40000041814 */
[----:B------:R-:W-:Y:S02]  /*43e0*/  MUFU.EX2 R199, R17 ;  /* 0x0000001100c77308 */ /* 0x000fe40000000800 */
[----:B------:R-:W-:Y:S02]  /*43f0*/  @P0 FSEL R19, R19, -INF , !P3 ;  /* 0xff80000013130808 */ /* 0x000fe40005800000 */
[----:B------:R-:W-:Y:S02]  /*4400*/  PLOP3.LUT P0, PT, PT, PT, UP0, 0x80, 0x0 ;  /* 0x000000000000781c */ /* 0x000fe40003f0f008 */
[----:B------:R-:W-:Y:S01]  /*4410*/  @P6 FSEL R15, R15, -INF , !P3 ;  /* 0xff8000000f0f6808 */ /* 0x000fe20005800000 */
[C---:B------:R-:W-:Y:S01]  /*4420*/  HMMA.16816.F32.BF16 R24, R176.reuse, R4, R24 ;  /* 0x00000004b018723c */ /* 0x040fe20000041818 */
[----:B------:R-:W-:Y:S02]  /*4430*/  PLOP3.LUT P3, PT, PT, PT, UP0, 0x80, 0x0 ;  /* 0x000000000000781c */ /* 0x000fe40003f6f008 */
[----:B------:R4:W-:Y:S01]  /*4440*/  MUFU.EX2 R225, R175 ;  /* 0x000000af00e17308 */ /* 0x0009e20000000800 */
[----:B------:R-:W-:Y:S01]  /*4450*/  @P4 ISETP.GE.AND P4, PT, R167, UR16, PT ;  /* 0x00000010a7004c0c */ /* 0x000fe2000bf86270 */
[----:B------:R-:W-:Y:S01]  /*4460*/  IMAD.WIDE.U32 R166, R184, -0x326172a9, RZ ;  /* 0xcd9e8d57b8a67825 */ /* 0x000fe200078e00ff */
[----:B------:R-:W-:Y:S02]  /*4470*/  @P5 ISETP.GE.AND P5, PT, R181, UR16, PT ;  /* 0x00000010b5005c0c */ /* 0x000fe4000bfa6270 */
[-C--:B------:R-:W-:Y:S01]  /*4480*/  HMMA.16816.F32.BF16 R28, R176, R6.reuse, R28 ;  /* 0x00000006b01c723c */ /* 0x080fe2000004181c */
[----:B------:R-:W-:Y:S03]  /*4490*/  PLOP3.LUT P6, PT, PT, PT, UP0, 0x80, 0x0 ;  /* 0x000000000000781c */ /* 0x000fe60003fcf008 */
[C---:B-1----:R-:W-:Y:S01]  /*44a0*/  LOP3.LUT R9, R172.reuse, R167, RZ, 0x3c, !PT ;  /* 0x000000a7ac097212 */ /* 0x042fe200078e3cff */
[----:B------:R1:W-:Y:S01]  /*44b0*/  MUFU.EX2 R221, R12 ;  /* 0x0000000c00dd7308 */ /* 0x0003e20000000800 */
[----:B------:R-:W-:Y:S01]  /*44c0*/  LOP3.LUT R172, R172, R11, RZ, 0x3c, !PT ;  /* 0x0000000bacac7212 */ /* 0x000fe200078e3cff */
[----:B------:R-:W-:Y:S01]  /*44d0*/  FFMA.FTZ R15, R15, c[0x0][0x23c], -R0 ;  /* 0x00008f000f0f7a23 */ /* 0x000fe20000010800 */
[----:B------:R-:W-:Y:S04]  /*44e0*/  HMMA.16816.F32.BF16 R32, R168, R6, R32 ;  /* 0x00000006a820723c */ /* 0x000fe80000041820 */
[----:B------:R-:W-:Y:S01]  /*44f0*/  @P0 FSEL R22, R22, -INF , !P2 ;  /* 0xff80000016160808 */ /* 0x000fe20005000000 */
[----:B------:R-:W-:Y:S01]  /*4500*/  IMAD.WIDE.U32 R172, R172, -0x2daee0ad, RZ ;  /* 0xd2511f53acac7825 */ /* 0x000fe200078e00ff */
[----:B------:R-:W-:Y:S01]  /*4510*/  PLOP3.LUT P0, PT, PT, PT, UP0, 0x80, 0x0 ;  /* 0x000000000000781c */ /* 0x000fe20003f0f008 */
[----:B------:R1:W-:Y:S01]  /*4520*/  MUFU.EX2 R207, R13 ;  /* 0x0000000d00cf7308 */ /* 0x0003e20000000800 */
[----:B------:R-:W-:Y:S01]  /*4530*/  @P3 FSEL R20, R20, -INF , !P2 ;  /* 0xff80000014143808 */ /* 0x000fe20005000000 */
[----:B--2---:R-:W-:Y:S01]  /*4540*/  IMAD.WIDE.U32 R8, R9, -0x2daee0ad, RZ ;  /* 0xd2511f5309087825 */ /* 0x004fe200078e00ff */
[----:B------:R-:W-:Y:S02]  /*4550*/  PLOP3.LUT P3, PT, PT, PT, UP0, 0x80, 0x0 ;  /* 0x000000000000781c */ /* 0x000fe40003f6f008 */
[----:B------:R-:W-:Y:S01]  /*4560*/  LOP3.LUT R184, R183, UR5, R166, 0x96, !PT ;  /* 0x00000005b7b87c12 */ /* 0x000fe2000f8e96a6 */
[----:B------:R-:W-:Y:S01]  /*4570*/  IMAD.WIDE.U32 R166, R185, -0x326172a9, RZ ;  /* 0xcd9e8d57b9a67825 */ /* 0x000fe200078e00ff */
[----:B------:R-:W-:Y:S02]  /*4580*/  LOP3.LUT R174, R173, UR4, R174, 0x96, !PT ;  /* 0x00000004adae7c12 */ /* 0x000fe4000f8e96ae */
[----:B------:R-:W-:Y:S01]  /*4590*/  LOP3.LUT R9, R9, UR4, R180, 0x96, !PT ;  /* 0x0000000409097c12 */ /* 0x000fe2000f8e96b4 */
[----:B------:R-:W-:Y:S01]  /*45a0*/  IMAD.WIDE.U32 R184, R184, -0x2daee0ad, RZ ;  /* 0xd2511f53b8b87825 */ /* 0x000fe200078e00ff */
[----:B------:R-:W-:Y:S01]  /*45b0*/  LOP3.LUT R181, R167, UR5, R10, 0x96, !PT ;  /* 0x00000005a7b57c12 */ /* 0x000fe2000f8e960a */
[----:B------:R-:W-:Y:S01]  /*45c0*/  UIADD3 UR4, UR9, 0x78dde6e4, URZ ;  /* 0x78dde6e409047890 */ /* 0x000fe2000fffe03f */
[----:B------:R-:W-:Y:S01]  /*45d0*/  @P0 FSEL R26, R26, -INF , !P2 ;  /* 0xff8000001a1a0808 */ /* 0x000fe20005000000 */
[----:B----4-:R-:W-:Y:S01]  /*45e0*/  IMAD.WIDE.U32 R174, R174, -0x326172a9, RZ ;  /* 0xcd9e8d57aeae7825 */ /* 0x010fe200078e00ff */
[----:B------:R-:W-:Y:S01]  /*45f0*/  PLOP3.LUT P0, PT, PT, PT, UP0, 0x80, 0x0 ;  /* 0x000000000000781c */ /* 0x000fe20003f0f008 */
[----:B------:R2:W-:Y:S01]  /*4600*/  MUFU.EX2 R206, R14 ;  /* 0x0000000e00ce7308 */ /* 0x0005e20000000800 */
[----:B------:R-:W-:Y:S01]  /*4610*/  @P3 FSEL R24, R24, -INF , !P2 ;  /* 0xff80000018183808 */ /* 0x000fe20005000000 */
[----:B------:R-:W-:Y:S01]  /*4620*/  IMAD.WIDE.U32 R180, R181, -0x2daee0ad, RZ ;  /* 0xd2511f53b5b47825 */ /* 0x000fe200078e00ff */
[----:B------:R-:W-:Y:S01]  /*4630*/  PLOP3.LUT P3, PT, PT, PT, UP0, 0x80, 0x0 ;  /* 0x000000000000781c */ /* 0x000fe20003f6f008 */
[----:B------:R-:W-:Y:S01]  /*4640*/  UIADD3 UR5, UR9, 0x1715609d, URZ ;  /* 0x1715609d09057890 */ /* 0x000fe2000fffe03f */
[----:B------:R-:W-:Y:S01]  /*4650*/  PLOP3.LUT P2, PT, PT, PT, UP0, 0x80, 0x0 ;  /* 0x000000000000781c */ /* 0x000fe20003f4f008 */
[----:B------:R-:W-:Y:S01]  /*4660*/  FFMA.FTZ R24, R24, c[0x0][0x23c], -R2 ;  /* 0x00008f0018187a23 */ /* 0x000fe20000010802 */
[----:B------:R-:W-:Y:S01]  /*4670*/  LOP3.LUT R186, R185, UR6, R8, 0x96, !PT ;  /* 0x00000006b9ba7c12 */ /* 0x000fe2000f8e9608 */
[----:B------:R-:W-:Y:S01]  /*4680*/  IMAD.WIDE.U32 R8, R9, -0x326172a9, RZ ;  /* 0xcd9e8d5709087825 */ /* 0x000fe200078e00ff */
[----:B-1----:R-:W-:Y:S01]  /*4690*/  LOP3.LUT R12, R175, UR4, R166, 0x96, !PT ;  /* 0x00000004af0c7c12 */ /* 0x002fe2000f8e96a6 */
[----:B------:R1:W-:Y:S01]  /*46a0*/  MUFU.EX2 R205, R15 ;  /* 0x0000000f00cd7308 */ /* 0x0003e20000000800 */
[----:B------:R-:W-:Y:S01]  /*46b0*/  LOP3.LUT R167, R181, UR6, R172, 0x96, !PT ;  /* 0x00000006b5a77c12 */ /* 0x000fe2000f8e96ac */
[----:B------:R-:W-:Y:S01]  /*46c0*/  IMAD.WIDE.U32 R186, R186, -0x326172a9, RZ ;  /* 0xcd9e8d57baba7825 */ /* 0x000fe200078e00ff */
[----:B------:R-:W-:Y:S02]  /*46d0*/  @P0 FSEL R23, R23, -INF , !P4 ;  /* 0xff80000017170808 */ /* 0x000fe40006000000 */
[----:B------:R-:W-:Y:S01]  /*46e0*/  PLOP3.LUT P0, PT, PT, PT, UP0, 0x80, 0x0 ;  /* 0x000000000000781c */ /* 0x000fe20003f0f008 */
[----:B------:R-:W-:Y:S01]  /*46f0*/  IMAD.WIDE.U32 R12, R12, -0x2daee0ad, RZ ;  /* 0xd2511f530c0c7825 */ /* 0x000fe200078e00ff */
[----:B------:R-:W-:Y:S01]  /*4700*/  LOP3.LUT R10, R9, UR4, R182, 0x96, !PT ;  /* 0x00000004090a7c12 */ /* 0x000fe2000f8e96b6 */
[----:B------:R-:W-:Y:S01]  /*4710*/  UIADD3 UR4, UR8, -0x56f99767, URZ ;  /* 0xa906689908047890 */ /* 0x000fe2000fffe03f */
[----:B------:R-:W-:Y:S01]  /*4720*/  @P3 FSEL R21, R21, -INF , !P4 ;  /* 0xff80000015153808 */ /* 0x000fe20006000000 */
[----:B------:R-:W-:Y:S01]  /*4730*/  IMAD.WIDE.U32 R166, R167, -0x326172a9, RZ ;  /* 0xcd9e8d57a7a67825 */ /* 0x000fe200078e00ff */
[----:B------:R-:W-:Y:S01]  /*4740*/  PLOP3.LUT P3, PT, PT, PT, UP0, 0x80, 0x0 ;  /* 0x000000000000781c */ /* 0x000fe20003f6f008 */
[----:B------:R-:W-:Y:S01]  /*4750*/  MUFU.EX2 R194, R24 ;  /* 0x0000001800c27308 */ /* 0x000fe20000000800 */
[----:B------:R-:W-:Y:S01]  /*4760*/  LOP3.LUT R9, R187, UR5, R8, 0x96, !PT ;  /* 0x00000005bb097c12 */ /* 0x000fe2000f8e9608 */
[----:B------:R-:W-:Y:S01]  /*4770*/  IMAD.WIDE.U32 R10, R10, -0x2daee0ad, RZ ;  /* 0xd2511f530a0a7825 */ /* 0x000fe200078e00ff */
[----:B------:R-:W-:Y:S02]  /*4780*/  @P2 FSEL R25, R25, -INF , !P4 ;  /* 0xff80000019192808 */ /* 0x000fe40006000000 */
[----:B------:R-:W-:Y:S01]  /*4790*/  PLOP3.LUT P2, PT, PT, PT, UP0, 0x80, 0x0 ;  /* 0x000000000000781c */ /* 0x000fe20003f4f008 */
[----:B------:R-:W-:Y:S01]  /*47a0*/  IMAD.WIDE.U32 R4, R9, -0x2daee0ad, RZ ;  /* 0xd2511f5309047825 */ /* 0x000fe200078e00ff */
[----:B------:R-:W-:Y:S02]  /*47b0*/  LOP3.LUT R184, R11, UR4, R184, 0x96, !PT ;  /* 0x000000040bb87c12 */ /* 0x000fe4000f8e96b8 */
[----:B------:R-:W-:Y:S01]  /*47c0*/  LOP3.LUT R180, R13, UR4, R180, 0x96, !PT ;  /* 0x000000040db47c12 */ /* 0x000fe2000f8e96b4 */
[----:B------:R-:W-:Y:S01]  /*47d0*/  UIADD3 UR4, UR8, 0x646e171e, URZ ;  /* 0x646e171e08047890 */ /* 0x000fe2000fffe03f */
[----:B------:R-:W-:Y:S01]  /*47e0*/  LOP3.LUT R8, R167, UR5, R174, 0x96, !PT ;  /* 0x00000005a7087c12 */ /* 0x000fe2000f8e96ae */
[----:B------:R-:W-:Y:S01]  /*47f0*/  UIADD3 UR5, UR9, -0x4ab325aa, URZ ;  /* 0xb54cda5609057890 */ /* 0x000fe2000fffe03f */
[----:B------:R-:W-:Y:S01]  /*4800*/  @P0 FSEL R28, R28, -INF , !P5 ;  /* 0xff8000001c1c0808 */ /* 0x000fe20006800000 */
[--C-:B------:R-:W-:Y:S01]  /*4810*/  FFMA.FTZ R25, R25, c[0x0][0x23c], -R2.reuse ;  /* 0x00008f0019197a23 */ /* 0x100fe20000010802 */
[----:B------:R-:W-:Y:S01]  /*4820*/  PLOP3.LUT P0, PT, PT, PT, UP0, 0x80, 0x0 ;  /* 0x000000000000781c */ /* 0x000fe20003f0f008 */
[----:B------:R-:W-:Y:S01]  /*4830*/  IMAD.WIDE.U32 R8, R8, -0x2daee0ad, RZ ;  /* 0xd2511f5308087825 */ /* 0x000fe200078e00ff */
[----:B------:R-:W-:Y:S01]  /*4840*/  @P3 FSEL R27, R27, -INF , !P4 ;  /* 0xff8000001b1b3808 */ /* 0x000fe20006000000 */
[----:B------:R-:W-:Y:S01]  /*4850*/  MUFU.EX2 R192, R25 ;  /* 0x0000001900c07308 */ /* 0x000fe20000000800 */
[----:B------:R-:W-:Y:S01]  /*4860*/  PLOP3.LUT P3, PT, PT, PT, UP0, 0x80, 0x0 ;  /* 0x000000000000781c */ /* 0x000fe20003f6f008 */
[----:B------:R-:W-:Y:S01]  /*4870*/  FFMA.FTZ R28, R28, c[0x0][0x23c], -R2 ;  /* 0x00008f001c1c7a23 */ /* 0x000fe20000010802 */
[C---:B------:R-:W-:Y:S01]  /*4880*/  LOP3.LUT R175, R4.reuse, 0xffff, RZ, 0xc0, !PT ;  /* 0x0000ffff04af7812 */ /* 0x040fe200078ec0ff */
[--C-:B------:R-:W-:Y:S01]  /*4890*/  FFMA.FTZ R21, R21, c[0x0][0x23c], -R165.reuse ;  /* 0x00008f0015157a23 */ /* 0x100fe200000108a5 */
[----:B------:R-:W-:Y:S01]  /*48a0*/  @P6 ISETP.GE.AND P6, PT, R3, UR16, PT ;  /* 0x0000001003006c0c */ /* 0x000fe2000bfc6270 */
[----:B------:R-:W-:Y:S01]  /*48b0*/  FFMA.FTZ R23, R23, c[0x0][0x23c], -R164 ;  /* 0x00008f0017177a23 */ /* 0x000fe200000108a4 */
[----:B------:R-:W-:Y:S01]  /*48c0*/  LOP3.LUT R3, R4, 0xff, RZ, 0xc0, !PT ;  /* 0x000000ff04037812 */ /* 0x000fe200078ec0ff */
[----:B------:R-:W-:Y:S01]  /*48d0*/  FFMA.FTZ R20, R20, c[0x0][0x23c], -R165 ;  /* 0x00008f0014147a23 */ /* 0x000fe200000108a5 */
[----:B------:R-:W-:Y:S01]  /*48e0*/  SHF.R.U32.HI R181, RZ, 0x18, R4 ;  /* 0x00000018ffb57819 */ /* 0x000fe20000011604 */
[----:B------:R-:W-:Y:S01]  /*48f0*/  MUFU.EX2 R189, R21 ;  /* 0x0000001500bd7308 */ /* 0x000fe20000000800 */
[----:B------:R-:W-:Y:S01]  /*4900*/  LOP3.LUT R11, R5, UR4, R10, 0x96, !PT ;  /* 0x00000004050b7c12 */ /* 0x000fe2000f8e960a */
[----:B------:R-:W-:Y:S01]  /*4910*/  FFMA.FTZ R27, R27, c[0x0][0x23c], -R0 ;  /* 0x00008f001b1b7a23 */ /* 0x000fe20000010800 */
[----:B------:R-:W-:Y:S01]  /*4920*/  SHF.R.U32.HI R185, RZ, 0x10, R4 ;  /* 0x00000010ffb97819 */ /* 0x000fe20000011604 */
[----:B------:R-:W-:Y:S01]  /*4930*/  IMAD.WIDE.U32 R4, R184, -0x326172a9, RZ ;  /* 0xcd9e8d57b8047825 */ /* 0x000fe200078e00ff */
[----:B------:R-:W-:Y:S02]  /*4940*/  @P2 FSEL R30, R30, -INF , !P5 ;  /* 0xff8000001e1e2808 */ /* 0x000fe40006800000 */
[----:B------:R-:W-:Y:S01]  /*4950*/  PLOP3.LUT P2, PT, PT, PT, UP0, 0x80, 0x0 ;  /* 0x000000000000781c */ /* 0x000fe20003f4f008 */
[----:B------:R-:W-:Y:S01]  /*4960*/  FFMA.FTZ R19, R19, c[0x0][0x23c], -R164 ;  /* 0x00008f0013137a23 */ /* 0x000fe200000108a4 */
[----:B------:R-:W-:Y:S01]  /*4970*/  LOP3.LUT R172, R8, 0xff, RZ, 0xc0, !PT ;  /* 0x000000ff08ac7812 */ /* 0x000fe200078ec0ff */
[----:B------:R-:W-:Y:S01]  /*4980*/  MUFU.EX2 R193, R23 ;  /* 0x0000001700c17308 */ /* 0x000fe20000000800 */
[----:B------:R-:W-:Y:S01]  /*4990*/  SHF.R.U32.HI R167, RZ, 0x18, R8 ;  /* 0x00000018ffa77819 */ /* 0x000fe20000011608 */
[--C-:B------:R-:W-:Y:S01]  /*49a0*/  FFMA.FTZ R30, R30, c[0x0][0x23c], -R0.reuse ;  /* 0x00008f001e1e7a23 */ /* 0x100fe20000010800 */
[----:B------:R-:W-:Y:S01]  /*49b0*/  LOP3.LUT R174, R8, 0xffff, RZ, 0xc0, !PT ;  /* 0x0000ffff08ae7812 */ /* 0x000fe200078ec0ff */
[----:B------:R-:W-:Y:S01]  /*49c0*/  FFMA.FTZ R26, R26, c[0x0][0x23c], -R0 ;  /* 0x00008f001a1a7a23 */ /* 0x000fe20000010800 */
[----:B------:R-:W-:Y:S01]  /*49d0*/  SHF.R.U32.HI R173, RZ, 0x10, R8 ;  /* 0x00000010ffad7819 */ /* 0x000fe20000011608 */
[----:B------:R-:W-:Y:S01]  /*49e0*/  FFMA.FTZ R22, R22, c[0x0][0x23c], -R164 ;  /* 0x00008f0016167a23 */ /* 0x000fe200000108a4 */
[--C-:B------:R-:W-:Y:S01]  /*49f0*/  SHF.R.U32.HI R16, RZ, 0x18, R4.reuse ;  /* 0x00000018ff107819 */ /* 0x100fe20000011604 */
[----:B------:R-:W-:Y:S01]  /*4a00*/  IMAD.IADD R184, R196, 0x1, R211 ;  /* 0x00000001c4b87824 */ /* 0x000fe200078e02d3 */
[----:B------:R-:W-:Y:S01]  /*4a10*/  SHF.R.U32.HI R17, RZ, 0x10, R4 ;  /* 0x00000010ff117819 */ /* 0x000fe20000011604 */
[----:B------:R-:W-:Y:S01]  /*4a20*/  MUFU.EX2 R191, R20 ;  /* 0x0000001400bf7308 */ /* 0x000fe20000000800 */
[----:B------:R-:W-:Y:S02]  /*4a30*/  LOP3.LUT R8, R5, UR5, R186, 0x96, !PT ;  /* 0x0000000505087c12 */ /* 0x000fe4000f8e96ba */
[C---:B--2---:R-:W-:Y:S02]  /*4a40*/  LOP3.LUT R14, R4.reuse, 0xff, RZ, 0xc0, !PT ;  /* 0x000000ff040e7812 */ /* 0x044fe400078ec0ff */
[----:B-1----:R-:W-:Y:S01]  /*4a50*/  LOP3.LUT R15, R4, 0xffff, RZ, 0xc0, !PT ;  /* 0x0000ffff040f7812 */ /* 0x002fe200078ec0ff */
[----:B------:R-:W-:Y:S01]  /*4a60*/  IMAD.WIDE.U32 R4, R180, -0x326172a9, RZ ;  /* 0xcd9e8d57b4047825 */ /* 0x000fe200078e00ff */
[----:B------:R-:W-:Y:S01]  /*4a70*/  LOP3.LUT R10, R9, UR4, R12, 0x96, !PT ;  /* 0x00000004090a7c12 */ /* 0x000fe2000f8e960c */
[----:B------:R-:W-:Y:S01]  /*4a80*/  ULDC.U8 UR4, c[0x0][0x2d8] ;  /* 0x0000b60000047ab9 */ /* 0x000fe20000000000 */
[----:B------:R-:W-:Y:S01]  /*4a90*/  @P0 FSEL R34, R34, -INF , !P5 ;  /* 0xff80000022220808 */ /* 0x000fe20006800000 */
[----:B------:R-:W-:Y:S01]  /*4aa0*/  MUFU.EX2 R195, R27 ;  /* 0x0000001b00c37308 */ /* 0x000fe20000000800 */
[----:B------:R-:W-:Y:S02]  /*4ab0*/  PLOP3.LUT P0, PT, PT, PT, UP0, 0x80, 0x0 ;  /* 0x000000000000781c */ /* 0x000fe40003f0f008 */
[----:B------:R-:W-:Y:S01]  /*4ac0*/  ISETP.LE.U32.AND P4, PT, R3, UR4, PT ;  /* 0x0000000403007c0c */ /* 0x000fe2000bf83070 */
[----:B------:R-:W-:Y:S01]  /*4ad0*/  FFMA.FTZ R34, R34, c[0x0][0x23c], -R164 ;  /* 0x00008f0022227a23 */ /* 0x000fe200000108a4 */
[----:B------:R-:W-:Y:S02]  /*4ae0*/  LOP3.LUT R3, R5, UR5, R166, 0x96, !PT ;  /* 0x0000000505037c12 */ /* 0x000fe4000f8e96a6 */
[C---:B------:R-:W-:Y:S02]  /*4af0*/  LOP3.LUT R7, R4.reuse, 0xffff, RZ, 0xc0, !PT ;  /* 0x0000ffff04077812 */ /* 0x040fe400078ec0ff */
[----:B------:R-:W-:Y:S01]  /*4b00*/  LOP3.LUT R12, R4, 0xff, RZ, 0xc0, !PT ;  /* 0x000000ff040c7812 */ /* 0x000fe200078ec0ff */
[----:B------:R-:W-:Y:S01]  /*4b10*/  MUFU.EX2 R197, R19 ;  /* 0x0000001300c57308 */ /* 0x000fe20000000800 */
[--C-:B------:R-:W-:Y:S02]  /*4b20*/  SHF.R.U32.HI R13, RZ, 0x10, R4.reuse ;  /* 0x00000010ff0d7819 */ /* 0x100fe40000011604 */
[----:B------:R-:W-:Y:S02]  /*4b30*/  SHF.R.U32.HI R9, RZ, 0x18, R4 ;  /* 0x00000018ff097819 */ /* 0x000fe40000011604 */
[C---:B------:R-:W-:Y:S02]  /*4b40*/  LOP3.LUT R4, R8.reuse, 0xff, RZ, 0xc0, !PT ;  /* 0x000000ff08047812 */ /* 0x040fe400078ec0ff */
[----:B------:R-:W-:Y:S02]  /*4b50*/  LOP3.LUT R5, R8, 0xffff, RZ, 0xc0, !PT ;  /* 0x0000ffff08057812 */ /* 0x000fe400078ec0ff */
[----:B------:R-:W-:Y:S01]  /*4b60*/  @P3 FSEL R32, R32, -INF , !P5 ;  /* 0xff80000020203808 */ /* 0x000fe20006800000 */
[----:B------:R-:W-:Y:S01]  /*4b70*/  MUFU.EX2 R190, R22 ;  /* 0x0000001600be7308 */ /* 0x000fe20000000800 */
[----:B------:R-:W-:Y:S02]  /*4b80*/  PLOP3.LUT P3, PT, PT, PT, UP0, 0x80, 0x0 ;  /* 0x000000000000781c */ /* 0x000fe40003f6f008 */
[----:B------:R-:W-:Y:S01]  /*4b90*/  ISETP.LE.U32.AND P5, PT, R4, UR4, PT ;  /* 0x0000000404007c0c */ /* 0x000fe2000bfa3070 */
[----:B------:R-:W-:Y:S01]  /*4ba0*/  FFMA.FTZ R32, R32, c[0x0][0x23c], -R165 ;  /* 0x00008f0020207a23 */ /* 0x000fe200000108a5 */
[----:B------:R-:W-:Y:S02]  /*4bb0*/  SHF.R.U32.HI R6, RZ, 0x8, R5 ;  /* 0x00000008ff067819 */ /* 0x000fe40000011605 */
[----:B------:R-:W-:Y:S02]  /*4bc0*/  SHF.R.U32.HI R4, RZ, 0x10, R8 ;  /* 0x00000010ff047819 */ /* 0x000fe40000011608 */
[----:B------:R-:W-:Y:S01]  /*4bd0*/  @P2 FSEL R29, R29, -INF , !P6 ;  /* 0xff8000001d1d2808 */ /* 0x000fe20007000000 */
[----:B------:R-:W1:Y:S01]  /*4be0*/  MUFU.EX2 R182, R32 ;  /* 0x0000002000b67308 */ /* 0x000e620000000800 */
[----:B------:R-:W-:Y:S02]  /*4bf0*/  PLOP3.LUT P2, PT, PT, PT, UP0, 0x80, 0x0 ;  /* 0x000000000000781c */ /* 0x000fe40003f4f008 */
[----:B------:R-:W-:Y:S01]  /*4c00*/  LOP3.LUT R5, R4, 0xff, RZ, 0xc0, !PT ;  /* 0x000000ff04057812 */ /* 0x000fe200078ec0ff */
[----:B------:R-:W-:Y:S01]  /*4c10*/  FFMA.FTZ R2, R29, c[0x0][0x23c], -R2 ;  /* 0x00008f001d027a23 */ /* 0x000fe20000010802 */
[----:B------:R-:W-:Y:S01]  /*4c20*/  LOP3.LUT R4, R6, 0xffff, RZ, 0xc0, !PT ;  /* 0x0000ffff06047812 */ /* 0x000fe200078ec0ff */
[----:B------:R-:W-:Y:S01]  /*4c30*/  @!P5 FADD.FTZ R204, -R204, -RZ ;  /* 0x800000ffccccd221 */ /* 0x000fe20000010100 */
[----:B------:R-:W-:Y:S02]  /*4c40*/  @P0 FSEL R33, R33, -INF , !P6 ;  /* 0xff80000021210808 */ /* 0x000fe40007000000 */
[----:B------:R-:W-:Y:S01]  /*4c50*/  ISETP.LE.U32.AND P0, PT, R4, UR4, PT ;  /* 0x0000000404007c0c */ /* 0x000fe2000bf03070 */
[----:B------:R2:W-:Y:S01]  /*4c60*/  MUFU.EX2 R186, R2 ;  /* 0x0000000200ba7308 */ /* 0x0005e20000000800 */
[----:B------:R-:W-:Y:S01]  /*4c70*/  LOP3.LUT R4, R3, 0xffff, RZ, 0xc0, !PT ;  /* 0x0000ffff03047812 */ /* 0x000fe200078ec0ff */
[----:B------:R-:W-:Y:S01]  /*4c80*/  FFMA.FTZ R165, R33, c[0x0][0x23c], -R165 ;  /* 0x00008f0021a57a23 */ /* 0x000fe200000108a5 */
[----:B------:R-:W-:Y:S02]  /*4c90*/  @P3 FSEL R31, R31, -INF , !P6 ;  /* 0xff8000001f1f3808 */ /* 0x000fe40007000000 */
[----:B------:R-:W-:Y:S02]  /*4ca0*/  ISETP.LE.U32.AND P3, PT, R5, UR4, PT ;  /* 0x0000000405007c0c */ /* 0x000fe4000bf63070 */
[----:B------:R-:W-:Y:S01]  /*4cb0*/  LOP3.LUT R5, R3, 0xff, RZ, 0xc0, !PT ;  /* 0x000000ff03057812 */ /* 0x000fe200078ec0ff */
[----:B------:R-:W-:Y:S01]  /*4cc0*/  FFMA.FTZ R0, R31, c[0x0][0x23c], -R0 ;  /* 0x00008f001f007a23 */ /* 0x000fe20000010800 */
[----:B------:R-:W-:Y:S01]  /*4cd0*/  SHF.R.U32.HI R4, RZ, 0x8, R4 ;  /* 0x00000008ff047819 */ /* 0x000fe20000011604 */
[----:B------:R-:W4:Y:S01]  /*4ce0*/  MUFU.EX2 R180, R165 ;  /* 0x000000a500b47308 */ /* 0x000f220000000800 */
[----:B------:R-:W-:Y:S01]  /*4cf0*/  @P2 FSEL R35, R35, -INF , !P6 ;  /* 0xff80000023232808 */ /* 0x000fe20007000000 */
[----:B---3--:R-:W-:Y:S01]  /*4d00*/  @!P0 FADD.FTZ R203, -R203, -RZ ;  /* 0x800000ffcbcb8221 */ /* 0x008fe20000010100 */
[----:B------:R-:W-:Y:S01]  /*4d10*/  ISETP.LE.U32.AND P2, PT, R5, UR4, PT ;  /* 0x0000000405007c0c */ /* 0x000fe2000bf43070 */
[----:B-1----:R-:W-:Y:S01]  /*4d20*/  @!P4 FADD.FTZ R182, -R182, -RZ ;  /* 0x800000ffb6b6c221 */ /* 0x002fe20000010100 */
[--C-:B------:R-:W-:Y:S01]  /*4d30*/  SHF.R.U32.HI R5, RZ, 0x10, R3.reuse ;  /* 0x00000010ff057819 */ /* 0x100fe20000011603 */
[----:B------:R-:W-:Y:S01]  /*4d40*/  FFMA.FTZ R164, R35, c[0x0][0x23c], -R164 ;  /* 0x00008f0023a47a23 */ /* 0x000fe200000108a4 */
[----:B------:R-:W-:Y:S01]  /*4d50*/  LOP3.LUT R4, R4, 0xffff, RZ, 0xc0, !PT ;  /* 0x0000ffff04047812 */ /* 0x000fe200078ec0ff */
[----:B------:R-:W-:Y:S01]  /*4d60*/  @!P3 FADD.FTZ R202, -R202, -RZ ;  /* 0x800000ffcacab221 */ /* 0x000fe20000010100 */
[----:B------:R-:W-:Y:S01]  /*4d70*/  SHF.R.U32.HI R3, RZ, 0x18, R3 ;  /* 0x00000018ff037819 */ /* 0x000fe20000011603 */
[----:B------:R-:W1:Y:S01]  /*4d80*/  MUFU.EX2 R198, R26 ;  /* 0x0000001a00c67308 */ /* 0x000e620000000800 */
[----:B------:R-:W-:Y:S02]  /*4d90*/  ISETP.LE.U32.AND P5, PT, R4, UR4, PT ;  /* 0x0000000404007c0c */ /* 0x000fe4000bfa3070 */
[----:B------:R-:W-:Y:S02]  /*4da0*/  LOP3.LUT R4, R5, 0xff, RZ, 0xc0, !PT ;  /* 0x000000ff05047812 */ /* 0x000fe400078ec0ff */
[----:B------:R-:W-:Y:S01]  /*4db0*/  ISETP.LE.U32.AND P0, PT, R3, UR4, PT ;  /* 0x0000000403007c0c */ /* 0x000fe2000bf03070 */
[----:B------:R-:W-:Y:S01]  /*4dc0*/  @!P2 FADD.FTZ R224, -R224, -RZ ;  /* 0x800000ffe0e0a221 */ /* 0x000fe20000010100 */
[----:B------:R-:W-:Y:S02]  /*4dd0*/  ISETP.LE.U32.AND P3, PT, R4, UR4, PT ;  /* 0x0000000404007c0c */ /* 0x000fe4000bf63070 */
[----:B------:R-:W-:Y:S01]  /*4de0*/  LOP3.LUT R4, R13, 0xff, RZ, 0xc0, !PT ;  /* 0x000000ff0d047812 */ /* 0x000fe200078ec0ff */
[----:B------:R-:W3:Y:S01]  /*4df0*/  MUFU.EX2 R183, R34 ;  /* 0x0000002200b77308 */ /* 0x000ee20000000800 */
[----:B------:R-:W-:Y:S02]  /*4e00*/  SHF.R.U32.HI R3, RZ, 0x8, R7 ;  /* 0x00000008ff037819 */ /* 0x000fe40000011607 */
[----:B------:R-:W-:Y:S01]  /*4e10*/  ISETP.LE.U32.AND P2, PT, R14, UR4, PT ;  /* 0x000000040e007c0c */ /* 0x000fe2000bf43070 */
[----:B------:R-:W-:Y:S01]  /*4e20*/  @!P5 FADD.FTZ R223, -R223, -RZ ;  /* 0x800000ffdfdfd221 */ /* 0x000fe20000010100 */
[----:B------:R-:W-:Y:S02]  /*4e30*/  LOP3.LUT R3, R3, 0xffff, RZ, 0xc0, !PT ;  /* 0x0000ffff03037812 */ /* 0x000fe400078ec0ff */
[----:B------:R-:W-:Y:S01]  /*4e40*/  SHF.R.U32.HI R8, RZ, 0x18, R8 ;  /* 0x00000018ff087819 */ /* 0x000fe20000011608 */
[----:B------:R-:W-:Y:S01]  /*4e50*/  @!P0 FADD.FTZ R225, -R225, -RZ ;  /* 0x800000ffe1e18221 */ /* 0x000fe20000010100 */
[----:B------:R-:W-:Y:S01]  /*4e60*/  ISETP.LE.U32.AND P5, PT, R3, UR4, PT ;  /* 0x0000000403007c0c */ /* 0x000fe2000bfa3070 */
[----:B------:R-:W-:Y:S01]  /*4e70*/  @!P3 FADD.FTZ R226, -R226, -RZ ;  /* 0x800000ffe2e2b221 */ /* 0x000fe20000010100 */
[----:B------:R-:W-:Y:S01]  /*4e80*/  ISETP.LE.U32.AND P3, PT, R4, UR4, PT ;  /* 0x0000000404007c0c */ /* 0x000fe2000bf63070 */
[----:B------:R-:W-:Y:S01]  /*4e90*/  MUFU.EX2 R187, R28 ;  /* 0x0000001c00bb7308 */ /* 0x000fe20000000800 */
[----:B------:R-:W-:Y:S02]  /*4ea0*/  SHF.R.U32.HI R3, RZ, 0x8, R15 ;  /* 0x00000008ff037819 */ /* 0x000fe4000001160f */
[----:B------:R-:W-:Y:S01]  /*4eb0*/  ISETP.LE.U32.AND P0, PT, R9, UR4, PT ;  /* 0x0000000409007c0c */ /* 0x000fe2000bf03070 */
[----:B------:R-:W-:Y:S01]  /*4ec0*/  @!P2 FADD.FTZ R201, -R201, -RZ ;  /* 0x800000ffc9c9a221 */ /* 0x000fe20000010100 */
[----:B------:R-:W-:Y:S02]  /*4ed0*/  LOP3.LUT R3, R3, 0xffff, RZ, 0xc0, !PT ;  /* 0x0000ffff03037812 */ /* 0x000fe400078ec0ff */
[----:B------:R-:W-:Y:S02]  /*4ee0*/  LOP3.LUT R4, R11, 0xff, RZ, 0xc0, !PT ;  /* 0x000000ff0b047812 */ /* 0x000fe400078ec0ff */
[----:B------:R-:W-:Y:S01]  /*4ef0*/  ISETP.LE.U32.AND P6, PT, R8, UR4, PT ;  /* 0x0000000408007c0c */ /* 0x000fe2000bfc3070 */
[----:B------:R-:W-:Y:S01]  /*4f00*/  @!P5 FADD.FTZ R207, -R207, -RZ ;  /* 0x800000ffcfcfd221 */ /* 0x000fe20000010100 */
[----:B------:R-:W-:Y:S01]  /*4f10*/  ISETP.LE.U32.AND P5, PT, R4, UR4, PT ;  /* 0x0000000404007c0c */ /* 0x000fe2000bfa3070 */
[----:B------:R-:W-:Y:S01]  /*4f20*/  @!P3 FADD.FTZ R206, -R206, -RZ ;  /* 0x800000ffceceb221 */ /* 0x000fe20000010100 */
[----:B------:R-:W-:Y:S01]  /*4f30*/  ISETP.LE.U32.AND P3, PT, R3, UR4, PT ;  /* 0x0000000403007c0c */ /* 0x000fe2000bf63070 */
[----:B------:R-:W-:Y:S01]  /*4f40*/  MUFU.EX2 R188, R30 ;  /* 0x0000001e00bc7308 */ /* 0x000fe20000000800 */
[----:B------:R-:W-:Y:S01]  /*4f50*/  LOP3.LUT R3, R11, 0xffff, RZ, 0xc0, !PT ;  /* 0x0000ffff0b037812 */ /* 0x000fe200078ec0ff */
[----:B------:R-:W-:Y:S01]  /*4f60*/  @!P0 FADD.FTZ R205, -R205, -RZ ;  /* 0x800000ffcdcd8221 */ /* 0x000fe20000010100 */
[----:B------:R-:W-:Y:S02]  /*4f70*/  LOP3.LUT R4, R17, 0xff, RZ, 0xc0, !PT ;  /* 0x000000ff11047812 */ /* 0x000fe400078ec0ff */
[----:B------:R-:W-:Y:S02]  /*4f80*/  SHF.R.U32.HI R3, RZ, 0x8, R3 ;  /* 0x00000008ff037819 */ /* 0x000fe40000011603 */
[----:B------:R-:W-:Y:S01]  /*4f90*/  ISETP.LE.U32.AND P0, PT, R4, UR4, PT ;  /* 0x0000000404007c0c */ /* 0x000fe2000bf03070 */
[----:B------:R-:W-:Y:S01]  /*4fa0*/  @!P6 FADD.FTZ R222, -R222, -RZ ;  /* 0x800000ffdedee221 */ /* 0x000fe20000010100 */
[----:B--2---:R-:W-:Y:S01]  /*4fb0*/  LOP3.LUT R2, R3, 0xffff, RZ, 0xc0, !PT ;  /* 0x0000ffff03027812 */ /* 0x004fe200078ec0ff */
[----:B------:R-:W-:Y:S01]  /*4fc0*/  @!P5 FADD.FTZ R191, -R191, -RZ ;  /* 0x800000ffbfbfd221 */ /* 0x000fe20000010100 */
[--C-:B------:R-:W-:Y:S01]  /*4fd0*/  SHF.R.U32.HI R4, RZ, 0x18, R11.reuse ;  /* 0x00000018ff047819 */ /* 0x100fe2000001160b */
[----:B------:R-:W-:Y:S01]  /*4fe0*/  @!P3 FADD.FTZ R199, -R199, -RZ ;  /* 0x800000ffc7c7b221 */ /* 0x000fe20000010100 */
[----:B------:R-:W-:Y:S02]  /*4ff0*/  ISETP.LE.U32.AND P3, PT, R2, UR4, PT ;  /* 0x0000000402007c0c */ /* 0x000fe4000bf63070 */
[----:B------:R-:W-:Y:S02]  /*5000*/  LOP3.LUT R2, R10, 0xffff, RZ, 0xc0, !PT ;  /* 0x0000ffff0a027812 */ /* 0x000fe400078ec0ff */
[----:B------:R-:W-:Y:S02]  /*5010*/  ISETP.LE.U32.AND P2, PT, R4, UR4, PT ;  /* 0x0000000404007c0c */ /* 0x000fe4000bf43070 */
[----:B------:R-:W-:Y:S01]  /*5020*/  SHF.R.U32.HI R3, RZ, 0x10, R11 ;  /* 0x00000010ff037819 */ /* 0x000fe2000001160b */
[----:B------:R-:W-:Y:S01]  /*5030*/  @!P0 FADD.FTZ R200, -R200, -RZ ;  /* 0x800000ffc8c88221 */ /* 0x000fe20000010100 */
[----:B------:R-:W-:Y:S02]  /*5040*/  SHF.R.U32.HI R2, RZ, 0x8, R2 ;  /* 0x00000008ff027819 */ /* 0x000fe40000011602 */
[----:B------:R-:W-:Y:S02]  /*5050*/  LOP3.LUT R3, R3, 0xff, RZ, 0xc0, !PT ;  /* 0x000000ff03037812 */ /* 0x000fe400078ec0ff */
[----:B------:R-:W-:Y:S01]  /*5060*/  LOP3.LUT R2, R2, 0xffff, RZ, 0xc0, !PT ;  /* 0x0000ffff02027812 */ /* 0x000fe200078ec0ff */
[----:B------:R-:W-:Y:S01]  /*5070*/  @!P3 FADD.FTZ R189, -R189, -RZ ;  /* 0x800000ffbdbdb221 */ /* 0x000fe20000010100 */
[----:B------:R-:W-:Y:S02]  /*5080*/  LOP3.LUT R4, R10, 0xff, RZ, 0xc0, !PT ;  /* 0x000000ff0a047812 */ /* 0x000fe400078ec0ff */
[----:B------:R-:W-:Y:S01]  /*5090*/  ISETP.LE.U32.AND P3, PT, R2, UR4, PT ;  /* 0x0000000402007c0c */ /* 0x000fe2000bf63070 */
[----:B------:R-:W-:Y:S01]  /*50a0*/  @!P2 FADD.FTZ R193, -R193, -RZ ;  /* 0x800000ffc1c1a221 */ /* 0x000fe20000010100 */
[----:B------:R-:W-:Y:S02]  /*50b0*/  ISETP.LE.U32.AND P0, PT, R3, UR4, PT ;  /* 0x0000000403007c0c */ /* 0x000fe4000bf03070 */
[--C-:B------:R-:W-:Y:S02]  /*50c0*/  SHF.R.U32.HI R3, RZ, 0x10, R10.reuse ;  /* 0x00000010ff037819 */ /* 0x100fe4000001160a */
[----:B------:R-:W-:Y:S02]  /*50d0*/  SHF.R.U32.HI R10, RZ, 0x18, R10 ;  /* 0x00000018ff0a7819 */ /* 0x000fe4000001160a */
[----:B------:R-:W-:Y:S02]  /*50e0*/  SHF.R.U32.HI R2, RZ, 0x8, R175 ;  /* 0x00000008ff027819 */ /* 0x000fe400000116af */
[----:B------:R-:W-:Y:S02]  /*50f0*/  ISETP.LE.U32.AND P2, PT, R10, UR4, PT ;  /* 0x000000040a007c0c */ /* 0x000fe4000bf43070 */
[----:B------:R-:W-:Y:S01]  /*5100*/  LOP3.LUT R2, R2, 0xffff, RZ, 0xc0, !PT ;  /* 0x0000ffff02027812 */ /* 0x000fe200078ec0ff */
[----:B------:R-:W-:Y:S01]  /*5110*/  @!P3 FADD.FTZ R192, -R192, -RZ ;  /* 0x800000ffc0c0b221 */ /* 0x000fe20000010100 */
[----:B------:R-:W-:Y:S01]  /*5120*/  LOP3.LUT R3, R3, 0xff, RZ, 0xc0, !PT ;  /* 0x000000ff03037812 */ /* 0x000fe200078ec0ff */
[----:B------:R-:W-:Y:S01]  /*5130*/  @!P0 FADD.FTZ R190, -R190, -RZ ;  /* 0x800000ffbebe8221 */ /* 0x000fe20000010100 */
[----:B------:R-:W-:Y:S02]  /*5140*/  ISETP.LE.U32.AND P3, PT, R2, UR4, PT ;  /* 0x0000000402007c0c */ /* 0x000fe4000bf63070 */
[----:B------:R-:W-:Y:S02]  /*5150*/  SHF.R.U32.HI R2, RZ, 0x8, R174 ;  /* 0x00000008ff027819 */ /* 0x000fe400000116ae */
[----:B------:R-:W-:Y:S02]  /*5160*/  ISETP.LE.U32.AND P5, PT, R3, UR4, PT ;  /* 0x0000000403007c0c */ /* 0x000fe4000bfa3070 */
[----:B------:R-:W-:Y:S01]  /*5170*/  LOP3.LUT R3, R185, 0xff, RZ, 0xc0, !PT ;  /* 0x000000ffb9037812 */ /* 0x000fe200078ec0ff */
[----:B------:R-:W-:Y:S01]  /*5180*/  @!P2 FADD.FTZ R195, -R195, -RZ ;  /* 0x800000ffc3c3a221 */ /* 0x000fe20000010100 */
[----:B------:R-:W-:Y:S01]  /*5190*/  ISETP.LE.U32.AND P6, PT, R12, UR4, PT ;  /* 0x000000040c007c0c */ /* 0x000fe2000bfc3070 */
[----:B------:R2:W2:Y:S01]  /*51a0*/  MUFU.EX2 R185, R0 ;  /* 0x0000000000b97308 */ /* 0x0004a20000000800 */
[----:B------:R-:W-:Y:S02]  /*51b0*/  ISETP.LE.U32.AND P2, PT, R3, UR4, PT ;  /* 0x0000000403007c0c */ /* 0x000fe4000bf43070 */
[----:B------:R-:W-:Y:S01]  /*51c0*/  LOP3.LUT R3, R2, 0xffff, RZ, 0xc0, !PT ;  /* 0x0000ffff02037812 */ /* 0x000fe200078ec0ff */
[----:B----4-:R-:W-:Y:S01]  /*51d0*/  @!P3 FADD.FTZ R180, -R180, -RZ ;  /* 0x800000ffb4b4b221 */ /* 0x010fe20000010100 */
[----:B------:R-:W-:Y:S02]  /*51e0*/  F2FP.RELU.BF16.PACK_AB R2, R203, R204 ;  /* 0x000000cccb02723e */ /* 0x000fe400000018ff */
[----:B------:R-:W-:Y:S01]  /*51f0*/  F2FP.RELU.BF16.PACK_AB R5, R222, R202 ;  /* 0x000000cade05723e */ /* 0x000fe200000018ff */
[----:B-1----:R-:W-:Y:S01]  /*5200*/  @!P5 FADD.FTZ R198, -R198, -RZ ;  /* 0x800000ffc6c6d221 */ /* 0x002fe20000010100 */
[----:B------:R-:W-:Y:S01]  /*5210*/  ISETP.LE.U32.AND P3, PT, R3, UR4, PT ;  /* 0x0000000403007c0c */ /* 0x000fe2000bf63070 */
[----:B------:R1:W-:Y:S01]  /*5220*/  STS [R236+0x20000], R2 ;  /* 0x02000002ec007388 */ /* 0x0003e20000000800 */
[----:B------:R-:W-:Y:S01]  /*5230*/  F2FP.RELU.BF16.PACK_AB R3, R225, R226 ;  /* 0x000000e2e103723e */ /* 0x000fe200000018ff */
[----:B------:R-:W-:Y:S01]  /*5240*/  @!P6 FADD.FTZ R221, -R221, -RZ ;  /* 0x800000ffdddde221 */ /* 0x000fe20000010100 */
[----:B------:R-:W-:Y:S01]  /*5250*/  ISETP.LE.U32.AND P6, PT, R16, UR4, PT ;  /* 0x0000000410007c0c */ /* 0x000fe2000bfc3070 */
[----:B------:R4:W-:Y:S01]  /*5260*/  STS [R236+0x20400], R5 ;  /* 0x02040005ec007388 */ /* 0x0009e20000000800 */
[----:B------:R-:W-:Y:S01]  /*5270*/  ISETP.LE.U32.AND P0, PT, R181, UR4, PT ;  /* 0x00000004b5007c0c */ /* 0x000fe2000bf03070 */
[----:B---3--:R-:W-:Y:S01]  /*5280*/  @!P2 FADD.FTZ R183, -R183, -RZ ;  /* 0x800000ffb7b7a221 */ /* 0x008fe20000010100 */
[----:B------:R-:W3:Y:S01]  /*5290*/  MUFU.EX2 R181, R164 ;  /* 0x000000a400b57308 */ /* 0x000ee20000000800 */
[----:B------:R-:W-:Y:S02]  /*52a0*/  ISETP.LE.U32.AND P5, PT, R167, UR4, PT ;  /* 0x00000004a7007c0c */ /* 0x000fe4000bfa3070 */
[----:B------:R-:W-:Y:S02]  /*52b0*/  FSETP.GE.FTZ.AND P2, PT, R203, RZ, PT ;  /* 0x000000ffcb00720b */ /* 0x000fe40003f56000 */
[----:B------:R-:W-:Y:S01]  /*52c0*/  @!P3 FADD.FTZ R186, -R186, -RZ ;  /* 0x800000ffbabab221 */ /* 0x000fe20000010100 */
[----:B------:R-:W-:Y:S03]  /*52d0*/  FSETP.GE.FTZ.AND P3, PT, R204, RZ, PT ;  /* 0x000000ffcc00720b */ /* 0x000fe60003f76000 */
[----:B------:R-:W-:Y:S01]  /*52e0*/  @!P6 FADD.FTZ R197, -R197, -RZ ;  /* 0x800000ffc5c5e221 */ /* 0x000fe20000010100 */
[----:B------:R-:W-:Y:S02]  /*52f0*/  ISETP.LE.U32.AND P6, PT, R4, UR4, PT ;  /* 0x0000000404007c0c */ /* 0x000fe4000bfc3070 */
[----:B------:R-:W-:Y:S02]  /*5300*/  LOP3.LUT R4, R173, 0xff, RZ, 0xc0, !PT ;  /* 0x000000ffad047812 */ /* 0x000fe400078ec0ff */
[----:B--2---:R-:W-:Y:S01]  /*5310*/  F2FP.RELU.BF16.PACK_AB R0, R197, R200 ;  /* 0x000000c8c500723e */ /* 0x004fe200000018ff */
[----:B------:R-:W-:Y:S01]  /*5320*/  @!P5 FADD.FTZ R185, -R185, -RZ ;  /* 0x800000ffb9b9d221 */ /* 0x000fe20000010100 */
[----:B------:R-:W-:Y:S02]  /*5330*/  ISETP.LE.U32.AND P4, PT, R4, UR4, PT ;  /* 0x0000000404007c0c */ /* 0x000fe4000bf83070 */
[----:B-1----:R-:W-:Y:S01]  /*5340*/  F2FP.RELU.BF16.PACK_AB R2, R199, R201 ;  /* 0x000000c9c702723e */ /* 0x002fe200000018ff */
[----:B------:R1:W-:Y:S01]  /*5350*/  STS [R237+0x20400], R0 ;  /* 0x02040000ed007388 */ /* 0x0003e20000000800 */
[----:B------:R-:W-:Y:S02]  /*5360*/  F2FP.RELU.BF16.PACK_AB R4, R223, R224 ;  /* 0x000000e0df04723e */ /* 0x000fe400000018ff */
[----:B----4-:R-:W-:Y:S01]  /*5370*/  F2FP.RELU.BF16.PACK_AB R5, R207, R221 ;  /* 0x000000ddcf05723e */ /* 0x010fe200000018ff */
[----:B------:R2:W-:Y:S01]  /*5380*/  STS [R237+0x20000], R2 ;  /* 0x02000002ed007388 */ /* 0x0005e20000000800 */
[----:B------:R-:W-:Y:S01]  /*5390*/  @!P6 FADD.FTZ R194, -R194, -RZ ;  /* 0x800000ffc2c2e221 */ /* 0x000fe20000010100 */
[----:B------:R-:W-:Y:S01]  /*53a0*/  ISETP.LE.U32.AND P6, PT, R172, UR4, PT ;  /* 0x00000004ac007c0c */ /* 0x000fe2000bfc3070 */
[----:B---3--:R-:W-:Y:S01]  /*53b0*/  @!P0 FADD.FTZ R181, -R181, -RZ ;  /* 0x800000ffb5b58221 */ /* 0x008fe20000010100 */
[----:B------:R3:W-:Y:S01]  /*53c0*/  STS [R236+0x21000], R4 ;  /* 0x02100004ec007388 */ /* 0x0007e20000000800 */
[----:B------:R-:W-:Y:S01]  /*53d0*/  FSETP.GE.FTZ.AND P5, PT, R199, RZ, PT ;  /* 0x000000ffc700720b */ /* 0x000fe20003fb6000 */
[----:B------:R-:W-:Y:S01]  /*53e0*/  @!P4 FADD.FTZ R188, -R188, -RZ ;  /* 0x800000ffbcbcc221 */ /* 0x000fe20000010100 */
[----:B------:R-:W-:Y:S01]  /*53f0*/  FSETP.GE.FTZ.AND P4, PT, R191, RZ, PT ;  /* 0x000000ffbf00720b */ /* 0x000fe20003f96000 */
[----:B------:R4:W-:Y:S04]  /*5400*/  STS [R236+0x21400], R3 ;  /* 0x02140003ec007388 */ /* 0x0009e80000000800 */
[----:B------:R4:W-:Y:S03]  /*5410*/  STS [R237+0x21000], R5 ;  /* 0x02100005ed007388 */ /* 0x0009e60000000800 */
[----:B------:R-:W-:Y:S01]  /*5420*/  @!P6 FADD.FTZ R187, -R187, -RZ ;  /* 0x800000ffbbbbe221 */ /* 0x000fe20000010100 */
[----:B------:R-:W-:Y:S02]  /*5430*/  FSETP.GE.FTZ.AND P6, PT, R201, RZ, PT ;  /* 0x000000ffc900720b */ /* 0x000fe40003fd6000 */
[----:B-1----:R-:W-:Y:S02]  /*5440*/  F2FP.RELU.BF16.PACK_AB R0, R180, R182 ;  /* 0x000000b6b400723e */ /* 0x002fe400000018ff */
[----:B--2---:R-:W-:Y:S02]  /*5450*/  F2FP.RELU.BF16.PACK_AB R2, R193, R190 ;  /* 0x000000bec102723e */ /* 0x004fe400000018ff */
[----:B---3--:R-:W-:Y:S02]  /*5460*/  F2FP.RELU.BF16.PACK_AB R4, R205, R206 ;  /* 0x000000cecd04723e */ /* 0x008fe400000018ff */
[----:B----4-:R-:W-:Y:S03]  /*5470*/  F2FP.RELU.BF16.PACK_AB R3, R189, R191 ;  /* 0x000000bfbd03723e */ /* 0x010fe600000018ff */
[----:B------:R1:W-:Y:S01]  /*5480*/  STS [R237+0x21400], R4 ;  /* 0x02140004ed007388 */ /* 0x0003e20000000800 */
[----:B------:R-:W-:Y:S03]  /*5490*/  F2FP.RELU.BF16.PACK_AB R5, R192, R194 ;  /* 0x000000c2c005723e */ /* 0x000fe600000018ff */
[----:B------:R2:W-:Y:S04]  /*54a0*/  STS [R234+0x20000], R3 ;  /* 0x02000003ea007388 */ /* 0x0005e80000000800 */
[----:B------:R3:W-:Y:S04]  /*54b0*/  STS [R234+0x20400], R2 ;  /* 0x02040002ea007388 */ /* 0x0007e80000000800 */
[----:B------:R4:W-:Y:S01]  /*54c0*/  STS [R235+0x20000], R0 ;  /* 0x02000000eb007388 */ /* 0x0009e20000000800 */
[----:B-1----:R-:W-:Y:S02]  /*54d0*/  F2FP.RELU.BF16.PACK_AB R4, R195, R198 ;  /* 0x000000c6c304723e */ /* 0x002fe400000018ff */
[----:B--2---:R-:W-:Y:S02]  /*54e0*/  F2FP.RELU.BF16.PACK_AB R3, R181, R183 ;  /* 0x000000b7b503723e */ /* 0x004fe400000018ff */
[----:B---3--:R-:W-:Y:S03]  /*54f0*/  F2FP.RELU.BF16.PACK_AB R2, R186, R187 ;  /* 0x000000bbba02723e */ /* 0x008fe600000018ff */
[----:B------:R1:W-:Y:S01]  /*5500*/  STS [R235+0x20400], R3 ;  /* 0x02040003eb007388 */ /* 0x0003e20000000800 */
[----:B----4-:R-:W-:Y:S03]  /*5510*/  F2FP.RELU.BF16.PACK_AB R0, R185, R188 ;  /* 0x000000bcb900723e */ /* 0x010fe600000018ff */
[----:B------:R-:W-:Y:S04]  /*5520*/  STS [R234+0x21000], R5 ;  /* 0x02100005ea007388 */ /* 0x000fe80000000800 */
[----:B------:R-:W-:Y:S04]  /*5530*/  STS [R234+0x21400], R4 ;  /* 0x02140004ea007388 */ /* 0x000fe80000000800 */
[----:B------:R-:W-:Y:S04]  /*5540*/  STS [R235+0x21000], R2 ;  /* 0x02100002eb007388 */ /* 0x000fe80000000800 */
[----:B------:R-:W-:Y:S04]  /*5550*/  STS [R235+0x21400], R0 ;  /* 0x02140000eb007388 */ /* 0x000fe80000000800 */
[----:B------:R-:W-:Y:S01]  /*5560*/  LDSM.16.M88.4 R32, [R211+0x8000] ;  /* 0x00800000d320783b */ /* 0x000fe20000000200 */
[----:B-1----:R-:W-:Y:S07]  /*5570*/  IMAD.IADD R3, R196, 0x1, R212 ;  /* 0x00000001c4037824 */ /* 0x002fee00078e02d4 */
[----:B------:R-:W1:Y:S08]  /*5580*/  LDSM.16.M88.4 R16, [R217+0x14000] ;  /* 0x01400000d910783b */ /* 0x000e700000000200 */
[----:B------:R-:W2:Y:S08]  /*5590*/  LDSM.16.M88.4 R28, [R211+0x9000] ;  /* 0x00900000d31c783b */ /* 0x000eb00000000200 */
[----:B------:R-:W3:Y:S08]  /*55a0*/  LDSM.16.M88.4 R164, [R217+0x14800] ;  /* 0x01480000d9a4783b */ /* 0x000ef00000000200 */
[----:B------:R-:W-:Y:S08]  /*55b0*/  LDSM.16.M88.4 R168, [R212+0x8000] ;  /* 0x00800000d4a8783b */ /* 0x000ff00000000200 */
[----:B------:R-:W4:Y:S01]  /*55c0*/  LDSM.16.M88.4 R172, [R214+0x14000] ;  /* 0x01400000d6ac783b */ /* 0x000f220000000200 */
[-C--:B-1----:R-:W-:Y:S07]  /*55d0*/  HMMA.16816.F32.BF16 R4, R32, R16.reuse, RZ ;  /* 0x000000102004723c */ /* 0x082fee00000418ff */
[----:B------:R-:W1:Y:S01]  /*55e0*/  LDSM.16.M88.4 R176, [R212+0x9000] ;  /* 0x00900000d4b0783b */ /* 0x000e620000000200 */
        /* <DEDUP_REMOVED lines=9> */
[C---:B-1----:R-:W-:Y:S08]  /*5680*/  HMMA.16816.F32.BF16 R8, R176.reuse, R172, R8 ;  /* 0x000000acb008723c */ /* 0x042ff00000041808 */
[-C--:B------:R-:W-:Y:S08]  /*5690*/  HMMA.16816.F32.BF16 R12, R176, R174.reuse, R12 ;  /* 0x000000aeb00c723c */ /* 0x080ff0000004180c */
[C---:B------:R-:W-:Y:S01]  /*56a0*/  HMMA.16816.F32.BF16 R16, R168.reuse, R174, R16 ;  /* 0x000000aea810723c */ /* 0x040fe20000041810 */
[----:B------:R-:W-:Y:S07]  /*56b0*/  LDSM.16.M88.4 R172, [R184+0x8000] ;  /* 0x00800000b8ac783b */ /* 0x000fee0000000200 */
[-C--:B--2---:R-:W-:Y:S08]  /*56c0*/  HMMA.16816.F32.BF16 R20, R168, R164.reuse, R20 ;  /* 0x000000a4a814723c */ /* 0x084ff00000041814 */
[C---:B------:R-:W-:Y:S08]  /*56d0*/  HMMA.16816.F32.BF16 R24, R176.reuse, R164, R24 ;  /* 0x000000a4b018723c */ /* 0x040ff00000041818 */
[-C--:B------:R-:W-:Y:S01]  /*56e0*/  HMMA.16816.F32.BF16 R28, R176, R166.reuse, R28 ;  /* 0x000000a6b01c723c */ /* 0x080fe2000004181c */
[----:B------:R-:W1:Y:S07]  /*56f0*/  LDSM.16.M88.4 R176, [R216+0x14000] ;  /* 0x01400000d8b0783b */ /* 0x000e6e0000000200 */
[----:B------:R-:W-:Y:S01]  /*5700*/  HMMA.16816.F32.BF16 R32, R168, R166, R32 ;  /* 0x000000a6a820723c */ /* 0x000fe20000041820 */
[----:B------:R-:W2:Y:S08]  /*5710*/  LDSM.16.M88.4 R164, [R184+0x9000] ;  /* 0x00900000b8a4783b */ /* 0x000eb00000000200 */
[----:B------:R-:W3:Y:S01]  /*5720*/  LDSM.16.M88.4 R168, [R216+0x14800] ;  /* 0x01480000d8a8783b */ /* 0x000ee20000000200 */
[-C--:B-1----:R-:W-:Y:S08]  /*5730*/  HMMA.16816.F32.BF16 R4, R172, R176.reuse, R4 ;  /* 0x000000b0ac04723c */ /* 0x082ff00000041804 */
[C---:B--2---:R-:W-:Y:S07]  /*5740*/  HMMA.16816.F32.BF16 R8, R164.reuse, R176, R8 ;  /* 0x000000b0a408723c */ /* 0x044fee0000041808 */
[----:B------:R-:W-:Y:S01]  /*5750*/  IMAD.U32 R176, RZ, RZ, UR15 ;  /* 0x0000000fffb07e24 */ /* 0x000fe2000f8e00ff */
[-C--:B------:R-:W-:Y:S01]  /*5760*/  HMMA.16816.F32.BF16 R12, R164, R178.reuse, R12 ;  /* 0x000000b2a40c723c */ /* 0x080fe2000004180c */
[----:B------:R-:W-:Y:S07]  /*5770*/  IMAD.U32 R177, RZ, RZ, UR14 ;  /* 0x0000000effb17e24 */ /* 0x000fee000f8e00ff */
[C---:B------:R-:W-:Y:S07]  /*5780*/  HMMA.16816.F32.BF16 R16, R172.reuse, R178, R16 ;  /* 0x000000b2ac10723c */ /* 0x040fee0000041810 */
[C---:B------:R-:W-:Y:S01]  /*5790*/  LEA R178, P0, R244.reuse, R176, 0x2 ;  /* 0x000000b0f4b27211 */ /* 0x040fe200078010ff */
[-C--:B---3--:R-:W-:Y:S04]  /*57a0*/  HMMA.16816.F32.BF16 R20, R172, R168.reuse, R20 ;  /* 0x000000a8ac14723c */ /* 0x088fe80000041814 */
[----:B------:R-:W-:Y:S02]  /*57b0*/  LEA.HI.X.SX32 R179, R244, R177, 0x2, P0 ;  /* 0x000000b1f4b37211 */ /* 0x000fe400000f16ff */
[----:B------:R-:W-:Y:S02]  /*57c0*/  FSETP.GE.FTZ.AND P0, PT, R202, RZ, PT ;  /* 0x000000ffca00720b */ /* 0x000fe40003f16000 */
[C---:B------:R-:W-:Y:S01]  /*57d0*/  HMMA.16816.F32.BF16 R24, R164.reuse, R168, R24 ;  /* 0x000000a8a418723c */ /* 0x040fe20000041818 */
[----:B------:R-:W2:Y:S04]  /*57e0*/  LDG.E R177, [R178.64] ;  /* 0x0000000cb2b17981 */ /* 0x000ea8000c1e1900 */
[----:B------:R-:W3:Y:S03]  /*57f0*/  LDG.E R176, [R178.64+0x20] ;  /* 0x0000200cb2b07981 */ /* 0x000ee6000c1e1900 */
        /* <DEDUP_REMOVED lines=59> */
[----:B---3--:R-:W-:Y:S01]  /*5bb0*/  FADD.FTZ R0, -R176, R6 ;  /* 0x00000006b0007221 */ /* 0x008fe20000010100 */
[-C--:B------:R-:W-:Y:S01]  /*5bc0*/  FSEL R2, R2, R177.reuse, P2 ;  /* 0x000000b102027208 */ /* 0x080fe20001000000 */
[----:B------:R-:W-:Y:S01]  /*5bd0*/  FADD.FTZ R4, -R177, R4 ;  /* 0x00000004b1047221 */ /* 0x000fe20000010100 */
[----:B------:R-:W-:Y:S02]  /*5be0*/  FSETP.GE.FTZ.AND P2, PT, R182, RZ, PT ;  /* 0x000000ffb600720b */ /* 0x000fe40003f56000 */
[----:B------:R-:W-:Y:S02]  /*5bf0*/  FSEL R0, R0, R176, P0 ;  /* 0x000000b000007208 */ /* 0x000fe40000000000 */
[----:B------:R-:W-:Y:S01]  /*5c00*/  FSETP.GE.FTZ.AND P0, PT, R180, RZ, PT ;  /* 0x000000ffb400720b */ /* 0x000fe20003f16000 */
[----:B------:R-:W-:Y:S01]  /*5c10*/  FMUL.FTZ R203, R203, R2 ;  /* 0x00000002cbcb7220 */ /* 0x000fe20000410000 */
[-C--:B------:R-:W-:Y:S01]  /*5c20*/  FSEL R4, R4, R177.reuse, P3 ;  /* 0x000000b104047208 */ /* 0x080fe20001800000 */
[----:B------:R-:W-:Y:S01]  /*5c30*/  FMUL.FTZ R202, R202, R0 ;  /* 0x00000000caca7220 */ /* 0x000fe20000410000 */
[----:B------:R-:W2:Y:S01]  /*5c40*/  LDG.E R2, [R178.64+0x80] ;  /* 0x0000800cb2027981 */ /* 0x000ea2000c1e1900 */
[----:B------:R-:W-:Y:S02]  /*5c50*/  FSETP.GE.FTZ.AND P3, PT, R189, RZ, PT ;  /* 0x000000ffbd00720b */ /* 0x000fe40003f76000 */
[----:B------:R-:W-:Y:S01]  /*5c60*/  FMUL.FTZ R204, R204, R4 ;  /* 0x00000004cccc7220 */ /* 0x000fe20000410000 */
[----:B------:R-:W3:Y:S05]  /*5c70*/  LDG.E R0, [R178.64+0xa0] ;  /* 0x0000a00cb2007981 */ /* 0x000eea000c1e1900 */
[C---:B------:R-:W-:Y:S02]  /*5c80*/  FADD.FTZ R4, -R177.reuse, R16 ;  /* 0x00000010b1047221 */ /* 0x040fe40000010100 */
[----:B------:R-:W-:Y:S02]  /*5c90*/  FADD.FTZ R16, -R177, R17 ;  /* 0x00000011b1107221 */ /* 0x000fe40000010100 */
[----:B------:R-:W-:Y:S01]  /*5ca0*/  FADD.FTZ R18, -R176, R18 ;  /* 0x00000012b0127221 */ /* 0x000fe20000010100 */
[-C--:B------:R-:W-:Y:S02]  /*5cb0*/  FSEL R17, R4, R177.reuse, P6 ;  /* 0x000000b104117208 */ /* 0x080fe40003000000 */
[----:B------:R-:W-:Y:S02]  /*5cc0*/  FSEL R16, R16, R177, P5 ;  /* 0x000000b110107208 */ /* 0x000fe40002800000 */
[----:B------:R-:W-:Y:S01]  /*5cd0*/  FSETP.GE.FTZ.AND P5, PT, R193, RZ, PT ;  /* 0x000000ffc100720b */ /* 0x000fe20003fb6000 */
[----:B------:R-:W-:Y:S02]  /*5ce0*/  FMUL.FTZ R201, R201, R17 ;  /* 0x00000011c9c97220 */ /* 0x000fe40000410000 */
[----:B------:R-:W-:Y:S01]  /*5cf0*/  FMUL.FTZ R199, R199, R16 ;  /* 0x00000010c7c77220 */ /* 0x000fe20000410000 */
[-C--:B-1----:R-:W-:Y:S08]  /*5d00*/  HMMA.16816.F32.BF16 R20, R164, R168.reuse, R20 ;  /* 0x000000a8a414723c */ /* 0x082ff00000041814 */
[C---:B------:R-:W-:Y:S08]  /*5d10*/  HMMA.16816.F32.BF16 R24, R172.reuse, R168, R24 ;  /* 0x000000a8ac18723c */ /* 0x040ff00000041818 */
[-C--:B------:R-:W-:Y:S08]  /*5d20*/  HMMA.16816.F32.BF16 R28, R172, R170.reuse, R28 ;  /* 0x000000aaac1c723c */ /* 0x080ff0000004181c */
[C---:B------:R-:W-:Y:S01]  /*5d30*/  FADD.FTZ R6, -R177.reuse, R20 ;  /* 0x00000014b1067221 */ /* 0x040fe20000010100 */
[----:B------:R-:W-:Y:S04]  /*5d40*/  HMMA.16816.F32.BF16 R32, R164, R170, R32 ;  /* 0x000000aaa420723c */ /* 0x000fe80000041820 */
[----:B------:R-:W-:Y:S01]  /*5d50*/  FADD.FTZ R5, -R177, R21 ;  /* 0x00000015b1057221 */ /* 0x000fe20000010100 */
[-C--:B------:R-:W-:Y:S02]  /*5d60*/  FSEL R6, R6, R177.reuse, P4 ;  /* 0x000000b106067208 */ /* 0x080fe40002000000 */
[----:B------:R-:W-:Y:S02]  /*5d70*/  FSETP.GE.FTZ.AND P4, PT, R183, RZ, PT ;  /* 0x000000ffb700720b */ /* 0x000fe40003f96000 */
[----:B------:R-:W-:Y:S02]  /*5d80*/  FSEL R5, R5, R177, P3 ;  /* 0x000000b105057208 */ /* 0x000fe40001800000 */
[----:B------:R-:W-:Y:S01]  /*5d90*/  FSETP.GE.FTZ.AND P3, PT, R200, RZ, PT ;  /* 0x000000ffc800720b */ /* 0x000fe20003f76000 */
[----:B------:R-:W-:Y:S02]  /*5da0*/  FMUL.FTZ R191, R191, R6 ;  /* 0x00000006bfbf7220 */ /* 0x000fe40000410000 */
[C---:B------:R-:W-:Y:S02]  /*5db0*/  FADD.FTZ R6, -R176.reuse, R7 ;  /* 0x00000007b0067221 */ /* 0x040fe40000010100 */
[----:B------:R-:W-:Y:S02]  /*5dc0*/  FMUL.FTZ R189, R189, R5 ;  /* 0x00000005bdbd7220 */ /* 0x000fe40000410000 */
[C---:B------:R-:W-:Y:S02]  /*5dd0*/  FADD.FTZ R5, -R176.reuse, R19 ;  /* 0x00000013b0057221 */ /* 0x040fe40000010100 */
[----:B------:R-:W-:Y:S04]  /*5de0*/  FADD.FTZ R7, -R176, R23 ;  /* 0x00000017b0077221 */ /* 0x000fe80000010100 */
[----:B------:R-:W-:Y:S01]  /*5df0*/  FADD.FTZ R4, -R177, R32 ;  /* 0x00000020b1047221 */ /* 0x000fe20000010100 */
[----:B------:R-:W-:Y:S02]  /*5e00*/  FSEL R7, R7, R176, P5 ;  /* 0x000000b007077208 */ /* 0x000fe40002800000 */
[----:B------:R-:W-:Y:S02]  /*5e10*/  FSETP.GE.FTZ.AND P5, PT, R198, RZ, PT ;  /* 0x000000ffc600720b */ /* 0x000fe40003fb6000 */
[----:B------:R-:W-:Y:S01]  /*5e20*/  FSEL R4, R4, R177, P2 ;  /* 0x000000b104047208 */ /* 0x000fe20001000000 */
[----:B------:R-:W-:Y:S01]  /*5e30*/  @P0 FADD.FTZ R177, -R177, R33 ;  /* 0x00000021b1b10221 */ /* 0x000fe20000010100 */
[----:B------:R-:W-:Y:S01]  /*5e40*/  FSETP.GE.FTZ.AND P0, PT, R222, RZ, PT ;  /* 0x000000ffde00720b */ /* 0x000fe20003f16000 */
[----:B------:R-:W-:Y:S01]  /*5e50*/  FMUL.FTZ R193, R193, R7 ;  /* 0x00000007c1c17220 */ /* 0x000fe20000410000 */
[----:B------:R-:W-:Y:S01]  /*5e60*/  FSETP.GE.FTZ.AND P2, PT, R197, RZ, PT ;  /* 0x000000ffc500720b */ /* 0x000fe20003f56000 */
[----:B------:R-:W-:Y:S01]  /*5e70*/  FMUL.FTZ R182, R182, R4 ;  /* 0x00000004b6b67220 */ /* 0x000fe20000410000 */
[-C--:B------:R-:W-:Y:S01]  /*5e80*/  FSEL R6, R6, R176.reuse, P0 ;  /* 0x000000b006067208 */ /* 0x080fe20000000000 */
[----:B------:R-:W-:Y:S01]  /*5e90*/  FADD.FTZ R4, -R176, R22 ;  /* 0x00000016b0047221 */ /* 0x000fe20000010100 */
[----:B------:R-:W-:Y:S01]  /*5ea0*/  FSETP.GE.FTZ.AND P0, PT, R190, RZ, PT ;  /* 0x000000ffbe00720b */ /* 0x000fe20003f16000 */
[----:B------:R-:W-:Y:S01]  /*5eb0*/  FMUL.FTZ R177, R180, R177 ;  /* 0x000000b1b4b17220 */ /* 0x000fe20000410000 */
[----:B------:R-:W-:Y:S01]  /*5ec0*/  FSEL R5, R5, R176, P2 ;  /* 0x000000b005057208 */ /* 0x000fe20001000000 */
[----:B------:R-:W-:Y:S01]  /*5ed0*/  FMUL.FTZ R33, R222, R6 ;  /* 0x00000006de217220 */ /* 0x000fe20000410000 */
[-C--:B------:R-:W-:Y:S02]  /*5ee0*/  FSEL R4, R4, R176.reuse, P0 ;  /* 0x000000b004047208 */ /* 0x080fe40000000000 */
[----:B------:R-:W-:Y:S01]  /*5ef0*/  FSEL R6, R18, R176, P3 ;  /* 0x000000b012067208 */ /* 0x000fe20001800000 */
[----:B------:R-:W-:Y:S01]  /*5f00*/  FMUL.FTZ R197, R197, R5 ;  /* 0x00000005c5c57220 */ /* 0x000fe20000410000 */
[----:B------:R-:W-:Y:S01]  /*5f10*/  FSETP.GE.FTZ.AND P3, PT, R181, RZ, PT ;  /* 0x000000ffb500720b */ /* 0x000fe20003f76000 */
[----:B------:R-:W-:Y:S01]  /*5f20*/  FMUL.FTZ R190, R190, R4 ;  /* 0x00000004bebe7220 */ /* 0x000fe20000410000 */
[----:B------:R-:W-:Y:S01]  /*5f30*/  FSETP.GE.FTZ.AND P0, PT, R223, RZ, PT ;  /* 0x000000ffdf00720b */ /* 0x000fe20003f16000 */
[----:B------:R-:W-:Y:S01]  /*5f40*/  FMUL.FTZ R200, R200, R6 ;  /* 0x00000006c8c87220 */ /* 0x000fe20000410000 */
[----:B------:R-:W-:Y:S01]  /*5f50*/  FSETP.GE.FTZ.AND P2, PT, R224, RZ, PT ;  /* 0x000000ffe000720b */ /* 0x000fe20003f56000 */
[----:B------:R-:W-:Y:S05]  /*5f60*/  FADD.FTZ R6, -R176, R34 ;  /* 0x00000022b0067221 */ /* 0x000fea0000010100 */
[----:B------:R-:W-:Y:S02]  /*5f70*/  FSEL R6, R6, R176, P4 ;  /* 0x000000b006067208 */ /* 0x000fe40002000000 */
[----:B------:R-:W-:Y:S01]  /*5f80*/  FSETP.GE.FTZ.AND P4, PT, R207, RZ, PT ;  /* 0x000000ffcf00720b */ /* 0x000fe20003f96000 */
[----:B------:R-:W-:Y:S01]  /*5f90*/  @P3 FADD.FTZ R176, -R176, R35 ;  /* 0x00000023b0b03221 */ /* 0x000fe20000010100 */
[----:B------:R-:W-:Y:S01]  /*5fa0*/  FSETP.GE.FTZ.AND P3, PT, R194, RZ, PT ;  /* 0x000000ffc200720b */ /* 0x000fe20003f76000 */
[----:B------:R-:W-:Y:S02]  /*5fb0*/  FMUL.FTZ R183, R183, R6 ;  /* 0x00000006b7b77220 */ /* 0x000fe40000410000 */
[----:B------:R-:W-:Y:S02]  /*5fc0*/  FMUL.FTZ R176, R181, R176 ;  /* 0x000000b0b5b07220 */ /* 0x000fe40000410000 */
[C---:B--2---:R-:W-:Y:S02]  /*5fd0*/  FADD.FTZ R4, -R2.reuse, R9 ;  /* 0x0000000902047221 */ /* 0x044fe40000010100 */
[C---:B------:R-:W-:Y:S02]  /*5fe0*/  FADD.FTZ R5, -R2.reuse, R8 ;  /* 0x0000000802057221 */ /* 0x040fe40000010100 */
[----:B------:R-:W-:Y:S01]  /*5ff0*/  FADD.FTZ R12, -R2, R12 ;  /* 0x0000000c020c7221 */ /* 0x000fe20000010100 */
[-C--:B------:R-:W-:Y:S01]  /*6000*/  FSEL R4, R4, R2.reuse, P0 ;  /* 0x0000000204047208 */ /* 0x080fe20000000000 */
[----:B------:R-:W-:Y:S01]  /*6010*/  FADD.FTZ R25, -R2, R25 ;  /* 0x0000001902197221 */ /* 0x000fe20000010100 */
[----:B------:R-:W-:Y:S01]  /*6020*/  FSETP.GE.FTZ.AND P0, PT, R186, RZ, PT ;  /* 0x000000ffba00720b */ /* 0x000fe20003f16000 */
[C---:B------:R-:W-:Y:S01]  /*6030*/  FADD.FTZ R13, -R2.reuse, R13 ;  /* 0x0000000d020d7221 */ /* 0x040fe20000010100 */
[-C--:B------:R-:W-:Y:S01]  /*6040*/  FSEL R5, R5, R2.reuse, P2 ;  /* 0x0000000205057208 */ /* 0x080fe20001000000 */
[C---:B------:R-:W-:Y:S01]  /*6050*/  FADD.FTZ R24, -R2.reuse, R24 ;  /* 0x0000001802187221 */ /* 0x040fe20000010100 */
[----:B------:R-:W-:Y:S01]  /*6060*/  FSETP.GE.FTZ.AND P2, PT, R221, RZ, PT ;  /* 0x000000ffdd00720b */ /* 0x000fe20003f56000 */
[----:B------:R-:W-:Y:S01]  /*6070*/  FADD.FTZ R28, -R2, R28 ;  /* 0x0000001c021c7221 */ /* 0x000fe20000010100 */
[----:B------:R-:W-:Y:S01]  /*6080*/  FSEL R13, R13, R2, P4 ;  /* 0x000000020d0d7208 */ /* 0x000fe20002000000 */
[----:B------:R-:W-:Y:S01]  /*6090*/  FMUL.FTZ R23, R223, R4 ;  /* 0x00000004df177220 */ /* 0x000fe20000410000 */
[-C--:B------:R-:W-:Y:S01]  /*60a0*/  FSEL R12, R12, R2.reuse, P2 ;  /* 0x000000020c0c7208 */ /* 0x080fe20001000000 */
[----:B---3--:R-:W-:Y:S01]  /*60b0*/  FADD.FTZ R4, -R0, R14 ;  /* 0x0000000e00047221 */ /* 0x008fe20000010100 */
[----:B------:R-:W-:Y:S01]  /*60c0*/  FSETP.GE.FTZ.AND P2, PT, R192, RZ, PT ;  /* 0x000000ffc000720b */ /* 0x000fe20003f56000 */
[----:B------:R-:W-:Y:S01]  /*60d0*/  FADD.FTZ R11, -R0, R11 ;  /* 0x0000000b000b7221 */ /* 0x000fe20000010100 */
[-C--:B------:R-:W-:Y:S01]  /*60e0*/  FSEL R24, R24, R2.reuse, P3 ;  /* 0x0000000218187208 */ /* 0x080fe20001800000 */
[C---:B------:R-:W-:Y:S01]  /*60f0*/  FADD.FTZ R6, -R0.reuse, R15 ;  /* 0x0000000f00067221 */ /* 0x040fe20000010100 */
[-C--:B------:R-:W-:Y:S01]  /*6100*/  FSEL R25, R25, R2.reuse, P2 ;  /* 0x0000000219197208 */ /* 0x080fe20001000000 */
[----:B------:R-:W-:Y:S01]  /*6110*/  FADD.FTZ R10, -R0, R10 ;  /* 0x0000000a000a7221 */ /* 0x000fe20000010100 */
[----:B------:R-:W-:Y:S01]  /*6120*/  FSETP.GE.FTZ.AND P2, PT, R187, RZ, PT ;  /* 0x000000ffbb00720b */ /* 0x000fe20003f56000 */
[----:B------:R-:W-:Y:S01]  /*6130*/  FMUL.FTZ R32, R224, R5 ;  /* 0x00000005e0207220 */ /* 0x000fe20000410000 */
[----:B------:R-:W-:Y:S01]  /*6140*/  FSETP.GE.FTZ.AND P3, PT, R226, RZ, PT ;  /* 0x000000ffe200720b */ /* 0x000fe20003f76000 */
[----:B------:R-:W-:Y:S01]  /*6150*/  FADD.FTZ R5, -R0, R26 ;  /* 0x0000001a00057221 */ /* 0x000fe20000010100 */
        /* <DEDUP_REMOVED lines=12> */
[----:B------:R-:W-:Y:S01]  /*6220*/  FSETP.GE.FTZ.AND P2, PT, R185, RZ, PT ;  /* 0x000000ffb900720b */ /* 0x000fe20003f56000 */
[----:B------:R-:W-:Y:S01]  /*6230*/  FADD.FTZ R4, -R0, R27 ;  /* 0x0000001b00047221 */ /* 0x000fe20000010100 */
[----:B------:R-:W-:Y:S01]  /*6240*/  FSEL R6, R6, R0, P0 ;  /* 0x0000000006067208 */ /* 0x000fe20000000000 */
[----:B------:R-:W-:Y:S01]  /*6250*/  FMUL.FTZ R24, R194, R24 ;  /* 0x00000018c2187220 */ /* 0x000fe20000410000 */
[----:B------:R-:W-:Y:S01]  /*6260*/  PLOP3.LUT P0, PT, PT, PT, UP5, 0x80, 0x0 ;  /* 0x000000000000781c */ /* 0x000fe20003f0f058 */
        /* <DEDUP_REMOVED lines=8> */
[----:B------:R-:W-:Y:S01]  /*62f0*/  FMUL.FTZ R13, R205, R6 ;  /* 0x00000006cd0d7220 */ /* 0x000fe20000410000 */
[-C--:B------:R-:W-:Y:S01]  /*6300*/  FSEL R4, R4, R0.reuse, P4 ;  /* 0x0000000004047208 */ /* 0x080fe20002000000 */
[----:B------:R-:W-:Y:S01]  /*6310*/  IMAD.MOV.U32 R186, RZ, RZ, R233 ;  /* 0x000000ffffba7224 */ /* 0x000fe200078e00e9 */
[----:B------:R-:W-:Y:S01]  /*6320*/  FSEL R2, R2, R0, P3 ;  /* 0x0000000002027208 */ /* 0x000fe20001800000 */
[----:B------:R-:W-:Y:S02]  /*6330*/  @P2 FADD.FTZ R0, -R0, R31 ;  /* 0x0000001f00002221 */ /* 0x000fe40000010100 */
[----:B------:R-:W-:Y:S02]  /*6340*/  FMUL.FTZ R14, R198, R5 ;  /* 0x00000005c60e7220 */ /* 0x000fe40000410000 */
[----:B------:R-:W-:Y:S02]  /*6350*/  FMUL.FTZ R16, R195, R4 ;  /* 0x00000004c3107220 */ /* 0x000fe40000410000 */
[----:B------:R-:W-:Y:S02]  /*6360*/  FMUL.FTZ R19, R188, R2 ;  /* 0x00000002bc137220 */ /* 0x000fe40000410000 */
[----:B------:R-:W-:Y:S02]  /*6370*/  FMUL.FTZ R18, R185, R0 ;  /* 0x00000000b9127220 */ /* 0x000fe40000410000 */
        /* <DEDUP_REMOVED lines=24> */
.L_x_1239:
        /* <DEDUP_REMOVED lines=146> */
.L_x_1240:
[----:B------:R-:W-:Y:S01]  /*6e20*/  LDSM.16.M88.4 R32, [R211+0x1c000] ;  /* 0x01c00000d320783b */ /* 0x000fe20000000200 */
[----:B------:R-:W-:Y:S01]  /*6e30*/  IMAD.MOV.U32 R2, RZ, RZ, 0x4 ;  /* 0x00000004ff027424 */ /* 0x000fe200078e00ff */
[----:B------:R-:W-:Y:S01]  /*6e40*/  ULOP3.LUT UR4, UR7, 0x1, URZ, 0xc0, !UPT ;  /* 0x0000000107047892 */ /* 0x000fe2000f8ec03f */
[----:B------:R-:W-:Y:S01]  /*6e50*/  IMAD.MOV.U32 R188, RZ, RZ, c[0x0][0x22c] ;  /* 0x00008b00ffbc7624 */ /* 0x000fe200078e00ff */
[----:B------:R-:W-:Y:S01]  /*6e60*/  @UP5 UIADD3 UR5, UP4, UR10, -0x100, URZ ;  /* 0xffffff000a055890 */ /* 0x000fe2000ff9e03f */
[----:B------:R-:W2:Y:S01]  /*6e70*/  LDSM.16.MT88.4 R16, [R208] ;  /* 0x00000000d010783b */ /* 0x000ea20000004200 */
[----:B------:R-:W-:Y:S01]  /*6e80*/  IMAD.MOV.U32 R191, RZ, RZ, c[0x0][0x22c] ;  /* 0x00008b00ffbf7624 */ /* 0x000fe200078e00ff */
[----:B------:R-:W-:Y:S01]  /*6e90*/  UISETP.NE.U32.AND UP1, UPT, UR4, 0x1, UPT ;  /* 0x000000010400788c */ /* 0x000fe2000bf25070 */
[----:B------:R-:W-:Y:S01]  /*6ea0*/  IMAD R188, R188, c[0x0][0x1c0], RZ ;  /* 0x00007000bcbc7a24 */ /* 0x000fe200078e02ff */
[----:B------:R-:W-:Y:S01]  /*6eb0*/  UIADD3 UR6, UR7, -0x1, URZ ;  /* 0xffffffff07067890 */ /* 0x000fe2000fffe03f */
[----:B------:R-:W3:Y:S01]  /*6ec0*/  LDSM.16.M88.4 R28, [R211+0x1d000] ;  /* 0x01d00000d31c783b */ /* 0x000ee20000000200 */
[----:B------:R-:W-:Y:S01]  /*6ed0*/  IMAD R191, R191, c[0x0][0x1c0], RZ ;  /* 0x00007000bfbf7a24 */ /* 0x000fe200078e02ff */
[----:B------:R-:W-:Y:S01]  /*6ee0*/  @UP5 UIADD3.X UR4, UR11, -0x1, URZ, UP4, !UPT ;  /* 0xffffffff0b045890 */ /* 0x000fe2000a7fe43f */
[----:B------:R-:W-:Y:S02]  /*6ef0*/  IMAD.SHL.U32 R188, R188, 0x10, RZ ;  /* 0x00000010bcbc7824 */ /* 0x000fe400078e00ff */
[----:B------:R-:W4:Y:S01]  /*6f00*/  LDSM.16.MT88.4 R164, [R208+0x4000] ;  /* 0x00400000d0a4783b */ /* 0x000f220000004200 */
[----:B------:R-:W-:Y:S02]  /*6f10*/  IMAD.SHL.U32 R191, R191, 0x20, RZ ;  /* 0x00000020bfbf7824 */ /* 0x000fe400078e00ff */
[----:B------:R-:W-:Y:S02]  /*6f20*/  IMAD.MOV.U32 R190, RZ, RZ, c[0x0][0x22c] ;  /* 0x00008b00ffbe7624 */ /* 0x000fe400078e00ff */
[----:B------:R-:W-:Y:S01]  /*6f30*/  LDSM.16.M88.4 R168, [R212+0x1c000] ;  /* 0x01c00000d4a8783b */ /* 0x000fe20000000200 */
[----:B------:R-:W-:Y:S02]  /*6f40*/  IMAD.MOV.U32 R189, RZ, RZ, c[0x0][0x22c] ;  /* 0x00008b00ffbd7624 */ /* 0x000fe400078e00ff */
[----:B------:R-:W-:Y:S02]  /*6f50*/  IMAD R190, R190, c[0x0][0x1c0], RZ ;  /* 0x00007000bebe7a24 */ /* 0x000fe400078e02ff */
[----:B------:R-:W1:Y:S01]  /*6f60*/  LDSM.16.MT88.4 R172, [R208+0x800] ;  /* 0x00080000d0ac783b */ /* 0x000e620000004200 */
[----:B------:R-:W-:Y:S02]  /*6f70*/  IMAD R189, R189, c[0x0][0x1c0], RZ ;  /* 0x00007000bdbd7a24 */ /* 0x000fe400078e02ff */
[----:B------:R-:W-:Y:S02]  /*6f80*/  IMAD R190, R190, 0x28, RZ ;  /* 0x00000028bebe7824 */ /* 0x000fe400078e02ff */
[----:B------:R-:W1:Y:S01]  /*6f90*/  LDSM.16.M88.4 R176, [R212+0x1d000] ;  /* 0x01d00000d4b0783b */ /* 0x000e620000000200 */
[----:B------:R-:W-:Y:S02]  /*6fa0*/  IMAD R189, R189, 0x38, RZ ;  /* 0x00000038bdbd7824 */ /* 0x000fe400078e02ff */
[----:B-1----:R-:W-:Y:S02]  /*6fb0*/  IMAD.MOV.U32 R0, RZ, RZ, c[0x0][0x22c] ;  /* 0x00008b00ff007624 */ /* 0x002fe400078e00ff */
[----:B------:R-:W1:Y:S02]  /*6fc0*/  LDSM.16.MT88.4 R180, [R208+0x4800] ;  /* 0x00480000d0b4783b */ /* 0x000e640000004200 */
[----:B------:R-:W-:Y:S04]  /*6fd0*/  IMAD R0, R0, c[0x0][0x1c0], RZ ;  /* 0x0000700000007a24 */ /* 0x000fe800078e02ff */
[----:B------:R-:W-:Y:S01]  /*6fe0*/  IMAD.U32 R0, R0, -0x40, RZ ;  /* 0xffffffc000007824 */ /* 0x000fe200078e00ff */
[-C--:B--2---:R-:W-:Y:S04]  /*6ff0*/  HMMA.16816.F32.BF16 R4, R32, R16.reuse, RZ ;  /* 0x000000102004723c */ /* 0x084fe800000418ff */
[C---:B------:R-:W-:Y:S04]  /*7000*/  LEA R233, P2, R0.reuse, R186, 0x2 ;  /* 0x000000ba00e97211 */ /* 0x040fe800078410ff */
[----:B------:R-:W-:Y:S01]  /*7010*/  LEA.HI.X.SX32 R232, R0, R187, 0x2, P2 ;  /* 0x000000bb00e87211 */ /* 0x000fe200010f16ff */
[C---:B---3--:R-:W-:Y:S03]  /*7020*/  HMMA.16816.F32.BF16 R8, R28.reuse, R16, RZ ;  /* 0x000000101c08723c */ /* 0x048fe600000418ff */
[----:B------:R-:W-:Y:S04]  /*7030*/  IMAD.MOV.U32 R0, RZ, RZ, c[0x0][0x22c] ;  /* 0x00008b00ff007624 */ /* 0x000fe800078e00ff */
[----:B------:R-:W-:Y:S01]  /*7040*/  IMAD R0, R0, c[0x0][0x1c0], RZ ;  /* 0x0000700000007a24 */ /* 0x000fe200078e02ff */
[-C--:B------:R-:W-:Y:S04]  /*7050*/  HMMA.16816.F32.BF16 R12, R28, R18.reuse, RZ ;  /* 0x000000121c0c723c */ /* 0x080fe800000418ff */
[----:B------:R-:W-:Y:S04]  /*7060*/  IMAD R0, R0, 0x18, RZ ;  /* 0x0000001800007824 */ /* 0x000fe800078e02ff */
        /* <DEDUP_REMOVED lines=76> */
[----:B------:R-:W4:Y:S06]  /*7530*/  LDSM.16.MT88.4 R164, [R208+0x7800] ;  /* 0x00780000d0a4783b */ /* 0x000f2c0000004200 */
[----:B------:R-:W-:Y:S01]  /*7540*/  @P0 IADD3 R168, R244, -0x40, RZ ;  /* 0xffffffc0f4a80810 */ /* 0x000fe20007ffe0ff */
[-C--:B-1----:R-:W-:Y:S05]  /*7550*/  HMMA.16816.F32.BF16 R4, R172, R176.reuse, R4 ;  /* 0x000000b0ac04723c */ /* 0x082fea0000041804 */
[----:B------:R-:W-:Y:S01]  /*7560*/  @P0 IMAD.WIDE R168, R168, R2, UR10 ;  /* 0x0000000aa8a80e25 */ /* 0x000fe2000f8e0202 */
[----:B------:R-:W-:Y:S02]  /*7570*/  @UP5 UMOV UR10, UR5 ;  /* 0x00000005000a5c82 */ /* 0x000fe40008000000 */
[----:B------:R-:W-:Y:S01]  /*7580*/  @UP5 UMOV UR11, UR4 ;  /* 0x00000004000b5c82 */ /* 0x000fe20008000000 */
[----:B------:R-:W-:Y:S01]  /*7590*/  IMAD.MOV.U32 R2, RZ, RZ, R233 ;  /* 0x000000ffff027224 */ /* 0x000fe200078e00e9 */
[----:B------:R1:W5:Y:S02]  /*75a0*/  @P0 LDG.E R241, [R168.64] ;  /* 0x0000000ca8f10981 */ /* 0x000364000c1e1900 */
[----:B--2---:R-:W-:Y:S03]  /*75b0*/  IMAD.MOV.U32 R3, RZ, RZ, R232 ;  /* 0x000000ffff037224 */ /* 0x004fe600078e00e8 */
[----:B------:R1:W5:Y:S05]  /*75c0*/  @P0 LDG.E R242, [R168.64+0x20] ;  /* 0x0000200ca8f20981 */ /* 0x00036a000c1e1900 */
        /* <DEDUP_REMOVED lines=8> */
[-C--:B----4-:R-:W-:Y:S04]  /*7650*/  HMMA.16816.F32.BF16 R20, R172, R164.reuse, R20 ;  /* 0x000000a4ac14723c */ /* 0x090fe80000041814 */
        /* <DEDUP_REMOVED lines=12> */
[-C--:B------:R-:W-:Y:S02]  /*7720*/  LEA R166, P3, R190, R2.reuse, 0x2 ;  /* 0x00000002bea67211 */ /* 0x080fe400078610ff */
[----:B------:R-:W-:Y:S02]  /*7730*/  IMAD R0, R0, c[0x0][0x1c0], RZ ;  /* 0x0000700000007a24 */ /* 0x000fe400078e02ff */
[----:B------:R4:W-:Y:S01]  /*7740*/  RED.E.ADD.F32.FTZ.RN.STRONG.GPU [R170.64], R7 ;  /* 0x00000007aa00798e */ /* 0x0009e2000c10e78c */
[-C--:B------:R-:W-:Y:S01]  /*7750*/  LEA.HI.X.SX32 R167, R190, R3.reuse, 0x2, P3 ;  /* 0x00000003bea77211 */ /* 0x080fe200018f16ff */
[----:B------:R-:W-:Y:S03]  /*7760*/  IMAD R0, R0, 0x30, RZ ;  /* 0x0000003000007824 */ /* 0x000fe600078e02ff */
[----:B------:R4:W-:Y:S02]  /*7770*/  RED.E.ADD.F32.FTZ.RN.STRONG.GPU [R168.64], R8 ;  /* 0x00000008a800798e */ /* 0x0009e4000c10e78c */
[CC--:B--2---:R-:W-:Y:S03]  /*7780*/  LEA R4, P2, R0.reuse, R2.reuse, 0x2 ;  /* 0x0000000200047211 */ /* 0x0c4fe600078410ff */
[----:B------:R2:W-:Y:S05]  /*7790*/  RED.E.ADD.F32.FTZ.RN.STRONG.GPU [R166.64], R9 ;  /* 0x00000009a600798e */ /* 0x0005ea000c10e78c */
[----:B------:R-:W-:Y:S01]  /*77a0*/  LDSM.16.MT88.4 R168, [R210+0x2800] ;  /* 0x00280000d2a8783b */ /* 0x000fe20000004200 */
[-C--:B-1----:R-:W-:Y:S01]  /*77b0*/  LEA.HI.X.SX32 R5, R0, R3.reuse, 0x2, P2 ;  /* 0x0000000300057211 */ /* 0x082fe200010f16ff */
[----:B------:R-:W-:Y:S04]  /*77c0*/  IMAD.MOV.U32 R0, RZ, RZ, c[0x0][0x22c] ;  /* 0x00008b00ff007624 */ /* 0x000fe800078e00ff */
[----:B------:R1:W-:Y:S01]  /*77d0*/  RED.E.ADD.F32.FTZ.RN.STRONG.GPU [R4.64], R10 ;  /* 0x0000000a0400798e */ /* 0x0003e2000c10e78c */
[CC--:B---3--:R-:W-:Y:S01]  /*77e0*/  LEA R6, P0, R189.reuse, R2.reuse, 0x2 ;  /* 0x00000002bd067211 */ /* 0x0c8fe200078010ff */
[----:B------:R-:W-:Y:S03]  /*77f0*/  IMAD R0, R0, c[0x0][0x1c0], RZ ;  /* 0x0000700000007a24 */ /* 0x000fe600078e02ff */
[-C--:B----4-:R-:W-:Y:S01]  /*7800*/  LEA.HI.X.SX32 R7, R189, R3.reuse, 0x2, P0 ;  /* 0x00000003bd077211 */ /* 0x090fe200000f16ff */
[----:B------:R-:W-:Y:S04]  /*7810*/  IMAD.SHL.U32 R0, R0, 0x10, RZ ;  /* 0x0000001000007824 */ /* 0x000fe800078e00ff */
[----:B------:R3:W-:Y:S01]  /*7820*/  RED.E.ADD.F32.FTZ.RN.STRONG.GPU [R6.64], R11 ;  /* 0x0000000b0600798e */ /* 0x0007e2000c10e78c */
[C---:B------:R-:W-:Y:S02]  /*7830*/  IADD3 R179, R0.reuse, 0x20, RZ ;  /* 0x0000002000b37810 */ /* 0x040fe40007ffe0ff */
[C---:B------:R-:W-:Y:S02]  /*7840*/  IADD3 R178, R0.reuse, 0x20, RZ ;  /* 0x0000002000b27810 */ /* 0x040fe40007ffe0ff */
[----:B------:R4:W-:Y:S01]  /*7850*/  RED.E.ADD.F32.FTZ.RN.STRONG.GPU [R2.64+0x80], R16 ;  /* 0x000080100200798e */ /* 0x0009e2000c10e78c */
[----:B------:R-:W-:Y:S02]  /*7860*/  IADD3 R0, R0, 0x20, RZ ;  /* 0x0000002000007810 */ /* 0x000fe40007ffe0ff */
[----:B------:R-:W-:Y:S01]  /*7870*/  IMAD.IADD R178, R238, 0x1, R178 ;  /* 0x00000001eeb27824 */ /* 0x000fe200078e02b2 */
[-C--:B------:R-:W-:Y:S01]  /*7880*/  LEA R8, P3, R250, R2.reuse, 0x2 ;  /* 0x00000002fa087211 */ /* 0x080fe200078610ff */
[----:B------:R4:W-:Y:S01]  /*7890*/  RED.E.ADD.F32.FTZ.RN.STRONG.GPU [R164.64+0x80], R17 ;  /* 0x00008011a400798e */ /* 0x0009e2000c10e78c */
[----:B------:R-:W-:Y:S02]  /*78a0*/  IMAD.IADD R0, R238, 0x1, R0 ;  /* 0x00000001ee007824 */ /* 0x000fe400078e0200 */
[-C--:B--2---:R-:W-:Y:S02]  /*78b0*/  LEA.HI.X.SX32 R9, R250, R3.reuse, 0x2, P3 ;  /* 0x00000003fa097211 */ /* 0x084fe400018f16ff */
[----:B------:R-:W-:Y:S01]  /*78c0*/  IMAD.IADD R0, R238, 0x1, R0 ;  /* 0x00000001ee007824 */ /* 0x000fe200078e0200 */
[CC--:B-1----:R-:W-:Y:S04]  /*78d0*/  LEA R4, P0, R179.reuse, R2.reuse, 0x2 ;  /* 0x00000002b3047211 */ /* 0x0c2fe800078010ff */
[-C--:B------:R-:W-:Y:S02]  /*78e0*/  LEA.HI.X.SX32 R5, R179, R3.reuse, 0x2, P0 ;  /* 0x00000003b3057211 */ /* 0x080fe400000f16ff */
[-C--:B------:R-:W-:Y:S03]  /*78f0*/  LEA R10, P0, R0, R2.reuse, 0x2 ;  /* 0x00000002000a7211 */ /* 0x080fe600078010ff */
[----:B------:R1:W-:Y:S01]  /*7900*/  RED.E.ADD.F32.FTZ.RN.STRONG.GPU [R4.64], R18 ;  /* 0x000000120400798e */ /* 0x0003e2000c10e78c */
[-C--:B---3--:R-:W-:Y:S02]  /*7910*/  LEA R6, P2, R178, R2.reuse, 0x2 ;  /* 0x00000002b2067211 */ /* 0x088fe400078410ff */
[-C--:B------:R-:W-:Y:S01]  /*7920*/  LEA.HI.X.SX32 R11, R0, R3.reuse, 0x2, P0 ;  /* 0x00000003000b7211 */ /* 0x080fe200000f16ff */
[----:B------:R-:W-:Y:S01]  /*7930*/  IMAD.MOV.U32 R0, RZ, RZ, c[0x0][0x22c] ;  /* 0x00008b00ff007624 */ /* 0x000fe200078e00ff */
[-C--:B------:R-:W-:Y:S01]  /*7940*/  LEA.HI.X.SX32 R7, R178, R3.reuse, 0x2, P2 ;  /* 0x00000003b2077211 */ /* 0x080fe200010f16ff */
[----:B------:R-:W-:Y:S01]  /*7950*/  IMAD.IADD R178, R238, 0x1, R249 ;  /* 0x00000001eeb27824 */ /* 0x000fe200078e02f9 */
[----:B----4-:R-:W-:Y:S01]  /*7960*/  IADD3 R16, R188, 0x60, RZ ;  /* 0x00000060bc107810 */ /* 0x010fe20007ffe0ff */
[----:B------:R-:W-:Y:S02]  /*7970*/  IMAD R0, R0, c[0x0][0x1c0], RZ ;  /* 0x0000700000007a24 */ /* 0x000fe400078e02ff */
[----:B------:R2:W-:Y:S01]  /*7980*/  RED.E.ADD.F32.FTZ.RN.STRONG.GPU [R6.64], R19 ;  /* 0x000000130600798e */ /* 0x0005e2000c10e78c */
[----:B------:R-:W-:Y:S01]  /*7990*/  IADD3 R17, R188, 0x60, RZ ;  /* 0x00000060bc117810 */ /* 0x000fe20007ffe0ff */
[----:B------:R-:W-:Y:S02]  /*79a0*/  IMAD.SHL.U32 R0, R0, 0x10, RZ ;  /* 0x0000001000007824 */ /* 0x000fe400078e00ff */
[----:B------:R-:W-:Y:S01]  /*79b0*/  IMAD.IADD R16, R238, 0x1, R16 ;  /* 0x00000001ee107824 */ /* 0x000fe200078e0210 */
[----:B------:R3:W-:Y:S02]  /*79c0*/  RED.E.ADD.F32.FTZ.RN.STRONG.GPU [R10.64], R12 ;  /* 0x0000000c0a00798e */ /* 0x0007e4000c10e78c */
[C---:B------:R-:W-:Y:S02]  /*79d0*/  IADD3 R173, R0.reuse, 0x40, RZ ;  /* 0x0000004000ad7810 */ /* 0x040fe40007ffe0ff */
[C---:B------:R-:W-:Y:S01]  /*79e0*/  IADD3 R172, R0.reuse, 0x40, RZ ;  /* 0x0000004000ac7810 */ /* 0x040fe20007ffe0ff */
[----:B------:R4:W-:Y:S01]  /*79f0*/  RED.E.ADD.F32.FTZ.RN.STRONG.GPU [R8.64], R13 ;  /* 0x0000000d0800798e */ /* 0x0009e2000c10e78c */
[----:B------:R-:W-:Y:S03]  /*7a00*/  IADD3 R0, R0, 0x40, RZ ;  /* 0x0000004000007810 */ /* 0x000fe60007ffe0ff */
[C---:B------:R-:W-:Y:S02]  /*7a10*/  IMAD.IADD R172, R238.reuse, 0x1, R172 ;  /* 0x00000001eeac7824 */ /* 0x040fe400078e02ac */
[C---:B------:R-:W-:Y:S01]  /*7a20*/  IMAD.IADD R0, R238.reuse, 0x1, R0 ;  /* 0x00000001ee007824 */ /* 0x040fe200078e0200 */
[CC--:B-1----:R-:W-:Y:S03]  /*7a30*/  LEA R4, P2, R249.reuse, R2.reuse, 0x2 ;  /* 0x00000002f9047211 */ /* 0x0c2fe600078410ff */
[----:B------:R-:W-:Y:S01]  /*7a40*/  IMAD.IADD R0, R238, 0x1, R0 ;  /* 0x00000001ee007824 */ /* 0x000fe200078e0200 */
[-C--:B------:R-:W-:Y:S05]  /*7a50*/  LEA.HI.X.SX32 R5, R249, R3.reuse, 0x2, P2 ;  /* 0x00000003f9057211 */ /* 0x080fea00010f16ff */
[----:B------:R1:W-:Y:S01]  /*7a60*/  RED.E.ADD.F32.FTZ.RN.STRONG.GPU [R4.64], R14 ;  /* 0x0000000e0400798e */ /* 0x0003e2000c10e78c */
[CC--:B--2---:R-:W-:Y:S04]  /*7a70*/  LEA R6, P0, R178.reuse, R2.reuse, 0x2 ;  /* 0x00000002b2067211 */ /* 0x0c4fe800078010ff */
[-C--:B------:R-:W-:Y:S02]  /*7a80*/  LEA.HI.X.SX32 R7, R178, R3.reuse, 0x2, P0 ;  /* 0x00000003b2077211 */ /* 0x080fe400000f16ff */
[CC--:B---3--:R-:W-:Y:S03]  /*7a90*/  LEA R12, P2, R172.reuse, R2.reuse, 0x2 ;  /* 0x00000002ac0c7211 */ /* 0x0c8fe600078410ff */
[----:B------:R2:W-:Y:S01]  /*7aa0*/  RED.E.ADD.F32.FTZ.RN.STRONG.GPU [R6.64], R15 ;  /* 0x0000000f0600798e */ /* 0x0005e2000c10e78c */
[-C--:B----4-:R-:W-:Y:S02]  /*7ab0*/  LEA.HI.X.SX32 R13, R172, R3.reuse, 0x2, P2 ;  /* 0x00000003ac0d7211 */ /* 0x090fe400010f16ff */
[CC--:B------:R-:W-:Y:S02]  /*7ac0*/  LEA R8, P3, R248.reuse, R2.reuse, 0x2 ;  /* 0x00000002f8087211 */ /* 0x0c0fe400078610ff */
[----:B------:R-:W-:Y:S02]  /*7ad0*/  RED.E.ADD.F32.FTZ.RN.STRONG.GPU [R2.64+0x100], R20 ;  /* 0x000100140200798e */ /* 0x000fe4000c10e78c */
[-C--:B------:R-:W-:Y:S03]  /*7ae0*/  LEA.HI.X.SX32 R9, R248, R3.reuse, 0x2, P3 ;  /* 0x00000003f8097211 */ /* 0x080fe600018f16ff */
[----:B------:R-:W-:Y:S01]  /*7af0*/  RED.E.ADD.F32.FTZ.RN.STRONG.GPU [R164.64+0x100], R21 ;  /* 0x00010015a400798e */ /* 0x000fe2000c10e78c */
[-C--:B-1----:R-:W-:Y:S02]  /*7b00*/  LEA R4, P0, R173, R2.reuse, 0x2 ;  /* 0x00000002ad047211 */ /* 0x082fe400078010ff */
[-C--:B------:R-:W-:Y:S02]  /*7b10*/  LEA R14, P6, R17, R2.reuse, 0x2 ;  /* 0x00000002110e7211 */ /* 0x080fe400078c10ff */
[-C--:B------:R-:W-:Y:S02]  /*7b20*/  LEA.HI.X.SX32 R5, R173, R3.reuse, 0x2, P0 ;  /* 0x00000003ad057211 */ /* 0x080fe400000f16ff */
[CC--:B------:R-:W-:Y:S03]  /*7b30*/  LEA R10, P0, R0.reuse, R2.reuse, 0x2 ;  /* 0x00000002000a7211 */ /* 0x0c0fe600078010ff */
[----:B------:R1:W-:Y:S01]  /*7b40*/  RED.E.ADD.F32.FTZ.RN.STRONG.GPU [R4.64], R22 ;  /* 0x000000160400798e */ /* 0x0003e2000c10e78c */
[-C--:B------:R-:W-:Y:S02]  /*7b50*/  LEA.HI.X.SX32 R11, R0, R3.reuse, 0x2, P0 ;  /* 0x00000003000b7211 */ /* 0x080fe400000f16ff */
[CC--:B--2---:R-:W-:Y:S02]  /*7b60*/  LEA R6, P2, R247.reuse, R2.reuse, 0x2 ;  /* 0x00000002f7067211 */ /* 0x0c4fe400078410ff */
[----:B------:R2:W-:Y:S01]  /*7b70*/  RED.E.ADD.F32.FTZ.RN.STRONG.GPU [R12.64], R23 ;  /* 0x000000170c00798e */ /* 0x0005e2000c10e78c */
[----:B------:R-:W-:Y:S02]  /*7b80*/  IADD3 R0, R188, 0x60, RZ ;  /* 0x00000060bc007810 */ /* 0x000fe40007ffe0ff */
[-C--:B------:R-:W-:Y:S02]  /*7b90*/  LEA.HI.X.SX32 R7, R247, R3.reuse, 0x2, P2 ;  /* 0x00000003f7077211 */ /* 0x080fe400010f16ff */
[----:B------:R3:W-:Y:S01]  /*7ba0*/  RED.E.ADD.F32.FTZ.RN.STRONG.GPU [R10.64], R24 ;  /* 0x000000180a00798e */ /* 0x0007e2000c10e78c */
[C---:B------:R-:W-:Y:S01]  /*7bb0*/  IMAD.IADD R0, R238.reuse, 0x1, R0 ;  /* 0x00000001ee007824 */ /* 0x040fe200078e0200 */
[-C--:B------:R-:W-:Y:S03]  /*7bc0*/  LEA.HI.X.SX32 R15, R17, R3.reuse, 0x2, P6 ;  /* 0x00000003110f7211 */ /* 0x080fe600030f16ff */
[----:B------:R4:W-:Y:S01]  /*7bd0*/  RED.E.ADD.F32.FTZ.RN.STRONG.GPU [R8.64], R25 ;  /* 0x000000190800798e */ /* 0x0009e2000c10e78c */
[----:B------:R-:W-:Y:S04]  /*7be0*/  IMAD.IADD R0, R238, 0x1, R0 ;  /* 0x00000001ee007824 */ /* 0x000fe800078e0200 */
[----:B------:R4:W-:Y:S05]  /*7bf0*/  RED.E.ADD.F32.FTZ.RN.STRONG.GPU [R6.64], R26 ;  /* 0x0000001a0600798e */ /* 0x0009ea000c10e78c */
[----:B------:R-:W-:Y:S01]  /*7c00*/  LDSM.16.MT88.4 R20, [R210+0x2000] ;  /* 0x00200000d214783b */ /* 0x000fe20000004200 */
[CC--:B-1----:R-:W-:Y:S04]  /*7c10*/  LEA R4, P0, R252.reuse, R2.reuse, 0x2 ;  /* 0x00000002fc047211 */ /* 0x0c2fe800078010ff */
[-C--:B------:R-:W-:Y:S02]  /*7c20*/  LEA.HI.X.SX32 R5, R252, R3.reuse, 0x2, P0 ;  /* 0x00000003fc057211 */ /* 0x080fe400000f16ff */
[CC--:B--2---:R-:W-:Y:S03]  /*7c30*/  LEA R12, P5, R16.reuse, R2.reuse, 0x2 ;  /* 0x00000002100c7211 */ /* 0x0c4fe600078a10ff */
[----:B------:R1:W-:Y:S01]  /*7c40*/  RED.E.ADD.F32.FTZ.RN.STRONG.GPU [R4.64], R27 ;  /* 0x0000001b0400798e */ /* 0x0003e2000c10e78c */
[-C--:B------:R-:W-:Y:S02]  /*7c50*/  LEA.HI.X.SX32 R13, R16, R3.reuse, 0x2, P5 ;  /* 0x00000003100d7211 */ /* 0x080fe400028f16ff */
[-C--:B---3--:R-:W-:Y:S02]  /*7c60*/  LEA R10, P4, R0, R2.reuse, 0x2 ;  /* 0x00000002000a7211 */ /* 0x088fe400078810ff */
        /* <DEDUP_REMOVED lines=9> */
[----:B------:R-:W-:Y:S01]  /*7d00*/  ISETP.LT.AND P2, PT, RZ, UR7, PT ;  /* 0x00000007ff007c0c */ /* 0x000fe2000bf41270 */
[----:B------:R-:W-:Y:S01]  /*7d10*/  RED.E.ADD.F32.FTZ.RN.STRONG.GPU [R12.64], R35 ;  /* 0x000000230c00798e */ /* 0x000fe2000c10e78c */
[----:B------:R-:W-:Y:S04]  /*7d20*/  UMOV UR7, UR6 ;  /* 0x0000000600077c82 */ /* 0x000fe80008000000 */
[----:B------:R-:W-:Y:S01]  /*7d30*/  RED.E.ADD.F32.FTZ.RN.STRONG.GPU [R10.64], R28 ;  /* 0x0000001c0a00798e */ /* 0x000fe2000c10e78c */
[C---:B-1----:R-:W-:Y:S04]  /*7d40*/  LEA R4, P0, R251.reuse, R2, 0x2 ;  /* 0x00000002fb047211 */ /* 0x042fe800078010ff */
        /* <DEDUP_REMOVED lines=207> */
[----:B------:R-:W-:Y:S01]  /*8a40*/  UISETP.NE.AND UP0, UPT, UR22, -0x1, UPT ;  /* 0xffffffff1600788c */ /* 0x000fe2000bf05270 */
[----:B------:R-:W-:Y:S01]  /*8a50*/  FMUL.FTZ R59, R101, c[0x0][0x2e0] ;  /* 0x0000b800653b7a20 */ /* 0x000fe20000410000 */
[----:B------:R-:W-:Y:S01]  /*8a60*/  ULDC.64 UR8, c[0x0][0x3a0] ;  /* 0x0000e80000087ab9 */ /* 0x000fe20000000a00 */
        /* <DEDUP_REMOVED lines=61> */
[----:B------:R1:W-:Y:S01]  /*8e40*/  STS [R176+0x2000], R45 ;  /* 0x0020002db0007388 */ /* 0x0003e20000000800 */
[----:B------:R-:W-:-:S03]  /*8e50*/  F2FP.BF16.PACK_AB R36, R36, R142 ;  /* 0x0000008e2424723e */ /* 0x000fc600000010ff */
        /* <DEDUP_REMOVED lines=89> */
[----:B------:R-:W-:Y:S01]  /*93f0*/  PLOP3.LUT P0, PT, PT, PT, UP0, 0x80, 0x0 ;  /* 0x000000000000781c */ /* 0x000fe20003f0f008 */
        /* <DEDUP_REMOVED lines=9> */
[----:B------:R-:W-:-:S03]  /*9490*/  UIMAD UR7, UR18, UR7, UR8 ;  /* 0x00000007120772a4 */ /* 0x000fc6000f8e0208 */
[----:B------:R-:W-:Y:S02]  /*94a0*/  ULDC.64 UR8, c[0x0][0x388] ;  /* 0x0000e20000087ab9 */ /* 0x000fe40000000a00 */
[----:B------:R-:W-:Y:S02]  /*94b0*/  UIADD3 UR5, UR5, UR7, URZ ;  /* 0x0000000705057290 */ /* 0x000fe4000fffe03f */
[----:B------:R-:W-:Y:S02]  /*94c0*/  UIMAD UR6, UR60, UR8, URZ ;  /* 0x000000083c0672a4 */ /* 0x000fe4000f8e023f */
[----:B------:R-:W-:Y:S02]  /*94d0*/  UIMAD.WIDE.U32 UR4, UR30, UR8, UR4 ;  /* 0x000000081e0472a5 */ /* 0x000fe4000f8e0004 */
[----:B------:R-:W-:-:S04]  /*94e0*/  UIMAD UR6, UR30, UR9, UR6 ;  /* 0x000000091e0672a4 */ /* 0x000fc8000f8e0206 */
[----:B------:R-:W-:Y:S02]  /*94f0*/  UIADD3 UR14, UR5, UR6, URZ ;  /* 0x00000006050e7290 */ /* 0x000fe4000fffe03f */
[----:B------:R-:W-:Y:S02]  /*9500*/  UMOV UR11, UR4 ;  /* 0x00000004000b7c82 */ /* 0x000fe40008000000 */
.L_x_1242:
        /* <DEDUP_REMOVED lines=18> */
.L_x_1243:
[----:B-1----:R-:W2:Y:S01]  /*9630*/  LDL.64 R2, [R1+0x28] ;  /* 0x0000280001027983 */ /* 0x002ea20000100a00 */
[----:B-----5:R-:W-:Y:S01]  /*9640*/  IMAD.SHL.U32 R0, R185, 0x2, RZ ;  /* 0x00000002b9007824 */ /* 0x020fe200078e00ff */
[----:B------:R-:W-:Y:S01]  /*9650*/  USHF.L.U32 UR4, UR17, 0x7, URZ ;  /* 0x0000000711047899 */ /* 0x000fe2000800063f */
[----:B------:R-:W-:Y:S01]  /*9660*/  BSSY B0, `(.L_x_1244) ;  /* 0x0000031000007945 */ /* 0x000fe20003800000 */
[----:B------:R-:W-:Y:S01]  /*9670*/  BAR.SYNC.DEFER_BLOCKING 0x0 ;  /* 0x0000000000007b1d */ /* 0x000fe20000010000 */
[----:B------:R-:W-:Y:S01]  /*9680*/  SHF.R.S32.HI R76, RZ, 0x1f, R243 ;  /* 0x0000001fff4c7819 */ /* 0x000fe200000114f3 */
[----:B------:R-:W-:Y:S02]  /*9690*/  USHF.R.S32.HI UR8, URZ, 0x1f, UR4 ;  /* 0x0000001f3f087899 */ /* 0x000fe40008011404 */
[----:B------:R-:W-:-:S02]  /*96a0*/  IMAD.U32 R11, RZ, RZ, UR4 ;  /* 0x00000004ff0b7e24 */ /* 0x000fc4000f8e00ff */
[----:B------:R-:W-:Y:S02]  /*96b0*/  ULDC.64 UR6, c[0x0][0x3a0] ;  /* 0x0000e80000067ab9 */ /* 0x000fe40000000a00 */
[----:B------:R-:W-:-:S04]  /*96c0*/  UIMAD UR5, UR8, UR6, URZ ;  /* 0x00000006080572a4 */ /* 0x000fc8000f8e023f */
[----:B------:R-:W-:Y:S02]  /*96d0*/  UIMAD UR6, UR4, UR7, UR5 ;  /* 0x00000007040672a4 */ /* 0x000fe4000f8e0205 */
[----:B------:R-:W-:-:S04]  /*96e0*/  UIMAD UR5, UR17, -0x80, UR16 ;  /* 0xffffff80110578a4 */ /* 0x000fc8000f8e0210 */
[----:B------:R-:W-:Y:S01]  /*96f0*/  IMAD.U32 R4, RZ, RZ, UR6 ;  /* 0x00000006ff047e24 */ /* 0x000fe2000f8e00ff */
[----:B------:R-:W-:Y:S01]  /*9700*/  ULDC.64 UR6, c[0x0][0x3b8] ;  /* 0x0000ee0000067ab9 */ /* 0x000fe20000000a00 */
[----:B------:R-:W-:Y:S01]  /*9710*/  ISETP.GE.AND P4, PT, R243, UR5, PT ;  /* 0x00000005f3007c0c */ /* 0x000fe2000bf86270 */
[----:B------:R-:W-:Y:S01]  /*9720*/  UIMAD UR6, UR59, UR6, URZ ;  /* 0x000000063b0672a4 */ /* 0x000fe2000f8e023f */
[----:B------:R1:W3:Y:S03]  /*9730*/  LDS.128 R24, [R0+0xd000] ;  /* 0x00d0000000187984 */ /* 0x0002e60000000c00 */
[----:B------:R-:W-:Y:S01]  /*9740*/  UIMAD UR6, UR36, UR7, UR6 ;  /* 0x00000007240672a4 */ /* 0x000fe2000f8e0206 */
[----:B------:R1:W4:Y:S04]  /*9750*/  LDS.128 R32, [R0+0xe000] ;  /* 0x00e0000000207984 */ /* 0x0003280000000c00 */
[----:B------:R1:W1:Y:S04]  /*9760*/  LDS.128 R40, [R0+0xf000] ;  /* 0x00f0000000287984 */ /* 0x0002680000000c00 */
        /* <DEDUP_REMOVED lines=11> */
[----:B--2---:R-:W-:-:S02]  /*9820*/  SHF.R.S32.HI R9, RZ, 0x1f, R2 ;  /* 0x0000001fff097819 */ /* 0x004fc40000011402 */
[----:B------:R-:W-:-:S05]  /*9830*/  MOV R8, R2 ;  /* 0x0000000200087202 */ /* 0x000fca0000000f00 */
[----:B------:R-:W-:-:S05]  /*9840*/  IMAD.WIDE.U32 R2, R11, c[0x0][0x3a0], R8 ;  /* 0x0000e8000b027a25 */ /* 0x000fca00078e0008 */
[----:B------:R-:W-:-:S04]  /*9850*/  IADD3 R2, P0, R2, UR11, RZ ;  /* 0x0000000b02027c10 */ /* 0x000fc8000ff1e0ff */
[----:B------:R-:W-:Y:S02]  /*9860*/  IADD3.X R3, R3, UR14, R4, P0, !PT ;  /* 0x0000000e03037c10 */ /* 0x000fe400087fe404 */
[----:B------:R-:W-:-:S05]  /*9870*/  MOV R4, UR36 ;  /* 0x0000002400047c02 */ /* 0x000fca0008000f00 */
[----:B------:R-:W-:-:S05]  /*9880*/  IMAD.WIDE.U32 R2, R4, c[0x0][0x3b8], R2 ;  /* 0x0000ee0004027a25 */ /* 0x000fca00078e0002 */
[----:B------:R-:W-:Y:S01]  /*9890*/  IADD3 R10, R3, UR6, RZ ;  /* 0x00000006030a7c10 */ /* 0x000fe2000fffe0ff */
[----:B------:R-:W-:Y:S05]  /*98a0*/  @P4 BRA `(.L_x_1245) ;  /* 0x000000c000004947 */ /* 0x000fea0003800000 */
[----:B-1-34-:R-:W1:Y:S01]  /*98b0*/  LDS.128 R16, [R0+0xc000] ;  /* 0x00c0000000107984 */ /* 0x01ae620000000c00 */
[----:B------:R-:W-:Y:S02]  /*98c0*/  MOV R4, R2 ;  /* 0x0000000200047202 */ /* 0x000fe40000000f00 */
[----:B------:R-:W-:Y:S01]  /*98d0*/  MOV R5, R10 ;  /* 0x0000000a00057202 */ /* 0x000fe20000000f00 */
[----:B------:R2:W3:Y:S04]  /*98e0*/  LDS.128 R12, [R0+0x10000] ;  /* 0x01000000000c7984 */ /* 0x0004e80000000c00 */
[----:B------:R-:W-:-:S05]  /*98f0*/  IMAD.WIDE.U32 R4, R243, c[0x0][0x3a0], R4 ;  /* 0x0000e800f3047a25 */ /* 0x000fca00078e0004 */
[----:B------:R-:W-:Y:S01]  /*9900*/  LEA R6, P0, R4, c[0x0][0x340], 0x1 ;  /* 0x0000d00004067a11 */ /* 0x000fe200078008ff */
[----:B--2---:R-:W-:-:S04]  /*9910*/  IMAD R0, R76, c[0x0][0x3a0], RZ ;  /* 0x0000e8004c007a24 */ /* 0x004fc800078e02ff */
[----:B------:R-:W-:-:S05]  /*9920*/  IMAD R0, R243, c[0x0][0x3a4], R0 ;  /* 0x0000e900f3007a24 */ /* 0x000fca00078e0200 */
[----:B------:R-:W-:-:S04]  /*9930*/  IADD3 R0, R5, R0, RZ ;  /* 0x0000000005007210 */ /* 0x000fc80007ffe0ff */
[----:B------:R-:W-:-:S05]  /*9940*/  LEA.HI.X R7, R4, c[0x0][0x344], R0, 0x1, P0 ;  /* 0x0000d10004077a11 */ /* 0x000fca00000f0c00 */
[----:B-1----:R1:W-:Y:S04]  /*9950*/  STG.E.128 [R6.64], R16 ;  /* 0x0000001006007986 */ /* 0x0023e8000c101d0c */
[----:B---3--:R1:W-:Y:S02]  /*9960*/  STG.E.128 [R6.64+0x80], R12 ;  /* 0x0000800c06007986 */ /* 0x0083e4000c101d0c */
.L_x_1245:
[----:B-1-34-:R-:W-:Y:S05]  /*9970*/  BSYNC B0 ;  /* 0x0000000000007941 */ /* 0x01afea0003800000 */
.L_x_1244:
        /* <DEDUP_REMOVED lines=16> */
.L_x_1247:
[----:B------:R-:W-:Y:S05]  /*9a80*/  BSYNC B0 ;  /* 0x0000000000007941 */ /* 0x000fea0003800000 */
.L_x_1246:
        /* <DEDUP_REMOVED lines=16> */
.L_x_1249:
[----:B------:R-:W-:Y:S05]  /*9b90*/  BSYNC B0 ;  /* 0x0000000000007941 */ /* 0x000fea0003800000 */
.L_x_1248:
        /* <DEDUP_REMOVED lines=15> */
.L_x_1251:
[----:B------:R-:W-:Y:S05]  /*9c90*/  BSYNC B0 ;  /* 0x0000000000007941 */ /* 0x000fea0003800000 */
.L_x_1250:
        /* <DEDUP_REMOVED lines=25> */
.L_x_1253:
[----:B------:R-:W-:Y:S05]  /*9e30*/  BSYNC B0 ;  /* 0x0000000000007941 */ /* 0x000fea0003800000 */
.L_x_1252:
        /* <DEDUP_REMOVED lines=14> */
.L_x_1255:
[----:B------:R-:W-:Y:S05]  /*9f20*/  BSYNC B0 ;  /* 0x0000000000007941 */ /* 0x000fea0003800000 */
.L_x_1254:
        /* <DEDUP_REMOVED lines=14> */
.L_x_1257:
[----:B------:R-:W-:Y:S05]  /*a010*/  BSYNC B0 ;  /* 0x0000000000007941 */ /* 0x000fea0003800000 */
.L_x_1256:
        /* <DEDUP_REMOVED lines=13> */
.L_x_1238:
[----:B-1----:R-:W-:Y:S02]  /*a0f0*/  UISETP.NE.AND UP0, UPT, UR22, -0x1, UPT ;  /* 0xffffffff1600788c */ /* 0x002fe4000bf05270 */
        /* <DEDUP_REMOVED lines=19> */
.L_x_1259:
        /* <DEDUP_REMOVED lines=18> */
.L_x_1260:
[----:B------:R-:W2:Y:S01]  /*a350*/  LDL.64 R12, [R1+0x28] ;  /* 0x00002800010c7983 */ /* 0x000ea20000100a00 */
[----:B------:R-:W-:Y:S01]  /*a360*/  USHF.L.U32 UR4, UR17, 0x7, URZ ;  /* 0x0000000711047899 */ /* 0x000fe2000800063f */
[----:B------:R-:W-:Y:S01]  /*a370*/  BSSY B0, `(.L_x_1261) ;  /* 0x000001e000007945 */ /* 0x000fe20003800000 */
[----:B------:R-:W-:Y:S01]  /*a380*/  ULDC.64 UR6, c[0x0][0x3a0] ;  /* 0x0000e80000067ab9 */ /* 0x000fe20000000a00 */
[----:B------:R-:W-:Y:S01]  /*a390*/  SHF.R.S32.HI R10, RZ, 0x1f, R243 ;  /* 0x0000001fff0a7819 */ /* 0x000fe200000114f3 */
[----:B------:R-:W-:Y:S02]  /*a3a0*/  USHF.R.S32.HI UR8, URZ, 0x1f, UR4 ;  /* 0x0000001f3f087899 */ /* 0x000fe40008011404 */
[----:B------:R-:W-:Y:S02]  /*a3b0*/  IMAD.U32 R9, RZ, RZ, UR4 ;  /* 0x00000004ff097e24 */ /* 0x000fe4000f8e00ff */
[----:B------:R-:W-:-:S04]  /*a3c0*/  UIMAD UR5, UR8, UR6, URZ ;  /* 0x00000006080572a4 */ /* 0x000fc8000f8e023f */
[----:B------:R-:W-:Y:S02]  /*a3d0*/  UIMAD UR6, UR4, UR7, UR5 ;  /* 0x00000007040672a4 */ /* 0x000fe4000f8e0205 */
[----:B------:R-:W-:-:S04]  /*a3e0*/  UIMAD UR5, UR17, -0x80, UR16 ;  /* 0xffffff80110578a4 */ /* 0x000fc8000f8e0210 */
[----:B------:R-:W-:Y:S01]  /*a3f0*/  IMAD.U32 R0, RZ, RZ, UR6 ;  /* 0x00000006ff007e24 */ /* 0x000fe2000f8e00ff */
[----:B------:R-:W-:Y:S01]  /*a400*/  ULDC.64 UR6, c[0x0][0x3b8] ;  /* 0x0000ee0000067ab9 */ /* 0x000fe20000000a00 */
[----:B------:R-:W-:Y:S01]  /*a410*/  ISETP.GE.AND P4, PT, R243, UR5, PT ;  /* 0x00000005f3007c0c */ /* 0x000fe2000bf86270 */
[----:B------:R-:W-:-:S04]  /*a420*/  UIMAD UR6, UR57, UR6, URZ ;  /* 0x00000006390672a4 */ /* 0x000fc8000f8e023f */
[----:B------:R-:W-:Y:S01]  /*a430*/  UIMAD UR6, UR36, UR7, UR6 ;  /* 0x00000007240672a4 */ /* 0x000fe2000f8e0206 */
[----:B--2---:R-:W-:-:S05]  /*a440*/  IMAD.WIDE.U32 R2, R9, c[0x0][0x3a0], R12 ;  /* 0x0000e80009027a25 */ /* 0x004fca00078e000c */
[----:B------:R-:W-:-:S04]  /*a450*/  IADD3 R2, P0, R2, UR11, RZ ;  /* 0x0000000b02027c10 */ /* 0x000fc8000ff1e0ff */
[----:B------:R-:W-:Y:S01]  /*a460*/  IADD3.X R3, R3, UR14, R0, P0, !PT ;  /* 0x0000000e03037c10 */ /* 0x000fe200087fe400 */
[----:B------:R-:W-:-:S04]  /*a470*/  IMAD.U32 R0, RZ, RZ, UR36 ;  /* 0x00000024ff007e24 */ /* 0x000fc8000f8e00ff */
        /* <DEDUP_REMOVED lines=13> */
.L_x_1262:
[----:B------:R-:W-:Y:S05]  /*a550*/  BSYNC B0 ;  /* 0x0000000000007941 */ /* 0x000fea0003800000 */
.L_x_1261:
        /* <DEDUP_REMOVED lines=16> */
.L_x_1264:
[----:B------:R-:W-:Y:S05]  /*a660*/  BSYNC B0 ;  /* 0x0000000000007941 */ /* 0x000fea0003800000 */
.L_x_1263:
        /* <DEDUP_REMOVED lines=16> */
.L_x_1266:
[----:B------:R-:W-:Y:S05]  /*a770*/  BSYNC B0 ;  /* 0x0000000000007941 */ /* 0x000fea0003800000 */
.L_x_1265:
        /* <DEDUP_REMOVED lines=15> */
.L_x_1268:
[----:B------:R-:W-:Y:S05]  /*a870*/  BSYNC B0 ;  /* 0x0000000000007941 */ /* 0x000fea0003800000 */
.L_x_1267:
        /* <DEDUP_REMOVED lines=25> */
.L_x_1270:
[----:B------:R-:W-:Y:S05]  /*aa10*/  BSYNC B0 ;  /* 0x0000000000007941 */ /* 0x000fea0003800000 */
.L_x_1269:
        /* <DEDUP_REMOVED lines=14> */
.L_x_1272:
[----:B------:R-:W-:Y:S05]  /*ab00*/  BSYNC B0 ;  /* 0x0000000000007941 */ /* 0x000fea0003800000 */
.L_x_1271:
        /* <DEDUP_REMOVED lines=14> */
.L_x_1274:
[----:B------:R-:W-:Y:S05]  /*abf0*/  BSYNC B0 ;  /* 0x0000000000007941 */ /* 0x000fea0003800000 */
.L_x_1273:
        /* <DEDUP_REMOVED lines=12> */
.L_x_1258:
[----:B------:R-:W-:Y:S05]  /*acc0*/  BSYNC B1 ;  /* 0x0000000000017941 */ /* 0x000fea0003800000 */
.L_x_1233:
        /* <DEDUP_REMOVED lines=11> */
.L_x_1275:
[----:B------:R-:W-:Y:S05]  /*ad80*/  EXIT ;  /* 0x000000000000794d */ /* 0x000fea0003800000 */
.L_x_1277:
        /* <DEDUP_REMOVED lines=15> */
.L_x_2078:


//--------------------- .text._ZN5flash44flash_bwd_dq_dk_dv_loop_seqk_parallel_kernelI23Flash_bwd_kernel_traitsILi128ELi64ELi128ELi8ELi2ELi4ELi2ELb0ELb0EN7cutlass10bfloat16_tE19Flash_kernel_traitsILi128ELi64ELi128ELi8ES3_EELb0ELb0ELb0ELb0ELb0ELb1ELb1EEEvNS_16Flash_bwd_paramsE --------------------------
	.section	.text._ZN5flash44flash_bwd_dq_dk_dv_loop_seqk_parallel_kernelI23Flash_bwd_kernel_traitsILi128ELi64ELi128ELi8ELi2ELi4ELi2ELb0ELb0EN7cutlass10bfloat16_tE19Flash_kernel_traitsILi128ELi64ELi128ELi8ES3_EELb0ELb0ELb0ELb0ELb0ELb1ELb1EEEvNS_16Flash_bwd_paramsE,"ax",@progbits
	.sectioninfo	@"SHI_REGISTERS=255"
	.align	128
        .global         _ZN5flash44flash_bwd_dq_dk_dv_loop_seqk_parallel_kernelI23Flash_bwd_kernel_traitsILi128ELi64ELi128ELi8ELi2ELi4ELi2ELb0ELb0EN7cutlass10bfloat16_tE19Flash_kernel_traitsILi128ELi64ELi128ELi8ES3_EELb0ELb0ELb0ELb0ELb0ELb1ELb1EEEvNS_16Flash_bwd_paramsE
        .type           _ZN5flash44flash_bwd_dq_dk_dv_loop_seqk_parallel_kernelI23Flash_bwd_kernel_traitsILi128ELi64ELi128ELi8ELi2ELi4ELi2ELb0ELb0EN7cutlass10bfloat16_tE19Flash_kernel_traitsILi128ELi64ELi128ELi8ES3_EELb0ELb0ELb0ELb0ELb0ELb1ELb1EEEvNS_16Flash_bwd_paramsE,@function
        .size           _ZN5flash44flash_bwd_dq_dk_dv_loop_seqk_parallel_kernelI23Flash_bwd_kernel_traitsILi128ELi64ELi128ELi8ELi2ELi4ELi2ELb0ELb0EN7cutlass10bfloat16_tE19Flash_kernel_traitsILi128ELi64ELi128ELi8ES3_EELb0ELb0ELb0ELb0ELb0ELb1ELb1EEEvNS_16Flash_bwd_paramsE,(.L_x_2079 - _ZN5flash44flash_bwd_dq_dk_dv_loop_seqk_parallel_kernelI23Flash_bwd_kernel_traitsILi128ELi64ELi128ELi8ELi2ELi4ELi2ELb0ELb0EN7cutlass10bfloat16_tE19Flash_kernel_traitsILi128ELi64ELi128ELi8ES3_EELb0ELb0ELb0ELb0ELb0ELb1ELb1EEEvNS_16Flash_bwd_paramsE)
        .other          _ZN5flash44flash_bwd_dq_dk_dv_loop_seqk_parallel_kernelI23Flash_bwd_kernel_traitsILi128ELi64ELi128ELi8ELi2ELi4ELi2ELb0ELb0EN7cutlass10bfloat16_tE19Flash_kernel_traitsILi128ELi64ELi128ELi8ES3_EELb0ELb0ELb0ELb0ELb0ELb1ELb1EEEvNS_16Flash_bwd_paramsE,@"STO_CUDA_ENTRY STV_DEFAULT"
_ZN5flash44flash_bwd_dq_dk_dv_loop_seqk_parallel_kernelI23Flash_bwd_kernel_traitsILi128ELi64ELi128ELi8ELi2ELi4ELi2ELb0ELb0EN7cutlass10bfloat16_tE19Flash_kernel_traitsILi128ELi64ELi128ELi8ES3_EELb0ELb0ELb0ELb0ELb0ELb1ELb1EEEvNS_16Flash_bwd_paramsE:
.text._ZN5flash44flash_bwd_dq_dk_dv_loop_seqk_parallel_kernelI23Flash_bwd_kernel_traitsILi128ELi64ELi128ELi8ELi2ELi4ELi2ELb0ELb0EN7cutlass10bfloat16_tE19Flash_kernel_traitsILi128ELi64ELi128ELi8ES3_EELb0ELb0ELb0ELb0ELb0ELb1ELb1EEEvNS_16Flash_bwd_paramsE:
        /* <DEDUP_REMOVED lines=37> */
[----:B------:R-:W-:Y:S01]  /*0250*/  SHF.R.S32.HI R6, RZ, 0x4, R8 ;  /* 0x00000004ff067819 */ /* 0x000fe20000011408 */
[----:B------:R-:W-:Y:S01]  /*0260*/  UIMAD UR55, UR8, UR6, UR55 ;  /* 0x00000006083772a4 */ /* 0x000fe2000f8e0237 */
[-C--:B------:R-:W-:Y:S01]  /*0270*/  LEA.HI R0, R0, R5.reuse, RZ, 0x2 ;  /* 0x0000000500007211 */ /* 0x080fe200078f10ff */
[----:B------:R-:W-:Y:S01]  /*0280*/  UIMAD UR52, UR7, UR31, URZ ;  /* 0x0000001f073472a4 */ /* 0x000fe2000f8e023f */
[----:B------:R-:W-:Y:S01]  /*0290*/  LEA.HI R3, R8, R6, RZ, 0x1 ;  /* 0x0000000608037211 */ /* 0x000fe200078f08ff */
[----:B------:R-:W-:Y:S01]  /*02a0*/  UIMAD UR6, UR31, UR11, UR38 ;  /* 0x0000000b1f0672a4 */ /* 0x000fe2000f8e0226 */
[----:B------:R-:W-:Y:S01]  /*02b0*/  LOP3.LUT R0, R0, 0xfffffffc, RZ, 0xc0, !PT ;  /* 0xfffffffc00007812 */ /* 0x000fe200078ec0ff */
[----:B------:R-:W-:Y:S01]  /*02c0*/  @!UP5 UIMAD UR7, UR31, UR13, UR38 ;  /* 0x0000000d1f07d2a4 */ /* 0x000fe2000f8e0226 */
[----:B------:R-:W-:Y:S01]  /*02d0*/  LEA.HI R2, R4, R5, RZ, 0x1 ;  /* 0x0000000504027211 */ /* 0x000fe200078f08ff */
[----:B------:R-:W-:Y:S01]  /*02e0*/  USHF.L.U32 UR41, UR46, 0x6, URZ ;  /* 0x000000062e297899 */ /* 0x000fe2000800063f */
[----:B------:R-:W-:Y:S01]  /*02f0*/  LEA.HI R17, R14, R15, RZ, 0x2 ;  /* 0x0000000f0e117211 */ /* 0x000fe200078f10ff */
[----:B------:R-:W-:Y:S01]  /*0300*/  IMAD.IADD R10, R5, 0x1, -R0 ;  /* 0x00000001050a7824 */ /* 0x000fe200078e0a00 */
[----:B------:R-:W-:Y:S01]  /*0310*/  LOP3.LUT R0, R3, 0xfffffffe, RZ, 0xc0, !PT ;  /* 0xfffffffe03007812 */ /* 0x000fe200078ec0ff */
[----:B------:R-:W-:Y:S01]  /*0320*/  ULDC UR49, c[0x0][0x214] ;  /* 0x0000850000317ab9 */ /* 0x000fe20000000800 */
[----:B------:R-:W-:Y:S01]  /*0330*/  LOP3.LUT R2, R2, 0xfffffffe, RZ, 0xc0, !PT ;  /* 0xfffffffe02027812 */ /* 0x000fe200078ec0ff */
[----:B------:R-:W-:-:S02]  /*0340*/  ULDC UR56, c[0x0][0x1c8] ;  /* 0x0000720000387ab9 */ /* 0x000fc40000000800 */
[----:B------:R-:W-:Y:S01]  /*0350*/  IMAD.IADD R9, R6, 0x1, -R0 ;  /* 0x0000000106097824 */ /* 0x000fe200078e0a00 */
[----:B------:R-:W-:Y:S01]  /*0360*/  LOP3.LUT R0, R4, 0xffffffe0, RZ, 0xc0, !PT ;  /* 0xffffffe004007812 */ /* 0x000fe200078ec0ff */
[----:B------:R-:W-:Y:S01]  /*0370*/  IMAD.IADD R13, R5, 0x1, -R2 ;  /* 0x00000001050d7824 */ /* 0x000fe200078e0a02 */
[--C-:B------:R-:W-:Y:S01]  /*0380*/  SHF.R.S32.HI R5, RZ, 0x2, R17.reuse ;  /* 0x00000002ff057819 */ /* 0x100fe20000011411 */
[----:B------:R-:W-:Y:S01]  /*0390*/  ULDC.U8 UR10, c[0x0][0x3d0] ;  /* 0x0000f400000a7ab9 */ /* 0x000fe20000000000 */
[----:B------:R-:W-:Y:S01]  /*03a0*/  SHF.R.S32.HI R2, RZ, 0x1f, R17 ;  /* 0x0000001fff027819 */ /* 0x000fe20000011411 */
[----:B------:R-:W-:Y:S01]  /*03b0*/  IMAD.IADD R0, R15, 0x1, -R0 ;  /* 0x000000010f007824 */ /* 0x000fe200078e0a00 */
[----:B------:R-:W-:Y:S01]  /*03c0*/  LEA.HI R6, R14, R15, RZ, 0x3 ;  /* 0x0000000f0e067211 */ /* 0x000fe200078f18ff */
[----:B------:R-:W-:Y:S01]  /*03d0*/  ULDC UR50, c[0x0][0x224] ;  /* 0x0000890000327ab9 */ /* 0x000fe20000000800 */
[----:B------:R-:W-:Y:S01]  /*03e0*/  LEA.HI R2, R2, R5, RZ, 0x3 ;  /* 0x0000000502027211 */ /* 0x000fe200078f18ff */
[----:B------:R-:W-:Y:S01]  /*03f0*/  @UP5 UIMAD UR54, UR31, UR49, URZ ;  /* 0x000000311f3652a4 */ /* 0x000fe2000f8e023f */
[----:B------:R-:W-:Y:S01]  /*0400*/  SHF.R.S32.HI R3, RZ, 0x1f, R0 ;  /* 0x0000001fff037819 */ /* 0x000fe20000011400 */
[----:B------:R-:W-:Y:S01]  /*0410*/  ULDC.64 UR4, c[0x0][0x118] ;  /* 0x0000460000047ab9 */ /* 0x000fe20000000a00 */
[----:B------:R-:W-:Y:S01]  /*0420*/  LOP3.LUT R2, R2, 0xfffffff8, RZ, 0xc0, !PT ;  /* 0xfffffff802027812 */ /* 0x000fe200078ec0ff */
[----:B------:R-:W-:Y:S01]  /*0430*/  ULOP3.LUT UR56, UR38, UR56, URZ, 0x3c, !UPT ;  /* 0x0000003826387292 */ /* 0x000fe2000f8e3c3f */
[----:B------:R-:W-:Y:S01]  /*0440*/  LEA.HI R18, R3, R0, RZ, 0x2 ;  /* 0x0000000003127211 */ /* 0x000fe200078f10ff */
[----:B------:R-:W-:Y:S01]  /*0450*/  USHF.R.S32.HI UR61, URZ, 0x1f, UR38 ;  /* 0x0000001f3f3d7899 */ /* 0x000fe20008011426 */
[----:B------:R-:W-:Y:S01]  /*0460*/  SHF.R.S32.HI R11, RZ, 0x3, R6 ;  /* 0x00000003ff0b7819 */ /* 0x000fe20000011406 */
[----:B------:R-:W-:Y:S01]  /*0470*/  IMAD.IADD R7, R5, 0x1, -R2 ;  /* 0x0000000105077824 */ /* 0x000fe200078e0a02 */
[----:B------:R-:W-:Y:S01]  /*0480*/  LOP3.LUT R0, R6, 0xfffffff8, RZ, 0xc0, !PT ;  /* 0xfffffff806007812 */ /* 0x000fe200078ec0ff */
[----:B------:R-:W-:Y:S01]  /*0490*/  UISETP.NE.AND UP6, UPT, UR10, URZ, UPT ;  /* 0x0000003f0a00728c */ /* 0x000fe2000bfc5270 */
[----:B------:R-:W-:Y:S01]  /*04a0*/  LOP3.LUT R2, R8, 0xfffffff0, RZ, 0xc0, !PT ;  /* 0xfffffff008027812 */ /* 0x000fe200078ec0ff */
[----:B------:R-:W-:Y:S01]  /*04b0*/  IMAD.SHL.U32 R3, R11, 0x40, RZ ;  /* 0x000000400b037824 */ /* 0x000fe200078e00ff */
[----:B------:R-:W-:Y:S01]  /*04c0*/  USHF.R.S32.HI UR60, URZ, 0x1f, UR31 ;  /* 0x0000001f3f3c7899 */ /* 0x000fe2000801141f */
[C---:B------:R-:W-:Y:S01]  /*04d0*/  IMAD.IADD R0, R15.reuse, 0x1, -R0 ;  /* 0x000000010f007824 */ /* 0x040fe200078e0a00 */
[----:B------:R-:W-:Y:S01]  /*04e0*/  USHF.R.S32.HI UR59, URZ, 0x1f, UR38 ;  /* 0x0000001f3f3b7899 */ /* 0x000fe20008011426 */
[----:B------:R-:W-:Y:S01]  /*04f0*/  IMAD.IADD R2, R15, 0x1, -R2 ;  /* 0x000000010f027824 */ /* 0x000fe200078e0a02 */
[----:B------:R-:W-:Y:S01]  /*0500*/  LOP3.LUT R3, R3, 0x1c0, RZ, 0xc0, !PT ;  /* 0x000001c003037812 */ /* 0x000fe200078ec0ff */
[C---:B------:R-:W-:Y:S01]  /*0510*/  IMAD.SHL.U32 R20, R0.reuse, 0x8, RZ ;  /* 0x0000000800147824 */ /* 0x040fe200078e00ff */
[C---:B------:R-:W-:Y:S01]  /*0520*/  LOP3.LUT P4, RZ, R0.reuse, 0x2, RZ, 0xc0, !PT ;  /* 0x0000000200ff7812 */ /* 0x040fe2000788c0ff */
[----:B------:R-:W-:Y:S01]  /*0530*/  IMAD.U32 R8, RZ, RZ, UR14 ;  /* 0x0000000eff087e24 */ /* 0x000fe2000f8e00ff */
[----:B------:R-:W-:Y:S01]  /*0540*/  SHF.R.S32.HI R5, RZ, 0x1f, R2 ;  /* 0x0000001fff057819 */ /* 0x000fe20000011402 */
[----:B------:R-:W-:Y:S01]  /*0550*/  USHF.R.S32.HI UR58, URZ, 0x1f, UR31 ;  /* 0x0000001f3f3a7899 */ /* 0x000fe2000801141f */
[----:B------:R-:W-:Y:S01]  /*0560*/  SHF.R.U32.HI R4, RZ, 0x3, R3 ;  /* 0x00000003ff047819 */ /* 0x000fe20000011603 */
[----:B------:R-:W-:Y:S01]  /*0570*/  STL [R1+0x50], R20 ;  /* 0x0000501401007387 */ /* 0x000fe20000100800 */
[----:B------:R-:W-:Y:S01]  /*0580*/  LOP3.LUT R3, R3, 0x38, R20, 0xf8, !PT ;  /* 0x0000003803037812 */ /* 0x000fe200078ef814 */
[----:B------:R-:W-:Y:S01]  /*0590*/  USHF.R.S32.HI UR57, URZ, 0x1f, UR38 ;  /* 0x0000001f3f397899 */ /* 0x000fe20008011426 */
[----:B------:R-:W-:Y:S01]  /*05a0*/  LEA.HI R11, R5, R2, RZ, 0x3 ;  /* 0x00000002050b7211 */ /* 0x000fe200078f18ff */
[----:B------:R-:W-:Y:S01]  /*05b0*/  IMAD.SHL.U32 R5, R9, 0x200, RZ ;  /* 0x0000020009057824 */ /* 0x000fe200078e00ff */
[----:B------:R-:W-:Y:S01]  /*05c0*/  LOP3.LUT R12, R3, R4, RZ, 0x3c, !PT ;  /* 0x00000004030c7212 */ /* 0x000fe200078e3cff */
[----:B------:R-:W-:Y:S01]  /*05d0*/  UIMAD.WIDE.U32 UR42, UR36, UR44, URZ ;  /* 0x0000002c242a72a5 */ /* 0x000fe2000f8e003f */
[----:B------:R-:W-:Y:S01]  /*05e0*/  LOP3.LUT R3, R11, 0xfffffff8, RZ, 0xc0, !PT ;  /* 0xfffffff80b037812 */ /* 0x000fe200078ec0ff */
[----:B------:R-:W-:Y:S01]  /*05f0*/  UIMAD UR51, UR37, UR44, URZ ;  /* 0x0000002c253372a4 */ /* 0x000fe2000f8e023f */
[C---:B------:R-:W-:Y:S01]  /*0600*/  LOP3.LUT P3, RZ, R0.reuse, 0x4, RZ, 0xc0, !PT ;  /* 0x0000000400ff7812 */ /* 0x040fe2000786c0ff */
[----:B------:R-:W-:Y:S01]  /*0610*/  IMAD.SHL.U32 R0, R0, 0x40, RZ ;  /* 0x0000004000007824 */ /* 0x000fe200078e00ff */
[----:B------:R-:W-:Y:S01]  /*0620*/  LEA.HI R4, R14, R15, RZ, 0x6 ;  /* 0x0000000f0e047211 */ /* 0x000fe200078f30ff */
[----:B------:R-:W-:Y:S01]  /*0630*/  IMAD.IADD R16, R2, 0x1, -R3 ;  /* 0x0000000102107824 */ /* 0x000fe200078e0a03 */
[----:B------:R-:W-:Y:S01]  /*0640*/  LOP3.LUT R3, R7, 0x1, RZ, 0xc0, !PT ;  /* 0x0000000107037812 */ /* 0x000fe200078ec0ff */
[----:B------:R-:W-:Y:S01]  /*0650*/  IMAD.SHL.U32 R2, R10, 0x10, RZ ;  /* 0x000000100a027824 */ /* 0x000fe200078e00ff */
[----:B------:R-:W-:Y:S01]  /*0660*/  LOP3.LUT R0, R0, 0x1c0, RZ, 0xc0, !PT ;  /* 0x000001c000007812 */ /* 0x000fe200078ec0ff */
[----:B------:R-:W-:Y:S01]  /*0670*/  USHF.R.S32.HI UR53, URZ, 0x1f, UR47 ;  /* 0x0000001f3f357899 */ /* 0x000fe2000801142f */
[----:B------:R-:W-:Y:S01]  /*0680*/  SHF.R.S32.HI R4, RZ, 0x6, R4 ;  /* 0x00000006ff047819 */ /* 0x000fe20000011404 */
[----:B------:R-:W-:Y:S01]  /*0690*/  UIMAD UR50, UR6, UR50, URZ ;  /* 0x00000032063272a4 */ /* 0x000fe2000f8e023f */
[C---:B------:R-:W-:Y:S01]  /*06a0*/  LOP3.LUT R210, R0.reuse, 0x8, R6, 0xf8, !PT ;  /* 0x0000000800d27812 */ /* 0x040fe200078ef806 */
[----:B------:R-:W-:Y:S01]  /*06b0*/  @!UP5 UIMAD UR49, UR7, UR49, URZ ;  /* 0x000000310731d2a4 */ /* 0x000fe2000f8e023f */
[----:B------:R-:W-:Y:S01]  /*06c0*/  LOP3.LUT R2, R0, 0x30, R2, 0xf8, !PT ;  /* 0x0000003000027812 */ /* 0x000fe200078ef802 */
[----:B------:R-:W-:Y:S01]  /*06d0*/  USHF.R.S32.HI UR48, URZ, 0x1f, UR41 ;  /* 0x0000001f3f307899 */ /* 0x000fe20008011429 */
[----:B------:R-:W-:Y:S01]  /*06e0*/  SHF.R.U32.HI R205, RZ, 0x3, R0 ;  /* 0x00000003ffcd7819 */ /* 0x000fe20000011600 */
[----:B------:R-:W-:Y:S01]  /*06f0*/  IMAD R0, R4, 0x800, R5 ;  /* 0x0000080004007824 */ /* 0x000fe200078e0205 */
[----:B------:R-:W-:Y:S01]  /*0700*/  ISETP.NE.U32.AND P0, PT, R3, 0x1, PT ;  /* 0x000000010300780c */ /* 0x000fe20003f05070 */
[----:B------:R-:W-:Y:S01]  /*0710*/  UMOV UR40, 0xffffc000 ;  /* 0xffffc00000287882 */ /* 0x000fe20000000000 */
[----:B------:R-:W-:-:S02]  /*0720*/  LOP3.LUT R210, R210, R205, RZ, 0x3c, !PT ;  /* 0x000000cdd2d27212 */ /* 0x000fc400078e3cff */
        /* <DEDUP_REMOVED lines=87> */
.L_x_1322:
        /* <DEDUP_REMOVED lines=53> */
.L_x_1278:
        /* <DEDUP_REMOVED lines=58> */
.L_x_1280:
        /* <DEDUP_REMOVED lines=18> */
.L_x_1281:
        /* <DEDUP_REMOVED lines=72> */
.L_x_1282:
[----:B------:R-:W-:Y:S02]  /*1930*/  UMOV UR11, UR50 ;  /* 0x00000032000b7c82 */ /* 0x000fe40008000000 */
.L_x_1283:
[----:B------:R-:W2:Y:S04]  /*1940*/  LDL.64 R2, [R1+0x50] ;  /* 0x0000500001027983 */ /* 0x000ea80000100a00 */
[----:B------:R1:W3:Y:S01]  /*1950*/  LDL.64 R10, [R1+0x50] ;  /* 0x00005000010a7983 */ /* 0x0002e20000100a00 */
[----:B------:R-:W-:Y:S01]  /*1960*/  UIADD3 UR8, UP3, UP2, UR8, UR41, UR47 ;  /* 0x0000002908087290 */ /* 0x000fe2000fa7e02f */
[----:B------:R-:W-:Y:S01]  /*1970*/  IMAD.U32 R6, RZ, RZ, UR38 ;  /* 0x00000026ff067e24 */ /* 0x000fe2000f8e00ff */
[----:B------:R-:W-:Y:S01]  /*1980*/  UISETP.GE.AND UP4, UPT, UR27, 0x1, UPT ;  /* 0x000000011b00788c */ /* 0x000fe2000bf86270 */
[----:B------:R-:W4:Y:S01]  /*1990*/  S2R R20, SR_TID.X ;  /* 0x0000000000147919 */ /* 0x000f220000002100 */
[----:B------:R-:W-:Y:S01]  /*19a0*/  UIADD3 UR15, UP1, UP0, UR12, UR8, UR15 ;  /* 0x000000080c0f7290 */ /* 0x000fe2000f83e00f */
[----:B------:R-:W-:Y:S01]  /*19b0*/  BSSY B1, `(.L_x_1279) ;  /* 0x0000907000017945 */ /* 0x000fe20003800000 */
[----:B------:R-:W-:Y:S01]  /*19c0*/  UIADD3 UR11, UR14, UR11, URZ ;  /* 0x0000000b0e0b7290 */ /* 0x000fe2000fffe03f */
[----:B------:R-:W5:Y:S01]  /*19d0*/  S2R R25, SR_TID.X ;  /* 0x0000000000197919 */ /* 0x000f620000002100 */
[----:B------:R-:W-:-:S02]  /*19e0*/  ULDC.64 UR8, c[0x0][0x1a8] ;  /* 0x00006a0000087ab9 */ /* 0x000fc40000000a00 */
[----:B------:R-:W-:Y:S01]  /*19f0*/  UIMAD UR7, UR61, UR8, URZ ;  /* 0x000000083d0772a4 */ /* 0x000fe2000f8e023f */
[----:B------:R-:W1:Y:S01]  /*1a00*/  S2R R27, SR_TID.X ;  /* 0x00000000001b7919 */ /* 0x000e620000002100 */
[----:B------:R-:W-:Y:S02]  /*1a10*/  UMOV UR17, 0x4 ;  /* 0x0000000400117882 */ /* 0x000fe40000000000 */
[----:B------:R-:W-:-:S03]  /*1a20*/  UIMAD UR12, UR38, UR9, UR7 ;  /* 0x00000009260c72a4 */ /* 0x000fc6000f8e0207 */
[----:B------:R-:W-:Y:S02]  /*1a30*/  ULDC.64 UR8, c[0x0][0x378] ;  /* 0x0000de0000087ab9 */ /* 0x000fe40000000a00 */
[----:B------:R-:W-:-:S04]  /*1a40*/  UIMAD UR7, UR61, UR8, URZ ;  /* 0x000000083d0772a4 */ /* 0x000fc8000f8e023f */
[----:B------:R-:W-:-:S03]  /*1a50*/  UIMAD UR10, UR38, UR9, UR7 ;  /* 0x00000009260a72a4 */ /* 0x000fc6000f8e0207 */
[----:B------:R-:W-:Y:S01]  /*1a60*/  ULDC.64 UR8, c[0x0][0x370] ;  /* 0x0000dc0000087ab9 */ /* 0x000fe20000000a00 */
[----:B----4-:R-:W-:Y:S01]  /*1a70*/  SHF.R.S32.HI R20, RZ, 0x1f, R20 ;  /* 0x0000001fff147819 */ /* 0x010fe20000011414 */
[----:B------:R-:W-:Y:S02]  /*1a80*/  UIMAD UR7, UR28, UR8, URZ ;  /* 0x000000081c0772a4 */ /* 0x000fe4000f8e023f */
[----:B------:R-:W-:Y:S01]  /*1a90*/  UIADD3 UR8, UR14, UR13, URZ ;  /* 0x0000000d0e087290 */ /* 0x000fe2000fffe03f */
[----:B-----5:R-:W-:Y:S01]  /*1aa0*/  LEA.HI R20, R20, R25, RZ, 0x3 ;  /* 0x0000001914147211 */ /* 0x020fe200078f18ff */
[----:B------:R-:W-:Y:S02]  /*1ab0*/  UIMAD UR7, UR14, UR9, UR7 ;  /* 0x000000090e0772a4 */ /* 0x000fe4000f8e0207 */
[----:B------:R-:W-:Y:S01]  /*1ac0*/  ULEA.HI.SX32 UR9, UR33, 0xffffffff, 0x1a ;  /* 0xffffffff21097891 */ /* 0x000fe2000f8fd23f */
[----:B------:R-:W-:Y:S02]  /*1ad0*/  SHF.R.S32.HI R20, RZ, 0x3, R20 ;  /* 0x00000003ff147819 */ /* 0x000fe40000011414 */
[----:B-1----:R-:W-:-:S02]  /*1ae0*/  SHF.R.S32.HI R28, RZ, 0x1f, R27 ;  /* 0x0000001fff1c7819 */ /* 0x002fc4000001141b */
[----:B------:R-:W-:Y:S02]  /*1af0*/  SHF.R.S32.HI R24, RZ, 0x1f, R20 ;  /* 0x0000001fff187819 */ /* 0x000fe40000011414 */
[----:B------:R-:W-:Y:S02]  /*1b00*/  IADD3 R0, P1, R20, UR14, RZ ;  /* 0x0000000e14007c10 */ /* 0x000fe4000ff3e0ff */
[----:B------:R-:W-:Y:S02]  /*1b10*/  LEA.HI R9, R28, R27, RZ, 0x5 ;  /* 0x0000001b1c097211 */ /* 0x000fe400078f28ff */
        /* <DEDUP_REMOVED lines=9> */
[----:B------:R-:W-:Y:S02]  /*1bb0*/  IADD3.X R3, R11, UR25, RZ, P0, !PT ;  /* 0x000000190b037c10 */ /* 0x000fe400087fe4ff */
        /* <DEDUP_REMOVED lines=11> */
[----:B------:R-:W-:Y:S01]  /*1c70*/  ULDC.64 UR12, c[0x0][0x200] ;  /* 0x00008000000c7ab9 */ /* 0x000fe20000000a00 */
[C---:B------:R-:W-:Y:S01]  /*1c80*/  LEA R6, P0, R4.reuse, c[0x0][0x160], 0x1 ;  /* 0x0000580004067a11 */ /* 0x040fe200078008ff */
[----:B------:R-:W-:Y:S01]  /*1c90*/  IMAD.IADD R0, R27, 0x1, -R0 ;  /* 0x000000011b007824 */ /* 0x000fe200078e0a00 */
[----:B------:R-:W-:Y:S01]  /*1ca0*/  SHF.R.S32.HI R9, RZ, 0x5, R9 ;  /* 0x00000005ff097819 */ /* 0x000fe20000011409 */
[----:B------:R-:W-:Y:S01]  /*1cb0*/  ULDC.64 UR24, c[0x0][0x3c8] ;  /* 0x0000f20000187ab9 */ /* 0x000fe20000000a00 */
[----:B------:R-:W-:Y:S01]  /*1cc0*/  LEA.HI.X R7, R4, c[0x0][0x164], R7, 0x1, P0 ;  /* 0x0000590004077a11 */ /* 0x000fe200000f0c07 */
[----:B------:R-:W-:Y:S01]  /*1cd0*/  UIMAD.WIDE UR12, UR8, UR17, UR12 ;  /* 0x00000011080c72a5 */ /* 0x000fe2000f8e020c */
[----:B------:R-:W-:Y:S01]  /*1ce0*/  PLOP3.LUT P0, PT, PT, PT, UP4, 0x80, 0x0 ;  /* 0x000000000000781c */ /* 0x000fe20003f0f048 */
[----:B------:R-:W-:Y:S01]  /*1cf0*/  IMAD R9, R9, UR46, R0 ;  /* 0x0000002e09097c24 */ /* 0x000fe2000f8e0200 */
[----:B------:R-:W-:Y:S01]  /*1d00*/  IADD3 R3, R3, UR10, RZ ;  /* 0x0000000a03037c10 */ /* 0x000fe2000fffe0ff */
[----:B------:R-:W-:-:S04]  /*1d10*/  IMAD R0, R24, c[0x0][0x370], RZ ;  /* 0x0000dc0018007a24 */ /* 0x000fc800078e02ff */
[C---:B------:R-:W-:Y:S01]  /*1d20*/  IMAD R5, R20.reuse, c[0x0][0x374], R0 ;  /* 0x0000dd0014057a24 */ /* 0x040fe200078e0200 */
        /* <DEDUP_REMOVED lines=10> */
[----:B-1----:R-:W2:Y:S01]  /*1dd0*/  LDL R14, [R1+0x28] ;  /* 0x00002800010e7983 */ /* 0x002ea20000100800 */
[----:B------:R-:W-:Y:S01]  /*1de0*/  UMOV UR7, UR9 ;  /* 0x0000000900077c82 */ /* 0x000fe20008000000 */
[----:B------:R-:W-:Y:S01]  /*1df0*/  PLOP3.LUT P1, PT, PT, PT, UP6, 0x80, 0x0 ;  /* 0x000000000000781c */ /* 0x000fe20003f2f068 */
[----:B------:R-:W-:Y:S01]  /*1e00*/  UIMAD UR8, UR7, -0x40, UR27 ;  /* 0xffffffc0070878a4 */ /* 0x000fe2000f8e021b */
[----:B------:R-:W3:Y:S01]  /*1e10*/  LDL R29, [R1+0x58] ;  /* 0x00005800011d7983 */ /* 0x000ee20000100800 */
[----:B------:R-:W-:Y:S01]  /*1e20*/  IADD3 R2, R20, 0x20, RZ ;  /* 0x0000002014027810 */ /* 0x000fe20007ffe0ff */
[----:B------:R-:W-:Y:S01]  /*1e30*/  ULDC.64 UR10, c[0x0][0x198] ;  /* 0x00006600000a7ab9 */ /* 0x000fe20000000a00 */
[----:B------:R-:W-:Y:S01]  /*1e40*/  IMAD.U32 R0, RZ, RZ, UR23 ;  /* 0x00000017ff007e24 */ /* 0x000fe2000f8e00ff */
[----:B------:R-:W-:Y:S01]  /*1e50*/  UIMAD UR9, UR18, -0x80, UR6 ;  /* 0xffffff80120978a4 */ /* 0x000fe2000f8e0206 */
[----:B------:R-:W-:Y:S01]  /*1e60*/  ISETP.GE.AND P6, PT, R2, UR8, PT ;  /* 0x0000000802007c0c */ /* 0x000fe2000bfc6270 */
[----:B------:R-:W-:Y:S01]  /*1e70*/  UIMAD UR10, UR20, UR10, URZ ;  /* 0x0000000a140a72a4 */ /* 0x000fe2000f8e023f */
[----:B------:R-:W-:Y:S01]  /*1e80*/  IMAD.MOV.U32 R192, RZ, RZ, 0x40 ;  /* 0x00000040ffc07424 */ /* 0x000fe200078e00ff */
[----:B------:R-:W-:Y:S01]  /*1e90*/  IADD3 R9, R20, 0x40, RZ ;  /* 0x0000004014097810 */ /* 0x000fe20007ffe0ff */
[----:B------:R-:W-:Y:S01]  /*1ea0*/  IMAD.MOV.U32 R220, RZ, RZ, R6 ;  /* 0x000000ffffdc7224 */ /* 0x000fe200078e0006 */
[----:B------:R-:W-:Y:S01]  /*1eb0*/  UIMAD UR10, UR23, UR11, UR10 ;  /* 0x0000000b170a72a4 */ /* 0x000fe2000f8e020a */
[----:B------:R-:W-:Y:S01]  /*1ec0*/  ISETP.GE.AND P4, PT, R2, UR9, PT ;  /* 0x0000000902007c0c */ /* 0x000fe2000bf86270 */
[----:B------:R-:W-:Y:S01]  /*1ed0*/  IMAD.WIDE.U32 R2, R0, c[0x0][0x198], R10 ;  /* 0x0000660000027a25 */ /* 0x000fe200078e000a */
[----:B------:R-:W-:-:S02]  /*1ee0*/  ISETP.GE.AND P3, PT, R9, UR9, PT ;  /* 0x0000000909007c0c */ /* 0x000fc4000bf66270 */
[----:B------:R-:W-:Y:S01]  /*1ef0*/  MOV R218, R4 ;  /* 0x0000000400da7202 */ /* 0x000fe20000000f00 */
[----:B------:R-:W-:Y:S01]  /*1f00*/  IMAD.MOV.U32 R221, RZ, RZ, R7 ;  /* 0x000000ffffdd7224 */ /* 0x000fe200078e0007 */
[----:B------:R-:W-:Y:S01]  /*1f10*/  IADD3 R2, P2, R2, UR32, RZ ;  /* 0x0000002002027c10 */ /* 0x000fe2000ff5e0ff */
[----:B------:R-:W-:-:S04]  /*1f20*/  IMAD.WIDE.U32 R10, R0, c[0x0][0x1a0], R10 ;  /* 0x00006800000a7a25 */ /* 0x000fc800078e000a */
[----:B------:R-:W-:-:S04]  /*1f30*/  IMAD.WIDE.U32 R6, R192, c[0x0][0x190], RZ ;  /* 0x00006400c0067a25 */ /* 0x000fc800078e00ff */
[----:B------:R-:W-:Y:S01]  /*1f40*/  IMAD.U32 R0, RZ, RZ, UR10 ;  /* 0x0000000aff007e24 */ /* 0x000fe2000f8e00ff */
[----:B------:R-:W-:Y:S01]  /*1f50*/  ULEA.HI UR10, UR7, UR7, URZ, 0x1 ;  /* 0x00000007070a7291 */ /* 0x000fe2000f8f083f */
[----:B------:R-:W-:Y:S01]  /*1f60*/  IMAD R9, R192, c[0x0][0x194], RZ ;  /* 0x00006500c0097a24 */ /* 0x000fe200078e02ff */
[----:B------:R-:W-:Y:S01]  /*1f70*/  @!P6 IADD3 R22, P0, R220, R6, RZ ;  /* 0x00000006dc16e210 */ /* 0x000fe20007f1e0ff */
[----:B------:R-:W-:Y:S01]  /*1f80*/  IMAD.MOV.U32 R219, RZ, RZ, R5 ;  /* 0x000000ffffdb7224 */ /* 0x000fe200078e0005 */
[----:B------:R-:W-:Y:S01]  /*1f90*/  ULOP3.LUT UR10, UR10, 0xfffffffe, URZ, 0xc0, !UPT ;  /* 0xfffffffe0a0a7892 */ /* 0x000fe2000f8ec03f */
[----:B------:R-:W-:Y:S01]  /*1fa0*/  IMAD.WIDE.U32 R4, R192, c[0x0][0x370], RZ ;  /* 0x0000dc00c0047a25 */ /* 0x000fe200078e00ff */
[----:B------:R-:W-:Y:S02]  /*1fb0*/  @!P6 IADD3.X R23, R221, R7, R9, P0, !PT ;  /* 0x00000007dd17e210 */ /* 0x000fe400007fe409 */
[----:B------:R-:W-:Y:S01]  /*1fc0*/  IADD3.X R3, R3, UR35, R0, P2, !PT ;  /* 0x0000002303037c10 */ /* 0x000fe200097fe400 */
[----:B------:R-:W-:Y:S01]  /*1fd0*/  @P1 BAR.SYNC.DEFER_BLOCKING 0x0 ;  /* 0x0000000000001b1d */ /* 0x000fe20000010000 */
[----:B------:R-:W-:Y:S01]  /*1fe0*/  IMAD R6, R13, c[0x0][0x1b0], RZ ;  /* 0x00006c000d067a24 */ /* 0x000fe200078e02ff */
[----:B------:R-:W-:Y:S01]  /*1ff0*/  ISETP.GE.AND P0, PT, R20, UR8, PT ;  /* 0x0000000814007c0c */ /* 0x000fe2000bf06270 */
[----:B------:R-:W-:Y:S01]  /*2000*/  IMAD R12, R192, c[0x0][0x374], RZ ;  /* 0x0000dd00c00c7a24 */ /* 0x000fe200078e02ff */
[----:B------:R-:W-:Y:S01]  /*2010*/  @!P4 IADD3 R0, P1, R20, 0x20, RZ ;  /* 0x000000201400c810 */ /* 0x000fe20007f3e0ff */
[----:B------:R-:W-:Y:S01]  /*2020*/  UIADD3 UR10, UR7, -UR10, URZ ;  /* 0x8000000a070a7290 */ /* 0x000fe2000fffe03f */
[----:B------:R-:W-:Y:S01]  /*2030*/  @!P6 IADD3 R4, P5, R218, R4, RZ ;  /* 0x00000004da04e210 */ /* 0x000fe20007fbe0ff */
[C---:B------:R-:W-:Y:S01]  /*2040*/  IMAD R7, R8.reuse, c[0x0][0x1b4], R6 ;  /* 0x00006d0008077a24 */ /* 0x040fe200078e0206 */
[----:B------:R-:W-:Y:S01]  /*2050*/  @!P4 IADD3.X R6, RZ, R24, RZ, P1, !PT ;  /* 0x00000018ff06c210 */ /* 0x000fe20000ffe4ff */
[----:B------:R-:W-:Y:S01]  /*2060*/  UISETP.NE.AND UP0, UPT, UR10, 0x1, UPT ;  /* 0x000000010a00788c */ /* 0x000fe2000bf05270 */
[----:B------:R-:W-:Y:S01]  /*2070*/  @!P6 IADD3.X R5, R219, R5, R12, P5, !PT ;  /* 0x00000005db05e210 */ /* 0x000fe20002ffe40c */
[----:B------:R-:W-:Y:S01]  /*2080*/  IMAD.WIDE.U32 R2, R8, c[0x0][0x1b0], R2 ;  /* 0x00006c0008027a25 */ /* 0x000fe200078e0002 */
[----:B------:R-:W-:Y:S01]  /*2090*/  ISETP.GE.AND P5, PT, R20, UR9, PT ;  /* 0x0000000914007c0c */ /* 0x000fe2000bfa6270 */
[----:B------:R-:W-:-:S02]  /*20a0*/  ULDC.64 UR10, c[0x0][0x1a0] ;  /* 0x00006800000a7ab9 */ /* 0x000fc40000000a00 */
[----:B------:R-:W-:Y:S01]  /*20b0*/  @!P4 IMAD R6, R6, c[0x0][0x198], RZ ;  /* 0x000066000606ca24 */ /* 0x000fe200078e02ff */
[----:B------:R-:W-:Y:S01]  /*20c0*/  PLOP3.LUT P2, PT, PT, PT, UP0, 0x80, 0x0 ;  /* 0x000000000000781c */ /* 0x000fe20003f4f008 */
[----:B------:R-:W-:Y:S01]  /*20d0*/  IMAD.IADD R3, R3, 0x1, R7 ;  /* 0x0000000103037824 */ /* 0x000fe200078e0207 */
[----:B------:R-:W-:Y:S01]  /*20e0*/  UIMAD UR10, UR20, UR10, URZ ;  /* 0x0000000a140a72a4 */ /* 0x000fe2000f8e023f */
[----:B------:R-:W-:-:S06]  /*20f0*/  @!P4 IMAD R12, R0, c[0x0][0x19c], R6 ;  /* 0x00006700000cca24 */ /* 0x000fcc00078e0206 */
[----:B------:R-:W-:Y:S01]  /*2100*/  @!P5 MOV R7, R3 ;  /* 0x000000030007d202 */ /* 0x000fe20000000f00 */
[----:B------:R-:W-:Y:S01]  /*2110*/  IMAD.MOV.U32 R33, RZ, RZ, 0x7f800000 ;  /* 0x7f800000ff217424 */ /* 0x000fe200078e00ff */
[----:B------:R-:W-:Y:S01]  /*2120*/  MOV R31, 0x7f800000 ;  /* 0x7f800000001f7802 */ /* 0x000fe20000000f00 */
[----:B------:R-:W-:Y:S02]  /*2130*/  IMAD.MOV.U32 R32, RZ, RZ, 0x7f800000 ;  /* 0x7f800000ff207424 */ /* 0x000fe400078e00ff */
[----:B------:R-:W-:Y:S02]  /*2140*/  IMAD.MOV.U32 R30, RZ, RZ, 0x7f800000 ;  /* 0x7f800000ff1e7424 */ /* 0x000fe400078e00ff */
[C---:B--2---:R-:W-:Y:S01]  /*2150*/  IMAD.SHL.U32 R21, R14.reuse, 0x2, RZ ;  /* 0x000000020e157824 */ /* 0x044fe200078e00ff */
[----:B------:R-:W-:-:S04]  /*2160*/  IADD3 R9, R14, 0x2000, RZ ;  /* 0x000020000e097810 */ /* 0x000fc80007ffe0ff */
[----:B------:R-:W-:Y:S01]  /*2170*/  @P0 STS.128 [R21+0x8000], RZ ;  /* 0x008000ff15000388 */ /* 0x000fe20000000c00 */
[----:B------:R-:W-:Y:S02]  /*2180*/  SEL R6, R9, R14, !P2 ;  /* 0x0000000e09067207 */ /* 0x000fe40005000000 */
[----:B------:R-:W-:Y:S01]  /*2190*/  IADD3 R9, R20, 0x60, RZ ;  /* 0x0000006014097810 */ /* 0x000fe20007ffe0ff */
[----:B------:R-:W-:Y:S02]  /*21a0*/  @P0 STS.128 [R21+0xa000], RZ ;  /* 0x00a000ff15000388 */ /* 0x000fe40000000c00 */
[----:B------:R-:W-:Y:S02]  /*21b0*/  IMAD.SHL.U32 R217, R6, 0x2, RZ ;  /* 0x0000000206d97824 */ /* 0x000fe400078e00ff */
[----:B------:R-:W-:Y:S01]  /*21c0*/  @!PT LDS RZ, [RZ] ;  /* 0x00000000fffff984 */ /* 0x000fe20000000800 */
[----:B------:R-:W-:Y:S01]  /*21d0*/  @!PT LDS RZ, [RZ] ;  /* 0x00000000fffff984 */ /* 0x000fe20000000800 */
[----:B------:R-:W-:Y:S01]  /*21e0*/  @!PT LDS RZ, [RZ] ;  /* 0x00000000fffff984 */ /* 0x000fe20000000800 */
[----:B------:R1:W-:Y:S01]  /*21f0*/  @!P0 LDGSTS.E.BYPASS.LTC128B.128 [R21+0x8000], [R218.64] ;  /* 0x08000000da158fae */ /* 0x0003e2000b901d44 */
[----:B------:R-:W-:-:S03]  /*2200*/  @!P5 IMAD.MOV.U32 R6, RZ, RZ, R2 ;  /* 0x000000ffff06d224 */ /* 0x000fc600078e0002 */
        /* <DEDUP_REMOVED lines=28> */
[----:B------:R-:W-:-:S03]  /*23d0*/  @!P4 LEA R16, P0, R4, c[0x0][0x168], 0x1 ;  /* 0x00005a000410ca11 */ /* 0x000fc600078008ff */
[----:B------:R-:W-:Y:S02]  /*23e0*/  @!P5 LEA.HI.X R19, R6, c[0x0][0x16c], R0, 0x1, P1 ;  /* 0x00005b000613da11 */ /* 0x000fe400008f0c00 */
[----:B------:R-:W-:Y:S02]  /*23f0*/  @!P4 LEA.HI.X R17, R4, c[0x0][0x16c], R5, 0x1, P0 ;  /* 0x00005b000411ca11 */ /* 0x000fe400000f0c05 */
[----:B------:R-:W-:Y:S02]  /*2400*/  @!P3 IADD3 R0, P0, R20, 0x40, RZ ;  /* 0x000000401400b810 */ /* 0x000fe40007f1e0ff */
[----:B------:R-:W-:Y:S01]  /*2410*/  ISETP.GE.AND P1, PT, R9, UR9, PT ;  /* 0x0000000909007c0c */ /* 0x000fe2000bf26270 */
[----:B------:R-:W-:Y:S01]  /*2420*/  UIMAD UR9, UR23, UR11, UR10 ;  /* 0x0000000b170972a4 */ /* 0x000fe2000f8e020a */
[----:B------:R-:W-:Y:S02]  /*2430*/  IMAD R9, R13, c[0x0][0x1b8], RZ ;  /* 0x00006e000d097a24 */ /* 0x000fe400078e02ff */
[----:B------:R-:W-:Y:S01]  /*2440*/  @!P3 IMAD.X R5, RZ, RZ, R24, P0 ;  /* 0x000000ffff05b224 */ /* 0x000fe200000e0618 */
[----:B------:R-:W-:Y:S01]  /*2450*/  IADD3 R4, P0, R10, UR29, RZ ;  /* 0x0000001d0a047c10 */ /* 0x000fe2000ff1e0ff */
[----:B------:R-:W-:Y:S01]  /*2460*/  IMAD R12, R8, c[0x0][0x1bc], R9 ;  /* 0x00006f00080c7a24 */ /* 0x000fe200078e0209 */
[----:B------:R-:W-:Y:S01]  /*2470*/  MOV R7, UR9 ;  /* 0x0000000900077c02 */ /* 0x000fe20008000f00 */
[----:B------:R-:W-:-:S03]  /*2480*/  @!P3 IMAD R6, R5, c[0x0][0x198], RZ ;  /* 0x000066000506ba24 */ /* 0x000fc600078e02ff */
[----:B------:R-:W-:Y:S01]  /*2490*/  IADD3.X R5, R11, UR30, R7, P0, !PT ;  /* 0x0000001e0b057c10 */ /* 0x000fe200087fe407 */
[----:B------:R-:W-:Y:S01]  /*24a0*/  @!P3 IMAD R13, R0, c[0x0][0x19c], R6 ;  /* 0x00006700000dba24 */ /* 0x000fe200078e0206 */
[----:B------:R-:W-:Y:S01]  /*24b0*/  @!P1 IADD3 R10, P0, R20, 0x60, RZ ;  /* 0x00000060140a9810 */ /* 0x000fe20007f1e0ff */
[----:B------:R-:W-:Y:S02]  /*24c0*/  @!P3 IMAD.MOV.U32 R6, RZ, RZ, R2 ;  /* 0x000000ffff06b224 */ /* 0x000fe400078e0002 */
[----:B------:R-:W-:Y:S02]  /*24d0*/  @!P3 IMAD.MOV.U32 R7, RZ, RZ, R3 ;  /* 0x000000ffff07b224 */ /* 0x000fe400078e0003 */
[----:B------:R-:W-:Y:S01]  /*24e0*/  IMAD.WIDE.U32 R4, R8, c[0x0][0x1b8], R4 ;  /* 0x00006e0008047a25 */ /* 0x000fe200078e0004 */
[----:B------:R-:W-:-:S03]  /*24f0*/  @!P1 MOV R8, R2 ;  /* 0x0000000200089202 */ /* 0x000fc60000000f00 */
[----:B------:R-:W-:-:S04]  /*2500*/  @!P3 IMAD.WIDE.U32 R6, R0, c[0x0][0x198], R6 ;  /* 0x000066000006ba25 */ /* 0x000fc800078e0006 */
[----:B------:R-:W-:Y:S01]  /*2510*/  @!P1 IMAD.X R0, RZ, RZ, R24, P0 ;  /* 0x000000ffff009224 */ /* 0x000fe200000e0618 */
[----:B------:R-:W-:Y:S01]  /*2520*/  @!P3 LEA R14, P0, R6, c[0x0][0x168], 0x1 ;  /* 0x00005a00060eba11 */ /* 0x000fe200078008ff */
[----:B------:R-:W-:Y:S02]  /*2530*/  @!P3 IMAD.IADD R2, R7, 0x1, R13 ;  /* 0x000000010702b824 */ /* 0x000fe400078e020d */
[----:B------:R-:W-:Y:S02]  /*2540*/  @!P1 IMAD.MOV.U32 R9, RZ, RZ, R3 ;  /* 0x000000ffff099224 */ /* 0x000fe400078e0003 */
[----:B------:R-:W-:Y:S01]  /*2550*/  @!P1 IMAD R0, R0, c[0x0][0x198], RZ ;  /* 0x0000660000009a24 */ /* 0x000fe200078e02ff */
[----:B------:R-:W-:Y:S01]  /*2560*/  @!P3 LEA.HI.X R15, R6, c[0x0][0x16c], R2, 0x1, P0 ;  /* 0x00005b00060fba11 */ /* 0x000fe200000f0c02 */
[----:B------:R-:W-:Y:S01]  /*2570*/  IMAD.IADD R3, R5, 0x1, R12 ;  /* 0x0000000105037824 */ /* 0x000fe200078e020c */
[----:B------:R-:W-:Y:S01]  /*2580*/  @!P5 MOV R2, R4 ;  /* 0x000000040002d202 */ /* 0x000fe20000000f00 */
[----:B------:R-:W-:-:S02]  /*2590*/  @!P1 IMAD R5, R10, c[0x0][0x19c], R0 ;  /* 0x000067000a059a24 */ /* 0x000fc400078e0200 */
[----:B------:R-:W-:-:S04]  /*25a0*/  @!P1 IMAD.WIDE.U32 R8, R10, c[0x0][0x198], R8 ;  /* 0x000066000a089a25 */ /* 0x000fc800078e0008 */
[----:B------:R-:W-:Y:S01]  /*25b0*/  @!P5 IMAD R11, R24, c[0x0][0x1a0], RZ ;  /* 0x00006800180bda24 */ /* 0x000fe200078e02ff */
[----:B------:R-:W-:Y:S01]  /*25c0*/  @!P1 LEA R12, P0, R8, c[0x0][0x168], 0x1 ;  /* 0x00005a00080c9a11 */ /* 0x000fe200078008ff */
[----:B------:R-:W-:-:S04]  /*25d0*/  @!P5 IMAD.WIDE.U32 R6, R20, c[0x0][0x1a0], R2 ;  /* 0x000068001406da25 */ /* 0x000fc800078e0002 */
[----:B------:R-:W-:Y:S02]  /*25e0*/  @!P1 IMAD.IADD R2, R9, 0x1, R5 ;  /* 0x0000000109029824 */ /* 0x000fe400078e0205 */
        /* <DEDUP_REMOVED lines=8> */
[C---:B------:R-:W-:Y:S01]  /*2670*/  @!P3 IADD3 R11, P0, R20.reuse, 0x40, RZ ;  /* 0x00000040140bb810 */ /* 0x040fe20007f1e0ff */
[----:B------:R-:W-:Y:S03]  /*2680*/  @P6 STS [R217+0x1004], RZ ;  /* 0x001004ffd9006388 */ /* 0x000fe60000000800 */
[----:B------:R-:W-:Y:S01]  /*2690*/  @!P3 IADD3.X R5, RZ, R24, RZ, P0, !PT ;  /* 0x00000018ff05b210 */ /* 0x000fe200007fe4ff */
[----:B------:R-:W-:Y:S01]  /*26a0*/  @P6 STS [R217+0x1008], RZ ;  /* 0x001008ffd9006388 */ /* 0x000fe20000000800 */
[----:B------:R-:W-:-:S03]  /*26b0*/  @!P1 IADD3 R20, P0, R20, 0x60, RZ ;  /* 0x0000006014149810 */ /* 0x000fc60007f1e0ff */
[----:B------:R-:W-:Y:S04]  /*26c0*/  @P6 STS [R217+0x100c], RZ ;  /* 0x00100cffd9006388 */ /* 0x000fe80000000800 */
[----:B------:R-:W-:Y:S04]  /*26d0*/  @P6 STS [R217+0x3000], RZ ;  /* 0x003000ffd9006388 */ /* 0x000fe80000000800 */
[----:B------:R-:W-:Y:S04]  /*26e0*/  @P6 STS [R217+0x3004], RZ ;  /* 0x003004ffd9006388 */ /* 0x000fe80000000800 */
[----:B------:R-:W-:Y:S04]  /*26f0*/  @P6 STS [R217+0x3008], RZ ;  /* 0x003008ffd9006388 */ /* 0x000fe80000000800 */
[----:B------:R-:W-:Y:S04]  /*2700*/  @P6 STS [R217+0x300c], RZ ;  /* 0x00300cffd9006388 */ /* 0x000fe80000000800 */
[----:B------:R-:W-:Y:S01]  /*2710*/  @!PT LDS RZ, [RZ] ;  /* 0x00000000fffff984 */ /* 0x000fe20000000800 */
[----:B------:R-:W-:Y:S01]  /*2720*/  @!PT LDS RZ, [RZ] ;  /* 0x00000000fffff984 */ /* 0x000fe20000000800 */
[----:B------:R-:W-:Y:S01]  /*2730*/  @!PT LDS RZ, [RZ] ;  /* 0x00000000fffff984 */ /* 0x000fe20000000800 */
[----:B------:R1:W-:Y:S04]  /*2740*/  @!P6 LDGSTS.E.BYPASS.LTC128B.128 [R217+0x1000], [R22.64] ;  /* 0x0100000016d9efae */ /* 0x0003e8000b901d44 */
[----:B------:R1:W-:Y:S04]  /*2750*/  @!P6 LDGSTS.E.BYPASS.LTC128B.128 [R217+0x3000], [R22.64+0x80] ;  /* 0x0300008016d9efae */ /* 0x0003e8000b901d44 */
[----:B------:R-:W-:Y:S04]  /*2760*/  @P5 STS.128 [R21+0xc000], RZ ;  /* 0x00c000ff15005388 */ /* 0x000fe80000000c00 */
[----:B------:R-:W-:Y:S01]  /*2770*/  @P5 STS.128 [R21+0x10000], RZ ;  /* 0x010000ff15005388 */ /* 0x000fe20000000c00 */
[----:B------:R-:W-:-:S03]  /*2780*/  @!P4 IMAD R2, R2, c[0x0][0x1a0], RZ ;  /* 0x000068000202ca24 */ /* 0x000fc600078e02ff */
[----:B------:R-:W-:Y:S01]  /*2790*/  @!PT LDS RZ, [RZ] ;  /* 0x00000000fffff984 */ /* 0x000fe20000000800 */
[----:B------:R-:W-:Y:S01]  /*27a0*/  @!PT LDS RZ, [RZ] ;  /* 0x00000000fffff984 */ /* 0x000fe20000000800 */
[----:B------:R-:W-:Y:S01]  /*27b0*/  @!PT LDS RZ, [RZ] ;  /* 0x00000000fffff984 */ /* 0x000fe20000000800 */
[----:B------:R1:W-:Y:S01]  /*27c0*/  @!P5 LDGSTS.E.BYPASS.LTC128B.128 [R21+0xc000], [R18.64] ;  /* 0x0c0000001215dfae */ /* 0x0003e2000b901d44 */
[----:B------:R-:W-:-:S03]  /*27d0*/  @!P3 IMAD R10, R5, c[0x0][0x1a0], RZ ;  /* 0x00006800050aba24 */ /* 0x000fc600078e02ff */
[----:B------:R1:W-:Y:S01]  /*27e0*/  @!P5 LDGSTS.E.BYPASS.LTC128B.128 [R21+0x10000], [R18.64+0x80] ;  /* 0x100000801215dfae */ /* 0x0003e2000b901d44 */
[----:B------:R-:W-:Y:S01]  /*27f0*/  @!P4 IMAD.MOV.U32 R6, RZ, RZ, R4 ;  /* 0x000000ffff06c224 */ /* 0x000fe200078e0004 */
[----:B------:R-:W-:Y:S02]  /*2800*/  @!P3 MOV R5, R3 ;  /* 0x000000030005b202 */ /* 0x000fe40000000f00 */
[----:B------:R-:W-:Y:S01]  /*2810*/  @P4 STS.128 [R21+0xd000], RZ ;  /* 0x00d000ff15004388 */ /* 0x000fe20000000c00 */
[----:B------:R-:W-:-:S03]  /*2820*/  @!P4 IMAD.MOV.U32 R7, RZ, RZ, R3 ;  /* 0x000000ffff07c224 */ /* 0x000fc600078e0003 */
[----:B------:R-:W-:Y:S01]  /*2830*/  @P4 STS.128 [R21+0x11000], RZ ;  /* 0x011000ff15004388 */ /* 0x000fe20000000c00 */
[----:B------:R-:W-:-:S03]  /*2840*/  @!P1 IMAD.X R24, RZ, RZ, R24, P0 ;  /* 0x000000ffff189224 */ /* 0x000fc600000e0618 */
        /* <DEDUP_REMOVED lines=8> */
[----:B------:R-:W-:-:S03]  /*28d0*/  @!P1 IMAD.MOV.U32 R2, RZ, RZ, R4 ;  /* 0x000000ffff029224 */ /* 0x000fc600078e0004 */
[----:B------:R-:W-:Y:S01]  /*28e0*/  @P3 STS.128 [R21+0x12000], RZ ;  /* 0x012000ff15003388 */ /* 0x000fe20000000c00 */
[----:B------:R-:W-:-:S03]  /*28f0*/  @!P3 IMAD R25, R11, c[0x0][0x1a4], R10 ;  /* 0x000069000b19ba24 */ /* 0x000fc600078e020a */
[----:B------:R-:W-:Y:S01]  /*2900*/  @!PT LDS RZ, [RZ] ;  /* 0x00000000fffff984 */ /* 0x000fe20000000800 */
[----:B------:R-:W-:Y:S01]  /*2910*/  @!PT LDS RZ, [RZ] ;  /* 0x00000000fffff984 */ /* 0x000fe20000000800 */
[----:B------:R-:W-:Y:S01]  /*2920*/  @!PT LDS RZ, [RZ] ;  /* 0x00000000fffff984 */ /* 0x000fe20000000800 */
[----:B------:R1:W-:Y:S01]  /*2930*/  @!P3 LDGSTS.E.BYPASS.LTC128B.128 [R21+0xe000], [R14.64] ;  /* 0x0e0000000e15bfae */ /* 0x0003e2000b901d44 */
[----:B------:R-:W-:-:S03]  /*2940*/  @!P3 IMAD.WIDE.U32 R4, R11, c[0x0][0x1a0], R4 ;  /* 0x000068000b04ba25 */ /* 0x000fc600078e0004 */
[----:B------:R1:W-:Y:S01]  /*2950*/  @!P3 LDGSTS.E.BYPASS.LTC128B.128 [R21+0x12000], [R14.64+0x80] ;  /* 0x120000800e15bfae */ /* 0x0003e2000b901d44 */
[----:B------:R-:W-:-:S03]  /*2960*/  @!P1 IMAD R0, R24, c[0x0][0x1a0], RZ ;  /* 0x0000680018009a24 */ /* 0x000fc600078e02ff */
[----:B------:R-:W-:Y:S04]  /*2970*/  @P1 STS.128 [R21+0xf000], RZ ;  /* 0x00f000ff15001388 */ /* 0x000fe80000000c00 */
[----:B------:R-:W-:Y:S01]  /*2980*/  @P1 STS.128 [R21+0x13000], RZ ;  /* 0x013000ff15001388 */ /* 0x000fe20000000c00 */
[----:B------:R-:W-:-:S03]  /*2990*/  @!P4 IMAD.IADD R7, R7, 0x1, R26 ;  /* 0x000000010707c824 */ /* 0x000fc600078e021a */
[----:B------:R-:W-:Y:S01]  /*29a0*/  @!PT LDS RZ, [RZ] ;  /* 0x00000000fffff984 */ /* 0x000fe20000000800 */
[----:B------:R-:W-:Y:S01]  /*29b0*/  @!PT LDS RZ, [RZ] ;  /* 0x00000000fffff984 */ /* 0x000fe20000000800 */
[----:B------:R-:W-:Y:S01]  /*29c0*/  @!PT LDS RZ, [RZ] ;  /* 0x00000000fffff984 */ /* 0x000fe20000000800 */
[----:B------:R1:W-:Y:S01]  /*29d0*/  @!P1 LDGSTS.E.BYPASS.LTC128B.128 [R21+0xf000], [R12.64] ;  /* 0x0f0000000c159fae */ /* 0x0003e2000b901d44 */
[----:B------:R-:W-:-:S03]  /*29e0*/  @!P4 LEA R10, P0, R6, c[0x0][0x170], 0x1 ;  /* 0x00005c00060aca11 */ /* 0x000fc600078008ff */
[----:B------:R1:W-:Y:S01]  /*29f0*/  @!P1 LDGSTS.E.BYPASS.LTC128B.128 [R21+0x13000], [R12.64+0x80] ;  /* 0x130000800c159fae */ /* 0x0003e2000b901d44 */
[----:B------:R-:W-:-:S03]  /*2a00*/  @!P3 IMAD.IADD R5, R5, 0x1, R25 ;  /* 0x000000010505b824 */ /* 0x000fc600078e0219 */
[----:B------:R-:W-:Y:S01]  /*2a10*/  @P5 STS.128 [R21+0x14000], RZ ;  /* 0x014000ff15005388 */ /* 0x000fe20000000c00 */
[----:B------:R-:W-:-:S03]  /*2a20*/  @!P1 IMAD R24, R20, c[0x0][0x1a4], R0 ;  /* 0x0000690014189a24 */ /* 0x000fc600078e0200 */
[----:B------:R-:W-:Y:S01]  /*2a30*/  @P5 STS.128 [R21+0x18000], RZ ;  /* 0x018000ff15005388 */ /* 0x000fe20000000c00 */
[----:B------:R-:W-:-:S03]  /*2a40*/  @!P1 IMAD.WIDE.U32 R2, R20, c[0x0][0x1a0], R2 ;  /* 0x0000680014029a25 */ /* 0x000fc600078e0002 */
[----:B------:R-:W-:Y:S01]  /*2a50*/  @!PT LDS RZ, [RZ] ;  /* 0x00000000fffff984 */ /* 0x000fe20000000800 */
[----:B------:R-:W-:Y:S01]  /*2a60*/  @!PT LDS RZ, [RZ] ;  /* 0x00000000fffff984 */ /* 0x000fe20000000800 */
[----:B------:R-:W-:Y:S01]  /*2a70*/  @!PT LDS RZ, [RZ] ;  /* 0x00000000fffff984 */ /* 0x000fe20000000800 */
[----:B------:R2:W-:Y:S01]  /*2a80*/  @!P5 LDGSTS.E.BYPASS.LTC128B.128 [R21+0x14000], [R8.64] ;  /* 0x140000000815dfae */ /* 0x0005e2000b901d44 */
[----:B---3--:R-:W-:-:S03]  /*2a90*/  IADD3 R0, R29, 0x20, RZ ;  /* 0x000000201d007810 */ /* 0x008fc60007ffe0ff */
[----:B------:R2:W-:Y:S01]  /*2aa0*/  @!P5 LDGSTS.E.BYPASS.LTC128B.128 [R21+0x18000], [R8.64+0x80] ;  /* 0x180000800815dfae */ /* 0x0005e2000b901d44 */
[----:B------:R-:W-:Y:S02]  /*2ab0*/  @!P4 LEA.HI.X R11, R6, c[0x0][0x174], R7, 0x1, P0 ;  /* 0x00005d00060bca11 */ /* 0x000fe400000f0c07 */
[----:B------:R-:W-:Y:S02]  /*2ac0*/  IADD3 R7, R29, 0x8, RZ ;  /* 0x000000081d077810 */ /* 0x000fe40007ffe0ff */
[----:B------:R-:W-:Y:S02]  /*2ad0*/  @!P1 IADD3 R3, R3, R24, RZ ;  /* 0x0000001803039210 */ /* 0x000fe40007ffe0ff */
[C---:B------:R-:W-:Y:S02]  /*2ae0*/  @!P1 LEA R6, P0, R2.reuse, c[0x0][0x170], 0x1 ;  /* 0x00005c0002069a11 */ /* 0x040fe400078008ff */
[----:B------:R-:W-:Y:S02]  /*2af0*/  ISETP.GE.AND P6, PT, R7, UR8, PT ;  /* 0x0000000807007c0c */ /* 0x000fe4000bfc6270 */
[----:B------:R-:W-:Y:S01]  /*2b00*/  @!P1 LEA.HI.X R7, R2, c[0x0][0x174], R3, 0x1, P0 ;  /* 0x00005d0002079a11 */ /* 0x000fe200000f0c03 */
[----:B------:R-:W-:Y:S04]  /*2b10*/  @P4 STS.128 [R21+0x15000], RZ ;  /* 0x015000ff15004388 */ /* 0x000fe80000000c00 */
[----:B------:R-:W-:Y:S04]  /*2b20*/  @P4 STS.128 [R21+0x19000], RZ ;  /* 0x019000ff15004388 */ /* 0x000fe80000000c00 */
[----:B------:R-:W-:Y:S01]  /*2b30*/  @!PT LDS RZ, [RZ] ;  /* 0x00000000fffff984 */ /* 0x000fe20000000800 */
[----:B------:R-:W-:Y:S01]  /*2b40*/  @!PT LDS RZ, [RZ] ;  /* 0x00000000fffff984 */ /* 0x000fe20000000800 */
[----:B------:R-:W-:Y:S01]  /*2b50*/  @!PT LDS RZ, [RZ] ;  /* 0x00000000fffff984 */ /* 0x000fe20000000800 */
[----:B------:R1:W-:Y:S04]  /*2b60*/  @!P4 LDGSTS.E.BYPASS.LTC128B.128 [R21+0x15000], [R10.64] ;  /* 0x150000000a15cfae */ /* 0x0003e8000b901d44 */
[----:B------:R1:W-:Y:S01]  /*2b70*/  @!P4 LDGSTS.E.BYPASS.LTC128B.128 [R21+0x19000], [R10.64+0x80] ;  /* 0x190000800a15cfae */ /* 0x0003e2000b901d44 */
[----:B--2---:R-:W-:-:S04]  /*2b80*/  @!P3 LEA R8, P5, R4, c[0x0][0x170], 0x1 ;  /* 0x00005c000408ba11 */ /* 0x004fc800078a08ff */
[----:B------:R-:W-:Y:S02]  /*2b90*/  @!P3 LEA.HI.X R9, R4, c[0x0][0x174], R5, 0x1, P5 ;  /* 0x00005d000409ba11 */ /* 0x000fe400028f0c05 */
[----:B------:R-:W-:Y:S02]  /*2ba0*/  ISETP.GE.AND P5, PT, R0, UR8, PT ;  /* 0x0000000800007c0c */ /* 0x000fe4000bfa6270 */
[----:B------:R-:W-:-:S04]  /*2bb0*/  IADD3 R0, R29, 0x28, RZ ;  /* 0x000000281d007810 */ /* 0x000fc80007ffe0ff */
[----:B------:R-:W-:Y:S01]  /*2bc0*/  ISETP.GE.AND P0, PT, R0, UR8, PT ;  /* 0x0000000800007c0c */ /* 0x000fe2000bf06270 */
[----:B------:R-:W-:Y:S04]  /*2bd0*/  @P3 STS.128 [R21+0x16000], RZ ;  /* 0x016000ff15003388 */ /* 0x000fe80000000c00 */
[----:B------:R-:W-:Y:S04]  /*2be0*/  @P3 STS.128 [R21+0x1a000], RZ ;  /* 0x01a000ff15003388 */ /* 0x000fe80000000c00 */
[----:B------:R-:W-:Y:S01]  /*2bf0*/  @!PT LDS RZ, [RZ] ;  /* 0x00000000fffff984 */ /* 0x000fe20000000800 */
[----:B------:R-:W-:Y:S01]  /*2c00*/  @!PT LDS RZ, [RZ] ;  /* 0x00000000fffff984 */ /* 0x000fe20000000800 */
[----:B------:R-:W-:Y:S01]  /*2c10*/  @!PT LDS RZ, [RZ] ;  /* 0x00000000fffff984 */ /* 0x000fe20000000800 */
[----:B------:R1:W-:Y:S01]  /*2c20*/  @!P3 LDGSTS.E.BYPASS.LTC128B.128 [R21+0x16000], [R8.64] ;  /* 0x160000000815bfae */ /* 0x0003e2000b901d44 */
[----:B------:R-:W-:-:S03]  /*2c30*/  IMAD.SHL.U32 R2, R29, 0x4, RZ ;  /* 0x000000041d027824 */ /* 0x000fc600078e00ff */
[----:B------:R1:W-:Y:S01]  /*2c40*/  @!P3 LDGSTS.E.BYPASS.LTC128B.128 [R21+0x1a000], [R8.64+0x80] ;  /* 0x1a0000800815bfae */ /* 0x0003e2000b901d44 */
[----:B------:R-:W-:-:S03]  /*2c50*/  ISETP.GE.AND P4, PT, R29, UR8, PT ;  /* 0x000000081d007c0c */ /* 0x000fc6000bf86270 */
[----:B------:R-:W-:Y:S04]  /*2c60*/  @P1 STS.128 [R21+0x17000], RZ ;  /* 0x017000ff15001388 */ /* 0x000fe80000000c00 */
[----:B------:R-:W-:Y:S01]  /*2c70*/  @P1 STS.128 [R21+0x1b000], RZ ;  /* 0x01b000ff15001388 */ /* 0x000fe20000000c00 */
[----:B------:R-:W-:-:S03]  /*2c80*/  UMOV UR9, UR12 ;  /* 0x0000000c00097c82 */ /* 0x000fc60008000000 */
[----:B------:R-:W-:Y:S01]  /*2c90*/  @!PT LDS RZ, [RZ] ;  /* 0x00000000fffff984 */ /* 0x000fe20000000800 */
[----:B------:R-:W-:Y:S01]  /*2ca0*/  @!PT LDS RZ, [RZ] ;  /* 0x00000000fffff984 */ /* 0x000fe20000000800 */
[----:B------:R-:W-:Y:S01]  /*2cb0*/  @!PT LDS RZ, [RZ] ;  /* 0x00000000fffff984 */ /* 0x000fe20000000800 */
[----:B------:R2:W-:Y:S04]  /*2cc0*/  @!P1 LDGSTS.E.BYPASS.LTC128B.128 [R21+0x17000], [R6.64] ;  /* 0x1700000006159fae */ /* 0x0005e8000b901d44 */
[----:B------:R2:W-:Y:S01]  /*2cd0*/  @!P1 LDGSTS.E.BYPASS.LTC128B.128 [R21+0x1b000], [R6.64+0x80] ;  /* 0x1b00008006159fae */ /* 0x0005e2000b901d44 */
[----:B------:R-:W-:Y:S02]  /*2ce0*/  SHF.R.S32.HI R3, RZ, 0x1f, R0 ;  /* 0x0000001fff037819 */ /* 0x000fe40000011400 */
[----:B------:R-:W-:Y:S01]  /*2cf0*/  @!P0 LEA R4, P1, R0, UR9, 0x2 ;  /* 0x0000000900048c11 */ /* 0x000fe2000f8210ff */
[----:B------:R-:W-:Y:S01]  /*2d00*/  UMOV UR8, UR13 ;  /* 0x0000000d00087c82 */ /* 0x000fe20008000000 */
[----:B------:R-:W-:Y:S01]  /*2d10*/  IADD3 R2, P3, R2, UR9, RZ ;  /* 0x0000000902027c10 */ /* 0x000fe2000ff7e0ff */
[----:B------:R-:W0:Y:S01]  /*2d20*/  LDGDEPBAR ;  /* 0x00000000000079af */ /* 0x000e220000000000 */
[----:B------:R-:W-:-:S05]  /*2d30*/  @!P0 LEA.HI.X R5, R0, UR8, R3, 0x2, P1 ;  /* 0x0000000800058c11 */ /* 0x000fca00088f1403 */
[----:B------:R-:W3:Y:S01]  /*2d40*/  @!P0 LDG.E R30, [R4.64] ;  /* 0x00000004041e8981 */ /* 0x000ee2000c1e1900 */
[----:B--2---:R-:W-:-:S04]  /*2d50*/  SHF.R.S32.HI R7, RZ, 0x1f, R29 ;  /* 0x0000001fff077819 */ /* 0x004fc8000001141d */
[----:B------:R-:W-:-:S04]  /*2d60*/  SHF.L.U64.HI R6, R29, 0x2, R7 ;  /* 0x000000021d067819 */ /* 0x000fc80000010207 */
[----:B------:R-:W-:-:S05]  /*2d70*/  IADD3.X R3, R6, UR8, RZ, P3, !PT ;  /* 0x0000000806037c10 */ /* 0x000fca0009ffe4ff */
[----:B------:R2:W4:Y:S04]  /*2d80*/  @!P4 LDG.E R33, [R2.64] ;  /* 0x000000040221c981 */ /* 0x000528000c1e1900 */
[----:B------:R2:W5:Y:S04]  /*2d90*/  @!P6 LDG.E R32, [R2.64+0x20] ;  /* 0x000020040220e981 */ /* 0x000568000c1e1900 */
[----:B------:R2:W3:Y:S01]  /*2da0*/  @!P5 LDG.E R31, [R2.64+0x80] ;  /* 0x00008004021fd981 */ /* 0x0004e2000c1e1900 */
[----:B------:R-:W-:-:S04]  /*2db0*/  LEA.HI R0, R28, R27, RZ, 0x4 ;  /* 0x0000001b1c007211 */ /* 0x000fc800078f20ff */
[----:B------:R-:W-:-:S05]  /*2dc0*/  LOP3.LUT R0, R0, 0xfffffff0, RZ, 0xc0, !PT ;  /* 0xfffffff000007812 */ /* 0x000fca00078ec0ff */
[----:B------:R-:W-:-:S05]  /*2dd0*/  IMAD.IADD R0, R27, 0x1, -R0 ;  /* 0x000000011b007824 */ /* 0x000fca00078e0a00 */
[----:B--2---:R-:W-:-:S04]  /*2de0*/  SHF.R.S32.HI R2, RZ, 0x1f, R0 ;  /* 0x0000001fff027819 */ /* 0x004fc80000011400 */
        /* <DEDUP_REMOVED lines=14> */
[----:B------:R-:W-:-:S03]  /*2ed0*/  IMAD.SHL.U32 R3, R29, 0x4, RZ ;  /* 0x000000041d037824 */ /* 0x000fc600078e00ff */
[----:B------:R-:W-:Y:S02]  /*2ee0*/  SHF.L.U32 R243, R0, 0x3, RZ ;  /* 0x0000000300f37819 */ /* 0x000fe400000006ff */
[----:B------:R-:W-:Y:S01]  /*2ef0*/  MOV R215, 0x20 ;  /* 0x0000002000d77802 */ /* 0x000fe20000000f00 */
[----:B------:R-:W-:Y:S01]  /*2f00*/  UIADD3 UR10, UR23, 0x80, URZ ;  /* 0x00000080170a7890 */ /* 0x000fe2000fffe03f */
[----:B------:R-:W-:Y:S02]  /*2f10*/  SHF.L.U32 R207, R216, 0x1, RZ ;  /* 0x00000001d8cf7819 */ /* 0x000fe400000006ff */
[----:B------:R-:W-:Y:S01]  /*2f20*/  SEL R215, R215, 0xffffffe0, !P0 ;  /* 0xffffffe0d7d77807 */ /* 0x000fe20004000000 */
        /* <DEDUP_REMOVED lines=66> */
[----:B------:R-:W-:-:S02]  /*3350*/  UISETP.GE.AND UP0, UPT, UR10, UR6, UPT ;  /* 0x000000060a00728c */ /* 0x000fc4000bf06270 */
[----:B------:R-:W-:Y:S02]  /*3360*/  UMOV UR11, UR14 ;  /* 0x0000000e000b7c82 */ /* 0x000fe40008000000 */
[----:B------:R-:W-:Y:S01]  /*3370*/  UMOV UR10, UR15 ;  /* 0x0000000f000a7c82 */ /* 0x000fe20008000000 */
[----:B----4-:R-:W-:Y:S04]  /*3380*/  STL [R1+0x8], R33 ;  /* 0x0000082101007387 */ /* 0x010fe80000100800 */
[----:B-----5:R-:W-:Y:S04]  /*3390*/  STL [R1+0xc], R32 ;  /* 0x00000c2001007387 */ /* 0x020fe80000100800 */
[----:B---3--:R-:W-:Y:S04]  /*33a0*/  STL [R1], R31 ;  /* 0x0000001f01007387 */ /* 0x008fe80000100800 */
[----:B------:R-:W-:Y:S04]  /*33b0*/  STL [R1+0x4], R30 ;  /* 0x0000041e01007387 */ /* 0x000fe80000100800 */
[----:B------:R2:W-:Y:S04]  /*33c0*/  STL [R1+0x30], R2 ;  /* 0x0000300201007387 */ /* 0x0005e80000100800 */
[----:B------:R3:W-:Y:S01]  /*33d0*/  STL [R1+0x2c], R3 ;  /* 0x00002c0301007387 */ /* 0x0007e20000100800 */
[----:B--2---:R-:W-:-:S05]  /*33e0*/  IMAD.SHL.U32 R2, R0, 0x10, RZ ;  /* 0x0000001000027824 */ /* 0x004fca00078e00ff */
[C---:B------:R-:W-:Y:S02]  /*33f0*/  IADD3 R4, R2.reuse, 0x20, RZ ;  /* 0x0000002002047810 */ /* 0x040fe40007ffe0ff */
[----:B---3--:R-:W-:-:S03]  /*3400*/  IADD3 R3, R2, 0x40, RZ ;  /* 0x0000004002037810 */ /* 0x008fc60007ffe0ff */
[C---:B------:R-:W-:Y:S01]  /*3410*/  IMAD.IADD R4, R243.reuse, 0x1, R4 ;  /* 0x00000001f3047824 */ /* 0x040fe200078e0204 */
[----:B------:R-:W-:Y:S01]  /*3420*/  IADD3 R2, R2, 0x60, RZ ;  /* 0x0000006002027810 */ /* 0x000fe20007ffe0ff */
[----:B------:R-:W-:-:S03]  /*3430*/  IMAD.IADD R3, R243, 0x1, R3 ;  /* 0x00000001f3037824 */ /* 0x000fc600078e0203 */
[C---:B------:R-:W-:Y:S01]  /*3440*/  IADD3 R4, R243.reuse, R4, RZ ;  /* 0x00000004f3047210 */ /* 0x040fe20007ffe0ff */
[C---:B------:R-:W-:Y:S02]  /*3450*/  IMAD.IADD R2, R243.reuse, 0x1, R2 ;  /* 0x00000001f3027824 */ /* 0x040fe400078e0202 */
[C---:B------:R-:W-:Y:S02]  /*3460*/  IMAD.IADD R3, R243.reuse, 0x1, R3 ;  /* 0x00000001f3037824 */ /* 0x040fe400078e0203 */
[C---:B------:R-:W-:Y:S02]  /*3470*/  IMAD.IADD R4, R243.reuse, 0x1, R4 ;  /* 0x00000001f3047824 */ /* 0x040fe400078e0204 */
[C---:B------:R-:W-:Y:S01]  /*3480*/  IMAD.IADD R2, R243.reuse, 0x1, R2 ;  /* 0x00000001f3027824 */ /* 0x040fe200078e0202 */
[C---:B------:R-:W-:Y:S01]  /*3490*/  IADD3 R3, R243.reuse, R3, RZ ;  /* 0x00000003f3037210 */ /* 0x040fe20007ffe0ff */
[C---:B------:R-:W-:Y:S02]  /*34a0*/  IMAD.IADD R4, R243.reuse, 0x1, R4 ;  /* 0x00000001f3047824 */ /* 0x040fe400078e0204 */
[C---:B------:R-:W-:Y:S01]  /*34b0*/  IMAD.IADD R2, R243.reuse, 0x1, R2 ;  /* 0x00000001f3027824 */ /* 0x040fe200078e0202 */
[C---:B------:R-:W-:Y:S01]  /*34c0*/  IADD3 R3, R243.reuse, R3, RZ ;  /* 0x00000003f3037210 */ /* 0x040fe20007ffe0ff */
[C---:B------:R-:W-:Y:S01]  /*34d0*/  IMAD.IADD R0, R243.reuse, 0x1, R4 ;  /* 0x00000001f3007824 */ /* 0x040fe200078e0204 */
[----:B------:R-:W-:Y:S01]  /*34e0*/  STL [R1+0x18], R4 ;  /* 0x0000180401007387 */ /* 0x000fe20000100800 */
[----:B------:R-:W-:-:S03]  /*34f0*/  IMAD.IADD R2, R243, 0x1, R2 ;  /* 0x00000001f3027824 */ /* 0x000fc600078e0202 */
[----:B------:R2:W-:Y:S04]  /*3500*/  STL [R1+0x14], R3 ;  /* 0x0000140301007387 */ /* 0x0005e80000100800 */
[----:B------:R3:W-:Y:S04]  /*3510*/  STL [R1+0x24], R0 ;  /* 0x0000240001007387 */ /* 0x0007e80000100800 */
[----:B------:R1:W-:Y:S01]  /*3520*/  STL [R1+0x10], R2 ;  /* 0x0000100201007387 */ /* 0x0003e20000100800 */
[C---:B--2---:R-:W-:Y:S01]  /*3530*/  IADD3 R3, R243.reuse, R3, RZ ;  /* 0x00000003f3037210 */ /* 0x044fe20007ffe0ff */
[----:B---3--:R-:W-:-:S04]  /*3540*/  IMAD.IADD R0, R243, 0x1, R2 ;  /* 0x00000001f3007824 */ /* 0x008fc800078e0202 */
[----:B------:R1:W-:Y:S04]  /*3550*/  STL [R1+0x20], R3 ;  /* 0x0000200301007387 */ /* 0x0003e80000100800 */
[----:B------:R1:W-:Y:S02]  /*3560*/  STL [R1+0x1c], R0 ;  /* 0x00001c0001007387 */ /* 0x0003e40000100800 */
.L_x_1287:
[----:B------:R-:W0:Y:S01]  /*3570*/  LDGDEPBAR ;  /* 0x00000000000079af */ /* 0x000e220000000000 */
[C---:B-1----:R-:W-:Y:S01]  /*3580*/  IADD3 R0, R209.reuse, R215, RZ ;  /* 0x000000d7d1007210 */ /* 0x042fe20007ffe0ff */
[----:B------:R-:W-:Y:S01]  /*3590*/  UISETP.GE.AND UP3, UPT, UR7, 0x1, UPT ;  /* 0x000000010700788c */ /* 0x000fe2000bf66270 */
[-C--:B------:R-:W-:Y:S02]  /*35a0*/  IADD3 R3, R209, R192.reuse, RZ ;  /* 0x000000c0d1037210 */ /* 0x080fe40007ffe0ff */
[----:B------:R-:W-:Y:S02]  /*35b0*/  IADD3 R2, R0, R192, RZ ;  /* 0x000000c000027210 */ /* 0x000fe40007ffe0ff */
[----:B------:R-:W-:Y:S01]  /*35c0*/  PLOP3.LUT P2, PT, PT, PT, UP0, 0x80, 0x0 ;  /* 0x000000000000781c */ /* 0x000fe20003f4f008 */
[----:B------:R-:W2:Y:S01]  /*35d0*/  LDL R231, [R1+0x44] ;  /* 0x0000440001e77983 */ /* 0x000ea20000100800 */
[----:B------:R-:W-:Y:S02]  /*35e0*/  PLOP3.LUT P4, PT, PT, PT, UP0, 0x80, 0x0 ;  /* 0x000000000000781c */ /* 0x000fe40003f8f008 */
[----:B------:R-:W-:Y:S01]  /*35f0*/  PLOP3.LUT P0, PT, PT, PT, UP0, 0x80, 0x0 ;  /* 0x000000000000781c */ /* 0x000fe20003f0f008 */
[----:B------:R-:W3:Y:S01]  /*3600*/  LDL R230, [R1+0x8] ;  /* 0x0000080001e67983 */ /* 0x000ee20000100800 */
[----:B------:R-:W-:Y:S02]  /*3610*/  PLOP3.LUT P5, PT, PT, PT, UP0, 0x80, 0x0 ;  /* 0x000000000000781c */ /* 0x000fe40003faf008 */
[----:B------:R-:W-:Y:S01]  /*3620*/  PLOP3.LUT P6, PT, PT, PT, UP0, 0x80, 0x0 ;  /* 0x000000000000781c */ /* 0x000fe20003fcf008 */
[----:B------:R-:W4:Y:S04]  /*3630*/  LDL R229, [R1+0xc] ;  /* 0x00000c0001e57983 */ /* 0x000f280000100800 */
[----:B------:R-:W-:Y:S04]  /*3640*/  STL [R1+0xa4], R52 ;  /* 0x0000a43401007387 */ /* 0x000fe80000100800 */
        /* <DEDUP_REMOVED lines=15> */
[----:B------:R-:W-:Y:S01]  /*3740*/  STL [R1+0x64], R36 ;  /* 0x0000642401007387 */ /* 0x000fe20000100800 */
[----:B------:R-:W-:Y:S04]  /*3750*/  DEPBAR.LE SB0, 0x0 ;  /* 0x000080000000791a */ /* 0x000fe80000000000 */
        /* <DEDUP_REMOVED lines=12> */
[----:B------:R-:W-:Y:S02]  /*3820*/  LDSM.16.M88.4 R184, [R3] ;  /* 0x0000000003b8783b */ /* 0x000fe40000000200 */
[C---:B------:R-:W-:Y:S06]  /*3830*/  HMMA.16816.F32.BF16 R16, R32.reuse, R18, RZ ;  /* 0x000000122010723c */ /* 0x040fec00000418ff */
[----:B------:R-:W1:Y:S02]  /*3840*/  LDSM.16.M88.4 R188, [R213+0xc000] ;  /* 0x00c00000d5bc783b */ /* 0x000e640000000200 */
[-C--:B------:R-:W-:Y:S06]  /*3850*/  HMMA.16816.F32.BF16 R20, R32, R164.reuse, RZ ;  /* 0x000000a42014723c */ /* 0x080fec00000418ff */
[----:B------:R-:W-:Y:S02]  /*3860*/  LDSM.16.M88.4 R192, [R213+0xc800] ;  /* 0x00c80000d5c0783b */ /* 0x000fe40000000200 */
[C---:B------:R-:W-:Y:S06]  /*3870*/  HMMA.16816.F32.BF16 R24, R28.reuse, R164, RZ ;  /* 0x000000a41c18723c */ /* 0x040fec00000418ff */
[----:B------:R-:W-:Y:S02]  /*3880*/  LDSM.16.M88.4 R196, [R2] ;  /* 0x0000000002c4783b */ /* 0x000fe40000000200 */
[-C--:B------:R-:W-:Y:S06]  /*3890*/  HMMA.16816.F32.BF16 R28, R28, R166.reuse, RZ ;  /* 0x000000a61c1c723c */ /* 0x080fec00000418ff */
[----:B------:R-:W-:Y:S02]  /*38a0*/  LDSM.16.M88.4 R200, [R212+0xc000] ;  /* 0x00c00000d4c8783b */ /* 0x000fe40000000200 */
[----:B------:R-:W-:Y:S06]  /*38b0*/  HMMA.16816.F32.BF16 R32, R32, R166, RZ ;  /* 0x000000a62020723c */ /* 0x000fec00000418ff */
[----:B------:R-:W2:Y:S02]  /*38c0*/  LDSM.16.M88.4 R164, [R3+0x1000] ;  /* 0x0010000003a4783b */ /* 0x000ea40000000200 */
[-C--:B------:R-:W-:Y:S08]  /*38d0*/  HMMA.16816.F32.BF16 R4, R168, R172.reuse, R4 ;  /* 0x000000aca804723c */ /* 0x080ff00000041804 */
        /* <DEDUP_REMOVED lines=12> */
[C---:B--2---:R-:W-:Y:S08]  /*39a0*/  HMMA.16816.F32.BF16 R8, R164.reuse, R188, R8 ;  /* 0x000000bca408723c */ /* 0x044ff00000041808 */
[-C--:B------:R-:W-:Y:S03]  /*39b0*/  HMMA.16816.F32.BF16 R12, R164, R190.reuse, R12 ;  /* 0x000000bea40c723c */ /* 0x080fe6000004180c */
[----:B---3--:R-:W-:Y:S05]  /*39c0*/  FSETP.NEU.FTZ.AND P3, PT, R230, -INF , PT ;  /* 0xff800000e600780b */ /* 0x008fea0003f7d000 */
[C---:B------:R-:W-:Y:S01]  /*39d0*/  HMMA.16816.F32.BF16 R16, R184.reuse, R190, R16 ;  /* 0x000000beb810723c */ /* 0x040fe20000041810 */
[----:B------:R-:W-:Y:S07]  /*39e0*/  LDSM.16.M88.4 R188, [R0+0x2000] ;  /* 0x0020000000bc783b */ /* 0x000fee0000000200 */
[-C--:B------:R-:W-:Y:S08]  /*39f0*/  HMMA.16816.F32.BF16 R20, R184, R192.reuse, R20 ;  /* 0x000000c0b814723c */ /* 0x080ff00000041814 */
[C---:B------:R-:W-:Y:S08]  /*3a00*/  HMMA.16816.F32.BF16 R24, R164.reuse, R192, R24 ;  /* 0x000000c0a418723c */ /* 0x040ff00000041818 */
[-C--:B------:R-:W-:Y:S01]  /*3a10*/  HMMA.16816.F32.BF16 R28, R164, R194.reuse, R28 ;  /* 0x000000c2a41c723c */ /* 0x080fe2000004181c */
[----:B------:R-:W2:Y:S07]  /*3a20*/  LDSM.16.M88.4 R164, [R209+0x3000] ;  /* 0x00300000d1a4783b */ /* 0x000eae0000000200 */
[----:B------:R-:W-:Y:S01]  /*3a30*/  HMMA.16816.F32.BF16 R32, R184, R194, R32 ;  /* 0x000000c2b820723c */ /* 0x000fe20000041820 */
[----:B------:R-:W3:Y:S07]  /*3a40*/  LDSM.16.M88.4 R184, [R210+0x10800] ;  /* 0x01080000d2b8783b */ /* 0x000eee0000000200 */
[-C--:B------:R-:W-:Y:S01]  /*3a50*/  HMMA.16816.F32.BF16 R4, R196, R200.reuse, R4 ;  /* 0x000000c8c404723c */ /* 0x080fe20000041804 */
[----:B------:R-:W2:Y:S07]  /*3a60*/  LDSM.16.M88.4 R192, [R211+0x10000] ;  /* 0x01000000d3c0783b */ /* 0x000eae0000000200 */
[C---:B-1----:R-:W-:Y:S08]  /*3a70*/  HMMA.16816.F32.BF16 R8, R168.reuse, R200, R8 ;  /* 0x000000c8a808723c */ /* 0x042ff00000041808 */
        /* <DEDUP_REMOVED lines=8> */
[----:B------:R-:W1:Y:S07]  /*3b00*/  LDSM.16.M88.4 R172, [R211+0x10800] ;  /* 0x01080000d3ac783b */ /* 0x000e6e0000000200 */
[-C--:B------:R-:W-:Y:S01]  /*3b10*/  HMMA.16816.F32.BF16 R4, R176, R180.reuse, R4 ;  /* 0x000000b4b004723c */ /* 0x080fe20000041804 */
[----:B------:R-:W1:Y:S07]  /*3b20*/  LDSM.16.M88.4 R196, [R3+0x2000] ;  /* 0x0020000003c4783b */ /* 0x000e6e0000000200 */
[C---:B--2---:R-:W-:Y:S08]  /*3b30*/  HMMA.16816.F32.BF16 R8, R164.reuse, R180, R8 ;  /* 0x000000b4a408723c */ /* 0x044ff00000041808 */
[-C--:B------:R-:W-:Y:S08]  /*3b40*/  HMMA.16816.F32.BF16 R12, R164, R182.reuse, R12 ;  /* 0x000000b6a40c723c */ /* 0x080ff0000004180c */
[C---:B------:R-:W-:Y:S01]  /*3b50*/  HMMA.16816.F32.BF16 R16, R176.reuse, R182, R16 ;  /* 0x000000b6b010723c */ /* 0x040fe20000041810 */
[----:B------:R-:W-:Y:S07]  /*3b60*/  LDSM.16.M88.4 R180, [R2+0x2000] ;  /* 0x0020000002b4783b */ /* 0x000fee0000000200 */
[-C--:B---3--:R-:W-:Y:S08]  /*3b70*/  HMMA.16816.F32.BF16 R20, R176, R184.reuse, R20 ;  /* 0x000000b8b014723c */ /* 0x088ff00000041814 */
[C---:B------:R-:W-:Y:S08]  /*3b80*/  HMMA.16816.F32.BF16 R24, R164.reuse, R184, R24 ;  /* 0x000000b8a418723c */ /* 0x040ff00000041818 */
[-C--:B------:R-:W-:Y:S01]  /*3b90*/  HMMA.16816.F32.BF16 R28, R164, R186.reuse, R28 ;  /* 0x000000baa41c723c */ /* 0x080fe2000004181c */
[----:B------:R4:W2:Y:S07]  /*3ba0*/  LDSM.16.M88.4 R164, [R3+0x3000] ;  /* 0x0030000003a4783b */ /* 0x0008ae0000000200 */
[----:B------:R-:W-:Y:S01]  /*3bb0*/  HMMA.16816.F32.BF16 R32, R176, R186, R32 ;  /* 0x000000bab020723c */ /* 0x000fe20000041820 */
[----:B------:R-:W3:Y:S07]  /*3bc0*/  LDSM.16.M88.4 R176, [R213+0x10800] ;  /* 0x01080000d5b0783b */ /* 0x000eee0000000200 */
[-C--:B------:R-:W-:Y:S01]  /*3bd0*/  HMMA.16816.F32.BF16 R4, R188, R192.reuse, R4 ;  /* 0x000000c0bc04723c */ /* 0x080fe20000041804 */
[----:B------:R-:W2:Y:S07]  /*3be0*/  LDSM.16.M88.4 R184, [R212+0x10000] ;  /* 0x01000000d4b8783b */ /* 0x000eae0000000200 */
[C---:B-1----:R-:W-:Y:S04]  /*3bf0*/  HMMA.16816.F32.BF16 R8, R168.reuse, R192, R8 ;  /* 0x000000c0a808723c */ /* 0x042fe80000041808 */
[----:B----4-:R-:W-:Y:S04]  /*3c00*/  FMUL.FTZ R3, R229, 1.4426950216293334961 ;  /* 0x3fb8aa3be5037820 */ /* 0x010fe80000410000 */
[-C--:B------:R-:W-:Y:S08]  /*3c10*/  HMMA.16816.F32.BF16 R12, R168, R194.reuse, R12 ;  /* 0x000000c2a80c723c */ /* 0x080ff0000004180c */
[C---:B------:R-:W-:Y:S08]  /*3c20*/  HMMA.16816.F32.BF16 R16, R188.reuse, R194, R16 ;  /* 0x000000c2bc10723c */ /* 0x040ff00000041810 */
[-C--:B------:R-:W-:Y:S08]  /*3c30*/  HMMA.16816.F32.BF16 R20, R188, R172.reuse, R20 ;  /* 0x000000acbc14723c */ /* 0x080ff00000041814 */
[C---:B------:R-:W-:Y:S08]  /*3c40*/  HMMA.16816.F32.BF16 R24, R168.reuse, R172, R24 ;  /* 0x000000aca818723c */ /* 0x040ff00000041818 */
[-C--:B------:R-:W-:Y:S01]  /*3c50*/  HMMA.16816.F32.BF16 R28, R168, R174.reuse, R28 ;  /* 0x000000aea81c723c */ /* 0x080fe2000004181c */
[----:B------:R-:W1:Y:S07]  /*3c60*/  LDSM.16.M88.4 R168, [R2+0x3000] ;  /* 0x0030000002a8783b */ /* 0x000e6e0000000200 */
[----:B------:R-:W-:Y:S08]  /*3c70*/  HMMA.16816.F32.BF16 R32, R188, R174, R32 ;  /* 0x000000aebc20723c */ /* 0x000ff00000041820 */
[-C--:B------:R-:W-:Y:S08]  /*3c80*/  HMMA.16816.F32.BF16 R4, R196, R200.reuse, R4 ;  /* 0x000000c8c404723c */ /* 0x080ff00000041804 */
[C---:B--2---:R-:W-:Y:S08]  /*3c90*/  HMMA.16816.F32.BF16 R8, R164.reuse, R200, R8 ;  /* 0x000000c8a408723c */ /* 0x044ff00000041808 */
[-C--:B------:R-:W-:Y:S08]  /*3ca0*/  HMMA.16816.F32.BF16 R12, R164, R202.reuse, R12 ;  /* 0x000000caa40c723c */ /* 0x080ff0000004180c */
[C---:B------:R-:W-:Y:S08]  /*3cb0*/  HMMA.16816.F32.BF16 R16, R196.reuse, R202, R16 ;  /* 0x000000cac410723c */ /* 0x040ff00000041810 */
[-C--:B---3--:R-:W-:Y:S08]  /*3cc0*/  HMMA.16816.F32.BF16 R20, R196, R176.reuse, R20 ;  /* 0x000000b0c414723c */ /* 0x088ff00000041814 */
[C---:B------:R-:W-:Y:S08]  /*3cd0*/  HMMA.16816.F32.BF16 R24, R164.reuse, R176, R24 ;  /* 0x000000b0a418723c */ /* 0x040ff00000041818 */
[-C--:B------:R-:W-:Y:S08]  /*3ce0*/  HMMA.16816.F32.BF16 R28, R164, R178.reuse, R28 ;  /* 0x000000b2a41c723c */ /* 0x080ff0000004181c */
[----:B------:R-:W-:Y:S08]  /*3cf0*/  HMMA.16816.F32.BF16 R32, R196, R178, R32 ;  /* 0x000000b2c420723c */ /* 0x000ff00000041820 */
[-C--:B------:R-:W-:Y:S08]  /*3d00*/  HMMA.16816.F32.BF16 R4, R180, R184.reuse, R4 ;  /* 0x000000b8b404723c */ /* 0x080ff00000041804 */
[C---:B-1----:R-:W-:Y:S07]  /*3d10*/  HMMA.16816.F32.BF16 R8, R168.reuse, R184, R8 ;  /* 0x000000b8a808723c */ /* 0x042fee0000041808 */
[----:B------:R-:W-:Y:S01]  /*3d20*/  MOV R184, 0x40 ;  /* 0x0000004000b87802 */ /* 0x000fe20000000f00 */
[-C--:B------:R-:W-:Y:S04]  /*3d30*/  HMMA.16816.F32.BF16 R12, R168, R186.reuse, R12 ;  /* 0x000000baa80c723c */ /* 0x080fe8000004180c */
[----:B------:R-:W-:Y:S04]  /*3d40*/  SEL R192, R184, 0xffffffc0, !P1 ;  /* 0xffffffc0b8c07807 */ /* 0x000fe80004800000 */
[----:B------:R-:W-:Y:S01]  /*3d50*/  FMUL.FTZ R4, R4, c[0x0][0x2ec] ;  /* 0x0000bb0004047a20 */ /* 0x000fe20000410000 */
[----:B------:R-:W-:Y:S01]  /*3d60*/  IADD3 R184, R192, R207, RZ ;  /* 0x000000cfc0b87210 */ /* 0x000fe20007ffe0ff */
[C---:B------:R-:W-:Y:S02]  /*3d70*/  HMMA.16816.F32.BF16 R16, R180.reuse, R186, R16 ;  /* 0x000000bab410723c */ /* 0x040fe40000041810 */
[----:B------:R-:W1:Y:S02]  /*3d80*/  MUFU.TANH R188, R4 ;  /* 0x0000000400bc7308 */ /* 0x000e640000002400 */
[----:B------:R-:W-:Y:S02]  /*3d90*/  FMUL.FTZ R5, R5, c[0x0][0x2ec] ;  /* 0x0000bb0005057a20 */ /* 0x000fe40000410000 */
[----:B------:R-:W-:Y:S02]  /*3da0*/  FMUL.FTZ R10, R10, c[0x0][0x2ec] ;  /* 0x0000bb000a0a7a20 */ /* 0x000fe40000410000 */
[----:B------:R-:W-:Y:S04]  /*3db0*/  FMUL.FTZ R6, R6, c[0x0][0x2ec] ;  /* 0x0000bb0006067a20 */ /* 0x000fe80000410000 */
[----:B------:R2:W-:Y:S01]  /*3dc0*/  MUFU.TANH R39, R10 ;  /* 0x0000000a00277308 */ /* 0x0005e20000002400 */
[----:B------:R-:W-:Y:S02]  /*3dd0*/  FMUL.FTZ R9, R9, c[0x0][0x2ec] ;  /* 0x0000bb0009097a20 */ /* 0x000fe40000410000 */
[----:B------:R-:W-:Y:S02]  /*3de0*/  FMUL.FTZ R12, R12, c[0x0][0x2ec] ;  /* 0x0000bb000c0c7a20 */ /* 0x000fe40000410000 */
[----:B------:R-:W-:Y:S02]  /*3df0*/  FMUL.FTZ R7, R7, c[0x0][0x2ec] ;  /* 0x0000bb0007077a20 */ /* 0x000fe40000410000 */
[----:B------:R-:W-:Y:S02]  /*3e00*/  FMUL.FTZ R13, R13, c[0x0][0x2ec] ;  /* 0x0000bb000d0d7a20 */ /* 0x000fe40000410000 */
[----:B------:R-:W-:Y:S01]  /*3e10*/  FMUL.FTZ R14, R14, c[0x0][0x2ec] ;  /* 0x0000bb000e0e7a20 */ /* 0x000fe20000410000 */
        /* <DEDUP_REMOVED lines=8> */
[----:B------:R-:W-:Y:S01]  /*3ea0*/  FMUL.FTZ R11, R11, c[0x0][0x2ec] ;  /* 0x0000bb000b0b7a20 */ /* 0x000fe20000410000 */
[----:B--2---:R-:W2:Y:S06]  /*3eb0*/  LDL R10, [R1+0x4] ;  /* 0x00000400010a7983 */ /* 0x004eac0000100800 */
[----:B------:R-:W-:Y:S01]  /*3ec0*/  MUFU.TANH R252, R11 ;  /* 0x0000000b00fc7308 */ /* 0x000fe20000002400 */
[----:B---3--:R-:W3:Y:S09]  /*3ed0*/  LDL R12, [R1] ;  /* 0x00000000010c7983 */ /* 0x008ef20000100800 */
[----:B------:R1:W-:Y:S01]  /*3ee0*/  MUFU.TANH R244, R8 ;  /* 0x0000000800f47308 */ /* 0x0003e20000002400 */
[----:B----4-:R-:W-:Y:S04]  /*3ef0*/  MOV R9, UR18 ;  /* 0x0000001200097c02 */ /* 0x010fe80008000f00 */
[----:B------:R-:W-:Y:S05]  /*3f00*/  @P2 LEA R9, R9, R231, 0x7 ;  /* 0x000000e709092211 */ /* 0x000fea00078e38ff */
[----:B------:R-:W4:Y:S01]  /*3f10*/  MUFU.TANH R191, R5 ;  /* 0x0000000500bf7308 */ /* 0x000f220000002400 */
[----:B------:R-:W-:Y:S02]  /*3f20*/  PLOP3.LUT P2, PT, PT, PT, UP0, 0x80, 0x0 ;  /* 0x000000000000781c */ /* 0x000fe40003f4f008 */
[C---:B------:R-:W-:Y:S02]  /*3f30*/  @P4 ISETP.GE.AND P4, PT, R9.reuse, UR6, PT ;  /* 0x0000000609004c0c */ /* 0x040fe4000bf86270 */
[----:B------:R-:W-:Y:S02]  /*3f40*/  @P0 IADD3 R0, R9, 0x1, RZ ;  /* 0x0000000109000810 */ /* 0x000fe40007ffe0ff */
[----:B------:R-:W-:Y:S02]  /*3f50*/  PLOP3.LUT P0, PT, PT, PT, UP0, 0x80, 0x0 ;  /* 0x000000000000781c */ /* 0x000fe40003f0f008 */
[----:B------:R-:W-:Y:S01]  /*3f60*/  @P5 ISETP.GE.AND P5, PT, R0, UR6, PT ;  /* 0x0000000600005c0c */ /* 0x000fe2000bfa6270 */
[----:B------:R-:W4:Y:S01]  /*3f70*/  MUFU.TANH R228, R6 ;  /* 0x0000000600e47308 */ /* 0x000f220000002400 */
[----:B-1----:R-:W-:Y:S01]  /*3f80*/  MOV R0, R188 ;  /* 0x000000bc00007202 */ /* 0x002fe20000000f00 */
[----:B------:R-:W-:Y:S04]  /*3f90*/  FMUL.FTZ R8, R230, 1.4426950216293334961 ;  /* 0x3fb8aa3be6087820 */ /* 0x000fe80000410000 */
[----:B------:R-:W-:Y:S02]  /*3fa0*/  @P2 FSEL R0, R188, -INF , !P4 ;  /* 0xff800000bc002808 */ /* 0x000fe40006000000 */
[----:B------:R-:W-:Y:S02]  /*3fb0*/  PLOP3.LUT P2, PT, PT, PT, UP0, 0x80, 0x0 ;  /* 0x000000000000781c */ /* 0x000fe40003f4f008 */
[----:B------:R1:W1:Y:S01]  /*3fc0*/  MUFU.TANH R203, R7 ;  /* 0x0000000700cb7308 */ /* 0x0002620000002400 */
[----:B------:R-:W-:Y:S02]  /*3fd0*/  FSEL R8, R8, RZ, P3 ;  /* 0x000000ff08087208 */ /* 0x000fe40001800000 */
[----:B------:R-:W-:Y:S03]  /*3fe0*/  FSETP.NEU.FTZ.AND P3, PT, R229, -INF , PT ;  /* 0xff800000e500780b */ /* 0x000fe60003f7d000 */
[--C-:B------:R-:W-:Y:S01]  /*3ff0*/  FFMA.FTZ R2, R0, c[0x0][0x23c], -R8.reuse ;  /* 0x00008f0000027a23 */ /* 0x100fe20000010808 */
[----:B------:R-:W-:Y:S02]  /*4000*/  FSEL R3, R3, RZ, P3 ;  /* 0x000000ff03037208 */ /* 0x000fe40001800000 */
[----:B----4-:R-:W-:Y:S01]  /*4010*/  MOV R0, R191 ;  /* 0x000000bf00007202 */ /* 0x010fe20000000f00 */
[----:B------:R4:W-:Y:S01]  /*4020*/  MUFU.EX2 R245, R2 ;  /* 0x0000000200f57308 */ /* 0x0009e20000000800 */
[----:B------:R-:W-:Y:S02]  /*4030*/  @P0 FSEL R0, R191, -INF , !P5 ;  /* 0xff800000bf000808 */ /* 0x000fe40006800000 */
[----:B------:R-:W-:Y:S07]  /*4040*/  PLOP3.LUT P0, PT, PT, PT, UP0, 0x80, 0x0 ;  /* 0x000000000000781c */ /* 0x000fee0003f0f008 */
[----:B------:R-:W-:Y:S01]  /*4050*/  MUFU.TANH R236, R13 ;  /* 0x0000000d00ec7308 */ /* 0x000fe20000002400 */
[----:B-1----:R-:W1:Y:S09]  /*4060*/  LDSM.16.M88.4 R4, [R212+0x10800] ;  /* 0x01080000d404783b */ /* 0x002e720000000200 */
[----:B------:R-:W-:Y:S01]  /*4070*/  MUFU.TANH R187, R16 ;  /* 0x0000001000bb7308 */ /* 0x000fe20000002400 */
[----:B----4-:R-:W-:Y:S01]  /*4080*/  FFMA.FTZ R2, R0, c[0x0][0x23c], -R8 ;  /* 0x00008f0000027a23 */ /* 0x010fe20000010808 */
[----:B------:R-:W-:Y:S02]  /*4090*/  MOV R0, R228 ;  /* 0x000000e400007202 */ /* 0x000fe40000000f00 */
[----:B------:R-:W-:Y:S02]  /*40a0*/  @P2 FSEL R0, R228, -INF , !P4 ;  /* 0xff800000e4002808 */ /* 0x000fe40006000000 */
[----:B------:R-:W-:Y:S04]  /*40b0*/  PLOP3.LUT P2, PT, PT, PT, UP0, 0x80, 0x0 ;  /* 0x000000000000781c */ /* 0x000fe80003f4f008 */
[----:B------:R4:W-:Y:S10]  /*40c0*/  MUFU.EX2 R242, R2 ;  /* 0x0000000200f27308 */ /* 0x0009f40000000800 */
[----:B------:R-:W-:Y:S10]  /*40d0*/  MUFU.TANH R186, R17 ;  /* 0x0000001100ba7308 */ /* 0x000ff40000002400 */
[----:B------:R-:W-:Y:S01]  /*40e0*/  MUFU.TANH R197, R18 ;  /* 0x0000001200c57308 */ /* 0x000fe20000002400 */
[-C--:B-1----:R-:W-:Y:S03]  /*40f0*/  HMMA.16816.F32.BF16 R20, R180, R4.reuse, R20 ;  /* 0x00000004b414723c */ /* 0x082fe60000041814 */
[--C-:B----4-:R-:W-:Y:S01]  /*4100*/  FFMA.FTZ R2, R0, c[0x0][0x23c], -R3.reuse ;  /* 0x00008f0000027a23 */ /* 0x110fe20000010803 */
[----:B------:R-:W-:Y:S02]  /*4110*/  MOV R0, R203 ;  /* 0x000000cb00007202 */ /* 0x000fe40000000f00 */
[----:B------:R-:W-:Y:S03]  /*4120*/  @P0 FSEL R0, R203, -INF , !P5 ;  /* 0xff800000cb000808 */ /* 0x000fe60006800000 */
[----:B------:R-:W1:Y:S01]  /*4130*/  MUFU.EX2 R11, R2 ;  /* 0x00000002000b7308 */ /* 0x000e620000000800 */
[C---:B------:R-:W-:Y:S01]  /*4140*/  HMMA.16816.F32.BF16 R24, R168.reuse, R4, R24 ;  /* 0x00000004a818723c */ /* 0x040fe20000041818 */
[----:B------:R-:W-:Y:S03]  /*4150*/  PLOP3.LUT P0, PT, PT, PT, UP0, 0x80, 0x0 ;  /* 0x000000000000781c */ /* 0x000fe60003f0f008 */
[--C-:B------:R-:W-:Y:S04]  /*4160*/  FFMA.FTZ R0, R0, c[0x0][0x23c], -R3.reuse ;  /* 0x00008f0000007a23 */ /* 0x100fe80000010803 */
[-C--:B------:R-:W-:Y:S01]  /*4170*/  HMMA.16816.F32.BF16 R28, R168, R6.reuse, R28 ;  /* 0x00000006a81c723c */ /* 0x080fe2000004181c */
[----:B------:R4:W-:Y:S07]  /*4180*/  MUFU.EX2 R52, R0 ;  /* 0x0000000000347308 */ /* 0x0009ee0000000800 */
[----:B------:R-:W-:Y:S03]  /*4190*/  HMMA.16816.F32.BF16 R32, R180, R6, R32 ;  /* 0x00000006b420723c */ /* 0x000fe60000041820 */
[----:B------:R-:W2:Y:S01]  /*41a0*/  MUFU.TANH R251, R14 ;  /* 0x0000000e00fb7308 */ /* 0x000ea20000002400 */
[----:B------:R-:W-:Y:S02]  /*41b0*/  FMUL.FTZ R20, R20, c[0x0][0x2ec] ;  /* 0x0000bb0014147a20 */ /* 0x000fe40000410000 */
[----:B------:R-:W-:Y:S01]  /*41c0*/  FMUL.FTZ R21, R21, c[0x0][0x2ec] ;  /* 0x0000bb0015157a20 */ /* 0x000fe20000410000 */
[----:B-1----:R-:W-:Y:S01]  /*41d0*/  MOV R180, R11 ;  /* 0x0000000b00b47202 */ /* 0x002fe20000000f00 */
[----:B------:R-:W-:Y:S04]  /*41e0*/  FMUL.FTZ R22, R22, c[0x0][0x2ec] ;  /* 0x0000bb0016167a20 */ /* 0x000fe80000410000 */
[----:B------:R-:W-:Y:S01]  /*41f0*/  FMUL.FTZ R23, R23, c[0x0][0x2ec] ;  /* 0x0000bb0017177a20 */ /* 0x000fe20000410000 */
[----:B------:R-:W1:Y:S01]  /*4200*/  MUFU.TANH R250, R15 ;  /* 0x0000000f00fa7308 */ /* 0x000e620000002400 */
[----:B------:R-:W-:Y:S02]  /*4210*/  FMUL.FTZ R24, R24, c[0x0][0x2ec] ;  /* 0x0000bb0018187a20 */ /* 0x000fe40000410000 */
[----:B------:R-:W-:Y:S01]  /*4220*/  FMUL.FTZ R25, R25, c[0x0][0x2ec] ;  /* 0x0000bb0019197a20 */ /* 0x000fe20000410000 */
[----:B----4-:R-:W-:Y:S01]  /*4230*/  MOV R0, R244 ;  /* 0x000000f400007202 */ /* 0x010fe20000000f00 */
[----:B------:R-:W-:Y:S01]  /*4240*/  FMUL.FTZ R26, R26, c[0x0][0x2ec] ;  /* 0x0000bb001a1a7a20 */ /* 0x000fe20000410000 */
[----:B------:R-:W-:Y:S01]  /*4250*/  @P2 FSEL R0, R244, -INF , !P4 ;  /* 0xff800000f4002808 */ /* 0x000fe20006000000 */
[----:B------:R-:W-:Y:S01]  /*4260*/  FMUL.FTZ R27, R27, c[0x0][0x2ec] ;  /* 0x0000bb001b1b7a20 */ /* 0x000fe20000410000 */
[----:B------:R-:W-:Y:S01]  /*4270*/  PLOP3.LUT P2, PT, PT, PT, UP0, 0x80, 0x0 ;  /* 0x000000000000781c */ /* 0x000fe20003f4f008 */
[----:B------:R-:W-:Y:S01]  /*4280*/  FMUL.FTZ R28, R28, c[0x0][0x2ec] ;  /* 0x0000bb001c1c7a20 */ /* 0x000fe20000410000 */
[----:B------:R-:W4:Y:S01]  /*4290*/  MUFU.TANH R195, R19 ;  /* 0x0000001300c37308 */ /* 0x000f220000002400 */
[----:B------:R-:W-:Y:S02]  /*42a0*/  FMUL.FTZ R29, R29, c[0x0][0x2ec] ;  /* 0x0000bb001d1d7a20 */ /* 0x000fe40000410000 */
[----:B------:R-:W-:Y:S02]  /*42b0*/  FMUL.FTZ R30, R30, c[0x0][0x2ec] ;  /* 0x0000bb001e1e7a20 */ /* 0x000fe40000410000 */
[----:B------:R-:W-:Y:S02]  /*42c0*/  FMUL.FTZ R32, R32, c[0x0][0x2ec] ;  /* 0x0000bb0020207a20 */ /* 0x000fe40000410000 */
[----:B------:R-:W-:Y:S02]  /*42d0*/  FMUL.FTZ R33, R33, c[0x0][0x2ec] ;  /* 0x0000bb0021217a20 */ /* 0x000fe40000410000 */
[----:B------:R-:W-:Y:S01]  /*42e0*/  FMUL.FTZ R34, R34, c[0x0][0x2ec] ;  /* 0x0000bb0022227a20 */ /* 0x000fe20000410000 */
[----:B------:R-:W1:Y:S01]  /*42f0*/  MUFU.TANH R190, R20 ;  /* 0x0000001400be7308 */ /* 0x000e620000002400 */
[----:B------:R-:W-:Y:S02]  /*4300*/  FMUL.FTZ R35, R35, c[0x0][0x2ec] ;  /* 0x0000bb0023237a20 */ /* 0x000fe40000410000 */
[----:B------:R-:W-:Y:S07]  /*4310*/  FMUL.FTZ R31, R31, c[0x0][0x2ec] ;  /* 0x0000bb001f1f7a20 */ /* 0x000fee0000410000 */
[----:B------:R-:W1:Y:S10]  /*4320*/  MUFU.TANH R189, R21 ;  /* 0x0000001500bd7308 */ /* 0x000e740000002400 */
        /* <DEDUP_REMOVED lines=11> */
[----:B------:R-:W1:Y:S01]  /*43e0*/  MUFU.TANH R185, R34 ;  /* 0x0000002200b97308 */ /* 0x000e620000002400 */
[----:B--2---:R-:W-:Y:S09]  /*43f0*/  FMUL.FTZ R5, R10, 1.4426950216293334961 ;  /* 0x3fb8aa3b0a057820 */ /* 0x004ff20000410000 */
[----:B------:R-:W-:Y:S01]  /*4400*/  MUFU.TANH R183, R35 ;  /* 0x0000002300b77308 */ /* 0x000fe20000002400 */
[C---:B---3--:R-:W-:Y:S01]  /*4410*/  FMUL.FTZ R2, R12.reuse, 1.4426950216293334961 ;  /* 0x3fb8aa3b0c027820 */ /* 0x048fe20000410000 */
[----:B------:R-:W-:Y:S04]  /*4420*/  FSETP.NEU.FTZ.AND P3, PT, R12, -INF , PT ;  /* 0xff8000000c00780b */ /* 0x000fe80003f7d000 */
[----:B------:R-:W-:Y:S02]  /*4430*/  FSEL R2, R2, RZ, P3 ;  /* 0x000000ff02027208 */ /* 0x000fe40001800000 */
[----:B------:R-:W-:Y:S02]  /*4440*/  FSETP.NEU.FTZ.AND P3, PT, R10, -INF , PT ;  /* 0xff8000000a00780b */ /* 0x000fe40003f7d000 */
[----:B------:R-:W-:Y:S01]  /*4450*/  MUFU.TANH R231, R31 ;  /* 0x0000001f00e77308 */ /* 0x000fe20000002400 */
[--C-:B------:R-:W-:Y:S01]  /*4460*/  FFMA.FTZ R4, R0, c[0x0][0x23c], -R2.reuse ;  /* 0x00008f0000047a23 */ /* 0x100fe20000010802 */
[----:B------:R-:W-:Y:S02]  /*4470*/  MOV R0, R241 ;  /* 0x000000f100007202 */ /* 0x000fe40000000f00 */
[----:B------:R-:W-:Y:S02]  /*4480*/  @P0 FSEL R0, R241, -INF , !P5 ;  /* 0xff800000f1000808 */ /* 0x000fe40006800000 */
[----:B------:R-:W-:Y:S04]  /*4490*/  PLOP3.LUT P0, PT, PT, PT, UP0, 0x80, 0x0 ;  /* 0x000000000000781c */ /* 0x000fe80003f0f008 */
[----:B------:R2:W-:Y:S01]  /*44a0*/  MUFU.EX2 R51, R4 ;  /* 0x0000000400337308 */ /* 0x0005e20000000800 */
[----:B------:R-:W-:Y:S01]  /*44b0*/  FFMA.FTZ R10, R0, c[0x0][0x23c], -R2 ;  /* 0x00008f00000a7a23 */ /* 0x000fe20000010802 */
[----:B------:R-:W-:Y:S02]  /*44c0*/  FSEL R0, R5, RZ, P3 ;  /* 0x000000ff05007208 */ /* 0x000fe40001800000 */
[----:B------:R-:W-:Y:S06]  /*44d0*/  PLOP3.LUT P3, PT, PT, PT, UP0, 0x80, 0x0 ;  /* 0x000000000000781c */ /* 0x000fec0003f6f008 */
[----:B------:R-:W-:Y:S01]  /*44e0*/  MUFU.EX2 R50, R10 ;  /* 0x0000000a00327308 */ /* 0x000fe20000000800 */
[----:B--2---:R-:W-:Y:S02]  /*44f0*/  MOV R4, R39 ;  /* 0x0000002700047202 */ /* 0x004fe40000000f00 */
[----:B------:R-:W-:Y:S02]  /*4500*/  @P2 FSEL R4, R39, -INF , !P4 ;  /* 0xff80000027042808 */ /* 0x000fe40006000000 */
[----:B------:R-:W-:Y:S02]  /*4510*/  PLOP3.LUT P2, PT, PT, PT, UP0, 0x80, 0x0 ;  /* 0x000000000000781c */ /* 0x000fe40003f4f008 */
[----:B------:R-:W-:Y:S01]  /*4520*/  PLOP3.LUT P4, PT, PT, PT, UP0, 0x80, 0x0 ;  /* 0x000000000000781c */ /* 0x000fe20003f8f008 */
[--C-:B------:R-:W-:Y:S01]  /*4530*/  FFMA.FTZ R5, R4, c[0x0][0x23c], -R0.reuse ;  /* 0x00008f0004057a23 */ /* 0x100fe20000010800 */
[----:B------:R-:W-:Y:S02]  /*4540*/  MOV R4, R252 ;  /* 0x000000fc00047202 */ /* 0x000fe40000000f00 */
[----:B------:R-:W-:Y:S01]  /*4550*/  @P0 FSEL R4, R252, -INF , !P5 ;  /* 0xff800000fc040808 */ /* 0x000fe20006800000 */
[----:B------:R-:W-:Y:S01]  /*4560*/  MUFU.EX2 R43, R5 ;  /* 0x00000005002b7308 */ /* 0x000fe20000000800 */
[----:B------:R-:W-:Y:S02]  /*4570*/  PLOP3.LUT P5, PT, PT, PT, UP0, 0x80, 0x0 ;  /* 0x000000000000781c */ /* 0x000fe40003faf008 */
[----:B------:R-:W-:Y:S01]  /*4580*/  PLOP3.LUT P0, PT, PT, PT, UP0, 0x80, 0x0 ;  /* 0x000000000000781c */ /* 0x000fe20003f0f008 */
[----:B------:R-:W-:Y:S06]  /*4590*/  FFMA.FTZ R4, R4, c[0x0][0x23c], -R0 ;  /* 0x00008f0004047a23 */ /* 0x000fec0000010800 */
[----:B------:R2:W-:Y:S02]  /*45a0*/  MUFU.EX2 R42, R4 ;  /* 0x00000004002a7308 */ /* 0x0005e40000000800 */
[C---:B--2---:R-:W-:Y:S02]  /*45b0*/  @P2 IADD3 R4, R9.reuse, 0x8, RZ ;  /* 0x0000000809042810 */ /* 0x044fe40007ffe0ff */
[----:B------:R-:W-:Y:S02]  /*45c0*/  PLOP3.LUT P2, PT, PT, PT, UP0, 0x80, 0x0 ;  /* 0x000000000000781c */ /* 0x000fe40003f4f008 */
[----:B------:R-:W-:Y:S02]  /*45d0*/  @P5 ISETP.GE.AND P5, PT, R4, UR6, PT ;  /* 0x0000000604005c0c */ /* 0x000fe4000bfa6270 */
[----:B------:R-:W-:Y:S02]  /*45e0*/  @P0 IADD3 R4, R9, 0x9, RZ ;  /* 0x0000000909040810 */ /* 0x000fe40007ffe0ff */
[----:B------:R-:W-:Y:S02]  /*45f0*/  PLOP3.LUT P0, PT, PT, PT, UP0, 0x80, 0x0 ;  /* 0x000000000000781c */ /* 0x000fe40003f0f008 */
[----:B------:R-:W-:Y:S02]  /*4600*/  @P6 ISETP.GE.AND P6, PT, R4, UR6, PT ;  /* 0x0000000604006c0c */ /* 0x000fe4000bfc6270 */
[----:B------:R-:W-:Y:S05]  /*4610*/  MOV R4, R239 ;  /* 0x000000ef00047202 */ /* 0x000fea0000000f00 */
[----:B------:R-:W-:Y:S02]  /*4620*/  @P2 FSEL R4, R239, -INF , !P5 ;  /* 0xff800000ef042808 */ /* 0x000fe40006800000 */
[----:B------:R-:W-:Y:S03]  /*4630*/  PLOP3.LUT P2, PT, PT, PT, UP0, 0x80, 0x0 ;  /* 0x000000000000781c */ /* 0x000fe60003f4f008 */
[--C-:B------:R-:W-:Y:S01]  /*4640*/  FFMA.FTZ R5, R4, c[0x0][0x23c], -R2.reuse ;  /* 0x00008f0004057a23 */ /* 0x100fe20000010802 */
[----:B------:R-:W-:Y:S02]  /*4650*/  MOV R4, R236 ;  /* 0x000000ec00047202 */ /* 0x000fe40000000f00 */
[----:B------:R-:W-:Y:S01]  /*4660*/  @P0 FSEL R4, R236, -INF , !P6 ;  /* 0xff800000ec040808 */ /* 0x000fe20007000000 */
[----:B------:R2:W-:Y:S01]  /*4670*/  MUFU.EX2 R49, R5 ;  /* 0x0000000500317308 */ /* 0x0005e20000000800 */
[----:B------:R-:W-:Y:S03]  /*4680*/  PLOP3.LUT P0, PT, PT, PT, UP0, 0x80, 0x0 ;  /* 0x000000000000781c */ /* 0x000fe60003f0f008 */
[----:B--2---:R-:W-:Y:S01]  /*4690*/  FFMA.FTZ R5, R4, c[0x0][0x23c], -R2 ;  /* 0x00008f0004057a23 */ /* 0x004fe20000010802 */
[----:B------:R-:W-:Y:S02]  /*46a0*/  MOV R4, R251 ;  /* 0x000000fb00047202 */ /* 0x000fe40000000f00 */
[----:B------:R-:W-:Y:S03]  /*46b0*/  @P2 FSEL R4, R251, -INF , !P5 ;  /* 0xff800000fb042808 */ /* 0x000fe60006800000 */
[----:B------:R2:W3:Y:S01]  /*46c0*/  MUFU.EX2 R48, R5 ;  /* 0x0000000500307308 */ /* 0x0004e20000000800 */
[----:B------:R-:W-:Y:S01]  /*46d0*/  PLOP3.LUT P2, PT, PT, PT, UP0, 0x80, 0x0 ;  /* 0x000000000000781c */ /* 0x000fe20003f4f008 */
[--C-:B--2---:R-:W-:Y:S01]  /*46e0*/  FFMA.FTZ R5, R4, c[0x0][0x23c], -R0.reuse ;  /* 0x00008f0004057a23 */ /* 0x104fe20000010800 */
[----:B-1----:R-:W-:Y:S02]  /*46f0*/  MOV R4, R250 ;  /* 0x000000fa00047202 */ /* 0x002fe40000000f00 */
[----:B------:R-:W-:Y:S05]  /*4700*/  @P0 FSEL R4, R250, -INF , !P6 ;  /* 0xff800000fa040808 */ /* 0x000fea0007000000 */
[----:B------:R-:W-:Y:S01]  /*4710*/  MUFU.EX2 R41, R5 ;  /* 0x0000000500297308 */ /* 0x000fe20000000800 */
[----:B------:R-:W-:Y:S01]  /*4720*/  PLOP3.LUT P0, PT, PT, PT, UP0, 0x80, 0x0 ;  /* 0x000000000000781c */ /* 0x000fe20003f0f008 */
[----:B------:R-:W-:Y:S08]  /*4730*/  FFMA.FTZ R4, R4, c[0x0][0x23c], -R0 ;  /* 0x00008f0004047a23 */ /* 0x000ff00000010800 */
[----:B------:R1:W-:Y:S02]  /*4740*/  MUFU.EX2 R40, R4 ;  /* 0x0000000400287308 */ /* 0x0003e40000000800 */
[----:B-1----:R-:W-:Y:S02]  /*4750*/  MOV R4, R187 ;  /* 0x000000bb00047202 */ /* 0x002fe40000000f00 */
[----:B------:R-:W-:Y:S02]  /*4760*/  @P0 FSEL R4, R187, -INF , !P5 ;  /* 0xff800000bb040808 */ /* 0x000fe40006800000 */
[----:B------:R-:W-:Y:S03]  /*4770*/  PLOP3.LUT P0, PT, PT, PT, UP0, 0x80, 0x0 ;  /* 0x000000000000781c */ /* 0x000fe60003f0f008 */
[--C-:B------:R-:W-:Y:S01]  /*4780*/  FFMA.FTZ R5, R4, c[0x0][0x23c], -R8.reuse ;  /* 0x00008f0004057a23 */ /* 0x100fe20000010808 */
[----:B------:R-:W-:Y:S02]  /*4790*/  MOV R4, R186 ;  /* 0x000000ba00047202 */ /* 0x000fe40000000f00 */
[----:B------:R-:W-:Y:S01]  /*47a0*/  @P3 FSEL R4, R186, -INF , !P6 ;  /* 0xff800000ba043808 */ /* 0x000fe20007000000 */
[----:B------:R1:W-:Y:S01]  /*47b0*/  MUFU.EX2 R234, R5 ;  /* 0x0000000500ea7308 */ /* 0x0003e20000000800 */
[----:B------:R-:W-:Y:S05]  /*47c0*/  PLOP3.LUT P3, PT, PT, PT, UP0, 0x80, 0x0 ;  /* 0x000000000000781c */ /* 0x000fea0003f6f008 */
[----:B------:R-:W-:Y:S02]  /*47d0*/  @P0 IADD3 R6, R9, 0x10, RZ ;  /* 0x0000001009060810 */ /* 0x000fe40007ffe0ff */
[----:B------:R-:W-:Y:S01]  /*47e0*/  PLOP3.LUT P0, PT, PT, PT, UP0, 0x80, 0x0 ;  /* 0x000000000000781c */ /* 0x000fe20003f0f008 */
[--C-:B-1----:R-:W-:Y:S01]  /*47f0*/  FFMA.FTZ R5, R4, c[0x0][0x23c], -R8.reuse ;  /* 0x00008f0004057a23 */ /* 0x102fe20000010808 */
[----:B------:R-:W-:Y:S02]  /*4800*/  MOV R4, R197 ;  /* 0x000000c500047202 */ /* 0x000fe40000000f00 */
[----:B------:R-:W-:Y:S01]  /*4810*/  @P2 FSEL R4, R197, -INF , !P5 ;  /* 0xff800000c5042808 */ /* 0x000fe20006800000 */
[----:B------:R1:W2:Y:S01]  /*4820*/  MUFU.EX2 R233, R5 ;  /* 0x0000000500e97308 */ /* 0x0002a20000000800 */
[----:B------:R-:W-:Y:S02]  /*4830*/  @P3 ISETP.GE.AND P5, PT, R6, UR6, PT ;  /* 0x0000000606003c0c */ /* 0x000fe4000bfa6270 */
[----:B------:R-:W-:Y:S02]  /*4840*/  PLOP3.LUT P3, PT, PT, PT, UP0, 0x80, 0x0 ;  /* 0x000000000000781c */ /* 0x000fe40003f6f008 */
[----:B------:R-:W-:Y:S02]  /*4850*/  PLOP3.LUT P2, PT, PT, PT, UP0, 0x80, 0x0 ;  /* 0x000000000000781c */ /* 0x000fe40003f4f008 */
[----:B------:R-:W-:Y:S02]  /*4860*/  @P4 IADD3 R6, R9, 0x11, RZ ;  /* 0x0000001109064810 */ /* 0x000fe40007ffe0ff */
[----:B------:R-:W-:Y:S09]  /*4870*/  PLOP3.LUT P4, PT, PT, PT, UP0, 0x80, 0x0 ;  /* 0x000000000000781c */ /* 0x000ff20003f8f008 */
[----:B------:R-:W-:Y:S01]  /*4880*/  @P2 ISETP.GE.AND P2, PT, R6, UR6, PT ;  /* 0x0000000606002c0c */ /* 0x000fe2000bf46270 */
[--C-:B-1----:R-:W-:Y:S01]  /*4890*/  FFMA.FTZ R5, R4, c[0x0][0x23c], -R3.reuse ;  /* 0x00008f0004057a23 */ /* 0x102fe20000010803 */
[----:B----4-:R-:W-:Y:S02]  /*48a0*/  MOV R4, R195 ;  /* 0x000000c300047202 */ /* 0x010fe40000000f00 */
[----:B------:R-:W-:Y:S01]  /*48b0*/  @P0 FSEL R4, R195, -INF , !P6 ;  /* 0xff800000c3040808 */ /* 0x000fe20007000000 */
[----:B------:R1:W-:Y:S01]  /*48c0*/  MUFU.EX2 R249, R5 ;  /* 0x0000000500f97308 */ /* 0x0003e20000000800 */
[----:B------:R-:W-:Y:S02]  /*48d0*/  PLOP3.LUT P0, PT, PT, PT, UP0, 0x80, 0x0 ;  /* 0x000000000000781c */ /* 0x000fe40003f0f008 */
[----:B------:R-:W-:Y:S01]  /*48e0*/  PLOP3.LUT P6, PT, PT, PT, UP0, 0x80, 0x0 ;  /* 0x000000000000781c */ /* 0x000fe20003fcf008 */
[--C-:B-1----:R-:W-:Y:S01]  /*48f0*/  FFMA.FTZ R5, R4, c[0x0][0x23c], -R3.reuse ;  /* 0x00008f0004057a23 */ /* 0x102fe20000010803 */
[----:B------:R-:W-:Y:S02]  /*4900*/  MOV R4, R190 ;  /* 0x000000be00047202 */ /* 0x000fe40000000f00 */
[----:B------:R-:W-:Y:S03]  /*4910*/  @P3 FSEL R4, R190, -INF , !P5 ;  /* 0xff800000be043808 */ /* 0x000fe60006800000 */
[----:B------:R1:W4:Y:S01]  /*4920*/  MUFU.EX2 R248, R5 ;  /* 0x0000000500f87308 */ /* 0x0003220000000800 */
[----:B------:R-:W-:Y:S01]  /*4930*/  PLOP3.LUT P3, PT, PT, PT, UP0, 0x80, 0x0 ;  /* 0x000000000000781c */ /* 0x000fe20003f6f008 */
[--C-:B-1----:R-:W-:Y:S01]  /*4940*/  FFMA.FTZ R5, R4, c[0x0][0x23c], -R8.reuse ;  /* 0x00008f0004057a23 */ /* 0x102fe20000010808 */
[----:B------:R-:W-:Y:S02]  /*4950*/  MOV R4, R189 ;  /* 0x000000bd00047202 */ /* 0x000fe40000000f00 */
[----:B------:R-:W-:Y:S05]  /*4960*/  @P0 FSEL R4, R189, -INF , !P2 ;  /* 0xff800000bd040808 */ /* 0x000fea0005000000 */
[----:B------:R1:W-:Y:S01]  /*4970*/  MUFU.EX2 R230, R5 ;  /* 0x0000000500e67308 */ /* 0x0003e20000000800 */
[----:B------:R-:W-:Y:S01]  /*4980*/  PLOP3.LUT P0, PT, PT, PT, UP0, 0x80, 0x0 ;  /* 0x000000000000781c */ /* 0x000fe20003f0f008 */
[----:B-1----:R-:W-:Y:S01]  /*4990*/  FFMA.FTZ R5, R4, c[0x0][0x23c], -R8 ;  /* 0x00008f0004057a23 */ /* 0x002fe20000010808 */
[----:B------:R-:W-:Y:S02]  /*49a0*/  MOV R4, R199 ;  /* 0x000000c700047202 */ /* 0x000fe40000000f00 */
[----:B------:R-:W-:Y:S05]  /*49b0*/  @P3 FSEL R4, R199, -INF , !P5 ;  /* 0xff800000c7043808 */ /* 0x000fea0006800000 */
[----:B------:R1:W-:Y:S01]  /*49c0*/  MUFU.EX2 R229, R5 ;  /* 0x0000000500e57308 */ /* 0x0003e20000000800 */
[----:B------:R-:W-:Y:S01]  /*49d0*/  PLOP3.LUT P3, PT, PT, PT, UP0, 0x80, 0x0 ;  /* 0x000000000000781c */ /* 0x000fe20003f6f008 */
[--C-:B-1----:R-:W-:Y:S01]  /*49e0*/  FFMA.FTZ R5, R4, c[0x0][0x23c], -R3.reuse ;  /* 0x00008f0004057a23 */ /* 0x102fe20000010803 */
[----:B------:R-:W-:Y:S02]  /*49f0*/  MOV R4, R196 ;  /* 0x000000c400047202 */ /* 0x000fe40000000f00 */
[----:B------:R-:W-:Y:S05]  /*4a00*/  @P0 FSEL R4, R196, -INF , !P2 ;  /* 0xff800000c4040808 */ /* 0x000fea0005000000 */
[----:B------:R1:W-:Y:S01]  /*4a10*/  MUFU.EX2 R247, R5 ;  /* 0x0000000500f77308 */ /* 0x0003e20000000800 */
[----:B------:R-:W-:Y:S11]  /*4a20*/  PLOP3.LUT P0, PT, PT, PT, UP0, 0x80, 0x0 ;  /* 0x000000000000781c */ /* 0x000ff60003f0f008 */
[----:B------:R-:W-:Y:S02]  /*4a30*/  @!UPT UIADD3 URZ, URZ, URZ, URZ ;  /* 0x0000003f3f3ff290 */ /* 0x000fe4000fffe03f */
[C---:B------:R-:W-:Y:S02]  /*4a40*/  @P0 IADD3 R6, R9.reuse, 0x18, RZ ;  /* 0x0000001809060810 */ /* 0x040fe40007ffe0ff */
[----:B------:R-:W-:Y:S02]  /*4a50*/  PLOP3.LUT P0, PT, PT, PT, UP0, 0x80, 0x0 ;  /* 0x000000000000781c */ /* 0x000fe40003f0f008 */
[----:B------:R-:W-:Y:S01]  /*4a60*/  @P6 IADD3 R9, R9, 0x19, RZ ;  /* 0x0000001909096810 */ /* 0x000fe20007ffe0ff */
[--C-:B-1----:R-:W-:Y:S01]  /*4a70*/  FFMA.FTZ R5, R4, c[0x0][0x23c], -R3.reuse ;  /* 0x00008f0004057a23 */ /* 0x102fe20000010803 */
[----:B------:R-:W-:Y:S02]  /*4a80*/  MOV R4, R202 ;  /* 0x000000ca00047202 */ /* 0x000fe40000000f00 */
[----:B------:R-:W-:Y:S01]  /*4a90*/  @P3 FSEL R4, R202, -INF , !P5 ;  /* 0xff800000ca043808 */ /* 0x000fe20006800000 */
[----:B------:R1:W1:Y:S01]  /*4aa0*/  MUFU.EX2 R246, R5 ;  /* 0x0000000500f67308 */ /* 0x0002620000000800 */
[----:B------:R-:W-:Y:S03]  /*4ab0*/  PLOP3.LUT P3, PT, PT, PT, UP0, 0x80, 0x0 ;  /* 0x000000000000781c */ /* 0x000fe60003f6f008 */
[--C-:B-1----:R-:W-:Y:S01]  /*4ac0*/  FFMA.FTZ R5, R4, c[0x0][0x23c], -R2.reuse ;  /* 0x00008f0004057a23 */ /* 0x102fe20000010802 */
[----:B------:R-:W-:Y:S02]  /*4ad0*/  MOV R4, R201 ;  /* 0x000000c900047202 */ /* 0x000fe40000000f00 */
[----:B------:R-:W-:Y:S03]  /*4ae0*/  @P4 FSEL R4, R201, -INF , !P2 ;  /* 0xff800000c9044808 */ /* 0x000fe60005000000 */
[----:B------:R1:W-:Y:S01]  /*4af0*/  MUFU.EX2 R47, R5 ;  /* 0x00000005002f7308 */ /* 0x0003e20000000800 */
[----:B------:R-:W-:Y:S01]  /*4b00*/  PLOP3.LUT P4, PT, PT, PT, UP0, 0x80, 0x0 ;  /* 0x000000000000781c */ /* 0x000fe20003f8f008 */
[----:B-1----:R-:W-:Y:S01]  /*4b10*/  FFMA.FTZ R5, R4, c[0x0][0x23c], -R2 ;  /* 0x00008f0004057a23 */ /* 0x002fe20000010802 */
[----:B------:R-:W-:Y:S02]  /*4b20*/  MOV R4, R240 ;  /* 0x000000f000047202 */ /* 0x000fe40000000f00 */
[----:B------:R-:W-:Y:S05]  /*4b30*/  @P3 FSEL R4, R240, -INF , !P5 ;  /* 0xff800000f0043808 */ /* 0x000fea0006800000 */
[----:B------:R1:W-:Y:S01]  /*4b40*/  MUFU.EX2 R46, R5 ;  /* 0x00000005002e7308 */ /* 0x0003e20000000800 */
[----:B------:R-:W-:Y:S03]  /*4b50*/  PLOP3.LUT P3, PT, PT, PT, UP0, 0x80, 0x0 ;  /* 0x000000000000781c */ /* 0x000fe60003f6f008 */
[----:B------:R-:W-:Y:S02]  /*4b60*/  @P4 ISETP.GE.AND P5, PT, R6, UR6, PT ;  /* 0x0000000606004c0c */ /* 0x000fe4000bfa6270 */
[----:B------:R-:W-:Y:S08]  /*4b70*/  PLOP3.LUT P4, PT, PT, PT, UP0, 0x80, 0x0 ;  /* 0x000000000000781c */ /* 0x000ff00003f8f008 */
[----:B------:R-:W-:Y:S01]  /*4b80*/  @P3 ISETP.GE.AND P3, PT, R9, UR6, PT ;  /* 0x0000000609003c0c */ /* 0x000fe2000bf66270 */
[--C-:B-1----:R-:W-:Y:S01]  /*4b90*/  FFMA.FTZ R5, R4, c[0x0][0x23c], -R0.reuse ;  /* 0x00008f0004057a23 */ /* 0x102fe20000010800 */
[----:B------:R-:W-:Y:S02]  /*4ba0*/  MOV R4, R238 ;  /* 0x000000ee00047202 */ /* 0x000fe40000000f00 */
[----:B------:R-:W-:Y:S01]  /*4bb0*/  @P0 FSEL R4, R238, -INF , !P2 ;  /* 0xff800000ee040808 */ /* 0x000fe20005000000 */
[----:B------:R1:W-:Y:S01]  /*4bc0*/  MUFU.EX2 R38, R5 ;  /* 0x0000000500267308 */ /* 0x0003e20000000800 */
[----:B------:R-:W-:Y:S02]  /*4bd0*/  PLOP3.LUT P0, PT, PT, PT, UP0, 0x80, 0x0 ;  /* 0x000000000000781c */ /* 0x000fe40003f0f008 */
[----:B------:R-:W-:Y:S01]  /*4be0*/  PLOP3.LUT P2, PT, PT, PT, UP0, 0x80, 0x0 ;  /* 0x000000000000781c */ /* 0x000fe20003f4f008 */
[----:B-1----:R-:W-:Y:S01]  /*4bf0*/  FFMA.FTZ R5, R4, c[0x0][0x23c], -R0 ;  /* 0x00008f0004057a23 */ /* 0x002fe20000010800 */
[----:B------:R-:W-:Y:S02]  /*4c00*/  MOV R4, R194 ;  /* 0x000000c200047202 */ /* 0x000fe40000000f00 */
[----:B------:R-:W-:Y:S03]  /*4c10*/  @P4 FSEL R4, R194, -INF , !P5 ;  /* 0xff800000c2044808 */ /* 0x000fe60006800000 */
[----:B------:R1:W-:Y:S02]  /*4c20*/  MUFU.EX2 R37, R5 ;  /* 0x0000000500257308 */ /* 0x0003e40000000800 */
[--C-:B-1----:R-:W-:Y:S01]  /*4c30*/  FFMA.FTZ R5, R4, c[0x0][0x23c], -R2.reuse ;  /* 0x00008f0004057a23 */ /* 0x102fe20000010802 */
[----:B------:R-:W-:Y:S02]  /*4c40*/  MOV R4, R193 ;  /* 0x000000c100047202 */ /* 0x000fe40000000f00 */
[----:B------:R-:W-:Y:S05]  /*4c50*/  @P0 FSEL R4, R193, -INF , !P3 ;  /* 0xff800000c1040808 */ /* 0x000fea0005800000 */
[----:B------:R1:W-:Y:S01]  /*4c60*/  MUFU.EX2 R45, R5 ;  /* 0x00000005002d7308 */ /* 0x0003e20000000800 */
[----:B------:R-:W-:Y:S01]  /*4c70*/  PLOP3.LUT P0, PT, PT, PT, UP0, 0x80, 0x0 ;  /* 0x000000000000781c */ /* 0x000fe20003f0f008 */
[----:B------:R-:W-:Y:S01]  /*4c80*/  FFMA.FTZ R2, R4, c[0x0][0x23c], -R2 ;  /* 0x00008f0004027a23 */ /* 0x000fe20000010802 */
[----:B------:R-:W-:Y:S02]  /*4c90*/  MOV R4, R232 ;  /* 0x000000e800047202 */ /* 0x000fe40000000f00 */
[----:B------:R-:W-:Y:S02]  /*4ca0*/  @P2 FSEL R4, R232, -INF , !P5 ;  /* 0xff800000e8042808 */ /* 0x000fe40006800000 */
[----:B------:R-:W-:Y:S03]  /*4cb0*/  PLOP3.LUT P2, PT, PT, PT, UP0, 0x80, 0x0 ;  /* 0x000000000000781c */ /* 0x000fe60003f4f008 */
[----:B------:R2:W-:Y:S01]  /*4cc0*/  MUFU.EX2 R44, R2 ;  /* 0x00000002002c7308 */ /* 0x0005e20000000800 */
[----:B------:R-:W-:Y:S09]  /*4cd0*/  FFMA.FTZ R4, R4, c[0x0][0x23c], -R0 ;  /* 0x00008f0004047a23 */ /* 0x000ff20000010800 */
[----:B------:R3:W-:Y:S01]  /*4ce0*/  MUFU.EX2 R36, R4 ;  /* 0x0000000400247308 */ /* 0x0007e20000000800 */
[----:B-1----:R-:W-:Y:S05]  /*4cf0*/  F2FP.BF16.PACK_AB R5, R52, R180 ;  /* 0x000000b43405723e */ /* 0x002fea00000010ff */
[----:B------:R1:W-:Y:S01]  /*4d00*/  STS [R224+0x20400], R5 ;  /* 0x02040005e0007388 */ /* 0x0003e20000000800 */
[----:B--2---:R-:W-:Y:S02]  /*4d10*/  MOV R2, R182 ;  /* 0x000000b600027202 */ /* 0x004fe40000000f00 */
[----:B------:R-:W-:Y:S02]  /*4d20*/  @P0 FSEL R2, R182, -INF , !P5 ;  /* 0xff800000b6020808 */ /* 0x000fe40006800000 */
[----:B------:R-:W-:Y:S03]  /*4d30*/  PLOP3.LUT P0, PT, PT, PT, UP0, 0x80, 0x0 ;  /* 0x000000000000781c */ /* 0x000fe60003f0f008 */
[--C-:B---3--:R-:W-:Y:S01]  /*4d40*/  FFMA.FTZ R4, R2, c[0x0][0x23c], -R8.reuse ;  /* 0x00008f0002047a23 */ /* 0x108fe20000010808 */
[----:B------:R-:W-:Y:S02]  /*4d50*/  MOV R2, R181 ;  /* 0x000000b500027202 */ /* 0x000fe40000000f00 */
[----:B------:R-:W-:Y:S01]  /*4d60*/  @P2 FSEL R2, R181, -INF , !P3 ;  /* 0xff800000b5022808 */ /* 0x000fe20005800000 */
[----:B------:R2:W-:Y:S01]  /*4d70*/  MUFU.EX2 R200, R4 ;  /* 0x0000000400c87308 */ /* 0x0005e20000000800 */
[----:B------:R-:W-:Y:S03]  /*4d80*/  PLOP3.LUT P2, PT, PT, PT, UP0, 0x80, 0x0 ;  /* 0x000000000000781c */ /* 0x000fe60003f4f008 */
[----:B------:R-:W-:Y:S01]  /*4d90*/  FFMA.FTZ R8, R2, c[0x0][0x23c], -R8 ;  /* 0x00008f0002087a23 */ /* 0x000fe20000010808 */
[----:B------:R-:W-:Y:S02]  /*4da0*/  MOV R2, R185 ;  /* 0x000000b900027202 */ /* 0x000fe40000000f00 */
[----:B------:R-:W-:Y:S02]  /*4db0*/  @P0 FSEL R2, R185, -INF , !P5 ;  /* 0xff800000b9020808 */ /* 0x000fe40006800000 */
[----:B------:R-:W-:Y:S01]  /*4dc0*/  PLOP3.LUT P0, PT, PT, PT, UP0, 0x80, 0x0 ;  /* 0x000000000000781c */ /* 0x000fe20003f0f008 */
[----:B------:R-:W3:Y:S01]  /*4dd0*/  MUFU.EX2 R198, R8 ;  /* 0x0000000800c67308 */ /* 0x000ee20000000800 */
[----:B-1----:R-:W-:Y:S01]  /*4de0*/  F2FP.BF16.PACK_AB R5, R48, R49 ;  /* 0x000000313005723e */ /* 0x002fe200000010ff */
[--C-:B--2---:R-:W-:Y:S01]  /*4df0*/  FFMA.FTZ R4, R2, c[0x0][0x23c], -R3.reuse ;  /* 0x00008f0002047a23 */ /* 0x104fe20000010803 */
[----:B------:R-:W-:Y:S02]  /*4e00*/  MOV R2, R183 ;  /* 0x000000b700027202 */ /* 0x000fe40000000f00 */
[----:B------:R-:W-:Y:S05]  /*4e10*/  @P2 FSEL R2, R183, -INF , !P3 ;  /* 0xff800000b7022808 */ /* 0x000fea0005800000 */
[----:B------:R1:W-:Y:S01]  /*4e20*/  MUFU.EX2 R237, R4 ;  /* 0x0000000400ed7308 */ /* 0x0003e20000000800 */
[----:B------:R-:W-:Y:S01]  /*4e30*/  FFMA.FTZ R3, R2, c[0x0][0x23c], -R3 ;  /* 0x00008f0002037a23 */ /* 0x000fe20000010803 */
[----:B------:R-:W-:Y:S05]  /*4e40*/  F2FP.BF16.PACK_AB R2, R242, R245 ;  /* 0x000000f5f202723e */ /* 0x000fea00000010ff */
[----:B------:R2:W-:Y:S03]  /*4e50*/  STS [R224+0x20000], R2 ;  /* 0x02000002e0007388 */ /* 0x0005e60000000800 */
[----:B------:R2:W2:Y:S01]  /*4e60*/  MUFU.EX2 R235, R3 ;  /* 0x0000000300eb7308 */ /* 0x0004a20000000800 */
[----:B-1----:R-:W-:Y:S02]  /*4e70*/  MOV R4, R231 ;  /* 0x000000e700047202 */ /* 0x002fe40000000f00 */
[----:B------:R-:W-:Y:S05]  /*4e80*/  @P0 FSEL R4, R231, -INF , !P3 ;  /* 0xff800000e7040808 */ /* 0x000fea0005800000 */
[----:B------:R-:W-:Y:S01]  /*4e90*/  FFMA.FTZ R0, R4, c[0x0][0x23c], -R0 ;  /* 0x00008f0004007a23 */ /* 0x000fe20000010800 */
[----:B------:R-:W-:Y:S03]  /*4ea0*/  F2FP.BF16.PACK_AB R4, R50, R51 ;  /* 0x000000333204723e */ /* 0x000fe600000010ff */
[----:B------:R4:W1:Y:S01]  /*4eb0*/  MUFU.EX2 R243, R0 ;  /* 0x0000000000f37308 */ /* 0x0008620000000800 */
[----:B--2---:R-:W-:Y:S02]  /*4ec0*/  F2FP.BF16.PACK_AB R2, R233, R234 ;  /* 0x000000eae902723e */ /* 0x004fe400000010ff */
[----:B------:R-:W-:Y:S03]  /*4ed0*/  F2FP.BF16.PACK_AB R3, R42, R43 ;  /* 0x0000002b2a03723e */ /* 0x000fe600000010ff */
[----:B------:R2:W-:Y:S01]  /*4ee0*/  STS [R227+0x20000], R2 ;  /* 0x02000002e3007388 */ /* 0x0005e20000000800 */
[----:B----4-:R-:W-:Y:S05]  /*4ef0*/  F2FP.BF16.PACK_AB R0, R248, R249 ;  /* 0x000000f9f800723e */ /* 0x010fea00000010ff */
[----:B------:R3:W-:Y:S01]  /*4f00*/  STS [R227+0x20400], R0 ;  /* 0x02040000e3007388 */ /* 0x0007e20000000800 */
[----:B--2---:R-:W-:Y:S03]  /*4f10*/  F2FP.BF16.PACK_AB R2, R246, R247 ;  /* 0x000000f7f602723e */ /* 0x004fe600000010ff */
[----:B------:R2:W-:Y:S04]  /*4f20*/  STS [R224+0x21000], R4 ;  /* 0x02100004e0007388 */ /* 0x0005e80000000800 */
[----:B------:R4:W-:Y:S04]  /*4f30*/  STS [R224+0x21400], R3 ;  /* 0x02140003e0007388 */ /* 0x0009e80000000800 */
[----:B------:R1:W-:Y:S01]  /*4f40*/  STS [R227+0x21000], R5 ;  /* 0x02100005e3007388 */ /* 0x0003e20000000800 */
[----:B---3--:R-:W-:Y:S02]  /*4f50*/  F2FP.BF16.PACK_AB R0, R198, R200 ;  /* 0x000000c8c600723e */ /* 0x008fe400000010ff */
[----:B--2---:R-:W-:Y:S02]  /*4f60*/  F2FP.BF16.PACK_AB R4, R40, R41 ;  /* 0x000000292804723e */ /* 0x004fe400000010ff */
[----:B----4-:R-:W-:Y:S03]  /*4f70*/  F2FP.BF16.PACK_AB R3, R229, R230 ;  /* 0x000000e6e503723e */ /* 0x010fe600000010ff */
[----:B------:R2:W-:Y:S01]  /*4f80*/  STS [R227+0x21400], R4 ;  /* 0x02140004e3007388 */ /* 0x0005e20000000800 */
[----:B-1----:R-:W-:Y:S03]  /*4f90*/  F2FP.BF16.PACK_AB R5, R46, R47 ;  /* 0x0000002f2e05723e */ /* 0x002fe600000010ff */
[----:B------:R1:W-:Y:S04]  /*4fa0*/  STS [R225+0x20000], R3 ;  /* 0x02000003e1007388 */ /* 0x0003e80000000800 */
[----:B------:R3:W-:Y:S04]  /*4fb0*/  STS [R225+0x20400], R2 ;  /* 0x02040002e1007388 */ /* 0x0007e80000000800 */
[----:B------:R4:W-:Y:S01]  /*4fc0*/  STS [R226+0x20000], R0 ;  /* 0x02000000e2007388 */ /* 0x0009e20000000800 */
[----:B--2---:R-:W-:Y:S02]  /*4fd0*/  F2FP.BF16.PACK_AB R4, R37, R38 ;  /* 0x000000262504723e */ /* 0x004fe400000010ff */
[----:B-1----:R-:W-:Y:S02]  /*4fe0*/  F2FP.BF16.PACK_AB R3, R235, R237 ;  /* 0x000000edeb03723e */ /* 0x002fe400000010ff */
[----:B---3--:R-:W-:Y:S03]  /*4ff0*/  F2FP.BF16.PACK_AB R2, R44, R45 ;  /* 0x0000002d2c02723e */ /* 0x008fe600000010ff */
[----:B------:R1:W-:Y:S01]  /*5000*/  STS [R226+0x20400], R3 ;  /* 0x02040003e2007388 */ /* 0x0003e20000000800 */
[----:B----4-:R-:W-:Y:S03]  /*5010*/  F2FP.BF16.PACK_AB R0, R243, R36 ;  /* 0x00000024f300723e */ /* 0x010fe600000010ff */
[----:B------:R-:W-:Y:S04]  /*5020*/  STS [R225+0x21000], R5 ;  /* 0x02100005e1007388 */ /* 0x000fe80000000800 */
[----:B------:R-:W-:Y:S04]  /*5030*/  STS [R225+0x21400], R4 ;  /* 0x02140004e1007388 */ /* 0x000fe80000000800 */
[----:B------:R2:W-:Y:S04]  /*5040*/  STS [R226+0x21000], R2 ;  /* 0x02100002e2007388 */ /* 0x0005e80000000800 */
[----:B------:R3:W-:Y:S04]  /*5050*/  STS [R226+0x21400], R0 ;  /* 0x02140000e2007388 */ /* 0x0007e80000000800 */
[----:B------:R-:W-:Y:S01]  /*5060*/  LDSM.16.M88.4 R32, [R207+0x8000] ;  /* 0x00800000cf20783b */ /* 0x000fe20000000200 */
[----:B-1----:R-:W-:Y:S07]  /*5070*/  IADD3 R3, R192, R208, RZ ;  /* 0x000000d0c0037210 */ /* 0x002fee0007ffe0ff */
        /* <DEDUP_REMOVED lines=46> */
[----:B---3--:R-:W-:Y:S01]  /*5360*/  IADD3.X R179, R0, UR10, RZ, P0, !PT ;  /* 0x0000000a00b37c10 */ /* 0x008fe200087fe4ff */
[----:B------:R-:W-:Y:S01]  /*5370*/  FFMA.FTZ R0, -R188, R188, 1 ;  /* 0x3f800000bc007423 */ /* 0x000fe200000101bc */
[----:B------:R-:W-:Y:S03]  /*5380*/  PLOP3.LUT P0, PT, PT, PT, UP3, 0x80, 0x0 ;  /* 0x000000000000781c */ /* 0x000fe60003f0f038 */
[----:B------:R-:W-:Y:S01]  /*5390*/  FMUL.FTZ R0, R0, c[0x0][0x2ec] ;  /* 0x0000bb0000007a20 */ /* 0x000fe20000410000 */
[----:B------:R-:W2:Y:S01]  /*53a0*/  LDG.E R176, [R178.64] ;  /* 0x00000004b2b07981 */ /* 0x000ea2000c1e1900 */
[-C--:B-1----:R-:W-:Y:S08]  /*53b0*/  HMMA.16816.F32.BF16 R20, R164, R168.reuse, R20 ;  /* 0x000000a8a414723c */ /* 0x082ff00000041814 */
[C---:B------:R-:W-:Y:S08]  /*53c0*/  HMMA.16816.F32.BF16 R24, R172.reuse, R168, R24 ;  /* 0x000000a8ac18723c */ /* 0x040ff00000041818 */
[-C--:B------:R-:W-:Y:S01]  /*53d0*/  HMMA.16816.F32.BF16 R28, R172, R170.reuse, R28 ;  /* 0x000000aaac1c723c */ /* 0x080fe2000004181c */
[----:B------:R-:W-:Y:S07]  /*53e0*/  LDSM.16.M88.4 R172, [R207+0xa000] ;  /* 0x00a00000cfac783b */ /* 0x000fee0000000200 */
[----:B------:R-:W-:Y:S01]  /*53f0*/  HMMA.16816.F32.BF16 R32, R164, R170, R32 ;  /* 0x000000aaa420723c */ /* 0x000fe20000041820 */
[----:B------:R-:W1:Y:S08]  /*5400*/  LDSM.16.M88.4 R164, [R210+0x18000] ;  /* 0x01800000d2a4783b */ /* 0x000e700000000200 */
[----:B------:R-:W3:Y:S01]  /*5410*/  LDSM.16.M88.4 R168, [R207+0xb000] ;  /* 0x00b00000cfa8783b */ /* 0x000ee20000000200 */
[-C--:B-1----:R-:W-:Y:S08]  /*5420*/  HMMA.16816.F32.BF16 R4, R172, R164.reuse, R4 ;  /* 0x000000a4ac04723c */ /* 0x082ff00000041804 */
[C---:B---3--:R-:W-:Y:S08]  /*5430*/  HMMA.16816.F32.BF16 R8, R168.reuse, R164, R8 ;  /* 0x000000a4a808723c */ /* 0x048ff00000041808 */
        /* <DEDUP_REMOVED lines=37> */
[C---:B--2---:R-:W-:Y:S01]  /*5690*/  FADD.FTZ R2, -R176.reuse, R4 ;  /* 0x00000004b0027221 */ /* 0x044fe20000010100 */
[C---:B------:R-:W-:Y:S01]  /*56a0*/  HMMA.16816.F32.BF16 R16, R168.reuse, R166, R16 ;  /* 0x000000a6a810723c */ /* 0x040fe20000041810 */
[----:B------:R-:W2:Y:S03]  /*56b0*/  LDG.E R4, [R178.64+0x20] ;  /* 0x00002004b2047981 */ /* 0x000ea6000c1e1900 */
[----:B------:R-:W-:Y:S01]  /*56c0*/  FMUL.FTZ R2, R245, R2 ;  /* 0x00000002f5027220 */ /* 0x000fe20000410000 */
[----:B------:R-:W-:Y:S01]  /*56d0*/  MOV R245, R180 ;  /* 0x000000b400f57202 */ /* 0x000fe20000000f00 */
[----:B------:R-:W-:Y:S01]  /*56e0*/  FADD.FTZ R5, -R176, R5 ;  /* 0x00000005b0057221 */ /* 0x000fe20000010100 */
[----:B------:R-:W1:Y:S01]  /*56f0*/  LDSM.16.M88.4 R164, [R212+0x18800] ;  /* 0x01880000d4a4783b */ /* 0x000e620000000200 */
[----:B------:R-:W-:Y:S04]  /*5700*/  FMUL.FTZ R180, R2, R0 ;  /* 0x0000000002b47220 */ /* 0x000fe80000410000 */
[----:B------:R-:W-:Y:S02]  /*5710*/  FMUL.FTZ R177, R242, R5 ;  /* 0x00000005f2b17220 */ /* 0x000fe40000410000 */
[----:B------:R-:W-:Y:S01]  /*5720*/  FFMA.FTZ R5, -R191, R191, 1 ;  /* 0x3f800000bf057423 */ /* 0x000fe200000101bf */
[----:B------:R-:W3:Y:S03]  /*5730*/  LDG.E R2, [R178.64+0x80] ;  /* 0x00008004b2027981 */ /* 0x000ee6000c1e1900 */
[----:B------:R-:W-:Y:S01]  /*5740*/  FMUL.FTZ R5, R5, c[0x0][0x2ec] ;  /* 0x0000bb0005057a20 */ /* 0x000fe20000410000 */
[----:B------:R-:W4:Y:S05]  /*5750*/  LDG.E R0, [R178.64+0xa0] ;  /* 0x0000a004b2007981 */ /* 0x000f2a000c1e1900 */
[C---:B------:R-:W-:Y:S02]  /*5760*/  FADD.FTZ R16, -R176.reuse, R16 ;  /* 0x00000010b0107221 */ /* 0x040fe40000010100 */
[----:B------:R-:W-:Y:S04]  /*5770*/  FADD.FTZ R17, -R176, R17 ;  /* 0x00000011b0117221 */ /* 0x000fe80000010100 */
[----:B------:R-:W-:Y:S01]  /*5780*/  FMUL.FTZ R17, R233, R17 ;  /* 0x00000011e9117220 */ /* 0x000fe20000410000 */
[-C--:B-1----:R-:W-:Y:S08]  /*5790*/  HMMA.16816.F32.BF16 R20, R168, R164.reuse, R20 ;  /* 0x000000a4a814723c */ /* 0x082ff00000041814 */
[C---:B------:R-:W-:Y:S07]  /*57a0*/  HMMA.16816.F32.BF16 R24, R172.reuse, R164, R24 ;  /* 0x000000a4ac18723c */ /* 0x040fee0000041818 */
[----:B------:R-:W-:Y:S01]  /*57b0*/  FMUL.FTZ R164, R234, R16 ;  /* 0x00000010eaa47220 */ /* 0x000fe20000410000 */
[-C--:B------:R-:W-:Y:S04]  /*57c0*/  HMMA.16816.F32.BF16 R28, R172, R166.reuse, R28 ;  /* 0x000000a6ac1c723c */ /* 0x080fe8000004181c */
[----:B------:R-:W-:Y:S01]  /*57d0*/  FFMA.FTZ R16, -R187, R187, 1 ;  /* 0x3f800000bb107423 */ /* 0x000fe200000101bb */
[----:B------:R-:W-:Y:S02]  /*57e0*/  MOV R187, R222 ;  /* 0x000000de00bb7202 */ /* 0x000fe40000000f00 */
[----:B------:R-:W-:Y:S01]  /*57f0*/  FMUL.FTZ R173, R177, R5 ;  /* 0x00000005b1ad7220 */ /* 0x000fe20000410000 */
[----:B------:R-:W-:Y:S04]  /*5800*/  HMMA.16816.F32.BF16 R32, R168, R166, R32 ;  /* 0x000000a6a820723c */ /* 0x000fe80000041820 */
[----:B------:R-:W-:Y:S01]  /*5810*/  FFMA.FTZ R5, -R186, R186, 1 ;  /* 0x3f800000ba057423 */ /* 0x000fe200000101ba */
[----:B------:R-:W-:Y:S01]  /*5820*/  MOV R186, R223 ;  /* 0x000000df00ba7202 */ /* 0x000fe20000000f00 */
[----:B------:R-:W-:Y:S02]  /*5830*/  FADD.FTZ R21, -R176, R21 ;  /* 0x00000015b0157221 */ /* 0x000fe40000010100 */
[----:B------:R-:W-:Y:S04]  /*5840*/  FMUL.FTZ R5, R5, c[0x0][0x2ec] ;  /* 0x0000bb0005057a20 */ /* 0x000fe80000410000 */
[----:B------:R-:W-:Y:S02]  /*5850*/  FMUL.FTZ R165, R229, R21 ;  /* 0x00000015e5a57220 */ /* 0x000fe40000410000 */
[----:B------:R-:W-:Y:S02]  /*5860*/  FMUL.FTZ R16, R16, c[0x0][0x2ec] ;  /* 0x0000bb0010107a20 */ /* 0x000fe40000410000 */
[----:B------:R-:W-:Y:S02]  /*5870*/  FMUL.FTZ R171, R17, R5 ;  /* 0x0000000511ab7220 */ /* 0x000fe40000410000 */
[----:B------:R-:W-:Y:S02]  /*5880*/  FFMA.FTZ R5, -R181, R181, 1 ;  /* 0x3f800000b5057423 */ /* 0x000fe400000101b5 */
[----:B------:R-:W-:Y:S02]  /*5890*/  FMUL.FTZ R172, R164, R16 ;  /* 0x00000010a4ac7220 */ /* 0x000fe40000410000 */
[----:B------:R-:W-:Y:S02]  /*58a0*/  FFMA.FTZ R16, -R182, R182, 1 ;  /* 0x3f800000b6107423 */ /* 0x000fe400000101b6 */
[C---:B------:R-:W-:Y:S02]  /*58b0*/  FADD.FTZ R21, -R176.reuse, R33 ;  /* 0x00000021b0157221 */ /* 0x040fe40000010100 */
[----:B------:R-:W-:Y:S02]  /*58c0*/  FADD.FTZ R32, -R176, R32 ;  /* 0x00000020b0207221 */ /* 0x000fe40000010100 */
[----:B------:R-:W-:Y:S02]  /*58d0*/  FMUL.FTZ R21, R198, R21 ;  /* 0x00000015c6157220 */ /* 0x000fe40000410000 */
[----:B------:R-:W-:Y:S02]  /*58e0*/  FMUL.FTZ R5, R5, c[0x0][0x2ec] ;  /* 0x0000bb0005057a20 */ /* 0x000fe40000410000 */
[----:B------:R-:W-:Y:S02]  /*58f0*/  FADD.FTZ R20, -R176, R20 ;  /* 0x00000014b0147221 */ /* 0x000fe40000010100 */
[----:B------:R-:W-:Y:S02]  /*5900*/  FMUL.FTZ R32, R200, R32 ;  /* 0x00000020c8207220 */ /* 0x000fe40000410000 */
[----:B------:R-:W-:Y:S02]  /*5910*/  FFMA.FTZ R17, -R189, R189, 1 ;  /* 0x3f800000bd117423 */ /* 0x000fe400000101bd */
[----:B------:R-:W-:Y:S02]  /*5920*/  FMUL.FTZ R16, R16, c[0x0][0x2ec] ;  /* 0x0000bb0010107a20 */ /* 0x000fe40000410000 */
[----:B------:R-:W-:Y:S02]  /*5930*/  FMUL.FTZ R167, R21, R5 ;  /* 0x0000000515a77220 */ /* 0x000fe40000410000 */
[----:B------:R-:W-:Y:S02]  /*5940*/  FFMA.FTZ R5, -R203, R203, 1 ;  /* 0x3f800000cb057423 */ /* 0x000fe400000101cb */
[----:B------:R-:W-:Y:S02]  /*5950*/  FMUL.FTZ R166, R230, R20 ;  /* 0x00000014e6a67220 */ /* 0x000fe40000410000 */
[----:B------:R-:W-:Y:S02]  /*5960*/  FFMA.FTZ R20, -R190, R190, 1 ;  /* 0x3f800000be147423 */ /* 0x000fe400000101be */
[----:B------:R-:W-:Y:S02]  /*5970*/  FMUL.FTZ R17, R17, c[0x0][0x2ec] ;  /* 0x0000bb0011117a20 */ /* 0x000fe40000410000 */
[----:B------:R-:W-:Y:S02]  /*5980*/  FMUL.FTZ R168, R32, R16 ;  /* 0x0000001020a87220 */ /* 0x000fe40000410000 */
[----:B------:R-:W-:Y:S02]  /*5990*/  FMUL.FTZ R5, R5, c[0x0][0x2ec] ;  /* 0x0000bb0005057a20 */ /* 0x000fe40000410000 */
[----:B------:R-:W-:Y:S02]  /*59a0*/  FFMA.FTZ R32, -R197, R197, 1 ;  /* 0x3f800000c5207423 */ /* 0x000fe400000101c5 */
[----:B------:R-:W-:Y:S02]  /*59b0*/  FMUL.FTZ R20, R20, c[0x0][0x2ec] ;  /* 0x0000bb0014147a20 */ /* 0x000fe40000410000 */
[----:B------:R-:W-:Y:S02]  /*59c0*/  FMUL.FTZ R169, R165, R17 ;  /* 0x00000011a5a97220 */ /* 0x000fe40000410000 */
[----:B------:R-:W-:Y:S02]  /*59d0*/  FMUL.FTZ R32, R32, c[0x0][0x2ec] ;  /* 0x0000bb0020207a20 */ /* 0x000fe40000410000 */
[----:B------:R-:W-:Y:S02]  /*59e0*/  FFMA.FTZ R164, -R185, R185, 1 ;  /* 0x3f800000b9a47423 */ /* 0x000fe400000101b9 */
[----:B------:R-:W-:Y:S02]  /*59f0*/  FMUL.FTZ R170, R166, R20 ;  /* 0x00000014a6aa7220 */ /* 0x000fe40000410000 */
[----:B------:R-:W-:Y:S02]  /*5a00*/  FMUL.FTZ R164, R164, c[0x0][0x2ec] ;  /* 0x0000bb00a4a47a20 */ /* 0x000fe40000410000 */
[----:B------:R-:W-:Y:S02]  /*5a10*/  FFMA.FTZ R33, -R196, R196, 1 ;  /* 0x3f800000c4217423 */ /* 0x000fe400000101c4 */
[----:B------:R-:W-:Y:S02]  /*5a20*/  FFMA.FTZ R21, -R244, R244, 1 ;  /* 0x3f800000f4157423 */ /* 0x000fe400000101f4 */
[----:B------:R-:W-:Y:S02]  /*5a30*/  FMUL.FTZ R33, R33, c[0x0][0x2ec] ;  /* 0x0000bb0021217a20 */ /* 0x000fe40000410000 */
[----:B------:R-:W-:Y:S02]  /*5a40*/  FMUL.FTZ R21, R21, c[0x0][0x2ec] ;  /* 0x0000bb0015157a20 */ /* 0x000fe40000410000 */
[----:B------:R-:W-:Y:S04]  /*5a50*/  FFMA.FTZ R20, -R232, R232, 1 ;  /* 0x3f800000e8147423 */ /* 0x000fe800000101e8 */
[----:B------:R-:W-:Y:S02]  /*5a60*/  FMUL.FTZ R20, R20, c[0x0][0x2ec] ;  /* 0x0000bb0014147a20 */ /* 0x000fe40000410000 */
[C---:B--2---:R-:W-:Y:S02]  /*5a70*/  FADD.FTZ R7, -R4.reuse, R7 ;  /* 0x0000000704077221 */ /* 0x044fe40000010100 */
[----:B------:R-:W-:Y:S02]  /*5a80*/  FADD.FTZ R16, -R4, R6 ;  /* 0x0000000604107221 */ /* 0x000fe40000010100 */
[----:B------:R-:W-:Y:S02]  /*5a90*/  FFMA.FTZ R6, -R228, R228, 1 ;  /* 0x3f800000e4067423 */ /* 0x000fe400000101e4 */
[----:B------:R-:W-:Y:S02]  /*5aa0*/  FMUL.FTZ R7, R52, R7 ;  /* 0x0000000734077220 */ /* 0x000fe40000410000 */
[----:B------:R-:W-:Y:S01]  /*5ab0*/  FADD.FTZ R18, -R4, R18 ;  /* 0x0000001204127221 */ /* 0x000fe20000010100 */
[----:B------:R1:W5:Y:S01]  /*5ac0*/  LDL.LU R52, [R1+0xa4] ;  /* 0x0000a40001347983 */ /* 0x0003620000300800 */
[----:B------:R-:W-:Y:S02]  /*5ad0*/  FMUL.FTZ R16, R245, R16 ;  /* 0x00000010f5107220 */ /* 0x000fe40000410000 */
[----:B------:R-:W-:Y:S02]  /*5ae0*/  FMUL.FTZ R6, R6, c[0x0][0x2ec] ;  /* 0x0000bb0006067a20 */ /* 0x000fe40000410000 */
[----:B------:R-:W-:Y:S02]  /*5af0*/  FMUL.FTZ R165, R7, R5 ;  /* 0x0000000507a57220 */ /* 0x000fe40000410000 */
[----:B------:R-:W-:Y:S02]  /*5b00*/  FMUL.FTZ R5, R249, R18 ;  /* 0x00000012f9057220 */ /* 0x000fe40000410000 */
[C---:B------:R-:W-:Y:S02]  /*5b10*/  FADD.FTZ R34, -R4.reuse, R34 ;  /* 0x0000002204227221 */ /* 0x040fe40000010100 */
[C---:B------:R-:W-:Y:S02]  /*5b20*/  FADD.FTZ R35, -R4.reuse, R35 ;  /* 0x0000002304237221 */ /* 0x040fe40000010100 */
[----:B------:R-:W-:Y:S02]  /*5b30*/  FADD.FTZ R19, -R4, R19 ;  /* 0x0000001304137221 */ /* 0x000fe40000010100 */
[----:B------:R-:W-:Y:S02]  /*5b40*/  FMUL.FTZ R166, R16, R6 ;  /* 0x0000000610a67220 */ /* 0x000fe40000410000 */
[C---:B------:R-:W-:Y:S02]  /*5b50*/  FADD.FTZ R16, -R4.reuse, R22 ;  /* 0x0000001604107221 */ /* 0x040fe40000010100 */
[----:B------:R-:W-:Y:S02]  /*5b60*/  FADD.FTZ R17, -R4, R23 ;  /* 0x0000001704117221 */ /* 0x000fe40000010100 */
[----:B------:R-:W-:Y:S02]  /*5b70*/  FMUL.FTZ R32, R5, R32 ;  /* 0x0000002005207220 */ /* 0x000fe40000410000 */
[----:B------:R-:W-:Y:S02]  /*5b80*/  FMUL.FTZ R4, R237, R34 ;  /* 0x00000022ed047220 */ /* 0x000fe40000410000 */
[----:B------:R-:W-:Y:S02]  /*5b90*/  FMUL.FTZ R5, R235, R35 ;  /* 0x00000023eb057220 */ /* 0x000fe40000410000 */
[----:B------:R-:W-:Y:S02]  /*5ba0*/  FFMA.FTZ R35, -R183, R183, 1 ;  /* 0x3f800000b7237423 */ /* 0x000fe400000101b7 */
[----:B------:R-:W-:Y:S02]  /*5bb0*/  FFMA.FTZ R7, -R195, R195, 1 ;  /* 0x3f800000c3077423 */ /* 0x000fe400000101c3 */
[----:B------:R-:W-:Y:S02]  /*5bc0*/  FMUL.FTZ R35, R35, c[0x0][0x2ec] ;  /* 0x0000bb0023237a20 */ /* 0x000fe40000410000 */
[----:B------:R-:W-:Y:S02]  /*5bd0*/  FMUL.FTZ R164, R4, R164 ;  /* 0x000000a404a47220 */ /* 0x000fe40000410000 */
[----:B---3--:R-:W-:Y:S02]  /*5be0*/  FADD.FTZ R4, -R2, R8 ;  /* 0x0000000802047221 */ /* 0x008fe40000010100 */
[----:B------:R-:W-:Y:S02]  /*5bf0*/  FMUL.FTZ R6, R248, R19 ;  /* 0x00000013f8067220 */ /* 0x000fe40000410000 */
[----:B------:R-:W-:Y:S02]  /*5c00*/  FMUL.FTZ R7, R7, c[0x0][0x2ec] ;  /* 0x0000bb0007077a20 */ /* 0x000fe40000410000 */
[----:B------:R-:W-:Y:S02]  /*5c10*/  FMUL.FTZ R35, R5, R35 ;  /* 0x0000002305237220 */ /* 0x000fe40000410000 */
[----:B------:R-:W-:Y:S02]  /*5c20*/  FADD.FTZ R5, -R2, R9 ;  /* 0x0000000902057221 */ /* 0x000fe40000010100 */
[----:B------:R-:W-:Y:S02]  /*5c30*/  FMUL.FTZ R4, R51, R4 ;  /* 0x0000000433047220 */ /* 0x000fe40000410000 */
[----:B------:R-:W-:Y:S01]  /*5c40*/  FMUL.FTZ R17, R246, R17 ;  /* 0x00000011f6117220 */ /* 0x000fe20000410000 */
[----:B------:R1:W5:Y:S01]  /*5c50*/  LDL.LU R51, [R1+0xa0] ;  /* 0x0000a00001337983 */ /* 0x0003620000300800 */
[----:B------:R-:W-:Y:S02]  /*5c60*/  FMUL.FTZ R7, R6, R7 ;  /* 0x0000000706077220 */ /* 0x000fe40000410000 */
[----:B------:R-:W-:Y:S02]  /*5c70*/  FADD.FTZ R6, -R2, R12 ;  /* 0x0000000c02067221 */ /* 0x000fe40000010100 */
[----:B------:R-:W-:Y:S02]  /*5c80*/  FMUL.FTZ R5, R50, R5 ;  /* 0x0000000532057220 */ /* 0x000fe40000410000 */
[----:B------:R-:W-:Y:S01]  /*5c90*/  FMUL.FTZ R33, R17, R33 ;  /* 0x0000002111217220 */ /* 0x000fe20000410000 */
[----:B------:R1:W5:Y:S01]  /*5ca0*/  LDL.LU R50, [R1+0x9c] ;  /* 0x00009c0001327983 */ /* 0x0003620000300800 */
[----:B------:R-:W-:Y:S02]  /*5cb0*/  FADD.FTZ R8, -R2, R13 ;  /* 0x0000000d02087221 */ /* 0x000fe40000010100 */
[----:B------:R-:W-:Y:S02]  /*5cc0*/  FMUL.FTZ R6, R49, R6 ;  /* 0x0000000631067220 */ /* 0x000fe40000410000 */
[----:B------:R-:W-:Y:S01]  /*5cd0*/  FFMA.FTZ R17, -R241, R241, 1 ;  /* 0x3f800000f1117423 */ /* 0x000fe200000101f1 */
[----:B------:R1:W5:Y:S01]  /*5ce0*/  LDL.LU R49, [R1+0x98] ;  /* 0x0000980001317983 */ /* 0x0003620000300800 */
[----:B------:R-:W-:Y:S02]  /*5cf0*/  FFMA.FTZ R23, -R239, R239, 1 ;  /* 0x3f800000ef177423 */ /* 0x000fe400000101ef */
[----:B------:R-:W-:Y:S02]  /*5d00*/  FMUL.FTZ R8, R48, R8 ;  /* 0x0000000830087220 */ /* 0x000fe40000410000 */
[----:B------:R-:W-:Y:S01]  /*5d10*/  FMUL.FTZ R17, R17, c[0x0][0x2ec] ;  /* 0x0000bb0011117a20 */ /* 0x000fe20000410000 */
[----:B------:R1:W5:Y:S01]  /*5d20*/  LDL.LU R48, [R1+0x94] ;  /* 0x0000940001307983 */ /* 0x0003620000300800 */
[----:B------:R-:W-:Y:S02]  /*5d30*/  FMUL.FTZ R23, R23, c[0x0][0x2ec] ;  /* 0x0000bb0017177a20 */ /* 0x000fe40000410000 */
        /* <DEDUP_REMOVED lines=8> */
[----:B------:R-:W-:Y:S01]  /*5dc0*/  FMUL.FTZ R4, R46, R4 ;  /* 0x000000042e047220 */ /* 0x000fe20000410000 */
[----:B------:R1:W5:Y:S01]  /*5dd0*/  LDL.LU R47, [R1+0x90] ;  /* 0x00009000012f7983 */ /* 0x0003620000300800 */
[----:B------:R-:W-:Y:S02]  /*5de0*/  FFMA.FTZ R25, -R202, R202, 1 ;  /* 0x3f800000ca197423 */ /* 0x000fe400000101ca */
[----:B------:R-:W-:Y:S01]  /*5df0*/  FMUL.FTZ R5, R45, R5 ;  /* 0x000000052d057220 */ /* 0x000fe20000410000 */
[----:B------:R1:W5:Y:S01]  /*5e00*/  LDL.LU R46, [R1+0x8c] ;  /* 0x00008c00012e7983 */ /* 0x0003620000300800 */
[----:B------:R-:W-:Y:S02]  /*5e10*/  FFMA.FTZ R24, -R201, R201, 1 ;  /* 0x3f800000c9187423 */ /* 0x000fe400000101c9 */
[----:B------:R-:W-:Y:S01]  /*5e20*/  FMUL.FTZ R25, R25, c[0x0][0x2ec] ;  /* 0x0000bb0019197a20 */ /* 0x000fe20000410000 */
[----:B------:R1:W5:Y:S01]  /*5e30*/  LDL.LU R45, [R1+0x88] ;  /* 0x00008800012d7983 */ /* 0x0003620000300800 */
[----:B------:R-:W-:Y:S02]  /*5e40*/  FMUL.FTZ R6, R44, R6 ;  /* 0x000000062c067220 */ /* 0x000fe40000410000 */
[----:B------:R-:W-:Y:S01]  /*5e50*/  FFMA.FTZ R29, -R194, R194, 1 ;  /* 0x3f800000c21d7423 */ /* 0x000fe200000101c2 */
[----:B------:R1:W5:Y:S01]  /*5e60*/  LDL.LU R44, [R1+0x84] ;  /* 0x00008400012c7983 */ /* 0x0003620000300800 */
[----:B------:R-:W-:Y:S02]  /*5e70*/  FMUL.FTZ R24, R24, c[0x0][0x2ec] ;  /* 0x0000bb0018187a20 */ /* 0x000fe40000410000 */
[----:B------:R-:W-:Y:S02]  /*5e80*/  FMUL.FTZ R25, R2, R25 ;  /* 0x0000001902197220 */ /* 0x000fe40000410000 */
[----:B----4-:R-:W-:Y:S02]  /*5e90*/  FADD.FTZ R2, -R0, R10 ;  /* 0x0000000a00027221 */ /* 0x010fe40000010100 */
[----:B------:R-:W-:Y:S02]  /*5ea0*/  FFMA.FTZ R22, -R236, R236, 1 ;  /* 0x3f800000ec167423 */ /* 0x000fe400000101ec */
[----:B------:R-:W-:Y:S02]  /*5eb0*/  FMUL.FTZ R29, R29, c[0x0][0x2ec] ;  /* 0x0000bb001d1d7a20 */ /* 0x000fe40000410000 */
[----:B------:R-:W-:Y:S02]  /*5ec0*/  FMUL.FTZ R24, R4, R24 ;  /* 0x0000001804187220 */ /* 0x000fe40000410000 */
[----:B------:R-:W-:Y:S02]  /*5ed0*/  FADD.FTZ R4, -R0, R11 ;  /* 0x0000000b00047221 */ /* 0x000fe40000010100 */
[----:B------:R-:W-:Y:S02]  /*5ee0*/  FMUL.FTZ R2, R43, R2 ;  /* 0x000000022b027220 */ /* 0x000fe40000410000 */
[----:B------:R-:W-:Y:S01]  /*5ef0*/  FMUL.FTZ R22, R22, c[0x0][0x2ec] ;  /* 0x0000bb0016167a20 */ /* 0x000fe20000410000 */
[----:B------:R1:W5:Y:S01]  /*5f00*/  LDL.LU R43, [R1+0x80] ;  /* 0x00008000012b7983 */ /* 0x0003620000300800 */
[----:B------:R-:W-:Y:S02]  /*5f10*/  FFMA.FTZ R28, -R193, R193, 1 ;  /* 0x3f800000c11c7423 */ /* 0x000fe400000101c1 */
[----:B------:R-:W-:Y:S02]  /*5f20*/  FMUL.FTZ R29, R5, R29 ;  /* 0x0000001d051d7220 */ /* 0x000fe40000410000 */
[----:B------:R-:W-:Y:S02]  /*5f30*/  FADD.FTZ R5, -R0, R14 ;  /* 0x0000000e00057221 */ /* 0x000fe40000010100 */
[----:B------:R-:W-:Y:S02]  /*5f40*/  FMUL.FTZ R4, R42, R4 ;  /* 0x000000042a047220 */ /* 0x000fe40000410000 */
[----:B------:R-:W-:Y:S01]  /*5f50*/  FMUL.FTZ R22, R8, R22 ;  /* 0x0000001608167220 */ /* 0x000fe20000410000 */
[----:B------:R1:W5:Y:S01]  /*5f60*/  LDL.LU R42, [R1+0x7c] ;  /* 0x00007c00012a7983 */ /* 0x0003620000300800 */
[----:B------:R-:W-:Y:S02]  /*5f70*/  FMUL.FTZ R28, R28, c[0x0][0x2ec] ;  /* 0x0000bb001c1c7a20 */ /* 0x000fe40000410000 */
[----:B------:R-:W-:Y:S02]  /*5f80*/  FADD.FTZ R8, -R0, R15 ;  /* 0x0000000f00087221 */ /* 0x000fe40000010100 */
[----:B------:R-:W-:Y:S02]  /*5f90*/  FMUL.FTZ R5, R41, R5 ;  /* 0x0000000529057220 */ /* 0x000fe40000410000 */
[----:B------:R-:W-:Y:S01]  /*5fa0*/  FMUL.FTZ R28, R6, R28 ;  /* 0x0000001c061c7220 */ /* 0x000fe20000410000 */
[----:B------:R1:W5:Y:S01]  /*5fb0*/  LDL.LU R41, [R1+0x78] ;  /* 0x0000780001297983 */ /* 0x0003620000300800 */
[----:B------:R-:W-:Y:S02]  /*5fc0*/  FMUL.FTZ R8, R40, R8 ;  /* 0x0000000828087220 */ /* 0x000fe40000410000 */
[----:B------:R-:W-:Y:S01]  /*5fd0*/  FFMA.FTZ R6, -R39, R39, 1 ;  /* 0x3f80000027067423 */ /* 0x000fe20000010127 */
[----:B------:R1:W5:Y:S01]  /*5fe0*/  LDL.LU R40, [R1+0x74] ;  /* 0x0000740001287983 */ /* 0x0003620000300800 */
[----:B------:R-:W-:Y:S02]  /*5ff0*/  FFMA.FTZ R9, -R252, R252, 1 ;  /* 0x3f800000fc097423 */ /* 0x000fe400000101fc */
[----:B------:R-:W-:Y:S01]  /*6000*/  FFMA.FTZ R14, -R251, R251, 1 ;  /* 0x3f800000fb0e7423 */ /* 0x000fe200000101fb */
[----:B------:R1:W5:Y:S01]  /*6010*/  LDL.LU R39, [R1+0x70] ;  /* 0x0000700001277983 */ /* 0x0003620000300800 */
[----:B------:R-:W-:Y:S02]  /*6020*/  FMUL.FTZ R6, R6, c[0x0][0x2ec] ;  /* 0x0000bb0006067a20 */ /* 0x000fe40000410000 */
[----:B------:R-:W-:Y:S02]  /*6030*/  FMUL.FTZ R9, R9, c[0x0][0x2ec] ;  /* 0x0000bb0009097a20 */ /* 0x000fe40000410000 */
        /* <DEDUP_REMOVED lines=11> */
[----:B------:R-:W-:Y:S02]  /*60f0*/  FMUL.FTZ R4, R36, R4 ;  /* 0x0000000424047220 */ /* 0x000fe40000410000 */
[----:B------:R-:W-:Y:S01]  /*6100*/  FFMA.FTZ R34, -R199, R199, 1 ;  /* 0x3f800000c7227423 */ /* 0x000fe200000101c7 */
[----:B------:R1:W5:Y:S01]  /*6110*/  LDL.LU R37, [R1+0x68] ;  /* 0x0000680001257983 */ /* 0x0003620000300800 */
[----:B------:R-:W-:Y:S02]  /*6120*/  FMUL.FTZ R16, R247, R16 ;  /* 0x00000010f7107220 */ /* 0x000fe40000410000 */
[----:B------:R-:W-:Y:S01]  /*6130*/  FMUL.FTZ R34, R34, c[0x0][0x2ec] ;  /* 0x0000bb0022227a20 */ /* 0x000fe20000410000 */
[----:B------:R1:W5:Y:S01]  /*6140*/  LDL.LU R36, [R1+0x64] ;  /* 0x0000640001247983 */ /* 0x0003620000300800 */
[----:B------:R-:W-:Y:S01]  /*6150*/  FMUL.FTZ R5, R243, R5 ;  /* 0x00000005f3057220 */ /* 0x000fe20000410000 */
[----:B------:R-:W-:Y:S01]  /*6160*/  MOV R243, c[0x0][0x22c] ;  /* 0x00008b0000f37a02 */ /* 0x000fe20000000f00 */
[----:B------:R-:W-:Y:S02]  /*6170*/  FMUL.FTZ R34, R16, R34 ;  /* 0x0000002210227220 */ /* 0x000fe40000410000 */
[----:B------:R-:W-:Y:S02]  /*6180*/  FFMA.FTZ R13, -R250, R250, 1 ;  /* 0x3f800000fa0d7423 */ /* 0x000fe400000101fa */
[----:B------:R-:W-:Y:S02]  /*6190*/  FFMA.FTZ R18, -R240, R240, 1 ;  /* 0x3f800000f0127423 */ /* 0x000fe400000101f0 */
[----:B------:R-:W-:Y:S02]  /*61a0*/  FFMA.FTZ R16, -R238, R238, 1 ;  /* 0x3f800000ee107423 */ /* 0x000fe400000101ee */
[----:B------:R-:W-:Y:S02]  /*61b0*/  FFMA.FTZ R19, -R231, R231, 1 ;  /* 0x3f800000e7137423 */ /* 0x000fe400000101e7 */
[----:B------:R-:W-:Y:S02]  /*61c0*/  IMAD R243, R243, c[0x0][0x1c0], RZ ;  /* 0x00007000f3f37a24 */ /* 0x000fe400078e02ff */
[----:B------:R-:W-:Y:S02]  /*61d0*/  FMUL.FTZ R13, R13, c[0x0][0x2ec] ;  /* 0x0000bb000d0d7a20 */ /* 0x000fe40000410000 */
[----:B------:R-:W-:Y:S01]  /*61e0*/  FMUL.FTZ R18, R18, c[0x0][0x2ec] ;  /* 0x0000bb0012127a20 */ /* 0x000fe20000410000 */
[----:B------:R-:W-:Y:S01]  /*61f0*/  SHF.L.U32 R243, R243, 0x3, RZ ;  /* 0x00000003f3f37819 */ /* 0x000fe200000006ff */
        /* <DEDUP_REMOVED lines=8> */
[----:B-1----:R-:W-:Y:S01]  /*6280*/  IMAD.MOV.U32 R5, RZ, RZ, c[0x0][0x190] ;  /* 0x00006400ff057624 */ /* 0x002fe200078e00ff */
        /* <DEDUP_REMOVED lines=21> */
.L_x_1285:
[----:B-1----:R-:W-:Y:S01]  /*63e0*/  F2FP.BF16.PACK_AB R12, R173, R180 ;  /* 0x000000b4ad0c723e */ /* 0x002fe200000010ff */
        /* <DEDUP_REMOVED lines=32> */
[----:B--2---:R-:W-:Y:S04]  /*65f0*/  IMAD.SHL.U32 R0, R214, 0x2, RZ ;  /* 0x00000002d6007824 */ /* 0x004fe800078e00ff */
[----:B------:R-:W-:Y:S01]  /*6600*/  BAR.SYNC.DEFER_BLOCKING 0x0 ;  /* 0x0000000000007b1d */ /* 0x000fe20000010000 */
[C---:B------:R-:W-:Y:S02]  /*6610*/  IADD3 R2, R0.reuse, 0x8040, RZ ;  /* 0x0000804000027810 */ /* 0x040fe40007ffe0ff */
[----:B---3--:R-:W-:Y:S04]  /*6620*/  IADD3 R16, R0, 0x8000, RZ ;  /* 0x0000800000107810 */ /* 0x008fe80007ffe0ff */
[----:B------:R-:W-:Y:S01]  /*6630*/  @P1 IADD3 R2, R16, -0x40, RZ ;  /* 0xffffffc010021810 */ /* 0x000fe20007ffe0ff */
[----:B------:R-:W-:Y:S05]  /*6640*/  LDSM.16.MT88.4 R4, [R205+0x20000] ;  /* 0x02000000cd04783b */ /* 0x000fea0000004200 */
[----:B------:R-:W2:Y:S05]  /*6650*/  LDSM.16.MT88.4 R8, [R0+0x8000] ;  /* 0x008000000008783b */ /* 0x000eaa0000004200 */
[----:B------:R-:W3:Y:S05]  /*6660*/  LDSM.16.MT88.4 R12, [R205+0x22000] ;  /* 0x02200000cd0c783b */ /* 0x000eea0000004200 */
[----:B------:R-:W4:Y:S05]  /*6670*/  LDSM.16.MT88.4 R16, [R2] ;  /* 0x000000000210783b */ /* 0x000f2a0000004200 */
[----:B------:R-:W1:Y:S05]  /*6680*/  LDSM.16.MT88.4 R20, [R0+0xa000] ;  /* 0x00a000000014783b */ /* 0x000e6a0000004200 */
[----:B------:R-:W1:Y:S05]  /*6690*/  LDSM.16.MT88.4 R24, [R2+0x2000] ;  /* 0x002000000218783b */ /* 0x000e6a0000004200 */
[----:B------:R-:W-:Y:S05]  /*66a0*/  LDSM.16.MT88.4 R28, [R0+0x8800] ;  /* 0x00880000001c783b */ /* 0x000fea0000004200 */
[----:B------:R-:W-:Y:S05]  /*66b0*/  LDSM.16.MT88.4 R32, [R205+0x22800] ;  /* 0x02280000cd20783b */ /* 0x000fea0000004200 */
[----:B------:R-:W-:Y:S01]  /*66c0*/  LDSM.16.MT88.4 R164, [R2+0x800] ;  /* 0x0008000002a4783b */ /* 0x000fe20000004200 */
[-C--:B--2--5:R-:W-:Y:S04]  /*66d0*/  HMMA.16816.F32.BF16 R36, R4, R8.reuse, R36 ;  /* 0x000000080424723c */ /* 0x0a4fe80000041824 */
[----:B------:R-:W-:Y:S05]  /*66e0*/  LDSM.16.MT88.4 R168, [R0+0xa800] ;  /* 0x00a8000000a8783b */ /* 0x000fea0000004200 */
[----:B------:R-:W-:Y:S01]  /*66f0*/  LDSM.16.MT88.4 R172, [R2+0x2800] ;  /* 0x0028000002ac783b */ /* 0x000fe20000004200 */
[C---:B---3--:R-:W-:Y:S08]  /*6700*/  HMMA.16816.F32.BF16 R40, R12.reuse, R8, R40 ;  /* 0x000000080c28723c */ /* 0x048ff00000041828 */
[-C--:B------:R-:W-:Y:S08]  /*6710*/  HMMA.16816.F32.BF16 R44, R12, R10.reuse, R44 ;  /* 0x0000000a0c2c723c */ /* 0x080ff0000004182c */
[C---:B------:R-:W-:Y:S01]  /*6720*/  HMMA.16816.F32.BF16 R48, R4.reuse, R10, R48 ;  /* 0x0000000a0430723c */ /* 0x040fe20000041830 */
[----:B------:R-:W2:Y:S07]  /*6730*/  LDSM.16.MT88.4 R8, [R205+0x20800] ;  /* 0x02080000cd08783b */ /* 0x000eae0000004200 */
[-C--:B----4-:R-:W-:Y:S08]  /*6740*/  HMMA.16816.F32.BF16 R52, R4, R16.reuse, R52 ;  /* 0x000000100434723c */ /* 0x090ff00000041834 */
[C---:B------:R-:W-:Y:S08]  /*6750*/  HMMA.16816.F32.BF16 R56, R12.reuse, R16, R56 ;  /* 0x000000100c38723c */ /* 0x040ff00000041838 */
[-C--:B------:R-:W-:Y:S08]  /*6760*/  HMMA.16816.F32.BF16 R60, R12, R18.reuse, R60 ;  /* 0x000000120c3c723c */ /* 0x080ff0000004183c */
[C---:B------:R-:W-:Y:S01]  /*6770*/  HMMA.16816.F32.BF16 R64, R4.reuse, R18, R64 ;  /* 0x000000120440723c */ /* 0x040fe20000041840 */
[----:B------:R-:W-:Y:S07]  /*6780*/  LDSM.16.MT88.4 R16, [R205+0x23000] ;  /* 0x02300000cd10783b */ /* 0x000fee0000004200 */
        /* <DEDUP_REMOVED lines=10> */
[----:B------:R-:W1:Y:S05]  /*6830*/  LDSM.16.MT88.4 R4, [R205+0x21000] ;  /* 0x02100000cd04783b */ /* 0x000e6a0000004200 */
[----:B------:R-:W3:Y:S02]  /*6840*/  LDSM.16.MT88.4 R24, [R0+0xb000] ;  /* 0x00b000000018783b */ /* 0x000ee40000004200 */
        /* <DEDUP_REMOVED lines=21> */
[----:B------:R-:W2:Y:S02]  /*69a0*/  LDSM.16.MT88.4 R172, [R0+0xb800] ;  /* 0x00b8000000ac783b */ /* 0x000ea40000004200 */
[-C--:B-1----:R-:W-:Y:S08]  /*69b0*/  HMMA.16816.F32.BF16 R36, R4, R12.reuse, R36 ;  /* 0x0000000c0424723c */ /* 0x082ff00000041824 */
[C---:B------:R-:W-:Y:S08]  /*69c0*/  HMMA.16816.F32.BF16 R40, R16.reuse, R12, R40 ;  /* 0x0000000c1028723c */ /* 0x040ff00000041828 */
[-C--:B------:R-:W-:Y:S08]  /*69d0*/  HMMA.16816.F32.BF16 R44, R16, R14.reuse, R44 ;  /* 0x0000000e102c723c */ /* 0x080ff0000004182c */
[C---:B------:R-:W-:Y:S01]  /*69e0*/  HMMA.16816.F32.BF16 R48, R4.reuse, R14, R48 ;  /* 0x0000000e0430723c */ /* 0x040fe20000041830 */
[----:B------:R-:W1:Y:S05]  /*69f0*/  LDSM.16.MT88.4 R12, [R2+0x3800] ;  /* 0x00380000020c783b */ /* 0x000e6a0000004200 */
        /* <DEDUP_REMOVED lines=9> */
[-C--:B--2---:R-:W-:Y:S08]  /*6a90*/  HMMA.16816.F32.BF16 R84, R4, R28.reuse, R84 ;  /* 0x0000001c0454723c */ /* 0x084ff00000041854 */
        /* <DEDUP_REMOVED lines=27> */
[----:B------:R-:W-:Y:S02]  /*6c50*/  SHF.L.U32 R0, R185, 0x1, RZ ;  /* 0x00000001b9007819 */ /* 0x000fe400000006ff */
        /* <DEDUP_REMOVED lines=10> */
.L_x_1286:
[----:B------:R-:W-:Y:S01]  /*6d00*/  LDSM.16.M88.4 R32, [R207+0x1c000] ;  /* 0x01c00000cf20783b */ /* 0x000fe20000000200 */
[----:B------:R-:W-:Y:S01]  /*6d10*/  IMAD.MOV.U32 R2, RZ, RZ, c[0x0][0x22c] ;  /* 0x00008b00ff027624 */ /* 0x000fe200078e00ff */
[----:B------:R-:W-:Y:S03]  /*6d20*/  ULOP3.LUT UR12, UR7, 0x1, URZ, 0xc0, !UPT ;  /* 0x00000001070c7892 */ /* 0x000fe6000f8ec03f */
[----:B------:R-:W2:Y:S01]  /*6d30*/  LDSM.16.MT88.4 R16, [R204] ;  /* 0x00000000cc10783b */ /* 0x000ea20000004200 */
[----:B------:R-:W-:Y:S01]  /*6d40*/  IMAD R2, R2, c[0x0][0x1c0], RZ ;  /* 0x0000700002027a24 */ /* 0x000fe200078e02ff */
[----:B------:R-:W-:Y:S02]  /*6d50*/  UISETP.NE.U32.AND UP1, UPT, UR12, 0x1, UPT ;  /* 0x000000010c00788c */ /* 0x000fe4000bf25070 */
[----:B------:R-:W-:Y:S01]  /*6d60*/  UIADD3 UR12, UR7, -0x1, URZ ;  /* 0xffffffff070c7890 */ /* 0x000fe2000fffe03f */
[----:B------:R-:W3:Y:S01]  /*6d70*/  LDSM.16.M88.4 R28, [R207+0x1d000] ;  /* 0x01d00000cf1c783b */ /* 0x000ee20000000200 */
[----:B------:R-:W-:Y:S04]  /*6d80*/  IMAD.U32 R2, R2, -0x40, RZ ;  /* 0xffffffc002027824 */ /* 0x000fe800078e00ff */
[----:B------:R-:W4:Y:S01]  /*6d90*/  LDSM.16.MT88.4 R164, [R204+0x4000] ;  /* 0x00400000cca4783b */ /* 0x000f220000004200 */
[C---:B------:R-:W-:Y:S04]  /*6da0*/  LEA R223, P2, R2.reuse, R186, 0x2 ;  /* 0x000000ba02df7211 */ /* 0x040fe800078410ff */
[----:B------:R-:W5:Y:S01]  /*6db0*/  LDL R193, [R1+0x3c] ;  /* 0x00003c0001c17983 */ /* 0x000f620000100800 */
[----:B------:R-:W-:Y:S01]  /*6dc0*/  LEA.HI.X.SX32 R222, R2, R187, 0x2, P2 ;  /* 0x000000bb02de7211 */ /* 0x000fe200010f16ff */
[----:B------:R-:W-:Y:S03]  /*6dd0*/  IMAD.MOV.U32 R2, RZ, RZ, R223 ;  /* 0x000000ffff027224 */ /* 0x000fe600078e00df */
[----:B------:R-:W-:Y:S05]  /*6de0*/  LDSM.16.M88.4 R168, [R208+0x1c000] ;  /* 0x01c00000d0a8783b */ /* 0x000fea0000000200 */
[----:B------:R-:W5:Y:S05]  /*6df0*/  LDL R191, [R1+0x40] ;  /* 0x0000400001bf7983 */ /* 0x000f6a0000100800 */
[----:B------:R-:W1:Y:S05]  /*6e00*/  LDSM.16.MT88.4 R172, [R204+0x800] ;  /* 0x00080000ccac783b */ /* 0x000e6a0000004200 */
[----:B------:R1:W5:Y:S02]  /*6e10*/  LDL R188, [R1+0xc] ;  /* 0x00000c0001bc7983 */ /* 0x0003640000100800 */
[-C--:B-12---:R-:W-:Y:S03]  /*6e20*/  HMMA.16816.F32.BF16 R4, R32, R16.reuse, RZ ;  /* 0x000000102004723c */ /* 0x086fe600000418ff */
[----:B------:R-:W1:Y:S05]  /*6e30*/  LDSM.16.M88.4 R176, [R208+0x1d000] ;  /* 0x01d00000d0b0783b */ /* 0x000e6a0000000200 */
[----:B------:R2:W2:Y:S01]  /*6e40*/  LDL R0, [R1+0x4] ;  /* 0x0000040001007983 */ /* 0x0004a20000100800 */
[C---:B---3--:R-:W-:Y:S04]  /*6e50*/  HMMA.16816.F32.BF16 R8, R28.reuse, R16, RZ ;  /* 0x000000101c08723c */ /* 0x048fe800000418ff */
[----:B------:R-:W3:Y:S04]  /*6e60*/  LDSM.16.MT88.4 R180, [R204+0x4800] ;  /* 0x00480000ccb4783b */ /* 0x000ee80000004200 */
[-C--:B------:R-:W-:Y:S01]  /*6e70*/  HMMA.16816.F32.BF16 R12, R28, R18.reuse, RZ ;  /* 0x000000121c0c723c */ /* 0x080fe200000418ff */
[----:B------:R1:W2:Y:S05]  /*6e80*/  LDL R189, [R1] ;  /* 0x0000000001bd7983 */ /* 0x0002aa0000100800 */
[----:B------:R1:W2:Y:S02]  /*6e90*/  LDL R190, [R1+0x8] ;  /* 0x0000080001be7983 */ /* 0x0002a40000100800 */
[C---:B------:R-:W-:Y:S08]  /*6ea0*/  HMMA.16816.F32.BF16 R16, R32.reuse, R18, RZ ;  /* 0x000000122010723c */ /* 0x040ff000000418ff */
[-C--:B----4-:R-:W-:Y:S08]  /*6eb0*/  HMMA.16816.F32.BF16 R20, R32, R164.reuse, RZ ;  /* 0x000000a42014723c */ /* 0x090ff000000418ff */
[C---:B------:R-:W-:Y:S08]  /*6ec0*/  HMMA.16816.F32.BF16 R24, R28.reuse, R164, RZ ;  /* 0x000000a41c18723c */ /* 0x040ff000000418ff */
[-C--:B------:R-:W-:Y:S08]  /*6ed0*/  HMMA.16816.F32.BF16 R28, R28, R166.reuse, RZ ;  /* 0x000000a61c1c723c */ /* 0x080ff000000418ff */
[----:B------:R-:W-:Y:S01]  /*6ee0*/  HMMA.16816.F32.BF16 R32, R32, R166, RZ ;  /* 0x000000a62020723c */ /* 0x000fe200000418ff */
[----:B------:R-:W-:Y:S07]  /*6ef0*/  LDSM.16.M88.4 R164, [R184+0x1c000] ;  /* 0x01c00000b8a4783b */ /* 0x000fee0000000200 */
[-C--:B------:R-:W-:Y:S08]  /*6f00*/  HMMA.16816.F32.BF16 R4, R168, R172.reuse, R4 ;  /* 0x000000aca804723c */ /* 0x080ff00000041804 */
[C---:B-1----:R-:W-:Y:S08]  /*6f10*/  HMMA.16816.F32.BF16 R8, R176.reuse, R172, R8 ;  /* 0x000000acb008723c */ /* 0x042ff00000041808 */
[-C--:B------:R-:W-:Y:S08]  /*6f20*/  HMMA.16816.F32.BF16 R12, R176, R174.reuse, R12 ;  /* 0x000000aeb00c723c */ /* 0x080ff0000004180c */
[C---:B------:R-:W-:Y:S01]  /*6f30*/  HMMA.16816.F32.BF16 R16, R168.reuse, R174, R16 ;  /* 0x000000aea810723c */ /* 0x040fe20000041810 */
[----:B------:R-:W1:Y:S07]  /*6f40*/  LDSM.16.MT88.4 R172, [R204+0x1000] ;  /* 0x00100000ccac783b */ /* 0x000e6e0000004200 */
[-C--:B---3--:R-:W-:Y:S08]  /*6f50*/  HMMA.16816.F32.BF16 R20, R168, R180.reuse, R20 ;  /* 0x000000b4a814723c */ /* 0x088ff00000041814 */
[C---:B------:R-:W-:Y:S08]  /*6f60*/  HMMA.16816.F32.BF16 R24, R176.reuse, R180, R24 ;  /* 0x000000b4b018723c */ /* 0x040ff00000041818 */
[-C--:B------:R-:W-:Y:S01]  /*6f70*/  HMMA.16816.F32.BF16 R28, R176, R182.reuse, R28 ;  /* 0x000000b6b01c723c */ /* 0x080fe2000004181c */
[----:B------:R-:W3:Y:S07]  /*6f80*/  LDSM.16.M88.4 R176, [R184+0x1d000] ;  /* 0x01d00000b8b0783b */ /* 0x000eee0000000200 */
[----:B------:R-:W-:Y:S01]  /*6f90*/  HMMA.16816.F32.BF16 R32, R168, R182, R32 ;  /* 0x000000b6a820723c */ /* 0x000fe20000041820 */
[----:B------:R-:W4:Y:S05]  /*6fa0*/  LDSM.16.MT88.4 R168, [R204+0x5000] ;  /* 0x00500000cca8783b */ /* 0x000f2a0000004200 */
[----:B------:R-:W-:Y:S02]  /*6fb0*/  LDSM.16.M88.4 R180, [R3+0x1d000] ;  /* 0x01d0000003b4783b */ /* 0x000fe40000000200 */
[-C--:B-1----:R-:W-:Y:S08]  /*6fc0*/  HMMA.16816.F32.BF16 R4, R164, R172.reuse, R4 ;  /* 0x000000aca404723c */ /* 0x082ff00000041804 */
[C---:B---3--:R-:W-:Y:S08]  /*6fd0*/  HMMA.16816.F32.BF16 R8, R176.reuse, R172, R8 ;  /* 0x000000acb008723c */ /* 0x048ff00000041808 */
[-C--:B------:R-:W-:Y:S08]  /*6fe0*/  HMMA.16816.F32.BF16 R12, R176, R174.reuse, R12 ;  /* 0x000000aeb00c723c */ /* 0x080ff0000004180c */
[C---:B------:R-:W-:Y:S01]  /*6ff0*/  HMMA.16816.F32.BF16 R16, R164.reuse, R174, R16 ;  /* 0x000000aea410723c */ /* 0x040fe20000041810 */
[----:B------:R-:W-:Y:S07]  /*7000*/  LDSM.16.M88.4 R172, [R3+0x1c000] ;  /* 0x01c0000003ac783b */ /* 0x000fee0000000200 */
[-C--:B----4-:R-:W-:Y:S08]  /*7010*/  HMMA.16816.F32.BF16 R20, R164, R168.reuse, R20 ;  /* 0x000000a8a414723c */ /* 0x090ff00000041814 */
[C---:B------:R-:W-:Y:S08]  /*7020*/  HMMA.16816.F32.BF16 R24, R176.reuse, R168, R24 ;  /* 0x000000a8b018723c */ /* 0x040ff00000041818 */
[-C--:B------:R-:W-:Y:S01]  /*7030*/  HMMA.16816.F32.BF16 R28, R176, R170.reuse, R28 ;  /* 0x000000aab01c723c */ /* 0x080fe2000004181c */
[----:B------:R-:W1:Y:S07]  /*7040*/  LDSM.16.MT88.4 R176, [R204+0x1800] ;  /* 0x00180000ccb0783b */ /* 0x000e6e0000004200 */
[----:B------:R-:W-:Y:S01]  /*7050*/  HMMA.16816.F32.BF16 R32, R164, R170, R32 ;  /* 0x000000aaa420723c */ /* 0x000fe20000041820 */
[----:B------:R-:W3:Y:S05]  /*7060*/  LDSM.16.MT88.4 R164, [R204+0x5800] ;  /* 0x00580000cca4783b */ /* 0x000eea0000004200 */
[----:B------:R-:W-:Y:S02]  /*7070*/  LDSM.16.M88.4 R168, [R207+0x1e000] ;  /* 0x01e00000cfa8783b */ /* 0x000fe40000000200 */
[-C--:B-1----:R-:W-:Y:S08]  /*7080*/  HMMA.16816.F32.BF16 R4, R172, R176.reuse, R4 ;  /* 0x000000b0ac04723c */ /* 0x082ff00000041804 */
[C---:B------:R-:W-:Y:S08]  /*7090*/  HMMA.16816.F32.BF16 R8, R180.reuse, R176, R8 ;  /* 0x000000b0b408723c */ /* 0x040ff00000041808 */
        /* <DEDUP_REMOVED lines=14> */
[----:B------:R-:W1:Y:S07]  /*7180*/  LDSM.16.MT88.4 R176, [R204+0x2800] ;  /* 0x00280000ccb0783b */ /* 0x000e6e0000004200 */
[-C--:B----4-:R-:W-:Y:S08]  /*7190*/  HMMA.16816.F32.BF16 R20, R168, R164.reuse, R20 ;  /* 0x000000a4a814723c */ /* 0x090ff00000041814 */
        /* <DEDUP_REMOVED lines=14> */
[----:B------:R3:W4:Y:S07]  /*7280*/  LDSM.16.M88.4 R180, [R184+0x1f000] ;  /* 0x01f00000b8b4783b */ /* 0x00072e0000000200 */
[----:B------:R-:W-:Y:S01]  /*7290*/  HMMA.16816.F32.BF16 R32, R172, R166, R32 ;  /* 0x000000a6ac20723c */ /* 0x000fe20000041820 */
[----:B------:R-:W2:Y:S05]  /*72a0*/  LDSM.16.MT88.4 R164, [R204+0x7000] ;  /* 0x00700000cca4783b */ /* 0x000eaa0000004200 */
[----:B------:R-:W-:Y:S02]  /*72b0*/  LDSM.16.M88.4 R172, [R3+0x1e000] ;  /* 0x01e0000003ac783b */ /* 0x000fe40000000200 */
[-C--:B-1----:R-:W-:Y:S01]  /*72c0*/  HMMA.16816.F32.BF16 R4, R168, R176.reuse, R4 ;  /* 0x000000b0a804723c */ /* 0x082fe20000041804 */
[----:B---3--:R-:W-:Y:S04]  /*72d0*/  IMAD.MOV.U32 R184, RZ, RZ, c[0x0][0x22c] ;  /* 0x00008b00ffb87624 */ /* 0x008fe800078e00ff */
[----:B------:R-:W-:Y:S04]  /*72e0*/  IMAD R184, R184, c[0x0][0x1c0], RZ ;  /* 0x00007000b8b87a24 */ /* 0x000fe800078e02ff */
[----:B------:R-:W-:Y:S01]  /*72f0*/  IMAD R184, R184, 0x30, RZ ;  /* 0x00000030b8b87824 */ /* 0x000fe200078e02ff */
[C---:B----4-:R-:W-:Y:S08]  /*7300*/  HMMA.16816.F32.BF16 R8, R180.reuse, R176, R8 ;  /* 0x000000b0b408723c */ /* 0x050ff00000041808 */
[-C--:B------:R-:W-:Y:S08]  /*7310*/  HMMA.16816.F32.BF16 R12, R180, R178.reuse, R12 ;  /* 0x000000b2b40c723c */ /* 0x080ff0000004180c */
[C---:B------:R-:W-:Y:S01]  /*7320*/  HMMA.16816.F32.BF16 R16, R168.reuse, R178, R16 ;  /* 0x000000b2a810723c */ /* 0x040fe20000041810 */
[----:B------:R-:W1:Y:S07]  /*7330*/  LDSM.16.MT88.4 R176, [R204+0x3800] ;  /* 0x00380000ccb0783b */ /* 0x000e6e0000004200 */
[-C--:B--2---:R-:W-:Y:S08]  /*7340*/  HMMA.16816.F32.BF16 R20, R168, R164.reuse, R20 ;  /* 0x000000a4a814723c */ /* 0x084ff00000041814 */
[C---:B------:R-:W-:Y:S08]  /*7350*/  HMMA.16816.F32.BF16 R24, R180.reuse, R164, R24 ;  /* 0x000000a4b418723c */ /* 0x040ff00000041818 */
[-C--:B------:R-:W-:Y:S01]  /*7360*/  HMMA.16816.F32.BF16 R28, R180, R166.reuse, R28 ;  /* 0x000000a6b41c723c */ /* 0x080fe2000004181c */
[----:B------:R2:W3:Y:S07]  /*7370*/  LDSM.16.M88.4 R180, [R3+0x1f000] ;  /* 0x01f0000003b4783b */ /* 0x0004ee0000000200 */
[----:B------:R-:W-:Y:S01]  /*7380*/  HMMA.16816.F32.BF16 R32, R168, R166, R32 ;  /* 0x000000a6a820723c */ /* 0x000fe20000041820 */
[----:B------:R-:W4:Y:S06]  /*7390*/  LDSM.16.MT88.4 R164, [R204+0x7800] ;  /* 0x00780000cca4783b */ /* 0x000f2c0000004200 */
[----:B-----5:R-:W-:Y:S01]  /*73a0*/  @P0 IADD3 R168, P3, R193, UR9, RZ ;  /* 0x00000009c1a80c10 */ /* 0x020fe2000ff7e0ff */
[----:B------:R-:W-:Y:S01]  /*73b0*/  @UP3 UIADD3 UR9, UP2, UR9, -0x100, URZ ;  /* 0xffffff0009093890 */ /* 0x000fe2000ff5e03f */
[-C--:B-1----:R-:W-:Y:S05]  /*73c0*/  HMMA.16816.F32.BF16 R4, R172, R176.reuse, R4 ;  /* 0x000000b0ac04723c */ /* 0x082fea0000041804 */
[----:B------:R-:W-:Y:S01]  /*73d0*/  @P0 IADD3.X R169, R191, UR8, RZ, P3, !PT ;  /* 0x00000008bfa90c10 */ /* 0x000fe20009ffe4ff */
[----:B------:R-:W-:Y:S01]  /*73e0*/  IMAD.MOV.U32 R191, RZ, RZ, c[0x0][0x22c] ;  /* 0x00008b00ffbf7624 */ /* 0x000fe200078e00ff */
[----:B------:R-:W-:Y:S01]  /*73f0*/  @UP3 UIADD3.X UR8, UR8, -0x1, URZ, UP2, !UPT ;  /* 0xffffffff08083890 */ /* 0x000fe200097fe43f */
[----:B--2---:R-:W-:Y:S02]  /*7400*/  IMAD.MOV.U32 R3, RZ, RZ, R222 ;  /* 0x000000ffff037224 */ /* 0x004fe400078e00de */
[----:B------:R-:W2:Y:S02]  /*7410*/  @P0 LDG.E R188, [R168.64+0x20] ;  /* 0x00002004a8bc0981 */ /* 0x000ea4000c1e1900 */
[----:B------:R-:W-:Y:S03]  /*7420*/  IMAD R191, R191, c[0x0][0x1c0], RZ ;  /* 0x00007000bfbf7a24 */ /* 0x000fe600078e02ff */
[----:B------:R-:W5:Y:S01]  /*7430*/  @P0 LDG.E R0, [R168.64+0xa0] ;  /* 0x0000a004a8000981 */ /* 0x000f62000c1e1900 */
[----:B------:R-:W-:Y:S04]  /*7440*/  IMAD R191, R191, 0x18, RZ ;  /* 0x00000018bfbf7824 */ /* 0x000fe800078e02ff */
[----:B------:R-:W5:Y:S01]  /*7450*/  @P0 LDG.E R189, [R168.64+0x80] ;  /* 0x00008004a8bd0981 */ /* 0x000f62000c1e1900 */
[C---:B---3--:R-:W-:Y:S04]  /*7460*/  HMMA.16816.F32.BF16 R8, R180.reuse, R176, R8 ;  /* 0x000000b0b408723c */ /* 0x048fe80000041808 */
[----:B------:R-:W3:Y:S05]  /*7470*/  @P0 LDG.E R190, [R168.64] ;  /* 0x00000004a8be0981 */ /* 0x000eea000c1e1900 */
[----:B------:R1:W-:Y:S01]  /*7480*/  RED.E.ADD.F32.FTZ.RN.STRONG.GPU [R2.64], R4 ;  /* 0x000000040200798e */ /* 0x0003e2000c10e784 */
[-C--:B------:R-:W-:Y:S08]  /*7490*/  HMMA.16816.F32.BF16 R12, R180, R178.reuse, R12 ;  /* 0x000000b2b40c723c */ /* 0x080ff0000004180c */
[C---:B------:R-:W-:Y:S07]  /*74a0*/  HMMA.16816.F32.BF16 R16, R172.reuse, R178, R16 ;  /* 0x000000b2ac10723c */ /* 0x040fee0000041810 */
[----:B------:R-:W-:Y:S01]  /*74b0*/  IMAD.MOV.U32 R179, RZ, RZ, c[0x0][0x22c] ;  /* 0x00008b00ffb37624 */ /* 0x000fe200078e00ff */
[-C--:B----4-:R-:W-:Y:S04]  /*74c0*/  HMMA.16816.F32.BF16 R20, R172, R164.reuse, R20 ;  /* 0x000000a4ac14723c */ /* 0x090fe80000041814 */
[----:B------:R-:W-:Y:S04]  /*74d0*/  IMAD R179, R179, c[0x0][0x1c0], RZ ;  /* 0x00007000b3b37a24 */ /* 0x000fe800078e02ff */
[C---:B------:R-:W-:Y:S04]  /*74e0*/  HMMA.16816.F32.BF16 R24, R180.reuse, R164, R24 ;  /* 0x000000a4b418723c */ /* 0x040fe80000041818 */
[----:B------:R-:W-:Y:S03]  /*74f0*/  IMAD R179, R179, 0x38, RZ ;  /* 0x00000038b3b37824 */ /* 0x000fe600078e02ff */
[CC--:B------:R-:W-:Y:S01]  /*7500*/  LEA R164, P2, R243.reuse, R2.reuse, 0x2 ;  /* 0x00000002f3a47211 */ /* 0x0c0fe200078410ff */
[-C--:B------:R-:W-:Y:S04]  /*7510*/  HMMA.16816.F32.BF16 R28, R180, R166.reuse, R28 ;  /* 0x000000a6b41c723c */ /* 0x080fe8000004181c */
[-C--:B------:R-:W-:Y:S02]  /*7520*/  LEA.HI.X.SX32 R165, R243, R3.reuse, 0x2, P2 ;  /* 0x00000003f3a57211 */ /* 0x080fe400010f16ff */
[CC--:B------:R-:W-:Y:S02]  /*7530*/  LEA R170, P2, R191.reuse, R2.reuse, 0x2 ;  /* 0x00000002bfaa7211 */ /* 0x0c0fe400078410ff */
[----:B------:R-:W-:Y:S01]  /*7540*/  HMMA.16816.F32.BF16 R32, R172, R166, R32 ;  /* 0x000000a6ac20723c */ /* 0x000fe20000041820 */
[----:B------:R4:W-:Y:S03]  /*7550*/  RED.E.ADD.F32.FTZ.RN.STRONG.GPU [R164.64], R5 ;  /* 0x00000005a400798e */ /* 0x0009e6000c10e784 */
[-C--:B------:R-:W-:Y:S02]  /*7560*/  LEA.HI.X.SX32 R171, R191, R3.reuse, 0x2, P2 ;  /* 0x00000003bfab7211 */ /* 0x080fe400010f16ff */
[CC--:B-1----:R-:W-:Y:S06]  /*7570*/  LEA R4, P2, R184.reuse, R2.reuse, 0x2 ;  /* 0x00000002b8047211 */ /* 0x0c2fec00078410ff */
[-C--:B----4-:R-:W-:Y:S01]  /*7580*/  LEA.HI.X.SX32 R5, R184, R3.reuse, 0x2, P2 ;  /* 0x00000003b8057211 */ /* 0x090fe200010f16ff */
[----:B--2---:R1:W-:Y:S05]  /*7590*/  @P0 STL [R1+0xc], R188 ;  /* 0x00000cbc01000387 */ /* 0x0043ea0000100800 */
[----:B-----5:R2:W-:Y:S05]  /*75a0*/  @P0 STL [R1+0x4], R0 ;  /* 0x0000040001000387 */ /* 0x0205ea0000100800 */
[----:B------:R-:W4:Y:S01]  /*75b0*/  LDL R178, [R1+0x24] ;  /* 0x0000240001b27983 */ /* 0x000f220000100800 */
[----:B-1----:R-:W-:Y:S04]  /*75c0*/  IMAD.MOV.U32 R188, RZ, RZ, c[0x0][0x22c] ;  /* 0x00008b00ffbc7624 */ /* 0x002fe800078e00ff */
[----:B------:R-:W-:Y:S01]  /*75d0*/  IMAD R188, R188, c[0x0][0x1c0], RZ ;  /* 0x00007000bcbc7a24 */ /* 0x000fe200078e02ff */
[----:B--2---:R-:W2:Y:S03]  /*75e0*/  LDL R0, [R1+0x18] ;  /* 0x0000180001007983 */ /* 0x004ea60000100800 */
[----:B------:R-:W-:Y:S02]  /*75f0*/  IMAD.SHL.U32 R188, R188, 0x10, RZ ;  /* 0x00000010bcbc7824 */ /* 0x000fe400078e00ff */
[----:B------:R1:W-:Y:S05]  /*7600*/  @P0 STL [R1], R189 ;  /* 0x000000bd01000387 */ /* 0x0003ea0000100800 */
[----:B---3--:R3:W-:Y:S01]  /*7610*/  @P0 STL [R1+0x8], R190 ;  /* 0x000008be01000387 */ /* 0x0087e20000100800 */
[CC--:B------:R-:W-:Y:S04]  /*7620*/  LEA R176, P0, R188.reuse, R2.reuse, 0x2 ;  /* 0x00000002bcb07211 */ /* 0x0c0fe800078010ff */
[-C--:B------:R-:W-:Y:S05]  /*7630*/  LEA.HI.X.SX32 R177, R188, R3.reuse, 0x2, P0 ;  /* 0x00000003bcb17211 */ /* 0x080fea00000f16ff */
[----:B------:R5:W-:Y:S05]  /*7640*/  RED.E.ADD.F32.FTZ.RN.STRONG.GPU [R176.64], R6 ;  /* 0x00000006b000798e */ /* 0x000bea000c10e784 */
[----:B------:R5:W-:Y:S01]  /*7650*/  RED.E.ADD.F32.FTZ.RN.STRONG.GPU [R170.64], R7 ;  /* 0x00000007aa00798e */ /* 0x000be2000c10e784 */
[----:B-1----:R-:W-:Y:S04]  /*7660*/  IMAD.MOV.U32 R189, RZ, RZ, c[0x0][0x22c] ;  /* 0x00008b00ffbd7624 */ /* 0x002fe800078e00ff */
[----:B------:R-:W-:Y:S02]  /*7670*/  IMAD R189, R189, c[0x0][0x1c0], RZ ;  /* 0x00007000bdbd7a24 */ /* 0x000fe400078e02ff */
[----:B---3--:R-:W-:Y:S02]  /*7680*/  IMAD.MOV.U32 R190, RZ, RZ, c[0x0][0x22c] ;  /* 0x00008b00ffbe7624 */ /* 0x008fe400078e00ff */
[----:B------:R-:W-:Y:S02]  /*7690*/  IMAD R189, R189, 0x28, RZ ;  /* 0x00000028bdbd7824 */ /* 0x000fe400078e02ff */
[----:B------:R-:W-:Y:S03]  /*76a0*/  IMAD R190, R190, c[0x0][0x1c0], RZ ;  /* 0x00007000bebe7a24 */ /* 0x000fe600078e02ff */
[CC--:B------:R-:W-:Y:S01]  /*76b0*/  LEA R166, P3, R189.reuse, R2.reuse, 0x2 ;  /* 0x00000002bda67211 */ /* 0x0c0fe200078610ff */
[----:B------:R-:W-:Y:S03]  /*76c0*/  IMAD.SHL.U32 R190, R190, 0x20, RZ ;  /* 0x00000020bebe7824 */ /* 0x000fe600078e00ff */
[-C--:B------:R-:W-:Y:S01]  /*76d0*/  LEA.HI.X.SX32 R167, R189, R3.reuse, 0x2, P3 ;  /* 0x00000003bda77211 */ /* 0x080fe200018f16ff */
[----:B------:R-:W-:Y:S01]  /*76e0*/  IMAD.MOV.U32 R189, RZ, RZ, c[0x0][0x22c] ;  /* 0x00008b00ffbd7624 */ /* 0x000fe200078e00ff */
[CC--:B------:R-:W-:Y:S03]  /*76f0*/  LEA R168, P0, R190.reuse, R2.reuse, 0x2 ;  /* 0x00000002bea87211 */ /* 0x0c0fe600078010ff */
[----:B------:R-:W-:Y:S01]  /*7700*/  IMAD R189, R189, c[0x0][0x1c0], RZ ;  /* 0x00007000bdbd7a24 */ /* 0x000fe200078e02ff */
[-C--:B------:R-:W-:Y:S01]  /*7710*/  LEA.HI.X.SX32 R169, R190, R3.reuse, 0x2, P0 ;  /* 0x00000003bea97211 */ /* 0x080fe200000f16ff */
[----:B------:R-:W-:Y:S01]  /*7720*/  IMAD.MOV.U32 R190, RZ, RZ, c[0x0][0x22c] ;  /* 0x00008b00ffbe7624 */ /* 0x000fe200078e00ff */
[-C--:B-----5:R-:W-:Y:S01]  /*7730*/  LEA R6, P0, R179, R2.reuse, 0x2 ;  /* 0x00000002b3067211 */ /* 0x0a0fe200078010ff */
[----:B------:R-:W-:Y:S02]  /*7740*/  IMAD.SHL.U32 R189, R189, 0x10, RZ ;  /* 0x00000010bdbd7824 */ /* 0x000fe400078e00ff */
[----:B------:R1:W-:Y:S01]  /*7750*/  RED.E.ADD.F32.FTZ.RN.STRONG.GPU [R168.64], R8 ;  /* 0x00000008a800798e */ /* 0x0003e2000c10e784 */
[----:B------:R-:W-:Y:S01]  /*7760*/  IMAD R190, R190, c[0x0][0x1c0], RZ ;  /* 0x00007000bebe7a24 */ /* 0x000fe200078e02ff */
[-C--:B------:R-:W-:Y:S02]  /*7770*/  LEA.HI.X.SX32 R7, R179, R3.reuse, 0x2, P0 ;  /* 0x00000003b3077211 */ /* 0x080fe400000f16ff */
[C---:B------:R-:W-:Y:S01]  /*7780*/  IADD3 R181, R189.reuse, 0x20, RZ ;  /* 0x00000020bdb57810 */ /* 0x040fe20007ffe0ff */
[----:B------:R3:W-:Y:S01]  /*7790*/  RED.E.ADD.F32.FTZ.RN.STRONG.GPU [R166.64], R9 ;  /* 0x00000009a600798e */ /* 0x0007e2000c10e784 */
[----:B------:R-:W-:Y:S01]  /*77a0*/  IMAD.SHL.U32 R190, R190, 0x10, RZ ;  /* 0x00000010bebe7824 */ /* 0x000fe200078e00ff */
[----:B------:R-:W-:Y:S02]  /*77b0*/  IADD3 R180, R189, 0x20, RZ ;  /* 0x00000020bdb47810 */ /* 0x000fe40007ffe0ff */
[C---:B------:R-:W-:Y:S01]  /*77c0*/  IMAD.IADD R181, R243.reuse, 0x1, R181 ;  /* 0x00000001f3b57824 */ /* 0x040fe200078e02b5 */
[----:B------:R5:W-:Y:S01]  /*77d0*/  RED.E.ADD.F32.FTZ.RN.STRONG.GPU [R4.64], R10 ;  /* 0x0000000a0400798e */ /* 0x000be2000c10e784 */
[----:B------:R-:W-:Y:S01]  /*77e0*/  IADD3 R179, R190, 0x20, RZ ;  /* 0x00000020beb37810 */ /* 0x000fe20007ffe0ff */
[C---:B------:R-:W-:Y:S02]  /*77f0*/  IMAD.IADD R180, R243.reuse, 0x1, R180 ;  /* 0x00000001f3b47824 */ /* 0x040fe400078e02b4 */
[----:B------:R-:W-:Y:S01]  /*7800*/  IMAD.MOV.U32 R190, RZ, RZ, c[0x0][0x22c] ;  /* 0x00008b00ffbe7624 */ /* 0x000fe200078e00ff */
[----:B------:R5:W-:Y:S01]  /*7810*/  RED.E.ADD.F32.FTZ.RN.STRONG.GPU [R6.64], R11 ;  /* 0x0000000b0600798e */ /* 0x000be2000c10e784 */
[----:B------:R-:W-:Y:S02]  /*7820*/  IMAD.IADD R180, R243, 0x1, R180 ;  /* 0x00000001f3b47824 */ /* 0x000fe400078e02b4 */
[----:B------:R-:W-:Y:S02]  /*7830*/  IMAD R190, R190, c[0x0][0x1c0], RZ ;  /* 0x00007000bebe7a24 */ /* 0x000fe400078e02ff */
[----:B------:R5:W-:Y:S02]  /*7840*/  RED.E.ADD.F32.FTZ.RN.STRONG.GPU [R2.64+0x80], R16 ;  /* 0x000080100200798e */ /* 0x000be4000c10e784 */
[----:B------:R-:W-:Y:S03]  /*7850*/  IMAD.SHL.U32 R190, R190, 0x10, RZ ;  /* 0x00000010bebe7824 */ /* 0x000fe600078e00ff */
[----:B------:R5:W-:Y:S02]  /*7860*/  RED.E.ADD.F32.FTZ.RN.STRONG.GPU [R164.64+0x80], R17 ;  /* 0x00008011a400798e */ /* 0x000be4000c10e784 */
[----:B-1----:R-:W-:Y:S03]  /*7870*/  IADD3 R168, R190, 0x40, RZ ;  /* 0x00000040bea87810 */ /* 0x002fe60007ffe0ff */
[----:B---3--:R-:W3:Y:S01]  /*7880*/  LDL R166, [R1+0x14] ;  /* 0x0000140001a67983 */ /* 0x008ee20000100800 */
[CC--:B-----5:R-:W-:Y:S04]  /*7890*/  LEA R4, P0, R179.reuse, R2.reuse, 0x2 ;  /* 0x00000002b3047211 */ /* 0x0e0fe800078010ff */
[----:B------:R-:W5:Y:S01]  /*78a0*/  LDL R167, [R1+0x20] ;  /* 0x0000200001a77983 */ /* 0x000f620000100800 */
[-C--:B------:R-:W-:Y:S02]  /*78b0*/  LEA.HI.X.SX32 R5, R179, R3.reuse, 0x2, P0 ;  /* 0x00000003b3057211 */ /* 0x080fe400000f16ff */
[-C--:B------:R-:W-:Y:S02]  /*78c0*/  LEA R6, P2, R181, R2.reuse, 0x2 ;  /* 0x00000002b5067211 */ /* 0x080fe400078410ff */
[----:B------:R-:W-:Y:S01]  /*78d0*/  IADD3 R179, R189, 0x20, RZ ;  /* 0x00000020bdb37810 */ /* 0x000fe20007ffe0ff */
[----:B------:R1:W-:Y:S01]  /*78e0*/  RED.E.ADD.F32.FTZ.RN.STRONG.GPU [R4.64], R18 ;  /* 0x000000120400798e */ /* 0x0003e2000c10e784 */
[-C--:B------:R-:W-:Y:S01]  /*78f0*/  LEA.HI.X.SX32 R7, R181, R3.reuse, 0x2, P2 ;  /* 0x00000003b5077211 */ /* 0x080fe200010f16ff */
[----:B------:R-:W-:Y:S01]  /*7900*/  IMAD.MOV.U32 R189, RZ, RZ, c[0x0][0x22c] ;  /* 0x00008b00ffbd7624 */ /* 0x000fe200078e00ff */
[CC--:B------:R-:W-:Y:S01]  /*7910*/  LEA R10, P0, R180.reuse, R2.reuse, 0x2 ;  /* 0x00000002b40a7211 */ /* 0x0c0fe200078010ff */
[----:B------:R-:W-:Y:S01]  /*7920*/  IMAD.IADD R179, R243, 0x1, R179 ;  /* 0x00000001f3b37824 */ /* 0x000fe200078e02b3 */
[----:B------:R-:W5:Y:S01]  /*7930*/  LDL R16, [R1+0x10] ;  /* 0x0000100001107983 */ /* 0x000f620000100800 */
[----:B------:R-:W-:Y:S01]  /*7940*/  IMAD R189, R189, c[0x0][0x1c0], RZ ;  /* 0x00007000bdbd7a24 */ /* 0x000fe200078e02ff */
[-C--:B------:R-:W-:Y:S01]  /*7950*/  LEA.HI.X.SX32 R11, R180, R3.reuse, 0x2, P0 ;  /* 0x00000003b40b7211 */ /* 0x080fe200000f16ff */
[----:B------:R-:W-:Y:S01]  /*7960*/  IMAD.IADD R179, R243, 0x1, R179 ;  /* 0x00000001f3b37824 */ /* 0x000fe200078e02b3 */
[C---:B------:R-:W-:Y:S01]  /*7970*/  IADD3 R17, R188.reuse, 0x60, RZ ;  /* 0x00000060bc117810 */ /* 0x040fe20007ffe0ff */
[----:B------:R1:W-:Y:S01]  /*7980*/  RED.E.ADD.F32.FTZ.RN.STRONG.GPU [R6.64], R19 ;  /* 0x000000130600798e */ /* 0x0003e2000c10e784 */
[----:B------:R-:W-:Y:S02]  /*7990*/  IMAD.SHL.U32 R189, R189, 0x10, RZ ;  /* 0x00000010bdbd7824 */ /* 0x000fe400078e00ff */
[----:B------:R-:W-:Y:S02]  /*79a0*/  IMAD.IADD R179, R243, 0x1, R179 ;  /* 0x00000001f3b37824 */ /* 0x000fe400078e02b3 */
[----:B------:R2:W-:Y:S01]  /*79b0*/  RED.E.ADD.F32.FTZ.RN.STRONG.GPU [R10.64], R12 ;  /* 0x0000000c0a00798e */ /* 0x0005e2000c10e784 */
[----:B------:R-:W-:Y:S01]  /*79c0*/  IADD3 R170, R189, 0x40, RZ ;  /* 0x00000040bdaa7810 */ /* 0x000fe20007ffe0ff */
[----:B------:R-:W-:Y:S01]  /*79d0*/  IMAD.IADD R17, R243, 0x1, R17 ;  /* 0x00000001f3117824 */ /* 0x000fe200078e0211 */
[-C--:B------:R-:W-:Y:S02]  /*79e0*/  LEA R8, P3, R179, R2.reuse, 0x2 ;  /* 0x00000002b3087211 */ /* 0x080fe400078610ff */
[----:B------:R-:W-:Y:S01]  /*79f0*/  IADD3 R169, R189, 0x40, RZ ;  /* 0x00000040bda97810 */ /* 0x000fe20007ffe0ff */
[----:B------:R-:W-:Y:S01]  /*7a00*/  IMAD.IADD R170, R243, 0x1, R170 ;  /* 0x00000001f3aa7824 */ /* 0x000fe200078e02aa */
[-C--:B------:R-:W-:Y:S01]  /*7a10*/  LEA.HI.X.SX32 R9, R179, R3.reuse, 0x2, P3 ;  /* 0x00000003b3097211 */ /* 0x080fe200018f16ff */
[C---:B------:R-:W-:Y:S02]  /*7a20*/  IMAD.IADD R17, R243.reuse, 0x1, R17 ;  /* 0x00000001f3117824 */ /* 0x040fe400078e0211 */
[C---:B------:R-:W-:Y:S02]  /*7a30*/  IMAD.IADD R169, R243.reuse, 0x1, R169 ;  /* 0x00000001f3a97824 */ /* 0x040fe400078e02a9 */
[----:B------:R2:W-:Y:S01]  /*7a40*/  RED.E.ADD.F32.FTZ.RN.STRONG.GPU [R8.64], R13 ;  /* 0x0000000d0800798e */ /* 0x0005e2000c10e784 */
[C---:B-1----:R-:W-:Y:S01]  /*7a50*/  IADD3 R18, R188.reuse, 0x60, RZ ;  /* 0x00000060bc127810 */ /* 0x042fe20007ffe0ff */
[C---:B------:R-:W-:Y:S02]  /*7a60*/  IMAD.IADD R169, R243.reuse, 0x1, R169 ;  /* 0x00000001f3a97824 */ /* 0x040fe400078e02a9 */
[C---:B------:R-:W-:Y:S02]  /*7a70*/  IMAD.IADD R17, R243.reuse, 0x1, R17 ;  /* 0x00000001f3117824 */ /* 0x040fe400078e0211 */
[C---:B------:R-:W-:Y:S01]  /*7a80*/  IMAD.IADD R18, R243.reuse, 0x1, R18 ;  /* 0x00000001f3127824 */ /* 0x040fe200078e0212 */
[----:B------:R-:W-:Y:S03]  /*7a90*/  IADD3 R19, R188, 0x60, RZ ;  /* 0x00000060bc137810 */ /* 0x000fe60007ffe0ff */
[C---:B------:R-:W-:Y:S02]  /*7aa0*/  IMAD.IADD R18, R243.reuse, 0x1, R18 ;  /* 0x00000001f3127824 */ /* 0x040fe400078e0212 */
[----:B------:R-:W-:Y:S01]  /*7ab0*/  IMAD.IADD R19, R243, 0x1, R19 ;  /* 0x00000001f3137824 */ /* 0x000fe200078e0213 */
[CC--:B----4-:R-:W-:Y:S04]  /*7ac0*/  LEA R6, P0, R178.reuse, R2.reuse, 0x2 ;  /* 0x00000002b2067211 */ /* 0x0d0fe800078010ff */
[-C--:B------:R-:W-:Y:S02]  /*7ad0*/  LEA.HI.X.SX32 R7, R178, R3.reuse, 0x2, P0 ;  /* 0x00000003b2077211 */ /* 0x080fe400000f16ff */
[CC--:B--2---:R-:W-:Y:S04]  /*7ae0*/  LEA R4, P2, R0.reuse, R2.reuse, 0x2 ;  /* 0x0000000200047211 */ /* 0x0c4fe800078410ff */
[-C--:B------:R-:W-:Y:S02]  /*7af0*/  LEA.HI.X.SX32 R5, R0, R3.reuse, 0x2, P2 ;  /* 0x0000000300057211 */ /* 0x080fe400010f16ff */
[----:B------:R-:W2:Y:S01]  /*7b00*/  LDL R0, [R1+0x1c] ;  /* 0x00001c0001007983 */ /* 0x000ea20000100800 */
[CC--:B------:R-:W-:Y:S04]  /*7b10*/  LEA R12, P2, R170.reuse, R2.reuse, 0x2 ;  /* 0x00000002aa0c7211 */ /* 0x0c0fe800078410ff */
[----:B------:R1:W-:Y:S01]  /*7b20*/  RED.E.ADD.F32.FTZ.RN.STRONG.GPU [R4.64], R14 ;  /* 0x0000000e0400798e */ /* 0x0003e2000c10e784 */
[-C--:B------:R-:W-:Y:S04]  /*7b30*/  LEA.HI.X.SX32 R13, R170, R3.reuse, 0x2, P2 ;  /* 0x00000003aa0d7211 */ /* 0x080fe800010f16ff */
[----:B------:R-:W-:Y:S05]  /*7b40*/  RED.E.ADD.F32.FTZ.RN.STRONG.GPU [R6.64], R15 ;  /* 0x0000000f0600798e */ /* 0x000fea000c10e784 */
[----:B------:R-:W-:Y:S05]  /*7b50*/  RED.E.ADD.F32.FTZ.RN.STRONG.GPU [R2.64+0x100], R20 ;  /* 0x000100140200798e */ /* 0x000fea000c10e784 */
[----:B------:R-:W-:Y:S01]  /*7b60*/  RED.E.ADD.F32.FTZ.RN.STRONG.GPU [R164.64+0x100], R21 ;  /* 0x00010015a400798e */ /* 0x000fe2000c10e784 */
[CC--:B-1----:R-:W-:Y:S04]  /*7b70*/  LEA R4, P0, R168.reuse, R2.reuse, 0x2 ;  /* 0x00000002a8047211 */ /* 0x0c2fe800078010ff */
[-C--:B------:R-:W-:Y:S02]  /*7b80*/  LEA.HI.X.SX32 R5, R168, R3.reuse, 0x2, P0 ;  /* 0x00000003a8057211 */ /* 0x080fe400000f16ff */
[----:B------:R-:W-:Y:S02]  /*7b90*/  IADD3 R168, R189, 0x40, RZ ;  /* 0x00000040bda87810 */ /* 0x000fe40007ffe0ff */
[-C--:B------:R-:W-:Y:S01]  /*7ba0*/  LEA R10, P0, R169, R2.reuse, 0x2 ;  /* 0x00000002a90a7211 */ /* 0x080fe200078010ff */
[----:B------:R-:W-:Y:S02]  /*7bb0*/  RED.E.ADD.F32.FTZ.RN.STRONG.GPU [R4.64], R22 ;  /* 0x000000160400798e */ /* 0x000fe4000c10e784 */
[----:B------:R-:W-:Y:S01]  /*7bc0*/  IMAD.IADD R168, R243, 0x1, R168 ;  /* 0x00000001f3a87824 */ /* 0x000fe200078e02a8 */
[-C--:B------:R-:W-:Y:S02]  /*7bd0*/  LEA.HI.X.SX32 R11, R169, R3.reuse, 0x2, P0 ;  /* 0x00000003a90b7211 */ /* 0x080fe400000f16ff */
[----:B------:R1:W-:Y:S01]  /*7be0*/  RED.E.ADD.F32.FTZ.RN.STRONG.GPU [R12.64], R23 ;  /* 0x000000170c00798e */ /* 0x0003e2000c10e784 */
[C---:B------:R-:W-:Y:S04]  /*7bf0*/  IMAD.IADD R168, R243.reuse, 0x1, R168 ;  /* 0x00000001f3a87824 */ /* 0x040fe800078e02a8 */
[----:B------:R-:W-:Y:S01]  /*7c00*/  IMAD.IADD R168, R243, 0x1, R168 ;  /* 0x00000001f3a87824 */ /* 0x000fe200078e02a8 */
[----:B------:R4:W-:Y:S04]  /*7c10*/  RED.E.ADD.F32.FTZ.RN.STRONG.GPU [R10.64], R24 ;  /* 0x000000180a00798e */ /* 0x0009e8000c10e784 */
[CC--:B------:R-:W-:Y:S01]  /*7c20*/  LEA R8, P3, R168.reuse, R2.reuse, 0x2 ;  /* 0x00000002a8087211 */ /* 0x0c0fe200078610ff */
[----:B------:R-:W-:Y:S03]  /*7c30*/  LDSM.16.MT88.4 R20, [R206+0x2000] ;  /* 0x00200000ce14783b */ /* 0x000fe60000004200 */
[-C--:B------:R-:W-:Y:S02]  /*7c40*/  LEA.HI.X.SX32 R9, R168, R3.reuse, 0x2, P3 ;  /* 0x00000003a8097211 */ /* 0x080fe400018f16ff */
[----:B------:R-:W-:Y:S05]  /*7c50*/  LDSM.16.MT88.4 R168, [R206+0x2800] ;  /* 0x00280000cea8783b */ /* 0x000fea0000004200 */
[----:B------:R5:W-:Y:S01]  /*7c60*/  RED.E.ADD.F32.FTZ.RN.STRONG.GPU [R8.64], R25 ;  /* 0x000000190800798e */ /* 0x000be2000c10e784 */
[CC--:B-1----:R-:W-:Y:S04]  /*7c70*/  LEA R12, P5, R19.reuse, R2.reuse, 0x2 ;  /* 0x00000002130c7211 */ /* 0x0c2fe800078a10ff */
[-C--:B------:R-:W-:Y:S02]  /*7c80*/  LEA.HI.X.SX32 R13, R19, R3.reuse, 0x2, P5 ;  /* 0x00000003130d7211 */ /* 0x080fe400028f16ff */
[CC--:B----4-:R-:W-:Y:S04]  /*7c90*/  LEA R10, P4, R18.reuse, R2.reuse, 0x2 ;  /* 0x00000002120a7211 */ /* 0x0d0fe800078810ff */
[-C--:B------:R-:W-:Y:S02]  /*7ca0*/  LEA.HI.X.SX32 R11, R18, R3.reuse, 0x2, P4 ;  /* 0x00000003120b7211 */ /* 0x080fe400020f16ff */
[CC--:B---3--:R-:W-:Y:S04]  /*7cb0*/  LEA R6, P2, R166.reuse, R2.reuse, 0x2 ;  /* 0x00000002a6067211 */ /* 0x0c8fe800078410ff */
[-C--:B------:R-:W-:Y:S02]  /*7cc0*/  LEA.HI.X.SX32 R7, R166, R3.reuse, 0x2, P2 ;  /* 0x00000003a6077211 */ /* 0x080fe400010f16ff */
[CC--:B-----5:R-:W-:Y:S02]  /*7cd0*/  LEA R4, P0, R167.reuse, R2.reuse, 0x2 ;  /* 0x00000002a7047211 */ /* 0x0e0fe400078010ff */
[----:B------:R-:W-:Y:S01]  /*7ce0*/  IADD3 R166, R188, 0x60, RZ ;  /* 0x00000060bca67810 */ /* 0x000fe20007ffe0ff */
[----:B------:R1:W-:Y:S01]  /*7cf0*/  RED.E.ADD.F32.FTZ.RN.STRONG.GPU [R6.64], R26 ;  /* 0x0000001a0600798e */ /* 0x0003e2000c10e784 */
[-C--:B------:R-:W-:Y:S02]  /*7d00*/  LEA.HI.X.SX32 R5, R167, R3.reuse, 0x2, P0 ;  /* 0x00000003a7057211 */ /* 0x080fe400000f16ff */
[CC--:B------:R-:W-:Y:S02]  /*7d10*/  LEA R14, P6, R166.reuse, R2.reuse, 0x2 ;  /* 0x00000002a60e7211 */ /* 0x0c0fe400078c10ff */
[CC--:B------:R-:W-:Y:S01]  /*7d20*/  LEA R8, P3, R17.reuse, R2.reuse, 0x2 ;  /* 0x0000000211087211 */ /* 0x0c0fe200078610ff */
[----:B------:R2:W-:Y:S01]  /*7d30*/  RED.E.ADD.F32.FTZ.RN.STRONG.GPU [R4.64], R27 ;  /* 0x0000001b0400798e */ /* 0x0005e2000c10e784 */
[-C--:B------:R-:W-:Y:S02]  /*7d40*/  LEA.HI.X.SX32 R15, R166, R3.reuse, 0x2, P6 ;  /* 0x00000003a60f7211 */ /* 0x080fe400030f16ff */
[-C--:B------:R-:W-:Y:S02]  /*7d50*/  LEA.HI.X.SX32 R9, R17, R3.reuse, 0x2, P3 ;  /* 0x0000000311097211 */ /* 0x080fe400018f16ff */
[----:B------:R-:W-:Y:S05]  /*7d60*/  RED.E.ADD.F32.FTZ.RN.STRONG.GPU [R2.64+0x180], R32 ;  /* 0x000180200200798e */ /* 0x000fea000c10e784 */
[----:B------:R-:W-:Y:S05]  /*7d70*/  RED.E.ADD.F32.FTZ.RN.STRONG.GPU [R164.64+0x180], R33 ;  /* 0x00018021a400798e */ /* 0x000fea000c10e784 */
[----:B------:R-:W-:Y:S05]  /*7d80*/  RED.E.ADD.F32.FTZ.RN.STRONG.GPU [R14.64], R34 ;  /* 0x000000220e00798e */ /* 0x000fea000c10e784 */
[----:B------:R-:W-:Y:S01]  /*7d90*/  RED.E.ADD.F32.FTZ.RN.STRONG.GPU [R12.64], R35 ;  /* 0x000000230c00798e */ /* 0x000fe2000c10e784 */
[CC--:B-1----:R-:W-:Y:S04]  /*7da0*/  LEA R6, P2, R16.reuse, R2.reuse, 0x2 ;  /* 0x0000000210067211 */ /* 0x0c2fe800078410ff */
[----:B------:R-:W-:Y:S01]  /*7db0*/  RED.E.ADD.F32.FTZ.RN.STRONG.GPU [R10.64], R28 ;  /* 0x0000001c0a00798e */ /* 0x000fe2000c10e784 */
[-C--:B------:R-:W-:Y:S02]  /*7dc0*/  LEA.HI.X.SX32 R7, R16, R3.reuse, 0x2, P2 ;  /* 0x0000000310077211 */ /* 0x080fe400010f16ff */
[----:B------:R-:W-:Y:S01]  /*7dd0*/  ISETP.LT.AND P2, PT, RZ, UR7, PT ;  /* 0x00000007ff007c0c */ /* 0x000fe2000bf41270 */
[----:B------:R-:W-:Y:S01]  /*7de0*/  UMOV UR7, UR12 ;  /* 0x0000000c00077c82 */ /* 0x000fe20008000000 */
[----:B------:R-:W-:Y:S05]  /*7df0*/  RED.E.ADD.F32.FTZ.RN.STRONG.GPU [R8.64], R29 ;  /* 0x0000001d0800798e */ /* 0x000fea000c10e784 */
[----:B------:R-:W-:Y:S05]  /*7e00*/  RED.E.ADD.F32.FTZ.RN.STRONG.GPU [R6.64], R30 ;  /* 0x0000001e0600798e */ /* 0x000fea000c10e784 */
[----:B------:R-:W-:Y:S05]  /*7e10*/  LDSM.16.MT88.4 R8, [R206] ;  /* 0x00000000ce08783b */ /* 0x000fea0000004200 */
[----:B------:R-:W-:Y:S05]  /*7e20*/  LDSM.16.MT88.4 R12, [R205+0x1e000] ;  /* 0x01e00000cd0c783b */ /* 0x000fea0000004200 */
[----:B------:R-:W-:Y:S01]  /*7e30*/  LDSM.16.MT88.4 R32, [R205+0x1e800] ;  /* 0x01e80000cd20783b */ /* 0x000fe20000004200 */
[C---:B--2---:R-:W-:Y:S04]  /*7e40*/  LEA R4, P0, R0.reuse, R2, 0x2 ;  /* 0x0000000200047211 */ /* 0x044fe800078010ff */
[----:B------:R-:W-:Y:S01]  /*7e50*/  LEA.HI.X.SX32 R5, R0, R3, 0x2, P0 ;  /* 0x0000000300057211 */ /* 0x000fe200000f16ff */
[----:B------:R-:W-:Y:S01]  /*7e60*/  IMAD.IADD R0, R192, 0x1, R206 ;  /* 0x00000001c0007824 */ /* 0x000fe200078e02ce */
[----:B------:R-:W-:Y:S01]  /*7e70*/  PLOP3.LUT P0, PT, PT, PT, UP1, 0x80, 0x0 ;  /* 0x000000000000781c */ /* 0x000fe20003f0f018 */
[----:B------:R-:W-:Y:S02]  /*7e80*/  @UP3 UIADD3 UR11, UP1, UR11, -0x100, URZ ;  /* 0xffffff000b0b3890 */ /* 0x000fe4000ff3e03f */
[----:B------:R-:W-:Y:S02]  /*7e90*/  RED.E.ADD.F32.FTZ.RN.STRONG.GPU [R4.64], R31 ;  /* 0x0000001f0400798e */ /* 0x000fe4000c10e784 */
[----:B------:R-:W-:Y:S03]  /*7ea0*/  @UP3 UIADD3.X UR10, UR10, -0x1, URZ, UP1, !UPT ;  /* 0xffffffff0a0a3890 */ /* 0x000fe60008ffe43f */
[----:B------:R-:W1:Y:S05]  /*7eb0*/  LDSM.16.MT88.4 R4, [R205+0x1c000] ;  /* 0x01c00000cd04783b */ /* 0x000e6a0000004200 */
[----:B------:R-:W2:Y:S05]  /*7ec0*/  LDSM.16.MT88.4 R16, [R0] ;  /* 0x000000000010783b */ /* 0x000eaa0000004200 */
[----:B------:R-:W3:Y:S05]  /*7ed0*/  LDSM.16.MT88.4 R24, [R0+0x2000] ;  /* 0x002000000018783b */ /* 0x000eea0000004200 */
[----:B------:R-:W-:Y:S05]  /*7ee0*/  LDSM.16.MT88.4 R28, [R206+0x800] ;  /* 0x00080000ce1c783b */ /* 0x000fea0000004200 */
[----:B------:R-:W-:Y:S05]  /*7ef0*/  LDSM.16.MT88.4 R164, [R0+0x800] ;  /* 0x0008000000a4783b */ /* 0x000fea0000004200 */
        /* <DEDUP_REMOVED lines=85> */
[----:B------:R-:W5:Y:S04]  /*8450*/  LDL R177, [R1+0x38] ;  /* 0x0000380001b17983 */ /* 0x000f680000100800 */
[----:B------:R-:W5:Y:S04]  /*8460*/  LDL R176, [R1+0x4c] ;  /* 0x00004c0001b07983 */ /* 0x000f680000100800 */
[----:B------:R-:W5:Y:S01]  /*8470*/  LDL R180, [R1+0x5c] ;  /* 0x00005c0001b47983 */ /* 0x000f620000100800 */
        /* <DEDUP_REMOVED lines=142> */
[----:B-----5:R1:W-:Y:S04]  /*8d60*/  STS [R177], R24 ;  /* 0x00000018b1007388 */ /* 0x0203e80000000800 */
        /* <DEDUP_REMOVED lines=70> */
.L_x_1288:
        /* <DEDUP_REMOVED lines=18> */
.L_x_1289:
[----:B-1----:R-:W2:Y:S01]  /*92f0*/  LDL.64 R2, [R1+0x50] ;  /* 0x0000500001027983 */ /* 0x002ea20000100a00 */
[----:B------:R-:W-:Y:S01]  /*9300*/  IMAD.SHL.U32 R0, R185, 0x2, RZ ;  /* 0x00000002b9007824 */ /* 0x000fe200078e00ff */
[----:B------:R-:W-:Y:S01]  /*9310*/  USHF.L.U32 UR7, UR18, 0x7, URZ ;  /* 0x0000000712077899 */ /* 0x000fe2000800063f */
[----:B------:R-:W-:Y:S01]  /*9320*/  BSSY B0, `(.L_x_1290) ;  /* 0x0000036000007945 */ /* 0x000fe20003800000 */
[----:B------:R-:W-:Y:S01]  /*9330*/  BAR.SYNC.DEFER_BLOCKING 0x0 ;  /* 0x0000000000007b1d */ /* 0x000fe20000010000 */
[----:B------:R-:W-:Y:S02]  /*9340*/  UIMAD UR6, UR18, -0x80, UR6 ;  /* 0xffffff80120678a4 */ /* 0x000fe4000f8e0206 */
[----:B------:R-:W-:Y:S01]  /*9350*/  USHF.R.S32.HI UR10, URZ, 0x1f, UR7 ;  /* 0x0000001f3f0a7899 */ /* 0x000fe20008011407 */
[----:B------:R-:W-:-:S02]  /*9360*/  IMAD.U32 R11, RZ, RZ, UR7 ;  /* 0x00000007ff0b7e24 */ /* 0x000fc4000f8e00ff */
[----:B------:R-:W1:Y:S01]  /*9370*/  S2R R77, SR_TID.X ;  /* 0x00000000004d7919 */ /* 0x000e620000002100 */
[----:B------:R-:W-:Y:S02]  /*9380*/  ULDC.64 UR8, c[0x0][0x3a0] ;  /* 0x0000e80000087ab9 */ /* 0x000fe40000000a00 */
[----:B------:R-:W-:Y:S01]  /*9390*/  UIMAD UR8, UR10, UR8, URZ ;  /* 0x000000080a0872a4 */ /* 0x000fe2000f8e023f */
[----:B------:R-:W3:Y:S03]  /*93a0*/  S2R R78, SR_TID.X ;  /* 0x00000000004e7919 */ /* 0x000ee60000002100 */
[----:B------:R-:W-:-:S06]  /*93b0*/  UIMAD UR8, UR7, UR9, UR8 ;  /* 0x00000009070872a4 */ /* 0x000fcc000f8e0208 */
[----:B------:R-:W-:Y:S01]  /*93c0*/  IMAD.U32 R4, RZ, RZ, UR8 ;  /* 0x00000008ff047e24 */ /* 0x000fe2000f8e00ff */
[----:B------:R-:W-:Y:S02]  /*93d0*/  ULDC.64 UR8, c[0x0][0x3b8] ;  /* 0x0000ee0000087ab9 */ /* 0x000fe40000000a00 */
[----:B------:R-:W-:Y:S01]  /*93e0*/  UIMAD UR8, UR59, UR8, URZ ;  /* 0x000000083b0872a4 */ /* 0x000fe2000f8e023f */
[----:B------:R4:W2:Y:S03]  /*93f0*/  LDS.128 R24, [R0+0xd000] ;  /* 0x00d0000000187984 */ /* 0x0008a60000000c00 */
[----:B------:R-:W-:Y:S01]  /*9400*/  UIMAD UR8, UR38, UR9, UR8 ;  /* 0x00000009260872a4 */ /* 0x000fe2000f8e0208 */
[----:B------:R4:W2:Y:S01]  /*9410*/  LDS.128 R32, [R0+0xe000] ;  /* 0x00e0000000207984 */ /* 0x0008a20000000c00 */
[----:B-1----:R-:W-:-:S03]  /*9420*/  SHF.R.S32.HI R77, RZ, 0x1f, R77 ;  /* 0x0000001fff4d7819 */ /* 0x002fc6000001144d */
[----:B------:R4:W1:Y:S01]  /*9430*/  LDS.128 R40, [R0+0xf000] ;  /* 0x00f0000000287984 */ /* 0x0008620000000c00 */
[----:B---3--:R-:W-:-:S03]  /*9440*/  LEA.HI R77, R77, R78, RZ, 0x3 ;  /* 0x0000004e4d4d7211 */ /* 0x008fc600078f18ff */
[----:B------:R4:W3:Y:S01]  /*9450*/  LDS.128 R20, [R0+0x11000] ;  /* 0x0110000000147984 */ /* 0x0008e20000000c00 */
        /* <DEDUP_REMOVED lines=34> */
.L_x_1291:
[----:B-1-34-:R-:W-:Y:S05]  /*9680*/  BSYNC B0 ;  /* 0x0000000000007941 */ /* 0x01afea0003800000 */
.L_x_1290:
        /* <DEDUP_REMOVED lines=16> */
.L_x_1293:
[----:B------:R-:W-:Y:S05]  /*9790*/  BSYNC B0 ;  /* 0x0000000000007941 */ /* 0x000fea0003800000 */
.L_x_1292:
        /* <DEDUP_REMOVED lines=16> */
.L_x_1295:
[----:B------:R-:W-:Y:S05]  /*98a0*/  BSYNC B0 ;  /* 0x0000000000007941 */ /* 0x000fea0003800000 */
.L_x_1294:
        /* <DEDUP_REMOVED lines=15> */
.L_x_1297:
[----:B------:R-:W-:Y:S05]  /*99a0*/  BSYNC B0 ;  /* 0x0000000000007941 */ /* 0x000fea0003800000 */
.L_x_1296:
        /* <DEDUP_REMOVED lines=25> */
.L_x_1299:
[----:B------:R-:W-:Y:S05]  /*9b40*/  BSYNC B0 ;  /* 0x0000000000007941 */ /* 0x000fea0003800000 */
.L_x_1298:
        /* <DEDUP_REMOVED lines=14> */
.L_x_1301:
[----:B------:R-:W-:Y:S05]  /*9c30*/  BSYNC B0 ;  /* 0x0000000000007941 */ /* 0x000fea0003800000 */
.L_x_1300:
        /* <DEDUP_REMOVED lines=14> */
.L_x_1303:
[----:B------:R-:W-:Y:S05]  /*9d20*/  BSYNC B0 ;  /* 0x0000000000007941 */ /* 0x000fea0003800000 */
.L_x_1302:
        /* <DEDUP_REMOVED lines=13> */
.L_x_1284:
        /* <DEDUP_REMOVED lines=20> */
.L_x_1305:
        /* <DEDUP_REMOVED lines=18> */
.L_x_1306:
[----:B------:R-:W2:Y:S01]  /*a060*/  LDL.64 R14, [R1+0x50] ;  /* 0x00005000010e7983 */ /* 0x000ea20000100a00 */
[----:B------:R-:W-:Y:S01]  /*a070*/  USHF.L.U32 UR7, UR18, 0x7, URZ ;  /* 0x0000000712077899 */ /* 0x000fe2000800063f */
[----:B------:R-:W-:Y:S01]  /*a080*/  BSSY B0, `(.L_x_1307) ;  /* 0x0000023000007945 */ /* 0x000fe20003800000 */
[----:B------:R-:W-:Y:S01]  /*a090*/  ULDC.64 UR8, c[0x0][0x3a0] ;  /* 0x0000e80000087ab9 */ /* 0x000fe20000000a00 */
[----:B------:R-:W1:Y:S01]  /*a0a0*/  S2R R11, SR_TID.X ;  /* 0x00000000000b7919 */ /* 0x000e620000002100 */
[----:B------:R-:W-:Y:S02]  /*a0b0*/  USHF.R.S32.HI UR10, URZ, 0x1f, UR7 ;  /* 0x0000001f3f0a7899 */ /* 0x000fe40008011407 */
[----:B------:R-:W-:Y:S01]  /*a0c0*/  IMAD.U32 R9, RZ, RZ, UR7 ;  /* 0x00000007ff097e24 */ /* 0x000fe2000f8e00ff */
[----:B------:R-:W3:Y:S01]  /*a0d0*/  S2R R12, SR_TID.X ;  /* 0x00000000000c7919 */ /* 0x000ee20000002100 */
[----:B------:R-:W-:-:S02]  /*a0e0*/  UIMAD UR8, UR10, UR8, URZ ;  /* 0x000000080a0872a4 */ /* 0x000fc4000f8e023f */
[----:B------:R-:W-:Y:S02]  /*a0f0*/  UIMAD UR6, UR18, -0x80, UR6 ;  /* 0xffffff80120678a4 */ /* 0x000fe4000f8e0206 */
[----:B------:R-:W-:-:S06]  /*a100*/  UIMAD UR8, UR7, UR9, UR8 ;  /* 0x00000009070872a4 */ /* 0x000fcc000f8e0208 */
[----:B------:R-:W-:Y:S01]  /*a110*/  IMAD.U32 R0, RZ, RZ, UR8 ;  /* 0x00000008ff007e24 */ /* 0x000fe2000f8e00ff */
[----:B------:R-:W-:Y:S02]  /*a120*/  ULDC.64 UR8, c[0x0][0x3b8] ;  /* 0x0000ee0000087ab9 */ /* 0x000fe40000000a00 */
[----:B------:R-:W-:-:S04]  /*a130*/  UIMAD UR8, UR57, UR8, URZ ;  /* 0x00000008390872a4 */ /* 0x000fc8000f8e023f */
[----:B------:R-:W-:Y:S01]  /*a140*/  UIMAD UR8, UR38, UR9, UR8 ;  /* 0x00000009260872a4 */ /* 0x000fe2000f8e0208 */
[----:B-1----:R-:W-:-:S04]  /*a150*/  SHF.R.S32.HI R11, RZ, 0x1f, R11 ;  /* 0x0000001fff0b7819 */ /* 0x002fc8000001140b */
[----:B---3--:R-:W-:-:S04]  /*a160*/  LEA.HI R11, R11, R12, RZ, 0x3 ;  /* 0x0000000c0b0b7211 */ /* 0x008fc800078f18ff */
[----:B------:R-:W-:-:S04]  /*a170*/  SHF.R.S32.HI R11, RZ, 0x3, R11 ;  /* 0x00000003ff0b7819 */ /* 0x000fc8000001140b */
[----:B------:R-:W-:Y:S02]  /*a180*/  ISETP.GE.AND P4, PT, R11, UR6, PT ;  /* 0x000000060b007c0c */ /* 0x000fe4000bf86270 */
[----:B------:R-:W-:Y:S01]  /*a190*/  SHF.R.S32.HI R10, RZ, 0x1f, R11 ;  /* 0x0000001fff0a7819 */ /* 0x000fe2000001140b */
        /* <DEDUP_REMOVED lines=17> */
.L_x_1308:
[----:B------:R-:W-:Y:S05]  /*a2b0*/  BSYNC B0 ;  /* 0x0000000000007941 */ /* 0x000fea0003800000 */
.L_x_1307:
        /* <DEDUP_REMOVED lines=16> */
.L_x_1310:
[----:B------:R-:W-:Y:S05]  /*a3c0*/  BSYNC B0 ;  /* 0x0000000000007941 */ /* 0x000fea0003800000 */
.L_x_1309:
        /* <DEDUP_REMOVED lines=16> */
.L_x_1312:
[----:B------:R-:W-:Y:S05]  /*a4d0*/  BSYNC B0 ;  /* 0x0000000000007941 */ /* 0x000fea0003800000 */
.L_x_1311:
        /* <DEDUP_REMOVED lines=15> */
.L_x_1314:
[----:B------:R-:W-:Y:S05]  /*a5d0*/  BSYNC B0 ;  /* 0x0000000000007941 */ /* 0x000fea0003800000 */
.L_x_1313:
        /* <DEDUP_REMOVED lines=25> */
.L_x_1316:
[----:B------:R-:W-:Y:S05]  /*a770*/  BSYNC B0 ;  /* 0x0000000000007941 */ /* 0x000fea0003800000 */
.L_x_1315:
        /* <DEDUP_REMOVED lines=14> */
.L_x_1318:
[----:B------:R-:W-:Y:S05]  /*a860*/  BSYNC B0 ;  /* 0x0000000000007941 */ /* 0x000fea0003800000 */
.L_x_1317:
        /* <DEDUP_REMOVED lines=14> */
.L_x_1320:
[----:B------:R-:W-:Y:S05]  /*a950*/  BSYNC B0 ;  /* 0x0000000000007941 */ /* 0x000fea0003800000 */
.L_x_1319:
        /* <DEDUP_REMOVED lines=12> */
.L_x_1304:
[----:B------:R-:W-:Y:S05]  /*aa20*/  BSYNC B1 ;  /* 0x0000000000017941 */ /* 0x000fea0003800000 */
.L_x_1279:
        /* <DEDUP_REMOVED lines=11> */
.L_x_1321:
[----:B------:R-:W-:Y:S05]  /*aae0*/  EXIT ;  /* 0x000000000000794d */ /* 0x000fea0003800000 */
.L_x_1323:
        /* <DEDUP_REMOVED lines=9> */
.L_x_2079:


//--------------------- .text._ZN5flash44flash_bwd_dq_dk_dv_loop_seqk_parallel_kernelI23Flash_bwd_kernel_traitsILi128ELi64ELi128ELi8ELi2ELi4ELi2ELb0ELb0EN7cutlass10bfloat16_tE19Flash_kernel_traitsILi128ELi64ELi128ELi8ES3_EELb1ELb0ELb0ELb0ELb0ELb0ELb0EEEvNS_16Flash_bwd_paramsE --------------------------
	.section	.text._ZN5flash44flash_bwd_dq_dk_dv_loop_seqk_parallel_kernelI23Flash_bwd_kernel_traitsILi128ELi64ELi128ELi8ELi2ELi4ELi2ELb0ELb0EN7cutlass10bfloat16_tE19Flash_kernel_traitsILi128ELi64ELi128ELi8ES3_EELb1ELb0ELb0ELb0ELb0ELb0ELb0EEEvNS_16Flash_bwd_paramsE,"ax",@progbits
	.sectioninfo	@"SHI_REGISTERS=255"
	.align	128
        .global         _ZN5flash44flash_bwd_dq_dk_dv_loop_seqk_parallel_kernelI23Flash_bwd_kernel_traitsILi128ELi64ELi128ELi8ELi2ELi4ELi2ELb0ELb0EN7cutlass10bfloat16_tE19Flash_kernel_traitsILi128ELi64ELi128ELi8ES3_EELb1ELb0ELb0ELb0ELb0ELb0ELb0EEEvNS_16Flash_bwd_paramsE
        .type           _ZN5flash44flash_bwd_dq_dk_dv_loop_seqk_parallel_kernelI23Flash_bwd_kernel_traitsILi128ELi64ELi128ELi8ELi2ELi4ELi2ELb0ELb0EN7cutlass10bfloat16_tE19Flash_kernel_traitsILi128ELi64ELi128ELi8ES3_EELb1ELb0ELb0ELb0ELb0ELb0ELb0EEEvNS_16Flash_bwd_paramsE,@function
        .size           _ZN5flash44flash_bwd_dq_dk_dv_loop_seqk_parallel_kernelI23Flash_bwd_kernel_traitsILi128ELi64ELi128ELi8ELi2ELi4ELi2ELb0ELb0EN7cutlass10bfloat16_tE19Flash_kernel_traitsILi128ELi64ELi128ELi8ES3_EELb1ELb0ELb0ELb0ELb0ELb0ELb0EEEvNS_16Flash_bwd_paramsE,(.L_x_2080 - _ZN5flash44flash_bwd_dq_dk_dv_loop_seqk_parallel_kernelI23Flash_bwd_kernel_traitsILi128ELi64ELi128ELi8ELi2ELi4ELi2ELb0ELb0EN7cutlass10bfloat16_tE19Flash_kernel_traitsILi128ELi64ELi128ELi8ES3_EELb1ELb0ELb0ELb0ELb0ELb0ELb0EEEvNS_16Flash_bwd_paramsE)
        .other          _ZN5flash44flash_bwd_dq_dk_dv_loop_seqk_parallel_kernelI23Flash_bwd_kernel_traitsILi128ELi64ELi128ELi8ELi2ELi4ELi2ELb0ELb0EN7cutlass10bfloat16_tE19Flash_kernel_traitsILi128ELi64ELi128ELi8ES3_EELb1ELb0ELb0ELb0ELb0ELb0ELb0EEEvNS_16Flash_bwd_paramsE,@"STO_CUDA_ENTRY STV_DEFAULT"
_ZN5flash44flash_bwd_dq_dk_dv_loop_seqk_parallel_kernelI23Flash_bwd_kernel_traitsILi128ELi64ELi128ELi8ELi2ELi4ELi2ELb0ELb0EN7cutlass10bfloat16_tE19Flash_kernel_traitsILi128ELi64ELi128ELi8ES3_EELb1ELb0ELb0ELb0ELb0ELb0ELb0EEEvNS_16Flash_bwd_paramsE:
.text._ZN5flash44flash_bwd_dq_dk_dv_loop_seqk_parallel_kernelI23Flash_bwd_kernel_traitsILi128ELi64ELi128ELi8ELi2ELi4ELi2ELb0ELb0EN7cutlass10bfloat16_tE19Flash_kernel_traitsILi128ELi64ELi128ELi8ES3_EELb1ELb0ELb0ELb0ELb0ELb0ELb0EEEvNS_16Flash_bwd_paramsE:
        /* <DEDUP_REMOVED lines=12> */
[----:B------:R-:W2:Y:S01]  /*00c0*/  S2UR UR35, SR_CTAID.Z ;  /* 0x00000000002379c3 */ /* 0x000ea20000002700 */
[----:B------:R-:W-:Y:S01]  /*00d0*/  ULDC UR15, c[0x0][0x224] ;  /* 0x00008900000f7ab9 */ /* 0x000fe20000000800 */
[----:B------:R-:W-:Y:S01]  /*00e0*/  IMAD.MOV.U32 R229, RZ, RZ, -0x10 ;  /* 0xfffffff0ffe57424 */ /* 0x000fe200078e00ff */
[----:B------:R-:W-:Y:S02]  /*00f0*/  USHF.R.S32.HI UR8, URZ, 0x1f, UR15 ;  /* 0x0000001f3f087899 */ /* 0x000fe4000801140f */
[----:B------:R-:W-:Y:S02]  /*0100*/  ULDC.U8 UR9, c[0x0][0x328] ;  /* 0x0000ca0000097ab9 */ /* 0x000fe40000000000 */
[----:B------:R-:W-:Y:S01]  /*0110*/  UISETP.NE.AND UP2, UPT, UR9, URZ, UPT ;  /* 0x0000003f0900728c */ /* 0x000fe2000bf45270 */
[----:B------:R-:W3:Y:S01]  /*0120*/  S2UR UR32, SR_CTAID.Y ;  /* 0x00000000002079c3 */ /* 0x000ee20000002600 */
        /* <DEDUP_REMOVED lines=8> */
[----:B--2---:R-:W-:-:S02]  /*01b0*/  USHF.R.S32.HI UR16, URZ, 0x1f, UR35 ;  /* 0x0000001f3f107899 */ /* 0x004fc40008011423 */
[----:B------:R-:W-:Y:S01]  /*01c0*/  UIMAD.WIDE UR36, UR47, UR36, URZ ;  /* 0x000000242f2472a5 */ /* 0x000fe2000f8e023f */
[CC--:B------:R-:W-:Y:S01]  /*01d0*/  LEA.HI R5, R0.reuse, R8.reuse, RZ, 0x5 ;  /* 0x0000000800057211 */ /* 0x0c0fe200078f28ff */
[----:B------:R-:W-:Y:S01]  /*01e0*/  UIMAD UR48, UR35, UR47, URZ ;  /* 0x0000002f233072a4 */ /* 0x000fe2000f8e023f */
[CC--:B------:R-:W-:Y:S01]  /*01f0*/  LEA.HI R3, R0.reuse, R8.reuse, RZ, 0x2 ;  /* 0x0000000800037211 */ /* 0x0c0fe200078f10ff */
[----:B------:R-:W-:Y:S01]  /*0200*/  UIMAD UR57, UR7, UR6, UR57 ;  /* 0x00000006073972a4 */ /* 0x000fe2000f8e0239 */
[CC--:B------:R-:W-:Y:S01]  /*0210*/  LEA.HI R242, R0.reuse, R8.reuse, RZ, 0x3 ;  /* 0x0000000800f27211 */ /* 0x0c0fe200078f18ff */
[----:B---3--:R-:W-:Y:S01]  /*0220*/  UIMAD.WIDE.U32 UR44, UR32, UR15, URZ ;  /* 0x0000000f202c72a5 */ /* 0x008fe2000f8e003f */
[CC--:B------:R-:W-:Y:S01]  /*0230*/  LEA.HI R12, R0.reuse, R8.reuse, RZ, 0x6 ;  /* 0x00000008000c7211 */ /* 0x0c0fe200078f30ff */
[----:B------:R-:W-:Y:S01]  /*0240*/  USHF.L.U32 UR15, UR32, 0x7, URZ ;  /* 0x00000007200f7899 */ /* 0x000fe2000800063f */
[CC--:B------:R-:W-:Y:S01]  /*0250*/  LEA.HI R6, R0.reuse, R8.reuse, RZ, 0x4 ;  /* 0x0000000800067211 */ /* 0x0c0fe200078f20ff */
[----:B------:R-:W-:Y:S01]  /*0260*/  USHF.R.S32.HI UR9, URZ, 0x1f, UR32 ;  /* 0x0000001f3f097899 */ /* 0x000fe20008011420 */
[----:B------:R-:W-:Y:S01]  /*0270*/  LEA.HI R15, R0, R8, RZ, 0x7 ;  /* 0x00000008000f7211 */ /* 0x000fe200078f38ff */
[----:B------:R-:W-:Y:S01]  /*0280*/  UIMAD UR47, UR47, UR12, URZ ;  /* 0x0000000c2f2f72a4 */ /* 0x000fe2000f8e023f */
[--C-:B------:R-:W-:Y:S01]  /*0290*/  SHF.R.S32.HI R0, RZ, 0x5, R5.reuse ;  /* 0x00000005ff007819 */ /* 0x100fe20000011405 */
[----:B------:R-:W-:Y:S01]  /*02a0*/  UIMAD UR6, UR32, UR13, UR35 ;  /* 0x0000000d200672a4 */ /* 0x000fe2000f8e0223 */
[----:B------:R-:W-:Y:S01]  /*02b0*/  SHF.R.S32.HI R2, RZ, 0x1f, R5 ;  /* 0x0000001fff027819 */ /* 0x000fe20000011405 */
[----:B------:R-:W-:Y:S01]  /*02c0*/  ULDC UR14, c[0x0][0x1c0] ;  /* 0x00007000000e7ab9 */ /* 0x000fe20000000800 */
[C---:B------:R-:W-:Y:S01]  /*02d0*/  LOP3.LUT R4, R5.reuse, 0xffffffe0, RZ, 0xc0, !PT ;  /* 0xffffffe005047812 */ /* 0x040fe200078ec0ff */
[----:B------:R-:W-:Y:S01]  /*02e0*/  ULDC UR11, c[0x0][0x1c0] ;  /* 0x00007000000b7ab9 */ /* 0x000fe20000000800 */
[-C--:B------:R-:W-:Y:S01]  /*02f0*/  LEA.HI R5, R5, R0.reuse, RZ, 0x1 ;  /* 0x0000000005057211 */ /* 0x080fe200078f08ff */
[----:B------:R-:W-:Y:S01]  /*0300*/  UIMAD UR54, UR8, UR32, URZ ;  /* 0x00000020083672a4 */ /* 0x000fe2000f8e023f */
[----:B------:R-:W-:Y:S01]  /*0310*/  LEA.HI R2, R2, R0, RZ, 0x2 ;  /* 0x0000000002027211 */ /* 0x000fe200078f10ff */
[----:B------:R-:W-:Y:S01]  /*0320*/  IMAD.IADD R7, R8, 0x1, -R4 ;  /* 0x0000000108077824 */ /* 0x000fe200078e0a04 */
[----:B------:R-:W-:Y:S01]  /*0330*/  LOP3.LUT R9, R3, 0x7ffffffc, RZ, 0xc0, !PT ;  /* 0x7ffffffc03097812 */ /* 0x000fe200078ec0ff */
[----:B------:R-:W-:Y:S01]  /*0340*/  UIMAD UR7, UR32, UR11, UR35 ;  /* 0x0000000b200772a4 */ /* 0x000fe2000f8e0223 */
[----:B------:R-:W-:Y:S01]  /*0350*/  LOP3.LUT R4, R5, 0xfffffffe, RZ, 0xc0, !PT ;  /* 0xfffffffe05047812 */ /* 0x000fe200078ec0ff */
[----:B------:R-:W-:Y:S01]  /*0360*/  @!UP2 UIMAD UR8, UR32, UR14, UR35 ;  /* 0x0000000e2008a2a4 */ /* 0x000fe2000f8e0223 */
        /* <DEDUP_REMOVED lines=10> */
[----:B------:R-:W-:Y:S01]  /*0410*/  LOP3.LUT R10, R242, 0xfffffff8, RZ, 0xc0, !PT ;  /* 0xfffffff8f20a7812 */ /* 0x000fe200078ec0ff */
[----:B------:R-:W-:Y:S01]  /*0420*/  USHF.L.U32 UR46, UR47, 0x6, URZ ;  /* 0x000000062f2e7899 */ /* 0x000fe2000800063f */
[----:B------:R-:W-:Y:S01]  /*0430*/  LEA.HI R2, R6, R3, RZ, 0x1 ;  /* 0x0000000306027211 */ /* 0x000fe200078f08ff */
[----:B------:R-:W-:Y:S01]  /*0440*/  USHF.L.U32 UR41, UR6, 0x5, URZ ;  /* 0x0000000506297899 */ /* 0x000fe2000800063f */
[----:B------:R-:W-:Y:S01]  /*0450*/  LEA.HI R0, R0, R4, RZ, 0x3 ;  /* 0x0000000400007211 */ /* 0x000fe200078f18ff */
[----:B------:R-:W-:Y:S01]  /*0460*/  IMAD.IADD R10, R8, 0x1, -R10 ;  /* 0x00000001080a7824 */ /* 0x000fe200078e0a0a */
[----:B------:R-:W-:Y:S01]  /*0470*/  LOP3.LUT R2, R2, 0xfffffffe, RZ, 0xc0, !PT ;  /* 0xfffffffe02027812 */ /* 0x000fe200078ec0ff */
[----:B------:R-:W-:Y:S01]  /*0480*/  ULDC UR51, c[0x0][0x214] ;  /* 0x0000850000337ab9 */ /* 0x000fe20000000800 */
[----:B------:R-:W-:Y:S01]  /*0490*/  LOP3.LUT R0, R0, 0xfffffff8, RZ, 0xc0, !PT ;  /* 0xfffffff800007812 */ /* 0x000fe200078ec0ff */
[----:B------:R-:W-:Y:S01]  /*04a0*/  IMAD.SHL.U32 R236, R10, 0x8, RZ ;  /* 0x000000080aec7824 */ /* 0x000fe200078e00ff */
[----:B------:R-:W-:Y:S01]  /*04b0*/  SHF.R.S32.HI R17, RZ, 0x6, R12 ;  /* 0x00000006ff117819 */ /* 0x000fe2000001140c */
[----:B------:R-:W-:Y:S01]  /*04c0*/  IMAD.IADD R8, R3, 0x1, -R2 ;  /* 0x0000000103087824 */ /* 0x000fe200078e0a02 */
[----:B------:R-:W-:Y:S01]  /*04d0*/  SHF.R.S32.HI R2, RZ, 0x1f, R5 ;  /* 0x0000001fff027819 */ /* 0x000fe20000011405 */
[----:B------:R-:W-:Y:S01]  /*04e0*/  IMAD.IADD R6, R4, 0x1, -R0 ;  /* 0x0000000104067824 */ /* 0x000fe200078e0a00 */
[----:B------:R-:W-:Y:S01]  /*04f0*/  SHF.R.S32.HI R0, RZ, 0x1f, R7 ;  /* 0x0000001fff007819 */ /* 0x000fe20000011407 */
[----:B------:R-:W-:Y:S01]  /*0500*/  IMAD.U32 R3, RZ, RZ, UR16 ;  /* 0x00000010ff037e24 */ /* 0x000fe2000f8e00ff */
[----:B------:R-:W-:Y:S01]  /*0510*/  LEA.HI R11, R2, R5, RZ, 0x3 ;  /* 0x00000005020b7211 */ /* 0x000fe200078f18ff */
[----:B------:R-:W-:Y:S01]  /*0520*/  IMAD.SHL.U32 R2, R10, 0x40, RZ ;  /* 0x000000400a027824 */ /* 0x000fe200078e00ff */
[----:B------:R-:W-:Y:S01]  /*0530*/  LEA.HI R248, R0, R7, RZ, 0x2 ;  /* 0x0000000700f87211 */ /* 0x000fe200078f10ff */
[----:B------:R-:W-:Y:S01]  /*0540*/  IMAD.U32 R3, RZ, RZ, UR15 ;  /* 0x0000000fff037e24 */ /* 0x000fe2000f8e00ff */
[----:B------:R-:W-:Y:S01]  /*0550*/  LOP3.LUT R0, R11, 0xfffffff8, RZ, 0xc0, !PT ;  /* 0xfffffff80b007812 */ /* 0x000fe200078ec0ff */
[----:B------:R-:W-:Y:S01]  /*0560*/  IMAD.SHL.U32 R4, R8, 0x200, RZ ;  /* 0x0000020008047824 */ /* 0x000fe200078e00ff */
[----:B------:R-:W-:Y:S01]  /*0570*/  SHF.R.S32.HI R248, RZ, 0x2, R248 ;  /* 0x00000002fff87819 */ /* 0x000fe200000114f8 */
[----:B------:R-:W-:Y:S01]  /*0580*/  ULDC UR58, c[0x0][0x1c8] ;  /* 0x00007200003a7ab9 */ /* 0x000fe20000000800 */
[----:B------:R-:W-:Y:S01]  /*0590*/  IADD3 R243, R236, 0x40, RZ ;  /* 0x00000040ecf37810 */ /* 0x000fe20007ffe0ff */
[----:B------:R-:W-:Y:S01]  /*05a0*/  IMAD.IADD R13, R5, 0x1, -R0 ;  /* 0x00000001050d7824 */ /* 0x000fe200078e0a00 */
[----:B------:R-:W-:Y:S01]  /*05b0*/  LOP3.LUT R0, R2, 0x1c0, RZ, 0xc0, !PT ;  /* 0x000001c002007812 */ /* 0x000fe200078ec0ff */
[----:B------:R-:W-:Y:S01]  /*05c0*/  IMAD.SHL.U32 R2, R9, 0x10, RZ ;  /* 0x0000001009027824 */ /* 0x000fe200078e00ff */
[----:B------:R-:W-:Y:S01]  /*05d0*/  ULDC.U8 UR10, c[0x0][0x3d0] ;  /* 0x0000f400000a7ab9 */ /* 0x000fe20000000000 */
[C---:B------:R-:W-:Y:S01]  /*05e0*/  IMAD.SHL.U32 R5, R17.reuse, 0x20, RZ ;  /* 0x0000002011057824 */ /* 0x040fe200078e00ff */
[----:B------:R-:W-:Y:S01]  /*05f0*/  LOP3.LUT R216, R0, 0x8, R242, 0xf8, !PT ;  /* 0x0000000800d87812 */ /* 0x000fe200078ef8f2 */
[----:B------:R-:W-:Y:S01]  /*0600*/  IMAD R248, R16, 0x10, R248 ;  /* 0x0000001010f87824 */ /* 0x000fe200078e02f8 */
[----:B------:R-:W-:Y:S01]  /*0610*/  LOP3.LUT R209, R0, 0x30, R2, 0xf8, !PT ;  /* 0x0000003000d17812 */ /* 0x000fe200078ef802 */
[----:B------:R-:W-:Y:S01]  /*0620*/  IMAD R2, R17, 0x800, R4 ;  /* 0x0000080011027824 */ /* 0x000fe200078e0204 */
[----:B------:R-:W-:Y:S01]  /*0630*/  SHF.R.U32.HI R3, RZ, 0x3, R0 ;  /* 0x00000003ff037819 */ /* 0x000fe20000011600 */
[----:B------:R-:W-:Y:S01]  /*0640*/  ULDC UR52, c[0x0][0x224] ;  /* 0x0000890000347ab9 */ /* 0x000fe20000000800 */
[----:B------:R-:W-:Y:S01]  /*0650*/  LOP3.LUT R0, R6, 0x1, RZ, 0xc0, !PT ;  /* 0x0000000106007812 */ /* 0x000fe200078ec0ff */
[----:B------:R-:W-:Y:S01]  /*0660*/  @UP2 UIMAD UR56, UR32, UR51, URZ ;  /* 0x00000033203822a4 */ /* 0x000fe2000f8e023f */
[----:B------:R-:W-:Y:S01]  /*0670*/  LOP3.LUT R216, R216, R3, RZ, 0x3c, !PT ;  /* 0x00000003d8d87212 */ /* 0x000fe200078e3cff */
[----:B------:R-:W-:Y:S01]  /*0680*/  ULDC.64 UR4, c[0x0][0x118] ;  /* 0x0000460000047ab9 */ /* 0x000fe20000000a00 */
[----:B------:R-:W-:Y:S01]  /*0690*/  ISETP.NE.U32.AND P0, PT, R0, 0x1, PT ;  /* 0x000000010000780c */ /* 0x000fe20003f05070 */
[----:B------:R-:W-:Y:S01]  /*06a0*/  IMAD.SHL.U32 R0, R8, 0x20, RZ ;  /* 0x0000002008007824 */ /* 0x000fe200078e00ff */
[----:B------:R-:W-:Y:S01]  /*06b0*/  LOP3.LUT R209, R209, 0x8, R242, 0xf8, !PT ;  /* 0x00000008d1d17812 */ /* 0x000fe200078ef8f2 */
[----:B------:R-:W-:Y:S01]  /*06c0*/  IMAD.IADD R216, R2, 0x1, R216 ;  /* 0x0000000102d87824 */ /* 0x000fe200078e02d8 */
[----:B------:R-:W-:Y:S01]  /*06d0*/  R2P PR, R6, 0x6 ;  /* 0x0000000606007804 */ /* 0x000fe20000000000 */
[----:B------:R-:W-:Y:S01]  /*06e0*/  IMAD.SHL.U32 R2, R17, 0x8, RZ ;  /* 0x0000000811027824 */ /* 0x000fe200078e00ff */
[----:B------:R-:W-:Y:S01]  /*06f0*/  LOP3.LUT R0, R0, 0x20, RZ, 0xc0, !PT ;  /* 0x0000002000007812 */ /* 0x000fe200078ec0ff */
[----:B------:R-:W-:Y:S01]  /*0700*/  IMAD.SHL.U32 R217, R216, 0x2, RZ ;  /* 0x00000002d8d97824 */ /* 0x000fe200078e00ff */
[----:B------:R-:W-:Y:S01]  /*0710*/  LOP3.LUT R209, R4, R209, R3, 0xf6, !PT ;  /* 0x000000d104d17212 */ /* 0x000fe200078ef603 */
[----:B------:R-:W-:Y:S01]  /*0720*/  IMAD.SHL.U32 R3, R6, 0x40, RZ ;  /* 0x0000004006037824 */ /* 0x000fe200078e00ff */
[----:B------:R-:W-:Y:S01]  /*0730*/  LOP3.LUT R208, R0, 0x18, R2, 0xf8, !PT ;  /* 0x0000001800d07812 */ /* 0x000fe200078ef802 */
[----:B------:R-:W-:Y:S01]  /*0740*/  IMAD.U32 R0, RZ, RZ, UR9 ;  /* 0x00000009ff007e24 */ /* 0x000fe2000f8e00ff */
[----:B------:R-:W-:Y:S01]  /*0750*/  SHF.R.S32.HI R0, RZ, 0x7, R15 ;  /* 0x00000007ff007819 */ /* 0x000fe2000001140f */
[----:B------:R-:W-:Y:S01]  /*0760*/  IMAD.SHL.U32 R2, R14, 0x2, RZ ;  /* 0x000000020e027824 */ /* 0x000fe200078e00ff */
[----:B------:R-:W-:Y:S01]  /*0770*/  LOP3.LUT P4, RZ, R10, 0x2, RZ, 0xc0, !PT ;  /* 0x000000020aff7812 */ /* 0x000fe2000788c0ff */
[----:B------:R-:W-:Y:S01]  /*0780*/  IMAD.SHL.U32 R4, R8, 0x10, RZ ;  /* 0x0000001008047824 */ /* 0x000fe200078e00ff */
[----:B------:R-:W-:Y:S01]  /*0790*/  LOP3.LUT P3, RZ, R10, 0x4, RZ, 0xc0, !PT ;  /* 0x000000040aff7812 */ /* 0x000fe2000786c0ff */
[--C-:B------:R-:W-:Y:S01]  /*07a0*/  IMAD R12, R9, 0x400, R2.reuse ;  /* 0x00000400090c7824 */ /* 0x100fe200078e0202 */
[----:B------:R-:W-:Y:S01]  /*07b0*/  SEL R229, R229, 0x10, !P0 ;  /* 0x00000010e5e57807 */ /* 0x000fe20004000000 */
[C---:B------:R-:W-:Y:S01]  /*07c0*/  IMAD R7, R0.reuse, 0x1000, R2 ;  /* 0x0000100000077824 */ /* 0x040fe200078e0202 */
[----:B------:R-:W-:Y:S01]  /*07d0*/  SHF.R.S32.HI R242, RZ, 0x3, R242 ;  /* 0x00000003fff27819 */ /* 0x000fe200000114f2 */
[----:B------:R-:W-:Y:S01]  /*07e0*/  IMAD.SHL.U32 R2, R0, 0x8, RZ ;  /* 0x0000000800027824 */ /* 0x000fe200078e00ff */
[----:B------:R-:W-:Y:S01]  /*07f0*/  LOP3.LUT R0, R3, 0x1c0, RZ, 0xc0, !PT ;  /* 0x000001c003007812 */ /* 0x000fe200078ec0ff */
[----:B------:R-:W-:Y:S01]  /*0800*/  IMAD.SHL.U32 R209, R209, 0x2, RZ ;  /* 0x00000002d1d17824 */ /* 0x000fe200078e00ff */
[----:B------:R-:W-:-:S02]  /*0810*/  ULOP3.LUT UR58, UR35, UR58, URZ, 0x3c, !UPT ;  /* 0x0000003a233a7292 */ /* 0x000fc4000f8e3c3f */
[----:B------:R-:W-:Y:S01]  /*0820*/  LOP3.LUT R2, R2, 0x8, RZ, 0xc0, !PT ;  /* 0x0000000802027812 */ /* 0x000fe200078ec0ff */
[----:B------:R-:W-:Y:S01]  /*0830*/  UISETP.NE.AND UP3, UPT, UR10, URZ, UPT ;  /* 0x0000003f0a00728c */ /* 0x000fe2000bf65270 */
[----:B------:R-:W-:Y:S01]  /*0840*/  SHF.R.U32.HI R3, RZ, 0x3, R0 ;  /* 0x00000003ff037819 */ /* 0x000fe20000011600 */
[----:B------:R-:W-:Y:S01]  /*0850*/  USHF.R.S32.HI UR61, URZ, 0x1f, UR35 ;  /* 0x0000001f3f3d7899 */ /* 0x000fe20008011423 */
        /* <DEDUP_REMOVED lines=8> */
[----:B------:R-:W-:Y:S01]  /*08e0*/  USHF.R.S32.HI UR59, URZ, 0x1f, UR35 ;  /* 0x0000001f3f3b7899 */ /* 0x000fe20008011423 */
[----:B------:R-:W-:Y:S01]  /*08f0*/  IMAD.SHL.U32 R5, R8, 0x8, RZ ;  /* 0x0000000808057824 */ /* 0x000fe200078e00ff */
[----:B------:R-:W-:Y:S01]  /*0900*/  UIMAD.WIDE.U32 UR42, UR36, UR44, URZ ;  /* 0x0000002c242a72a5 */ /* 0x000fe2000f8e003f */
[----:B------:R-:W-:Y:S01]  /*0910*/  IMAD.IADD R230, R2, 0x1, R0 ;  /* 0x0000000102e67824 */ /* 0x000fe200078e0200 */
[----:B------:R-:W-:Y:S01]  /*0920*/  LOP3.LUT R3, R3, 0x1c0, RZ, 0xc0, !PT ;  /* 0x000001c003037812 */ /* 0x000fe200078ec0ff */
[----:B------:R-:W-:Y:S01]  /*0930*/  IMAD.IADD R6, R12, 0x1, R6 ;  /* 0x000000010c067824 */ /* 0x000fe200078e0206 */
[----:B------:R-:W-:Y:S01]  /*0940*/  LOP3.LUT R0, R4, 0xfffffe00, RZ, 0xc0, !PT ;  /* 0xfffffe0004007812 */ /* 0x000fe200078ec0ff */
[----:B------:R-:W-:Y:S01]  /*0950*/  IMAD.SHL.U32 R230, R230, 0x2, RZ ;  /* 0x00000002e6e67824 */ /* 0x000fe200078e00ff */
[----:B------:R-:W-:Y:S01]  /*0960*/  LOP3.LUT R2, R3, 0x8, R5, 0xf8, !PT ;  /* 0x0000000803027812 */ /* 0x000fe200078ef805 */
[----:B------:R-:W-:Y:S01]  /*0970*/  UIMAD UR53, UR37, UR44, URZ ;  /* 0x0000002c253572a4 */ /* 0x000fe2000f8e023f */
[----:B------:R-:W-:Y:S01]  /*0980*/  SHF.R.U32.HI R4, RZ, 0x3, R3 ;  /* 0x00000003ff047819 */ /* 0x000fe20000011603 */
[----:B------:R-:W-:Y:S01]  /*0990*/  IMAD R5, R16, 0x400, R0 ;  /* 0x0000040010057824 */ /* 0x000fe200078e0200 */
[----:B------:R-:W-:Y:S01]  /*09a0*/  LEA R6, R6, 0xc000, 0x1 ;  /* 0x0000c00006067811 */ /* 0x000fe200078e08ff */
[----:B------:R-:W-:Y:S01]  /*09b0*/  IMAD.IADD R231, R230, 0x1, R229 ;  /* 0x00000001e6e77824 */ /* 0x000fe200078e02e5 */
[----:B------:R-:W-:Y:S01]  /*09c0*/  LOP3.LUT R220, R2, R4, RZ, 0x3c, !PT ;  /* 0x0000000402dc7212 */ /* 0x000fe200078e3cff */
[----:B------:R-:W-:Y:S01]  /*09d0*/  USHF.R.S32.HI UR55, URZ, 0x1f, UR48 ;  /* 0x0000001f3f377899 */ /* 0x000fe20008011430 */
[C-C-:B------:R-:W-:Y:S01]  /*09e0*/  LOP3.LUT R2, R4.reuse, R9, R3.reuse, 0x1e, !PT ;  /* 0x0000000904027212 */ /* 0x140fe200078e1e03 */
[----:B------:R-:W-:Y:S01]  /*09f0*/  STL [R1+0x18], R6 ;  /* 0x0000180601007387 */ /* 0x000fe20000100800 */
[----:B------:R-:W-:Y:S01]  /*0a00*/  LOP3.LUT R208, R4, R208, R3, 0x1e, !PT ;  /* 0x000000d004d07212 */ /* 0x000fe200078e1e03 */
[----:B------:R-:W-:Y:S01]  /*0a10*/  IMAD.MOV.U32 R3, RZ, RZ, 0x20 ;  /* 0x00000020ff037424 */ /* 0x000fe200078e00ff */
[-C--:B------:R-:W-:Y:S01]  /*0a20*/  LOP3.LUT R218, R2, R0.reuse, RZ, 0xfc, !PT ;  /* 0x0000000002da7212 */ /* 0x080fe200078efcff */
[----:B------:R-:W-:Y:S01]  /*0a30*/  IMAD.MOV.U32 R2, RZ, RZ, 0x40 ;  /* 0x00000040ff027424 */ /* 0x000fe200078e00ff */
[----:B------:R-:W-:Y:S01]  /*0a40*/  LOP3.LUT R208, R208, R0, RZ, 0xfc, !PT ;  /* 0x00000000d0d07212 */ /* 0x000fe200078efcff */
[----:B------:R-:W-:Y:S01]  /*0a50*/  IMAD.IADD R220, R5, 0x1, R220 ;  /* 0x0000000105dc7824 */ /* 0x000fe200078e02dc */
[C---:B------:R-:W-:Y:S01]  /*0a60*/  SEL R0, R3.reuse, 0xffffffe0, !P4 ;  /* 0xffffffe003007807 */ /* 0x040fe20006000000 */
[----:B------:R-:W-:Y:S01]  /*0a70*/  UIMAD UR52, UR7, UR52, URZ ;  /* 0x00000034073472a4 */ /* 0x000fe2000f8e023f */
[----:B------:R-:W-:Y:S01]  /*0a80*/  SEL R215, R2, 0xffffffc0, !P3 ;  /* 0xffffffc002d77807 */ /* 0x000fe20005800000 */
[----:B------:R-:W-:Y:S01]  /*0a90*/  @!UP2 UIMAD UR51, UR8, UR51, URZ ;  /* 0x000000330833a2a4 */ /* 0x000fe2000f8e023f */
[----:B------:R-:W-:Y:S01]  /*0aa0*/  SEL R3, R3, 0xffffffe0, !P1 ;  /* 0xffffffe003037807 */ /* 0x000fe20004800000 */
[----:B------:R-:W-:Y:S01]  /*0ab0*/  IMAD R214, R216, 0x2, R0 ;  /* 0x00000002d8d67824 */ /* 0x000fe200078e0200 */
[----:B------:R-:W-:Y:S01]  /*0ac0*/  SEL R2, R2, 0xffffffc0, !P2 ;  /* 0xffffffc002027807 */ /* 0x000fe20005000000 */
[----:B------:R-:W-:Y:S01]  /*0ad0*/  IMAD R216, R216, 0x2, R215 ;  /* 0x00000002d8d87824 */ /* 0x000fe200078e02d7 */
[C---:B------:R-:W-:Y:S01]  /*0ae0*/  IADD3 R4, R6.reuse, 0x420, RZ ;  /* 0x0000042006047810 */ /* 0x040fe20007ffe0ff */
[----:B------:R-:W-:Y:S01]  /*0af0*/  IMAD.IADD R5, R3, 0x1, R6 ;  /* 0x0000000103057824 */ /* 0x000fe200078e0206 */
[C---:B------:R-:W-:Y:S01]  /*0b00*/  @P1 IADD3 R4, R6.reuse, 0x3e0, RZ ;  /* 0x000003e006041810 */ /* 0x040fe20007ffe0ff */
[--C-:B------:R-:W-:Y:S01]  /*0b10*/  IMAD.IADD R0, R6, 0x1, R2.reuse ;  /* 0x0000000106007824 */ /* 0x100fe200078e0202 */
[----:B------:R-:W-:Y:S01]  /*0b20*/  LEA R208, R208, 0xc000, 0x1 ;  /* 0x0000c000d0d07811 */ /* 0x000fe200078e08ff */
[----:B------:R-:W-:Y:S01]  /*0b30*/  IMAD.IADD R228, R230, 0x1, R3 ;  /* 0x00000001e6e47824 */ /* 0x000fe200078e0203 */
[----:B------:R-:W-:Y:S01]  /*0b40*/  STL [R1+0x24], R5 ;  /* 0x0000240501007387 */ /* 0x000fe20000100800 */
[----:B------:R-:W-:Y:S01]  /*0b50*/  IMAD.IADD R3, R5, 0x1, R2 ;  /* 0x0000000105037824 */ /* 0x000fe200078e0202 */
[----:B------:R-:W-:Y:S01]  /*0b60*/  USHF.R.S32.HI UR50, URZ, 0x1f, UR46 ;  /* 0x0000001f3f327899 */ /* 0x000fe2000801142e */
[----:B------:R-:W-:Y:S01]  /*0b70*/  IMAD.IADD R215, R215, 0x1, R214 ;  /* 0x00000001d7d77824 */ /* 0x000fe200078e02d6 */
[----:B------:R1:W-:Y:S01]  /*0b80*/  STL [R1+0x1c], R0 ;  /* 0x00001c0001007387 */ /* 0x0003e20000100800 */
[----:B------:R-:W-:Y:S01]  /*0b90*/  IMAD.IADD R229, R229, 0x1, R228 ;  /* 0x00000001e5e57824 */ /* 0x000fe200078e02e4 */
[----:B------:R-:W-:-:S02]  /*0ba0*/  USHF.R.S32.HI UR49, URZ, 0x1f, UR41 ;  /* 0x0000001f3f317899 */ /* 0x000fc40008011429 */
[----:B------:R2:W-:Y:S01]  /*0bb0*/  STL [R1+0x30], R4 ;  /* 0x0000300401007387 */ /* 0x0005e20000100800 */
[----:B------:R-:W-:-:S03]  /*0bc0*/  UMOV UR40, 0xffffc000 ;  /* 0xffffc00000287882 */ /* 0x000fc60000000000 */
[----:B------:R2:W-:Y:S01]  /*0bd0*/  STL [R1+0x28], R3 ;  /* 0x0000280301007387 */ /* 0x0005e20000100800 */
[----:B-1----:R-:W-:-:S05]  /*0be0*/  IMAD.IADD R0, R2, 0x1, R4 ;  /* 0x0000000102007824 */ /* 0x002fca00078e0204 */
[----:B------:R2:W-:Y:S02]  /*0bf0*/  STL [R1+0x2c], R0 ;  /* 0x00002c0001007387 */ /* 0x0005e40000100800 */
.L_x_1394:
        /* <DEDUP_REMOVED lines=12> */
[----:B-12---:R-:W-:Y:S01]  /*0cc0*/  IMAD.U32 R2, RZ, RZ, UR6 ;  /* 0x00000006ff027e24 */ /* 0x006fe2000f8e00ff */
        /* <DEDUP_REMOVED lines=40> */
.L_x_1324:
        /* <DEDUP_REMOVED lines=23> */
[----:B------:R-:W-:Y:S02]  /*10c0*/  UISETP.NE.AND UP1, UPT, UR15, -0x1, UPT ;  /* 0xffffffff0f00788c */ /* 0x000fe4000bf25270 */
[----:B------:R-:W-:Y:S01]  /*10d0*/  ULDC.64 UR12, c[0x0][0x178] ;  /* 0x00005e00000c7ab9 */ /* 0x000fe20000000a00 */
[----:B------:R-:W-:Y:S01]  /*10e0*/  PLOP3.LUT P0, PT, PT, PT, UP0, 0x80, 0x0 ;  /* 0x000000000000781c */ /* 0x000fe20003f0f008 */
[----:B------:R-:W-:Y:S02]  /*10f0*/  UIMAD UR14, UR38, UR12, URZ ;  /* 0x0000000c260e72a4 */ /* 0x000fe4000f8e023f */
[----:B------:R-:W-:-:S02]  /*1100*/  ULDC.64 UR10, c[0x0][0x190] ;  /* 0x00006400000a7ab9 */ /* 0x000fc40000000a00 */
[----:B------:R-:W-:Y:S02]  /*1110*/  USHF.R.S32.HI UR16, URZ, 0x1f, UR7 ;  /* 0x0000001f3f107899 */ /* 0x000fe40008011407 */
[----:B------:R-:W-:Y:S02]  /*1120*/  UIMAD.WIDE.U32 UR8, UR15, UR10, URZ ;  /* 0x0000000a0f0872a5 */ /* 0x000fe4000f8e003f */
[----:B------:R-:W-:Y:S02]  /*1130*/  UIMAD UR19, UR15, UR11, URZ ;  /* 0x0000000b0f1372a4 */ /* 0x000fe4000f8e023f */
[----:B------:R-:W-:Y:S02]  /*1140*/  UIMAD.WIDE.U32 UR10, UR32, UR12, URZ ;  /* 0x0000000c200a72a5 */ /* 0x000fe4000f8e003f */
[----:B------:R-:W-:Y:S02]  /*1150*/  UIMAD UR13, UR32, UR13, UR14 ;  /* 0x0000000d200d72a4 */ /* 0x000fe4000f8e020e */
[----:B------:R-:W-:-:S02]  /*1160*/  ULEA.HI UR33, UR16, UR7, URZ, 0x6 ;  /* 0x0000000710217291 */ /* 0x000fc4000f8f303f */
[----:B------:R-:W-:Y:S02]  /*1170*/  @UP0 UIADD3 UR7, UR18, UR22, URZ ;  /* 0x0000001612070290 */ /* 0x000fe4000fffe03f */
[----:B------:R-:W-:Y:S02]  /*1180*/  ULDC.64 UR20, c[0x0][0x198] ;  /* 0x0000660000147ab9 */ /* 0x000fe40000000a00 */
[----:B------:R-:W-:Y:S02]  /*1190*/  UIADD3 UR34, UR11, UR13, URZ ;  /* 0x0000000d0b227290 */ /* 0x000fe4000fffe03f */
[----:B------:R-:W-:Y:S02]  /*11a0*/  USEL UR39, UR10, UR8, !UP1 ;  /* 0x000000080a277287 */ /* 0x000fe4000c800000 */
        /* <DEDUP_REMOVED lines=20> */
.L_x_1326:
        /* <DEDUP_REMOVED lines=18> */
.L_x_1327:
        /* <DEDUP_REMOVED lines=42> */
[----:B------:R-:W-:Y:S01]  /*16b0*/  IMAD.MOV.U32 R2, RZ, RZ, R4 ;  /* 0x000000ffff027224 */ /* 0x000fe200078e0004 */
[----:B------:R-:W-:-:S02]  /*16c0*/  ULDC UR12, c[0x0][0x234] ;  /* 0x00008d00000c7ab9 */ /* 0x000fc40000000800 */
        /* <DEDUP_REMOVED lines=28> */
.L_x_1328:
[----:B------:R-:W-:Y:S02]  /*1890*/  UMOV UR12, UR52 ;  /* 0x00000034000c7c82 */ /* 0x000fe40008000000 */
.L_x_1329:
[----:B------:R-:W-:Y:S01]  /*18a0*/  UIADD3 UR8, UP5, UP4, UR8, UR46, UR48 ;  /* 0x0000002e08087290 */ /* 0x000fe2000fcbe030 */
[----:B------:R-:W-:Y:S01]  /*18b0*/  SHF.R.S32.HI R19, RZ, 0x1f, R242 ;  /* 0x0000001fff137819 */ /* 0x000fe200000114f2 */
[----:B------:R-:W-:Y:S01]  /*18c0*/  USHF.R.S32.HI UR38, URZ, 0x1f, UR35 ;  /* 0x0000001f3f267899 */ /* 0x000fe20008011423 */
[----:B------:R-:W-:Y:S01]  /*18d0*/  IADD3 R0, P1, R242, UR16, RZ ;  /* 0x00000010f2007c10 */ /* 0x000fe2000ff3e0ff */
[----:B------:R-:W-:Y:S01]  /*18e0*/  UIADD3 UR15, UP1, UP0, UR20, UR8, UR21 ;  /* 0x00000008140f7290 */ /* 0x000fe2000f83e015 */
[----:B------:R-:W1:Y:S01]  /*18f0*/  S2R R20, SR_TID.X ;  /* 0x0000000000147919 */ /* 0x000e620000002100 */
[----:B------:R-:W-:Y:S01]  /*1900*/  UIADD3.X UR7, UR10, UR50, UR55, UP5, UP4 ;  /* 0x000000320a077290 */ /* 0x000fe2000afe8437 */
[----:B------:R-:W-:Y:S01]  /*1910*/  IADD3.X R3, R19, UR31, RZ, P1, !PT ;  /* 0x0000001f13037c10 */ /* 0x000fe20008ffe4ff */
[----:B------:R-:W-:Y:S01]  /*1920*/  ULDC.64 UR8, c[0x0][0x1a8] ;  /* 0x00006a0000087ab9 */ /* 0x000fe20000000a00 */
[--C-:B------:R-:W-:Y:S01]  /*1930*/  SHF.R.S32.HI R237, RZ, 0x1f, R236.reuse ;  /* 0x0000001fffed7819 */ /* 0x100fe200000114ec */
[----:B------:R-:W-:Y:S01]  /*1940*/  UIADD3.X UR20, UR11, UR7, UR13, UP1, UP0 ;  /* 0x000000070b147290 */ /* 0x000fe20008fe040d */
[----:B------:R-:W-:Y:S01]  /*1950*/  IADD3 R2, P0, R236, UR28, RZ ;  /* 0x0000001cec027c10 */ /* 0x000fe2000ff1e0ff */
[----:B------:R-:W-:Y:S01]  /*1960*/  UIMAD UR7, UR38, UR8, URZ ;  /* 0x00000008260772a4 */ /* 0x000fe2000f8e023f */
[----:B------:R-:W-:Y:S01]  /*1970*/  IMAD R3, R3, c[0x0][0x190], RZ ;  /* 0x0000640003037a24 */ /* 0x000fe200078e02ff */
[----:B------:R-:W-:Y:S01]  /*1980*/  UISETP.GE.AND UP0, UPT, UR30, 0x1, UPT ;  /* 0x000000011e00788c */ /* 0x000fe2000bf06270 */
[C---:B------:R-:W-:Y:S01]  /*1990*/  IMAD.WIDE.U32 R4, R0.reuse, c[0x0][0x190], R236 ;  /* 0x0000640000047a25 */ /* 0x040fe200078e00ec */
[----:B------:R-:W-:Y:S01]  /*19a0*/  UIMAD UR13, UR35, UR9, UR7 ;  /* 0x00000009230d72a4 */ /* 0x000fe2000f8e0207 */
[----:B------:R-:W-:Y:S01]  /*19b0*/  BSSY B1, `(.L_x_1325) ;  /* 0x0000a54000017945 */ /* 0x000fe20003800000 */
[----:B------:R-:W-:Y:S01]  /*19c0*/  UMOV UR21, 0x4 ;  /* 0x0000000400157882 */ /* 0x000fe20000000000 */
[----:B------:R-:W-:Y:S01]  /*19d0*/  IMAD R0, R0, c[0x0][0x194], R3 ;  /* 0x0000650000007a24 */ /* 0x000fe200078e0203 */
[----:B------:R-:W-:Y:S01]  /*19e0*/  ULDC.64 UR8, c[0x0][0x378] ;  /* 0x0000de0000087ab9 */ /* 0x000fe20000000a00 */
[----:B------:R-:W-:Y:S01]  /*19f0*/  IADD3 R4, P1, R4, UR39, RZ ;  /* 0x0000002704047c10 */ /* 0x000fe2000ff3e0ff */
[----:B------:R-:W-:Y:S01]  /*1a00*/  UIMAD UR7, UR38, UR8, URZ ;  /* 0x00000008260772a4 */ /* 0x000fe2000f8e023f */
[----:B------:R-:W-:Y:S01]  /*1a10*/  IADD3.X R3, R237, UR29, RZ, P0, !PT ;  /* 0x0000001ded037c10 */ /* 0x000fe200087fe4ff */
[----:B------:R-:W-:Y:S01]  /*1a20*/  IMAD.U32 R7, RZ, RZ, UR35 ;  /* 0x00000023ff077e24 */ /* 0x000fe2000f8e00ff */
[----:B------:R-:W-:Y:S01]  /*1a30*/  IADD3.X R5, R5, UR34, R0, P1, !PT ;  /* 0x0000002205057c10 */ /* 0x000fe20008ffe400 */
[----:B------:R-:W-:Y:S01]  /*1a40*/  UIMAD UR11, UR35, UR9, UR7 ;  /* 0x00000009230b72a4 */ /* 0x000fe2000f8e0207 */
[----:B------:R-:W-:Y:S01]  /*1a50*/  IMAD.U32 R0, RZ, RZ, UR16 ;  /* 0x00000010ff007e24 */ /* 0x000fe2000f8e00ff */
[----:B------:R-:W-:Y:S01]  /*1a60*/  PLOP3.LUT P0, PT, PT, PT, UP0, 0x80, 0x0 ;  /* 0x000000000000781c */ /* 0x000fe20003f0f008 */
[----:B------:R-:W-:Y:S01]  /*1a70*/  ULDC.64 UR8, c[0x0][0x370] ;  /* 0x0000dc0000087ab9 */ /* 0x000fe20000000a00 */
[----:B-1----:R-:W-:Y:S01]  /*1a80*/  SHF.R.S32.HI R21, RZ, 0x1f, R20 ;  /* 0x0000001fff157819 */ /* 0x002fe20000011414 */
[----:B------:R-:W-:Y:S01]  /*1a90*/  UIMAD UR7, UR31, UR8, URZ ;  /* 0x000000081f0772a4 */ /* 0x000fe2000f8e023f */
[----:B------:R-:W-:Y:S01]  /*1aa0*/  IMAD.WIDE.U32 R2, R0, c[0x0][0x370], R2 ;  /* 0x0000dc0000027a25 */ /* 0x000fe200078e0002 */
[----:B------:R-:W-:Y:S01]  /*1ab0*/  UIADD3 UR8, UR16, UR14, URZ ;  /* 0x0000000e10087290 */ /* 0x000fe2000fffe03f */
[----:B------:R-:W-:Y:S01]  /*1ac0*/  LEA.HI R6, R21, R20, RZ, 0x5 ;  /* 0x0000001415067211 */ /* 0x000fe200078f28ff */
[----:B------:R-:W-:Y:S01]  /*1ad0*/  UIMAD UR7, UR16, UR9, UR7 ;  /* 0x00000009100772a4 */ /* 0x000fe2000f8e0207 */
[----:B------:R-:W-:Y:S01]  /*1ae0*/  IMAD.U32 R0, RZ, RZ, UR35 ;  /* 0x00000023ff007e24 */ /* 0x000fe2000f8e00ff */
[----:B------:R-:W-:Y:S01]  /*1af0*/  ULDC.64 UR38, c[0x0][0x200] ;  /* 0x0000800000267ab9 */ /* 0x000fe20000000a00 */
[----:B------:R-:W-:Y:S01]  /*1b00*/  IMAD.WIDE.U32 R4, R7, c[0x0][0x1a8], R4 ;  /* 0x00006a0007047a25 */ /* 0x000fe200078e0004 */
[----:B------:R-:W-:-:S02]  /*1b10*/  UIADD3 UR10, UR16, UR12, URZ ;  /* 0x0000000c100a7290 */ /* 0x000fc4000fffe03f */
[----:B------:R-:W-:Y:S01]  /*1b20*/  IADD3 R3, R3, UR7, RZ ;  /* 0x0000000703037c10 */ /* 0x000fe2000fffe0ff */
[----:B------:R-:W-:Y:S01]  /*1b30*/  ULEA.HI.SX32 UR7, UR33, 0xffffffff, 0x1a ;  /* 0xffffffff21077891 */ /* 0x000fe2000f8fd23f */
[----:B------:R-:W-:Y:S02]  /*1b40*/  IADD3 R15, R5, UR13, RZ ;  /* 0x0000000d050f7c10 */ /* 0x000fe4000fffe0ff */
[----:B------:R-:W-:Y:S01]  /*1b50*/  LEA R8, P3, R4, c[0x0][0x160], 0x1 ;  /* 0x0000580004087a11 */ /* 0x000fe200078608ff */
[----:B------:R-:W-:Y:S01]  /*1b60*/  IMAD.WIDE.U32 R2, R0, c[0x0][0x378], R2 ;  /* 0x0000de0000027a25 */ /* 0x000fe200078e0002 */
[----:B------:R-:W-:Y:S02]  /*1b70*/  LOP3.LUT R0, R6, 0xffffffe0, RZ, 0xc0, !PT ;  /* 0xffffffe006007812 */ /* 0x000fe400078ec0ff */
[----:B------:R-:W-:Y:S02]  /*1b80*/  SHF.R.S32.HI R6, RZ, 0x5, R6 ;  /* 0x00000005ff067819 */ /* 0x000fe40000011406 */
[----:B------:R-:W-:Y:S01]  /*1b90*/  IADD3 R3, R3, UR11, RZ ;  /* 0x0000000b03037c10 */ /* 0x000fe2000fffe0ff */
[----:B------:R-:W-:Y:S01]  /*1ba0*/  IMAD.IADD R17, R20, 0x1, -R0 ;  /* 0x0000000114117824 */ /* 0x000fe200078e0a00 */
[----:B------:R-:W-:-:S03]  /*1bb0*/  LEA.HI.X R9, R4, c[0x0][0x164], R15, 0x1, P3 ;  /* 0x0000590004097a11 */ /* 0x000fc600018f0c0f */
[----:B------:R-:W-:Y:S02]  /*1bc0*/  IMAD R0, R6, UR47, R17 ;  /* 0x0000002f06007c24 */ /* 0x000fe4000f8e0211 */
[----:B------:R-:W-:Y:S02]  /*1bd0*/  IMAD R6, R19, c[0x0][0x370], RZ ;  /* 0x0000dc0013067a24 */ /* 0x000fe400078e02ff */
[----:B------:R-:W-:Y:S01]  /*1be0*/  IMAD.WIDE.U32 R2, R242, c[0x0][0x370], R2 ;  /* 0x0000dc00f2027a25 */ /* 0x000fe200078e0002 */
[----:B------:R-:W-:Y:S01]  /*1bf0*/  IADD3 R10, P1, R0, UR15, RZ ;  /* 0x0000000f000a7c10 */ /* 0x000fe2000ff3e0ff */
[----:B------:R-:W-:Y:S02]  /*1c00*/  UIMAD.WIDE UR14, UR8, UR21, UR38 ;  /* 0x00000015080e72a5 */ /* 0x000fe4000f8e0226 */
[----:B------:R-:W-:Y:S01]  /*1c10*/  IMAD R6, R242, c[0x0][0x374], R6 ;  /* 0x0000dd00f2067a24 */ /* 0x000fe200078e0206 */
[----:B------:R-:W-:Y:S01]  /*1c20*/  LEA.HI.X.SX32 R0, R0, UR20, 0x1, P1 ;  /* 0x0000001400007c11 */ /* 0x000fe200088f0eff */
[----:B------:R-:W-:Y:S01]  /*1c30*/  ULDC.64 UR38, c[0x0][0x3c8] ;  /* 0x0000f20000267ab9 */ /* 0x000fe20000000a00 */
[----:B------:R-:W-:Y:S01]  /*1c40*/  LEA R14, P1, R10, c[0x0][0x350], 0x2 ;  /* 0x0000d4000a0e7a11 */ /* 0x000fe200078210ff */
[----:B------:R-:W-:Y:S01]  /*1c50*/  IMAD.IADD R11, R3, 0x1, R6 ;  /* 0x00000001030b7824 */ /* 0x000fe200078e0206 */
[----:B------:R-:W-:Y:S01]  /*1c60*/  LEA R6, P2, R2, c[0x0][0x330], 0x1 ;  /* 0x0000cc0002067a11 */ /* 0x000fe200078408ff */
[----:B------:R-:W-:Y:S01]  /*1c70*/  UIMAD.WIDE UR10, UR10, UR21, UR38 ;  /* 0x000000150a0a72a5 */ /* 0x000fe2000f8e0226 */
[----:B------:R-:W-:-:S02]  /*1c80*/  LEA.HI.X R13, R10, c[0x0][0x354], R0, 0x2, P1 ;  /* 0x0000d5000a0d7a11 */ /* 0x000fc400008f1400 */
[----:B------:R-:W-:Y:S01]  /*1c90*/  LEA.HI.X R7, R2, c[0x0][0x334], R11, 0x1, P2 ;  /* 0x0000cd0002077a11 */ /* 0x000fe200010f0c0b */
[----:B------:R-:W-:Y:S05]  /*1ca0*/  @!P0 BRA `(.L_x_1330) ;  /* 0x0000958000008947 */ /* 0x000fea0003800000 */
[----:B------:R-:W1:Y:S01]  /*1cb0*/  S2R R22, SR_TID.X ;  /* 0x0000000000167919 */ /* 0x000e620000002100 */
[----:B------:R-:W-:Y:S01]  /*1cc0*/  PLOP3.LUT P0, PT, PT, PT, UP3, 0x80, 0x0 ;  /* 0x000000000000781c */ /* 0x000fe20003f0f038 */
[----:B------:R-:W-:Y:S01]  /*1cd0*/  IMAD.SHL.U32 R0, R242, 0x40, RZ ;  /* 0x00000040f2007824 */ /* 0x000fe200078e00ff */
[----:B------:R-:W-:Y:S01]  /*1ce0*/  UIMAD UR8, UR7, -0x40, UR30 ;  /* 0xffffffc0070878a4 */ /* 0x000fe2000f8e021e */
[----:B------:R-:W2:Y:S01]  /*1cf0*/  S2R R23, SR_TID.X ;  /* 0x0000000000177919 */ /* 0x000ea20000002100 */
[----:B------:R-:W-:Y:S01]  /*1d00*/  ULEA.HI UR9, UR7, UR7, URZ, 0x1 ;  /* 0x0000000707097291 */ /* 0x000fe2000f8f083f */
[----:B------:R-:W-:Y:S01]  /*1d10*/  BSSY B0, `(.L_x_1331) ;  /* 0x0000027000007945 */ /* 0x000fe20003800000 */
[----:B------:R-:W-:Y:S01]  /*1d20*/  LOP3.LUT R0, R0, 0x1c0, RZ, 0xc0, !PT ;  /* 0x000001c000007812 */ /* 0x000fe200078ec0ff */
[----:B------:R-:W-:Y:S01]  /*1d30*/  UMOV UR16, UR10 ;  /* 0x0000000a00107c82 */ /* 0x000fe20008000000 */
[----:B------:R-:W-:Y:S01]  /*1d40*/  ISETP.GE.AND P1, PT, R242, UR8, PT ;  /* 0x00000008f2007c0c */ /* 0x000fe2000bf26270 */
[----:B------:R-:W-:Y:S01]  /*1d50*/  ULOP3.LUT UR9, UR9, 0xfffffffe, URZ, 0xc0, !UPT ;  /* 0xfffffffe09097892 */ /* 0x000fe2000f8ec03f */
[----:B------:R-:W-:Y:S01]  /*1d60*/  LOP3.LUT R12, R0, 0x38, R236, 0xf8, !PT ;  /* 0x00000038000c7812 */ /* 0x000fe200078ef8ec */
[----:B------:R-:W-:Y:S01]  /*1d70*/  UMOV UR13, UR11 ;  /* 0x0000000b000d7c82 */ /* 0x000fe20008000000 */
[----:B------:R-:W-:Y:S01]  /*1d80*/  SHF.R.U32.HI R10, RZ, 0x3, R0 ;  /* 0x00000003ff0a7819 */ /* 0x000fe20000011600 */
[----:B------:R-:W-:Y:S01]  /*1d90*/  @P0 BAR.SYNC.DEFER_BLOCKING 0x0 ;  /* 0x0000000000000b1d */ /* 0x000fe20000010000 */
[----:B------:R-:W-:Y:S01]  /*1da0*/  UIADD3 UR9, UR7, -UR9, URZ ;  /* 0x8000000907097290 */ /* 0x000fe2000fffe03f */
[----:B------:R-:W-:Y:S01]  /*1db0*/  IMAD.MOV.U32 R240, RZ, RZ, R8 ;  /* 0x000000fffff07224 */ /* 0x000fe200078e0008 */
[----:B------:R-:W-:Y:S01]  /*1dc0*/  LOP3.LUT R10, R12, R10, RZ, 0x3c, !PT ;  /* 0x0000000a0c0a7212 */ /* 0x000fe200078e3cff */
[----:B------:R-:W-:Y:S01]  /*1dd0*/  IMAD.MOV.U32 R241, RZ, RZ, R9 ;  /* 0x000000fffff17224 */ /* 0x000fe200078e0009 */
[----:B------:R-:W-:Y:S01]  /*1de0*/  UISETP.NE.AND UP0, UPT, UR9, 0x1, UPT ;  /* 0x000000010900788c */ /* 0x000fe2000bf05270 */
[----:B------:R-:W-:-:S02]  /*1df0*/  IMAD.MOV.U32 R238, RZ, RZ, R6 ;  /* 0x000000ffffee7224 */ /* 0x000fc400078e0006 */
[----:B------:R-:W-:Y:S01]  /*1e00*/  IMAD.MOV.U32 R239, RZ, RZ, R7 ;  /* 0x000000ffffef7224 */ /* 0x000fe200078e0007 */
[----:B-1----:R-:W-:Y:S01]  /*1e10*/  SHF.R.S32.HI R22, RZ, 0x1f, R22 ;  /* 0x0000001fff167819 */ /* 0x002fe20000011416 */
[----:B------:R-:W-:Y:S02]  /*1e20*/  IMAD.MOV.U32 R233, RZ, RZ, R14 ;  /* 0x000000ffffe97224 */ /* 0x000fe400078e000e */
[----:B------:R-:W-:Y:S01]  /*1e30*/  IMAD.MOV.U32 R232, RZ, RZ, R13 ;  /* 0x000000ffffe87224 */ /* 0x000fe200078e000d */
[----:B--2---:R-:W-:-:S04]  /*1e40*/  LEA.HI R22, R22, R23, RZ, 0x6 ;  /* 0x0000001716167211 */ /* 0x004fc800078f30ff */
[----:B------:R-:W-:-:S05]  /*1e50*/  SHF.R.S32.HI R22, RZ, 0x6, R22 ;  /* 0x00000006ff167819 */ /* 0x000fca0000011416 */
[----:B------:R-:W-:-:S04]  /*1e60*/  IMAD R10, R22, 0x200, R10 ;  /* 0x00000200160a7824 */ /* 0x000fc800078e020a */
[----:B------:R-:W-:-:S05]  /*1e70*/  IMAD.SHL.U32 R0, R10, 0x2, RZ ;  /* 0x000000020a007824 */ /* 0x000fca00078e00ff */
        /* <DEDUP_REMOVED lines=16> */
.L_x_1332:
[----:B------:R-:W-:Y:S05]  /*1f80*/  BSYNC B0 ;  /* 0x0000000000007941 */ /* 0x000fea0003800000 */
.L_x_1331:
        /* <DEDUP_REMOVED lines=29> */
.L_x_1334:
[----:B------:R-:W-:Y:S05]  /*2160*/  BSYNC B0 ;  /* 0x0000000000007941 */ /* 0x000fea0003800000 */
.L_x_1333:
[----:B------:R-:W-:Y:S01]  /*2170*/  PLOP3.LUT P2, PT, PT, PT, UP0, 0x80, 0x0 ;  /* 0x000000000000781c */ /* 0x000fe20003f4f008 */
[----:B------:R-:W-:Y:S01]  /*2180*/  BSSY B0, `(.L_x_1335) ;  /* 0x0000021000007945 */ /* 0x000fe20003800000 */
[----:B-1----:R-:W-:-:S04]  /*2190*/  IADD3 R2, R10, 0x2000, RZ ;  /* 0x000020000a027810 */ /* 0x002fc80007ffe0ff */
        /* <DEDUP_REMOVED lines=12> */
.L_x_1336:
        /* <DEDUP_REMOVED lines=19> */
.L_x_1337:
[----:B------:R-:W-:Y:S05]  /*2390*/  BSYNC B0 ;  /* 0x0000000000007941 */ /* 0x000fea0003800000 */
.L_x_1335:
        /* <DEDUP_REMOVED lines=14> */
.L_x_1339:
        /* <DEDUP_REMOVED lines=27> */
.L_x_1340:
[----:B------:R-:W-:Y:S05]  /*2630*/  BSYNC B0 ;  /* 0x0000000000007941 */ /* 0x000fea0003800000 */
.L_x_1338:
[C---:B------:R-:W-:Y:S01]  /*2640*/  IADD3 R4, R248.reuse, 0x28, RZ ;  /* 0x00000028f8047810 */ /* 0x040fe20007ffe0ff */
[----:B------:R-:W-:Y:S01]  /*2650*/  IMAD.MOV.U32 R246, RZ, RZ, 0x7f800000 ;  /* 0x7f800000fff67424 */ /* 0x000fe200078e00ff */
[C---:B-1----:R-:W-:Y:S01]  /*2660*/  IADD3 R3, R248.reuse, 0x8, RZ ;  /* 0x00000008f8037810 */ /* 0x042fe20007ffe0ff */
[----:B------:R-:W-:Y:S01]  /*2670*/  IMAD.MOV.U32 R244, RZ, RZ, 0x7f800000 ;  /* 0x7f800000fff47424 */ /* 0x000fe200078e00ff */
[----:B------:R-:W-:Y:S01]  /*2680*/  IADD3 R2, R248, 0x20, RZ ;  /* 0x00000020f8027810 */ /* 0x000fe20007ffe0ff */
[----:B------:R-:W-:Y:S01]  /*2690*/  IMAD.MOV.U32 R5, RZ, RZ, 0x4 ;  /* 0x00000004ff057424 */ /* 0x000fe200078e00ff */
[----:B------:R-:W-:Y:S02]  /*26a0*/  ISETP.GE.AND P0, PT, R4, UR8, PT ;  /* 0x0000000804007c0c */ /* 0x000fe4000bf06270 */
[----:B------:R-:W-:Y:S02]  /*26b0*/  ISETP.GE.AND P4, PT, R248, UR8, PT ;  /* 0x00000008f8007c0c */ /* 0x000fe4000bf86270 */
[----:B------:R-:W-:-:S02]  /*26c0*/  ISETP.GE.AND P3, PT, R3, UR8, PT ;  /* 0x0000000803007c0c */ /* 0x000fc4000bf66270 */
[----:B------:R-:W-:Y:S01]  /*26d0*/  ISETP.GE.AND P1, PT, R2, UR8, PT ;  /* 0x0000000802007c0c */ /* 0x000fe2000bf26270 */
[----:B------:R-:W-:Y:S01]  /*26e0*/  ULDC.64 UR8, c[0x0][0x198] ;  /* 0x0000660000087ab9 */ /* 0x000fe20000000a00 */
[----:B------:R-:W-:Y:S01]  /*26f0*/  IMAD.MOV.U32 R2, RZ, RZ, 0x4 ;  /* 0x00000004ff027424 */ /* 0x000fe200078e00ff */
[----:B------:R-:W-:Y:S01]  /*2700*/  UIMAD UR8, UR19, UR8, URZ ;  /* 0x00000008130872a4 */ /* 0x000fe2000f8e023f */
[----:B------:R-:W-:Y:S02]  /*2710*/  MOV R247, 0x7f800000 ;  /* 0x7f80000000f77802 */ /* 0x000fe40000000f00 */
[----:B------:R-:W-:Y:S01]  /*2720*/  IMAD.WIDE R2, R248, R2, UR14 ;  /* 0x0000000ef8027e25 */ /* 0x000fe2000f8e0202 */
[----:B------:R-:W-:Y:S01]  /*2730*/  UIMAD UR9, UR24, UR9, UR8 ;  /* 0x00000009180972a4 */ /* 0x000fe2000f8e0208 */
[----:B------:R-:W-:Y:S01]  /*2740*/  MOV R245, 0x7f800000 ;  /* 0x7f80000000f57802 */ /* 0x000fe20000000f00 */
[----:B------:R-:W-:Y:S01]  /*2750*/  UIMAD UR8, UR17, -0x80, UR6 ;  /* 0xffffff80110878a4 */ /* 0x000fe2000f8e0206 */
[----:B------:R-:W-:Y:S01]  /*2760*/  MOV R10, UR24 ;  /* 0x00000018000a7c02 */ /* 0x000fe20008000f00 */
[----:B------:R-:W-:Y:S01]  /*2770*/  @!P0 IMAD.WIDE R4, R4, R5, UR14 ;  /* 0x0000000e04048e25 */ /* 0x000fe2000f8e0205 */
[----:B------:R1:W5:Y:S03]  /*2780*/  @!P4 LDG.E R246, [R2.64] ;  /* 0x0000000402f6c981 */ /* 0x000366000c1e1900 */
[----:B------:R-:W-:Y:S01]  /*2790*/  ISETP.GE.AND P6, PT, R242, UR8, PT ;  /* 0x00000008f2007c0c */ /* 0x000fe2000bfc6270 */
[----:B------:R1:W5:Y:S04]  /*27a0*/  @!P3 LDG.E R247, [R2.64+0x20] ;  /* 0x0000200402f7b981 */ /* 0x000368000c1e1900 */
[----:B------:R1:W5:Y:S04]  /*27b0*/  @!P1 LDG.E R244, [R2.64+0x80] ;  /* 0x0000800402f49981 */ /* 0x000368000c1e1900 */
[----:B------:R2:W5:Y:S01]  /*27c0*/  @!P0 LDG.E R245, [R4.64] ;  /* 0x0000000404f58981 */ /* 0x000562000c1e1900 */
[----:B------:R-:W-:Y:S03]  /*27d0*/  BSSY B0, `(.L_x_1341) ;  /* 0x0000023000007945 */ /* 0x000fe60003800000 */
[----:B------:R3:W-:Y:S04]  /*27e0*/  @P6 STS.128 [R0+0xc000], RZ ;  /* 0x00c000ff00006388 */ /* 0x0007e80000000c00 */
[----:B------:R3:W-:Y:S01]  /*27f0*/  @P6 STS.128 [R0+0x10000], RZ ;  /* 0x010000ff00006388 */ /* 0x0007e20000000c00 */
[----:B-1----:R-:W-:-:S05]  /*2800*/  IMAD.WIDE.U32 R2, R10, c[0x0][0x198], R236 ;  /* 0x000066000a027a25 */ /* 0x002fca00078e00ec */
[----:B--2---:R-:W-:Y:S01]  /*2810*/  IADD3 R4, P0, R2, UR23, RZ ;  /* 0x0000001702047c10 */ /* 0x004fe2000ff1e0ff */
[----:B------:R-:W-:-:S05]  /*2820*/  IMAD.U32 R2, RZ, RZ, UR9 ;  /* 0x00000009ff027e24 */ /* 0x000fca000f8e00ff */
[----:B------:R-:W-:Y:S01]  /*2830*/  IADD3.X R5, R3, UR26, R2, P0, !PT ;  /* 0x0000001a03057c10 */ /* 0x000fe200087fe402 */
[----:B------:R-:W-:-:S04]  /*2840*/  IMAD R2, R18, c[0x0][0x1b0], RZ ;  /* 0x00006c0012027a24 */ /* 0x000fc800078e02ff */
[C---:B------:R-:W-:Y:S02]  /*2850*/  IMAD R2, R16.reuse, c[0x0][0x1b4], R2 ;  /* 0x00006d0010027a24 */ /* 0x040fe400078e0202 */
[----:B------:R-:W-:-:S05]  /*2860*/  IMAD.WIDE.U32 R4, R16, c[0x0][0x1b0], R4 ;  /* 0x00006c0010047a25 */ /* 0x000fca00078e0004 */
[----:B------:R-:W-:Y:S01]  /*2870*/  IADD3 R9, R5, R2, RZ ;  /* 0x0000000205097210 */ /* 0x000fe20007ffe0ff */
        /* <DEDUP_REMOVED lines=24> */
.L_x_1342:
[----:B---3--:R-:W-:Y:S05]  /*2a00*/  BSYNC B0 ;  /* 0x0000000000007941 */ /* 0x008fea0003800000 */
.L_x_1341:
[----:B------:R-:W-:Y:S01]  /*2a10*/  ISETP.GE.AND P5, PT, R12, UR8, PT ;  /* 0x000000080c007c0c */ /* 0x000fe2000bfa6270 */
[----:B------:R-:W-:-:S12]  /*2a20*/  BSSY B0, `(.L_x_1343) ;  /* 0x000001d000007945 */ /* 0x000fd80003800000 */
[----:B------:R2:W-:Y:S04]  /*2a30*/  @P5 STS.128 [R0+0xd000], RZ ;  /* 0x00d000ff00005388 */ /* 0x0005e80000000c00 */
[----:B------:R2:W-:Y:S01]  /*2a40*/  @P5 STS.128 [R0+0x11000], RZ ;  /* 0x011000ff00005388 */ /* 0x0005e20000000c00 */
[----:B------:R-:W-:Y:S05]  /*2a50*/  @P5 BRA `(.L_x_1344) ;  /* 0x0000019000005947 */ /* 0x000fea0003800000 */
[----:B-1----:R-:W-:Y:S02]  /*2a60*/  IADD3 R6, P0, R242, 0x20, RZ ;  /* 0x00000020f2067810 */ /* 0x002fe40007f1e0ff */
[----:B------:R-:W-:Y:S02]  /*2a70*/  ISETP.GE.AND P1, PT, R236, c[0x0][0x220], PT ;  /* 0x00008800ec007a0c */ /* 0x000fe40003f26270 */
[----:B------:R-:W-:Y:S01]  /*2a80*/  MOV R3, R9 ;  /* 0x0000000900037202 */ /* 0x000fe20000000f00 */
[----:B------:R-:W-:Y:S01]  /*2a90*/  IMAD.X R2, RZ, RZ, R19, P0 ;  /* 0x000000ffff027224 */ /* 0x000fe200000e0613 */
[----:B------:R-:W-:-:S03]  /*2aa0*/  ISETP.GE.AND P0, PT, R243, c[0x0][0x220], PT ;  /* 0x00008800f3007a0c */ /* 0x000fc60003f06270 */
[----:B------:R-:W-:Y:S02]  /*2ab0*/  IMAD R8, R2, c[0x0][0x198], RZ ;  /* 0x0000660002087a24 */ /* 0x000fe400078e02ff */
[----:B------:R-:W-:Y:S02]  /*2ac0*/  IMAD.MOV.U32 R2, RZ, RZ, R4 ;  /* 0x000000ffff027224 */ /* 0x000fe400078e0004 */
[C---:B------:R-:W-:Y:S02]  /*2ad0*/  IMAD R8, R6.reuse, c[0x0][0x19c], R8 ;  /* 0x0000670006087a24 */ /* 0x040fe400078e0208 */
[----:B------:R-:W-:Y:S01]  /*2ae0*/  IMAD.WIDE.U32 R2, R6, c[0x0][0x198], R2 ;  /* 0x0000660006027a25 */ /* 0x000fe200078e0002 */
[----:B------:R1:W-:Y:S03]  /*2af0*/  @P1 STS.128 [R0+0xd000], RZ ;  /* 0x00d000ff00001388 */ /* 0x0003e60000000c00 */
[----:B------:R-:W-:Y:S01]  /*2b00*/  IMAD.IADD R8, R3, 0x1, R8 ;  /* 0x0000000103087824 */ /* 0x000fe200078e0208 */
[----:B------:R-:W-:-:S04]  /*2b10*/  @!P1 LEA R6, P3, R2, c[0x0][0x168], 0x1 ;  /* 0x00005a0002069a11 */ /* 0x000fc800078608ff */
        /* <DEDUP_REMOVED lines=13> */
.L_x_1344:
[----:B------:R-:W-:Y:S05]  /*2bf0*/  BSYNC B0 ;  /* 0x0000000000007941 */ /* 0x000fea0003800000 */
.L_x_1343:
[----:B------:R-:W-:Y:S01]  /*2c00*/  IADD3 R2, R242, 0x40, RZ ;  /* 0x00000040f2027810 */ /* 0x000fe20007ffe0ff */
[----:B------:R-:W-:Y:S03]  /*2c10*/  BSSY B0, `(.L_x_1345) ;  /* 0x000001e000007945 */ /* 0x000fe60003800000 */
[----:B------:R-:W-:-:S13]  /*2c20*/  ISETP.GE.AND P4, PT, R2, UR8, PT ;  /* 0x0000000802007c0c */ /* 0x000fda000bf86270 */
        /* <DEDUP_REMOVED lines=28> */
.L_x_1346:
[----:B------:R-:W-:Y:S05]  /*2df0*/  BSYNC B0 ;  /* 0x0000000000007941 */ /* 0x000fea0003800000 */
.L_x_1345:
        /* <DEDUP_REMOVED lines=11> */
[----:B-1----:R-:W-:-:S04]  /*2eb0*/  IMAD.WIDE.U32 R6, R2, c[0x0][0x198], R4 ;  /* 0x0000660002067a25 */ /* 0x002fc800078e0004 */
        /* <DEDUP_REMOVED lines=18> */
.L_x_1348:
[----:B------:R-:W-:Y:S05]  /*2fe0*/  BSYNC B0 ;  /* 0x0000000000007941 */ /* 0x000fea0003800000 */
.L_x_1347:
[----:B------:R-:W-:Y:S01]  /*2ff0*/  ULDC.64 UR8, c[0x0][0x1a0] ;  /* 0x0000680000087ab9 */ /* 0x000fe20000000a00 */
[----:B-1----:R-:W-:Y:S01]  /*3000*/  IMAD.WIDE.U32 R2, R10, c[0x0][0x1a0], R236 ;  /* 0x000068000a027a25 */ /* 0x002fe200078e00ec */
[----:B------:R-:W-:Y:S01]  /*3010*/  UIMAD UR8, UR19, UR8, URZ ;  /* 0x00000008130872a4 */ /* 0x000fe2000f8e023f */
[----:B------:R1:W-:Y:S01]  /*3020*/  @P6 STS.128 [R0+0x14000], RZ ;  /* 0x014000ff00006388 */ /* 0x0003e20000000c00 */
[----:B------:R-:W-:Y:S02]  /*3030*/  BSSY B0, `(.L_x_1349) ;  /* 0x0000022000007945 */ /* 0x000fe40003800000 */
[----:B------:R-:W-:Y:S01]  /*3040*/  UIMAD UR8, UR24, UR9, UR8 ;  /* 0x00000009180872a4 */ /* 0x000fe2000f8e0208 */
[----:B------:R1:W-:Y:S01]  /*3050*/  @P6 STS.128 [R0+0x18000], RZ ;  /* 0x018000ff00006388 */ /* 0x0003e20000000c00 */
        /* <DEDUP_REMOVED lines=31> */
.L_x_1350:
[----:B------:R-:W-:Y:S05]  /*3250*/  BSYNC B0 ;  /* 0x0000000000007941 */ /* 0x000fea0003800000 */
.L_x_1349:
[----:B------:R1:W-:Y:S01]  /*3260*/  @P5 STS.128 [R0+0x15000], RZ ;  /* 0x015000ff00005388 */ /* 0x0003e20000000c00 */
[----:B------:R-:W-:Y:S03]  /*3270*/  BSSY B0, `(.L_x_1351) ;  /* 0x000001c000007945 */ /* 0x000fe60003800000 */
        /* <DEDUP_REMOVED lines=27> */
.L_x_1352:
[----:B------:R-:W-:Y:S05]  /*3430*/  BSYNC B0 ;  /* 0x0000000000007941 */ /* 0x000fea0003800000 */
.L_x_1351:
        /* <DEDUP_REMOVED lines=29> */
.L_x_1354:
[----:B------:R-:W-:Y:S05]  /*3610*/  BSYNC B0 ;  /* 0x0000000000007941 */ /* 0x000fea0003800000 */
.L_x_1353:
[----:B------:R1:W-:Y:S01]  /*3620*/  @P3 STS.128 [R0+0x17000], RZ ;  /* 0x017000ff00003388 */ /* 0x0003e20000000c00 */
[----:B------:R-:W-:Y:S03]  /*3630*/  BSSY B0, `(.L_x_1355) ;  /* 0x000001a000007945 */ /* 0x000fe60003800000 */
[----:B------:R1:W-:Y:S01]  /*3640*/  @P3 STS.128 [R0+0x1b000], RZ ;  /* 0x01b000ff00003388 */ /* 0x0003e20000000c00 */
[----:B------:R-:W-:Y:S05]  /*3650*/  @P3 BRA `(.L_x_1356) ;  /* 0x0000017000003947 */ /* 0x000fea0003800000 */
[----:B------:R-:W-:Y:S01]  /*3660*/  IADD3 R2, P0, R242, 0x60, RZ ;  /* 0x00000060f2027810 */ /* 0x000fe20007f1e0ff */
[----:B------:R-:W-:Y:S01]  /*3670*/  IMAD.MOV.U32 R5, RZ, RZ, R9 ;  /* 0x000000ffff057224 */ /* 0x000fe200078e0009 */
[----:B------:R-:W-:Y:S02]  /*3680*/  ISETP.GE.AND P3, PT, R236, c[0x0][0x220], PT ;  /* 0x00008800ec007a0c */ /* 0x000fe40003f66270 */
[----:B------:R-:W-:Y:S01]  /*3690*/  ISETP.GE.AND P1, PT, R243, c[0x0][0x220], PT ;  /* 0x00008800f3007a0c */ /* 0x000fe20003f26270 */
[----:B------:R-:W-:-:S02]  /*36a0*/  IMAD.X R3, RZ, RZ, R19, P0 ;  /* 0x000000ffff037224 */ /* 0x000fc400000e0613 */
[----:B-1----:R-:W-:-:S04]  /*36b0*/  IMAD.WIDE.U32 R6, R2, c[0x0][0x1a0], R4 ;  /* 0x0000680002067a25 */ /* 0x002fc800078e0004 */
[----:B------:R-:W-:-:S04]  /*36c0*/  IMAD R3, R3, c[0x0][0x1a0], RZ ;  /* 0x0000680003037a24 */ /* 0x000fc800078e02ff */
[----:B------:R-:W-:Y:S01]  /*36d0*/  IMAD R3, R2, c[0x0][0x1a4], R3 ;  /* 0x0000690002037a24 */ /* 0x000fe200078e0203 */
[C---:B------:R-:W-:Y:S01]  /*36e0*/  @!P3 LEA R4, P4, R6.reuse, c[0x0][0x170], 0x1 ;  /* 0x00005c000604ba11 */ /* 0x040fe200078808ff */
[----:B------:R1:W-:Y:S01]  /*36f0*/  @P3 STS.128 [R0+0x17000], RZ ;  /* 0x017000ff00003388 */ /* 0x0003e20000000c00 */
[----:B------:R-:W-:Y:S01]  /*3700*/  @!P1 LEA R2, P0, R6, c[0x0][0x170], 0x1 ;  /* 0x00005c0006029a11 */ /* 0x000fe200078008ff */
[----:B------:R-:W-:-:S05]  /*3710*/  IMAD.IADD R3, R7, 0x1, R3 ;  /* 0x0000000107037824 */ /* 0x000fca00078e0203 */
[C-C-:B------:R-:W-:Y:S02]  /*3720*/  @!P3 LEA.HI.X R5, R6.reuse, c[0x0][0x174], R3.reuse, 0x1, P4 ;  /* 0x00005d000605ba11 */ /* 0x140fe400020f0c03 */
[----:B------:R-:W-:-:S03]  /*3730*/  @!P1 LEA.HI.X R3, R6, c[0x0][0x174], R3, 0x1, P0 ;  /* 0x00005d0006039a11 */ /* 0x000fc600000f0c03 */
        /* <DEDUP_REMOVED lines=8> */
[----:B------:R1:W-:Y:S02]  /*37c0*/  @!P1 LDGSTS.E.BYPASS.LTC128B.128 [R0+0x1b000], [R2.64+0x80] ;  /* 0x1b00008002009fae */ /* 0x0003e4000b901d44 */
.L_x_1356:
[----:B------:R-:W-:Y:S05]  /*37d0*/  BSYNC B0 ;  /* 0x0000000000007941 */ /* 0x000fea0003800000 */
.L_x_1355:
[----:B-1----:R-:W-:Y:S02]  /*37e0*/  IMAD.MOV.U32 R6, RZ, RZ, c[0x0][0x308] ;  /* 0x0000c200ff067624 */ /* 0x002fe400078e00ff */
[----:B------:R-:W-:Y:S01]  /*37f0*/  IMAD.MOV.U32 R7, RZ, RZ, c[0x0][0x30c] ;  /* 0x0000c300ff077624 */ /* 0x000fe200078e00ff */
[----:B--234-:R-:W-:Y:S01]  /*3800*/  LEA.HI R0, R21, R20, RZ, 0x4 ;  /* 0x0000001415007211 */ /* 0x01cfe200078f20ff */
[----:B------:R-:W0:Y:S04]  /*3810*/  LDGDEPBAR ;  /* 0x00000000000079af */ /* 0x000e280000000000 */
[----:B------:R1:W2:Y:S04]  /*3820*/  LDG.E.64 R2, [R6.64+0x8] ;  /* 0x0000080406027981 */ /* 0x0002a8000c1e1b00 */
[----:B-1----:R-:W3:Y:S01]  /*3830*/  LDG.E.64 R6, [R6.64] ;  /* 0x0000000406067981 */ /* 0x002ee2000c1e1b00 */
[----:B------:R-:W-:Y:S01]  /*3840*/  LOP3.LUT R0, R0, 0xfffffff0, RZ, 0xc0, !PT ;  /* 0xfffffff000007812 */ /* 0x000fe200078ec0ff */
[----:B------:R-:W-:Y:S01]  /*3850*/  IMAD.SHL.U32 R211, R220, 0x2, RZ ;  /* 0x00000002dcd37824 */ /* 0x000fe200078e00ff */
[----:B------:R-:W-:Y:S01]  /*3860*/  MOV R196, 0x40 ;  /* 0x0000004000c47802 */ /* 0x000fe20000000f00 */
[----:B------:R-:W-:Y:S01]  /*3870*/  UIADD3 UR10, UR24, 0x80, URZ ;  /* 0x00000080180a7890 */ /* 0x000fe2000fffe03f */
        /* <DEDUP_REMOVED lines=21> */
[----:B------:R-:W-:Y:S01]  /*39d0*/  SHF.R.S32.HI R4, RZ, 0x1f, R17 ;  /* 0x0000001fff047819 */ /* 0x000fe20000011411 */
[----:B------:R-:W-:Y:S01]  /*39e0*/  CS2R R132, SRZ ;  /* 0x0000000000847805 */ /* 0x000fe2000001ff00 */
[----:B------:R-:W-:Y:S01]  /*39f0*/  CS2R R126, SRZ ;  /* 0x00000000007e7805 */ /* 0x000fe2000001ff00 */
[----:B------:R-:W-:Y:S01]  /*3a00*/  CS2R R124, SRZ ;  /* 0x00000000007c7805 */ /* 0x000fe2000001ff00 */
[C---:B------:R-:W-:Y:S01]  /*3a10*/  LOP3.LUT P0, RZ, R0.reuse, 0x2, RZ, 0xc0, !PT ;  /* 0x0000000200ff7812 */ /* 0x040fe2000780c0ff */
[----:B------:R-:W-:Y:S01]  /*3a20*/  CS2R R130, SRZ ;  /* 0x0000000000827805 */ /* 0x000fe2000001ff00 */
[----:B------:R-:W-:Y:S01]  /*3a30*/  LOP3.LUT P1, RZ, R0, 0x4, RZ, 0xc0, !PT ;  /* 0x0000000400ff7812 */ /* 0x000fe2000782c0ff */
[----:B------:R-:W-:Y:S01]  /*3a40*/  CS2R R128, SRZ ;  /* 0x0000000000807805 */ /* 0x000fe2000001ff00 */
        /* <DEDUP_REMOVED lines=46> */
[----:B------:R-:W-:Y:S01]  /*3d30*/  UISETP.GE.AND UP0, UPT, UR10, UR6, UPT ;  /* 0x000000060a00728c */ /* 0x000fe2000bf06270 */
[----:B------:R-:W-:-:S02]  /*3d40*/  IADD3 R212, R219, R211, RZ ;  /* 0x000000d3dbd47210 */ /* 0x000fc40007ffe0ff */
[----:B--2---:R-:W-:Y:S02]  /*3d50*/  IADD3 R17, P4, P3, R2, UR41, R17 ;  /* 0x0000002902117c10 */ /* 0x004fe4000fb9e011 */
[----:B------:R-:W-:Y:S02]  /*3d60*/  IADD3 R2, R218, 0x2000, RZ ;  /* 0x00002000da027810 */ /* 0x000fe40007ffe0ff */
[----:B------:R-:W-:Y:S01]  /*3d70*/  IADD3.X R0, R3, UR49, R4, P4, P3 ;  /* 0x0000003103007c10 */ /* 0x000fe2000a7e6404 */
[----:B------:R-:W-:Y:S01]  /*3d80*/  IMAD.WIDE.U32 R4, R17, -0x2daee0ad, RZ ;  /* 0xd2511f5311047825 */ /* 0x000fe200078e00ff */
[----:B------:R-:W-:-:S03]  /*3d90*/  SEL R2, R2, R218, !P2 ;  /* 0x000000da02027207 */ /* 0x000fc60005000000 */
[----:B------:R1:W-:Y:S02]  /*3da0*/  STL [R1+0x14], R0 ;  /* 0x0000140001007387 */ /* 0x0003e40000100800 */
[----:B------:R-:W-:Y:S02]  /*3db0*/  IMAD.SHL.U32 R210, R2, 0x2, RZ ;  /* 0x0000000202d27824 */ /* 0x000fe400078e00ff */
[----:B------:R-:W-:-:S05]  /*3dc0*/  IMAD.SHL.U32 R2, R22, 0x20, RZ ;  /* 0x0000002016027824 */ /* 0x000fca00078e00ff */
[----:B------:R2:W-:Y:S04]  /*3dd0*/  STL [R1+0x34], R2 ;  /* 0x0000340201007387 */ /* 0x0005e80000100800 */
[----:B------:R4:W-:Y:S01]  /*3de0*/  STL.64 [R1+0x8], R4 ;  /* 0x0000080401007387 */ /* 0x0009e20000100a00 */
[----:B---3--:R3:W2:Y:S08]  /*3df0*/  R2UR UR8, R7 ;  /* 0x00000000070873c2 */ /* 0x0086b000000e0000 */
[----:B------:R3:W2:Y:S01]  /*3e00*/  R2UR UR9, R6 ;  /* 0x00000000060973c2 */ /* 0x0006a200000e0000 */
[----:B-1----:R-:W-:-:S04]  /*3e10*/  IADD3 R0, R220, 0x2000, RZ ;  /* 0x00002000dc007810 */ /* 0x002fc80007ffe0ff */
[----:B------:R-:W-:-:S05]  /*3e20*/  SEL R0, R0, R220, !P2 ;  /* 0x000000dc00007207 */ /* 0x000fca0005000000 */
[----:B------:R-:W-:Y:S01]  /*3e30*/  IMAD.SHL.U32 R213, R0, 0x2, RZ ;  /* 0x0000000200d57824 */ /* 0x000fe200078e00ff */
[----:B------:R-:W-:-:S05]  /*3e40*/  MOV R0, c[0x0][0x22c] ;  /* 0x00008b0000007a02 */ /* 0x000fca0000000f00 */
[----:B------:R-:W-:-:S04]  /*3e50*/  IMAD R0, R0, c[0x0][0x1c0], RZ ;  /* 0x0000700000007a24 */ /* 0x000fc800078e02ff */
[C---:B------:R-:W-:Y:S02]  /*3e60*/  IMAD.SHL.U32 R3, R0.reuse, 0x10, RZ ;  /* 0x0000001000037824 */ /* 0x040fe400078e00ff */
[----:B------:R-:W-:-:S03]  /*3e70*/  IMAD.SHL.U32 R235, R0, 0x8, RZ ;  /* 0x0000000800eb7824 */ /* 0x000fc600078e00ff */
[C---:B--2---:R-:W-:Y:S02]  /*3e80*/  IADD3 R2, R3.reuse, 0x20, RZ ;  /* 0x0000002003027810 */ /* 0x044fe40007ffe0ff */
[C---:B----4-:R-:W-:Y:S02]  /*3e90*/  IADD3 R4, R3.reuse, 0x40, RZ ;  /* 0x0000004003047810 */ /* 0x050fe40007ffe0ff */
        /* <DEDUP_REMOVED lines=10> */
[C---:B------:R-:W-:Y:S01]  /*3f40*/  IMAD.IADD R2, R235.reuse, 0x1, R2 ;  /* 0x00000001eb027824 */ /* 0x040fe200078e0202 */
[C---:B------:R-:W-:Y:S01]  /*3f50*/  IADD3 R251, R235.reuse, R252, RZ ;  /* 0x000000fcebfb7210 */ /* 0x040fe20007ffe0ff */
[C---:B------:R-:W-:Y:S02]  /*3f60*/  IMAD.IADD R249, R235.reuse, 0x1, R250 ;  /* 0x00000001ebf97824 */ /* 0x040fe400078e02fa */
[C---:B------:R-:W-:Y:S01]  /*3f70*/  IMAD.IADD R3, R235.reuse, 0x1, R2 ;  /* 0x00000001eb037824 */ /* 0x040fe200078e0202 */
[----:B------:R1:W-:Y:S01]  /*3f80*/  STL [R1], R2 ;  /* 0x0000000201007387 */ /* 0x0003e20000100800 */
[----:B------:R-:W-:-:S03]  /*3f90*/  IMAD.IADD R0, R235, 0x1, R249 ;  /* 0x00000001eb007824 */ /* 0x000fc600078e02f9 */
[----:B------:R3:W-:Y:S02]  /*3fa0*/  STL [R1+0x10], R3 ;  /* 0x0000100301007387 */ /* 0x0007e40000100800 */
[----:B-1-3--:R-:W-:Y:S02]  /*3fb0*/  IADD3 R2, R235, R251, RZ ;  /* 0x000000fbeb027210 */ /* 0x00afe40007ffe0ff */
.L_x_1359:
        /* <DEDUP_REMOVED lines=15> */
[----:B------:R-:W4:Y:S01]  /*40b0*/  LDL.64 R222, [R1+0x8] ;  /* 0x0000080001de7983 */ /* 0x000f220000100a00 */
        /* <DEDUP_REMOVED lines=154> */
[----:B------:R-:W1:Y:S01]  /*4a60*/  MUFU.EX2 R204, R4 ;  /* 0x0000000400cc7308 */ /* 0x000e620000000800 */
[----:B------:R-:W-:Y:S01]  /*4a70*/  @P3 FSEL R9, R9, -INF , !P4 ;  /* 0xff80000009093808 */ /* 0x000fe20006000000 */
[----:B------:R-:W-:Y:S01]  /*4a80*/  UIADD3 UR11, UR8, -0x4498517b, URZ ;  /* 0xbb67ae85080b7890 */ /* 0x000fe2000fffe03f */
[----:B------:R-:W-:Y:S01]  /*4a90*/  PLOP3.LUT P3, PT, PT, PT, UP0, 0x80, 0x0 ;  /* 0x000000000000781c */ /* 0x000fe20003f6f008 */
[--C-:B------:R-:W-:Y:S01]  /*4aa0*/  FFMA.FTZ R6, R6, c[0x0][0x23c], -R164.reuse ;  /* 0x00008f0006067a23 */ /* 0x100fe200000108a4 */
[----:B------:R-:W-:Y:S01]  /*4ab0*/  @P6 ISETP.GE.AND P6, PT, R2, UR6, PT ;  /* 0x0000000602006c0c */ /* 0x000fe2000bfc6270 */
[----:B------:R-:W-:Y:S01]  /*4ac0*/  FFMA.FTZ R7, R7, c[0x0][0x23c], -R164 ;  /* 0x00008f0007077a23 */ /* 0x000fe200000108a4 */
[----:B------:R-:W-:Y:S01]  /*4ad0*/  PLOP3.LUT P0, PT, PT, PT, UP0, 0x80, 0x0 ;  /* 0x000000000000781c */ /* 0x000fe20003f0f008 */
[----:B------:R-:W-:Y:S01]  /*4ae0*/  FMUL.FTZ R2, R244, 1.4426950216293334961 ;  /* 0x3fb8aa3bf4027820 */ /* 0x000fe20000410000 */
[----:B------:R-:W-:Y:S01]  /*4af0*/  LOP3.LUT R0, R222, UR11, RZ, 0x3c, !PT ;  /* 0x0000000bde007c12 */ /* 0x000fe2000f8e3cff */
[----:B------:R2:W3:Y:S01]  /*4b00*/  MUFU.EX2 R203, R5 ;  /* 0x0000000500cb7308 */ /* 0x0004e20000000800 */
[----:B------:R-:W-:Y:S01]  /*4b10*/  FSETP.NEU.FTZ.AND P5, PT, R244, -INF , PT ;  /* 0xff800000f400780b */ /* 0x000fe20003fbd000 */
[----:B------:R-:W-:Y:S01]  /*4b20*/  UIADD3 UR11, UR9, -0x255992d5, URZ ;  /* 0xdaa66d2b090b7890 */ /* 0x000fe2000fffe03f */
[----:B------:R-:W-:Y:S02]  /*4b30*/  LOP3.LUT R184, R0, R167, RZ, 0x3c, !PT ;  /* 0x000000a700b87212 */ /* 0x000fe400078e3cff */
[----:B------:R-:W-:Y:S02]  /*4b40*/  FSEL R2, R2, RZ, P5 ;  /* 0x000000ff02027208 */ /* 0x000fe40002800000 */
[----:B------:R-:W-:Y:S02]  /*4b50*/  @P3 IADD3 R173, R3, 0x9, RZ ;  /* 0x0000000903ad3810 */ /* 0x000fe40007ffe0ff */
[----:B------:R-:W-:Y:S01]  /*4b60*/  PLOP3.LUT P3, PT, PT, PT, UP0, 0x80, 0x0 ;  /* 0x000000000000781c */ /* 0x000fe20003f6f008 */
[----:B------:R-:W-:Y:S01]  /*4b70*/  MUFU.EX2 R202, R6 ;  /* 0x0000000600ca7308 */ /* 0x000fe20000000800 */
[----:B------:R-:W-:Y:S01]  /*4b80*/  @P0 FSEL R12, R12, -INF , !P6 ;  /* 0xff8000000c0c0808 */ /* 0x000fe20007000000 */
[--C-:B------:R-:W-:Y:S01]  /*4b90*/  FFMA.FTZ R8, R8, c[0x0][0x23c], -R2.reuse ;  /* 0x00008f0008087a23 */ /* 0x100fe20000010802 */
[----:B------:R-:W-:Y:S01]  /*4ba0*/  PLOP3.LUT P0, PT, PT, PT, UP0, 0x80, 0x0 ;  /* 0x000000000000781c */ /* 0x000fe20003f0f008 */
[--C-:B------:R-:W-:Y:S01]  /*4bb0*/  FFMA.FTZ R9, R9, c[0x0][0x23c], -R2.reuse ;  /* 0x00008f0009097a23 */ /* 0x100fe20000010802 */
[----:B------:R-:W-:Y:S01]  /*4bc0*/  PLOP3.LUT P5, PT, PT, PT, UP0, 0x80, 0x0 ;  /* 0x000000000000781c */ /* 0x000fe20003faf008 */
[----:B------:R-:W-:Y:S01]  /*4bd0*/  FFMA.FTZ R12, R12, c[0x0][0x23c], -R2 ;  /* 0x00008f000c0c7a23 */ /* 0x000fe20000010802 */
[----:B------:R-:W-:Y:S02]  /*4be0*/  PLOP3.LUT P2, PT, PT, PT, UP0, 0x80, 0x0 ;  /* 0x000000000000781c */ /* 0x000fe40003f4f008 */
[----:B------:R-:W-:Y:S01]  /*4bf0*/  LOP3.LUT R181, R181, UR10, R166, 0x96, !PT ;  /* 0x0000000ab5b57c12 */ /* 0x000fe2000f8e96a6 */
[----:B------:R4:W-:Y:S02]  /*4c00*/  MUFU.EX2 R223, R7 ;  /* 0x0000000700df7308 */ /* 0x0009e40000000800 */
[----:B------:R-:W-:Y:S01]  /*4c10*/  @P3 ISETP.GE.AND P3, PT, R173, UR6, PT ;  /* 0x00000006ad003c0c */ /* 0x000fe2000bf66270 */
[----:B--2---:R-:W-:Y:S03]  /*4c20*/  IMAD.WIDE.U32 R4, R183, -0x2daee0ad, RZ ;  /* 0xd2511f53b7047825 */ /* 0x004fe600078e00ff */
[----:B------:R-:W-:Y:S02]  /*4c30*/  @P0 FSEL R16, R16, -INF , !P6 ;  /* 0xff80000010100808 */ /* 0x000fe40007000000 */
[----:B------:R-:W-:Y:S01]  /*4c40*/  FSETP.NEU.FTZ.AND P0, PT, R245, -INF , PT ;  /* 0xff800000f500780b */ /* 0x000fe20003f1d000 */
[----:B------:R-:W-:Y:S01]  /*4c50*/  IMAD.WIDE.U32 R182, R181, -0x326172a9, RZ ;  /* 0xcd9e8d57b5b67825 */ /* 0x000fe200078e00ff */
[----:B------:R-:W-:Y:S01]  /*4c60*/  LOP3.LUT R173, R0, R5, RZ, 0x3c, !PT ;  /* 0x0000000500ad7212 */ /* 0x000fe200078e3cff */
[----:B------:R2:W-:Y:S01]  /*4c70*/  MUFU.EX2 R225, R8 ;  /* 0x0000000800e17308 */ /* 0x0005e20000000800 */
[----:B------:R-:W-:Y:S01]  /*4c80*/  LOP3.LUT R185, R175, UR10, R4, 0x96, !PT ;  /* 0x0000000aafb97c12 */ /* 0x000fe2000f8e9604 */
[----:B------:R-:W-:Y:S01]  /*4c90*/  FMUL.FTZ R0, R245, 1.4426950216293334961 ;  /* 0x3fb8aa3bf5007820 */ /* 0x000fe20000410000 */
[----:B------:R-:W-:Y:S01]  /*4ca0*/  @P5 FSEL R14, R14, -INF , !P6 ;  /* 0xff8000000e0e5808 */ /* 0x000fe20007000000 */
[----:B------:R-:W-:Y:S01]  /*4cb0*/  UIADD3 UR10, UR8, 0x32370b8f, URZ ;  /* 0x32370b8f080a7890 */ /* 0x000fe2000fffe03f */
[----:B------:R-:W-:Y:S01]  /*4cc0*/  PLOP3.LUT P5, PT, PT, PT, UP0, 0x80, 0x0 ;  /* 0x000000000000781c */ /* 0x000fe20003faf008 */
[--C-:B------:R-:W-:Y:S01]  /*4cd0*/  FFMA.FTZ R16, R16, c[0x0][0x23c], -R165.reuse ;  /* 0x00008f0010107a23 */ /* 0x100fe200000108a5 */
[----:B------:R-:W-:Y:S02]  /*4ce0*/  FSEL R0, R0, RZ, P0 ;  /* 0x000000ff00007208 */ /* 0x000fe40000000000 */
[----:B------:R-:W-:Y:S01]  /*4cf0*/  PLOP3.LUT P0, PT, PT, PT, UP0, 0x80, 0x0 ;  /* 0x000000000000781c */ /* 0x000fe20003f0f008 */
[----:B------:R1:W-:Y:S01]  /*4d00*/  MUFU.EX2 R224, R9 ;  /* 0x0000000900e07308 */ /* 0x0003e20000000800 */
[----:B------:R-:W-:Y:S01]  /*4d10*/  @P2 FSEL R11, R11, -INF , !P4 ;  /* 0xff8000000b0b2808 */ /* 0x000fe20006000000 */
[--C-:B------:R-:W-:Y:S01]  /*4d20*/  FFMA.FTZ R14, R14, c[0x0][0x23c], -R0.reuse ;  /* 0x00008f000e0e7a23 */ /* 0x100fe20000010800 */
[----:B----4-:R-:W4:Y:S01]  /*4d30*/  LDSM.16.M88.4 R4, [R215+0x10800] ;  /* 0x01080000d704783b */ /* 0x010f220000000200 */
[----:B------:R-:W-:Y:S02]  /*4d40*/  PLOP3.LUT P2, PT, PT, PT, UP0, 0x80, 0x0 ;  /* 0x000000000000781c */ /* 0x000fe40003f4f008 */
[----:B------:R-:W-:Y:S01]  /*4d50*/  PLOP3.LUT P4, PT, PT, PT, UP0, 0x80, 0x0 ;  /* 0x000000000000781c */ /* 0x000fe20003f8f008 */
[----:B------:R-:W-:Y:S01]  /*4d60*/  FFMA.FTZ R175, R11, c[0x0][0x23c], -R0 ;  /* 0x00008f000baf7a23 */ /* 0x000fe20000010800 */
[----:B------:R-:W-:Y:S02]  /*4d70*/  @P5 FSEL R18, R18, -INF , !P6 ;  /* 0xff80000012125808 */ /* 0x000fe40007000000 */
[----:B------:R-:W-:Y:S01]  /*4d80*/  PLOP3.LUT P6, PT, PT, PT, UP0, 0x80, 0x0 ;  /* 0x000000000000781c */ /* 0x000fe20003fcf008 */
[----:B------:R-:W-:Y:S01]  /*4d90*/  MUFU.EX2 R201, R16 ;  /* 0x0000001000c97308 */ /* 0x000fe20000000800 */
[----:B------:R-:W-:Y:S01]  /*4da0*/  @P0 FSEL R13, R13, -INF , !P3 ;  /* 0xff8000000d0d0808 */ /* 0x000fe20005800000 */
[----:B------:R-:W-:Y:S01]  /*4db0*/  FFMA.FTZ R18, R18, c[0x0][0x23c], -R164 ;  /* 0x00008f0012127a23 */ /* 0x000fe200000108a4 */
[----:B------:R-:W-:Y:S01]  /*4dc0*/  PLOP3.LUT P0, PT, PT, PT, UP0, 0x80, 0x0 ;  /* 0x000000000000781c */ /* 0x000fe20003f0f008 */
[----:B--2---:R-:W-:Y:S01]  /*4dd0*/  FFMA.FTZ R8, R10, c[0x0][0x23c], -R0 ;  /* 0x00008f000a087a23 */ /* 0x004fe20000010800 */
[----:B------:R-:W-:Y:S01]  /*4de0*/  PLOP3.LUT P5, PT, PT, PT, UP0, 0x80, 0x0 ;  /* 0x000000000000781c */ /* 0x000fe20003faf008 */
[----:B------:R-:W-:Y:S01]  /*4df0*/  FFMA.FTZ R13, R13, c[0x0][0x23c], -R2 ;  /* 0x00008f000d0d7a23 */ /* 0x000fe20000010802 */
[----:B------:R-:W-:Y:S01]  /*4e00*/  @P2 IADD3 R166, R3, 0x10, RZ ;  /* 0x0000001003a62810 */ /* 0x000fe20007ffe0ff */
[----:B------:R-:W-:Y:S01]  /*4e10*/  IMAD.WIDE.U32 R10, R173, -0x326172a9, RZ ;  /* 0xcd9e8d57ad0a7825 */ /* 0x000fe200078e00ff */
[----:B------:R-:W-:Y:S01]  /*4e20*/  PLOP3.LUT P2, PT, PT, PT, UP0, 0x80, 0x0 ;  /* 0x000000000000781c */ /* 0x000fe20003f4f008 */
[----:B------:R-:W-:Y:S01]  /*4e30*/  MUFU.EX2 R200, R18 ;  /* 0x0000001200c87308 */ /* 0x000fe20000000800 */
[----:B------:R-:W-:Y:S02]  /*4e40*/  @P4 IADD3 R167, R3, 0x11, RZ ;  /* 0x0000001103a74810 */ /* 0x000fe40007ffe0ff */
[----:B------:R-:W-:Y:S03]  /*4e50*/  PLOP3.LUT P4, PT, PT, PT, UP0, 0x80, 0x0 ;  /* 0x000000000000781c */ /* 0x000fe60003f8f008 */
[----:B------:R-:W-:Y:S02]  /*4e60*/  @P0 FSEL R17, R17, -INF , !P3 ;  /* 0xff80000011110808 */ /* 0x000fe40005800000 */
[----:B------:R-:W-:Y:S02]  /*4e70*/  PLOP3.LUT P0, PT, PT, PT, UP0, 0x80, 0x0 ;  /* 0x000000000000781c */ /* 0x000fe40003f0f008 */
[----:B------:R2:W-:Y:S01]  /*4e80*/  MUFU.EX2 R227, R8 ;  /* 0x0000000800e37308 */ /* 0x0005e20000000800 */
[--C-:B------:R-:W-:Y:S01]  /*4e90*/  FFMA.FTZ R17, R17, c[0x0][0x23c], -R165.reuse ;  /* 0x00008f0011117a23 */ /* 0x100fe200000108a5 */
[C---:B------:R-:W-:Y:S02]  /*4ea0*/  @P5 IADD3 R181, R3.reuse, 0x18, RZ ;  /* 0x0000001803b55810 */ /* 0x040fe40007ffe0ff */
[----:B------:R-:W-:Y:S02]  /*4eb0*/  @P6 IADD3 R3, R3, 0x19, RZ ;  /* 0x0000001903036810 */ /* 0x000fe40007ffe0ff */
[----:B------:R-:W-:Y:S02]  /*4ec0*/  @P4 ISETP.GE.AND P4, PT, R167, UR6, PT ;  /* 0x00000006a7004c0c */ /* 0x000fe4000bf86270 */
[----:B------:R-:W-:Y:S02]  /*4ed0*/  PLOP3.LUT P6, PT, PT, PT, UP0, 0x80, 0x0 ;  /* 0x000000000000781c */ /* 0x000fe40003fcf008 */
[----:B------:R-:W-:Y:S01]  /*4ee0*/  MUFU.EX2 R199, R17 ;  /* 0x0000001100c77308 */ /* 0x000fe20000000800 */
[----:B------:R-:W-:Y:S01]  /*4ef0*/  @P0 FSEL R19, R19, -INF , !P3 ;  /* 0xff80000013130808 */ /* 0x000fe20005800000 */
[-C--:B----4-:R-:W-:Y:S01]  /*4f00*/  HMMA.16816.F32.BF16 R20, R168, R4.reuse, R20 ;  /* 0x00000004a814723c */ /* 0x090fe20000041814 */
[----:B------:R-:W-:Y:S02]  /*4f10*/  PLOP3.LUT P0, PT, PT, PT, UP0, 0x80, 0x0 ;  /* 0x000000000000781c */ /* 0x000fe40003f0f008 */
[----:B------:R-:W-:Y:S01]  /*4f20*/  @P2 ISETP.GE.AND P2, PT, R166, UR6, PT ;  /* 0x00000006a6002c0c */ /* 0x000fe2000bf46270 */
[----:B------:R-:W-:Y:S01]  /*4f30*/  FFMA.FTZ R19, R19, c[0x0][0x23c], -R164 ;  /* 0x00008f0013137a23 */ /* 0x000fe200000108a4 */
[----:B------:R-:W-:Y:S01]  /*4f40*/  PLOP3.LUT P5, PT, PT, PT, UP0, 0x80, 0x0 ;  /* 0x000000000000781c */ /* 0x000fe20003faf008 */
[----:B------:R-:W-:Y:S02]  /*4f50*/  IMAD.WIDE.U32 R166, R184, -0x326172a9, RZ ;  /* 0xcd9e8d57b8a67825 */ /* 0x000fe400078e00ff */
[C---:B------:R-:W-:Y:S01]  /*4f60*/  HMMA.16816.F32.BF16 R24, R176.reuse, R4, R24 ;  /* 0x00000004b018723c */ /* 0x040fe20000041818 */
[----:B------:R4:W-:Y:S03]  /*4f70*/  MUFU.EX2 R226, R175 ;  /* 0x000000af00e27308 */ /* 0x0009e60000000800 */
[----:B------:R-:W-:Y:S02]  /*4f80*/  @P6 FSEL R15, R15, -INF , !P3 ;  /* 0xff8000000f0f6808 */ /* 0x000fe40005800000 */
[----:B------:R-:W-:Y:S02]  /*4f90*/  PLOP3.LUT P3, PT, PT, PT, UP0, 0x80, 0x0 ;  /* 0x000000000000781c */ /* 0x000fe40003f6f008 */
[-C--:B------:R-:W-:Y:S01]  /*4fa0*/  HMMA.16816.F32.BF16 R28, R176, R6.reuse, R28 ;  /* 0x00000006b01c723c */ /* 0x080fe2000004181c */
[----:B------:R-:W-:Y:S02]  /*4fb0*/  PLOP3.LUT P6, PT, PT, PT, UP0, 0x80, 0x0 ;  /* 0x000000000000781c */ /* 0x000fe40003fcf008 */
[----:B------:R3:W-:Y:S01]  /*4fc0*/  MUFU.EX2 R222, R12 ;  /* 0x0000000c00de7308 */ /* 0x0007e20000000800 */
[C---:B-1----:R-:W-:Y:S01]  /*4fd0*/  LOP3.LUT R9, R172.reuse, R167, RZ, 0x3c, !PT ;  /* 0x000000a7ac097212 */ /* 0x042fe200078e3cff */
[----:B------:R-:W-:Y:S01]  /*4fe0*/  FFMA.FTZ R15, R15, c[0x0][0x23c], -R0 ;  /* 0x00008f000f0f7a23 */ /* 0x000fe20000010800 */
[----:B------:R-:W-:Y:S02]  /*4ff0*/  LOP3.LUT R172, R172, R11, RZ, 0x3c, !PT ;  /* 0x0000000bacac7212 */ /* 0x000fe400078e3cff */
[----:B------:R-:W-:Y:S04]  /*5000*/  HMMA.16816.F32.BF16 R32, R168, R6, R32 ;  /* 0x00000006a820723c */ /* 0x000fe80000041820 */
[----:B------:R-:W-:Y:S01]  /*5010*/  @P0 FSEL R22, R22, -INF , !P2 ;  /* 0xff80000016160808 */ /* 0x000fe20005000000 */
[----:B------:R1:W-:Y:S01]  /*5020*/  MUFU.EX2 R207, R13 ;  /* 0x0000000d00cf7308 */ /* 0x0003e20000000800 */
[----:B------:R-:W-:Y:S01]  /*5030*/  PLOP3.LUT P0, PT, PT, PT, UP0, 0x80, 0x0 ;  /* 0x000000000000781c */ /* 0x000fe20003f0f008 */
[----:B------:R-:W-:Y:S01]  /*5040*/  IMAD.WIDE.U32 R172, R172, -0x2daee0ad, RZ ;  /* 0xd2511f53acac7825 */ /* 0x000fe200078e00ff */
[----:B------:R-:W-:Y:S02]  /*5050*/  @P3 FSEL R20, R20, -INF , !P2 ;  /* 0xff80000014143808 */ /* 0x000fe40005000000 */
[----:B------:R-:W-:Y:S02]  /*5060*/  PLOP3.LUT P3, PT, PT, PT, UP0, 0x80, 0x0 ;  /* 0x000000000000781c */ /* 0x000fe40003f6f008 */
[----:B------:R-:W-:Y:S01]  /*5070*/  LOP3.LUT R184, R183, UR11, R166, 0x96, !PT ;  /* 0x0000000bb7b87c12 */ /* 0x000fe2000f8e96a6 */
[----:B--2---:R-:W-:Y:S01]  /*5080*/  IMAD.WIDE.U32 R8, R9, -0x2daee0ad, RZ ;  /* 0xd2511f5309087825 */ /* 0x004fe200078e00ff */
[----:B------:R-:W-:Y:S01]  /*5090*/  LOP3.LUT R174, R173, UR10, R174, 0x96, !PT ;  /* 0x0000000aadae7c12 */ /* 0x000fe2000f8e96ae */
[----:B------:R2:W-:Y:S01]  /*50a0*/  MUFU.EX2 R206, R14 ;  /* 0x0000000e00ce7308 */ /* 0x0005e20000000800 */
[----:B------:R-:W-:Y:S01]  /*50b0*/  @P5 ISETP.GE.AND P5, PT, R181, UR6, PT ;  /* 0x00000006b5005c0c */ /* 0x000fe2000bfa6270 */
[----:B------:R-:W-:Y:S01]  /*50c0*/  IMAD.WIDE.U32 R166, R185, -0x326172a9, RZ ;  /* 0xcd9e8d57b9a67825 */ /* 0x000fe200078e00ff */
[----:B------:R-:W-:Y:S01]  /*50d0*/  LOP3.LUT R9, R9, UR10, R180, 0x96, !PT ;  /* 0x0000000a09097c12 */ /* 0x000fe2000f8e96b4 */
[----:B------:R-:W-:Y:S01]  /*50e0*/  UIADD3 UR10, UR9, 0x78dde6e4, URZ ;  /* 0x78dde6e4090a7890 */ /* 0x000fe2000fffe03f */
[----:B------:R-:W-:Y:S01]  /*50f0*/  @P0 FSEL R26, R26, -INF , !P2 ;  /* 0xff8000001a1a0808 */ /* 0x000fe20005000000 */
[----:B------:R-:W-:Y:S01]  /*5100*/  IMAD.WIDE.U32 R184, R184, -0x2daee0ad, RZ ;  /* 0xd2511f53b8b87825 */ /* 0x000fe200078e00ff */
[----:B------:R-:W-:Y:S02]  /*5110*/  PLOP3.LUT P0, PT, PT, PT, UP0, 0x80, 0x0 ;  /* 0x000000000000781c */ /* 0x000fe40003f0f008 */
[----:B------:R-:W-:Y:S01]  /*5120*/  @P3 FSEL R24, R24, -INF , !P2 ;  /* 0xff80000018183808 */ /* 0x000fe20005000000 */
[----:B----4-:R-:W-:Y:S01]  /*5130*/  IMAD.WIDE.U32 R174, R174, -0x326172a9, RZ ;  /* 0xcd9e8d57aeae7825 */ /* 0x010fe200078e00ff */
[----:B------:R-:W-:Y:S01]  /*5140*/  PLOP3.LUT P3, PT, PT, PT, UP0, 0x80, 0x0 ;  /* 0x000000000000781c */ /* 0x000fe20003f6f008 */
[----:B------:R4:W-:Y:S01]  /*5150*/  MUFU.EX2 R205, R15 ;  /* 0x0000000f00cd7308 */ /* 0x0009e20000000800 */
[----:B------:R-:W-:Y:S01]  /*5160*/  LOP3.LUT R181, R167, UR11, R10, 0x96, !PT ;  /* 0x0000000ba7b57c12 */ /* 0x000fe2000f8e960a */
[----:B------:R-:W-:Y:S01]  /*5170*/  UIADD3 UR11, UR9, 0x1715609d, URZ ;  /* 0x1715609d090b7890 */ /* 0x000fe2000fffe03f */
[----:B------:R-:W-:Y:S01]  /*5180*/  PLOP3.LUT P2, PT, PT, PT, UP0, 0x80, 0x0 ;  /* 0x000000000000781c */ /* 0x000fe20003f4f008 */
[----:B------:R-:W-:Y:S01]  /*5190*/  FFMA.FTZ R24, R24, c[0x0][0x23c], -R2 ;  /* 0x00008f0018187a23 */ /* 0x000fe20000010802 */
[----:B------:R-:W-:Y:S01]  /*51a0*/  LOP3.LUT R186, R185, UR12, R8, 0x96, !PT ;  /* 0x0000000cb9ba7c12 */ /* 0x000fe2000f8e9608 */
[----:B------:R-:W-:Y:S01]  /*51b0*/  IMAD.WIDE.U32 R8, R9, -0x326172a9, RZ ;  /* 0xcd9e8d5709087825 */ /* 0x000fe200078e00ff */
[----:B---3--:R-:W-:Y:S02]  /*51c0*/  LOP3.LUT R12, R175, UR10, R166, 0x96, !PT ;  /* 0x0000000aaf0c7c12 */ /* 0x008fe4000f8e96a6 */
[----:B------:R-:W-:Y:S01]  /*51d0*/  @P0 FSEL R23, R23, -INF , !P4 ;  /* 0xff80000017170808 */ /* 0x000fe20006000000 */
[----:B------:R-:W-:Y:S01]  /*51e0*/  IMAD.WIDE.U32 R180, R181, -0x2daee0ad, RZ ;  /* 0xd2511f53b5b47825 */ /* 0x000fe200078e00ff */
[----:B------:R-:W-:Y:S01]  /*51f0*/  PLOP3.LUT P0, PT, PT, PT, UP0, 0x80, 0x0 ;  /* 0x000000000000781c */ /* 0x000fe20003f0f008 */
[----:B------:R-:W-:Y:S01]  /*5200*/  MUFU.EX2 R197, R19 ;  /* 0x0000001300c57308 */ /* 0x000fe20000000800 */
[----:B------:R-:W-:Y:S01]  /*5210*/  LOP3.LUT R10, R9, UR10, R182, 0x96, !PT ;  /* 0x0000000a090a7c12 */ /* 0x000fe2000f8e96b6 */
[----:B------:R-:W-:Y:S01]  /*5220*/  IMAD.WIDE.U32 R186, R186, -0x326172a9, RZ ;  /* 0xcd9e8d57baba7825 */ /* 0x000fe200078e00ff */
[----:B------:R-:W-:Y:S01]  /*5230*/  LOP3.LUT R167, R181, UR12, R172, 0x96, !PT ;  /* 0x0000000cb5a77c12 */ /* 0x000fe2000f8e96ac */
[----:B------:R-:W-:Y:S01]  /*5240*/  UIADD3 UR10, UR8, -0x56f99767, URZ ;  /* 0xa9066899080a7890 */ /* 0x000fe2000fffe03f */
[----:B------:R-:W-:Y:S01]  /*5250*/  @P3 FSEL R21, R21, -INF , !P4 ;  /* 0xff80000015153808 */ /* 0x000fe20006000000 */
[----:B------:R-:W-:Y:S01]  /*5260*/  IMAD.WIDE.U32 R10, R10, -0x2daee0ad, RZ ;  /* 0xd2511f530a0a7825 */ /* 0x000fe200078e00ff */
[----:B------:R-:W-:Y:S02]  /*5270*/  PLOP3.LUT P3, PT, PT, PT, UP0, 0x80, 0x0 ;  /* 0x000000000000781c */ /* 0x000fe40003f6f008 */
[----:B------:R-:W-:Y:S01]  /*5280*/  LOP3.LUT R9, R187, UR11, R8, 0x96, !PT ;  /* 0x0000000bbb097c12 */ /* 0x000fe2000f8e9608 */
[----:B-1----:R-:W-:Y:S01]  /*5290*/  IMAD.WIDE.U32 R12, R12, -0x2daee0ad, RZ ;  /* 0xd2511f530c0c7825 */ /* 0x002fe200078e00ff */
[----:B------:R-:W-:Y:S01]  /*52a0*/  @P2 FSEL R25, R25, -INF , !P4 ;  /* 0xff80000019192808 */ /* 0x000fe20006000000 */
[----:B------:R-:W-:Y:S01]  /*52b0*/  MUFU.EX2 R194, R24 ;  /* 0x0000001800c27308 */ /* 0x000fe20000000800 */
[----:B------:R-:W-:Y:S01]  /*52c0*/  PLOP3.LUT P2, PT, PT, PT, UP0, 0x80, 0x0 ;  /* 0x000000000000781c */ /* 0x000fe20003f4f008 */
[----:B------:R-:W-:Y:S01]  /*52d0*/  IMAD.WIDE.U32 R166, R167, -0x326172a9, RZ ;  /* 0xcd9e8d57a7a67825 */ /* 0x000fe200078e00ff */
[----:B------:R-:W-:Y:S02]  /*52e0*/  LOP3.LUT R184, R11, UR10, R184, 0x96, !PT ;  /* 0x0000000a0bb87c12 */ /* 0x000fe4000f8e96b8 */
[----:B------:R-:W-:Y:S01]  /*52f0*/  LOP3.LUT R180, R13, UR10, R180, 0x96, !PT ;  /* 0x0000000a0db47c12 */ /* 0x000fe2000f8e96b4 */
[----:B------:R-:W-:Y:S01]  /*5300*/  UIADD3 UR10, UR8, 0x646e171e, URZ ;  /* 0x646e171e080a7890 */ /* 0x000fe2000fffe03f */
[----:B------:R-:W-:Y:S01]  /*5310*/  LOP3.LUT R8, R167, UR11, R174, 0x96, !PT ;  /* 0x0000000ba7087c12 */ /* 0x000fe2000f8e96ae */
[----:B------:R-:W-:Y:S01]  /*5320*/  IMAD.WIDE.U32 R4, R9, -0x2daee0ad, RZ ;  /* 0xd2511f5309047825 */ /* 0x000fe200078e00ff */
[----:B------:R-:W-:Y:S01]  /*5330*/  @P0 FSEL R28, R28, -INF , !P5 ;  /* 0xff8000001c1c0808 */ /* 0x000fe20006800000 */
[----:B------:R-:W-:Y:S01]  /*5340*/  UIADD3 UR11, UR9, -0x4ab325aa, URZ ;  /* 0xb54cda56090b7890 */ /* 0x000fe2000fffe03f */
[----:B------:R-:W-:Y:S01]  /*5350*/  PLOP3.LUT P0, PT, PT, PT, UP0, 0x80, 0x0 ;  /* 0x000000000000781c */ /* 0x000fe20003f0f008 */
[----:B------:R-:W-:Y:S01]  /*5360*/  IMAD.WIDE.U32 R8, R8, -0x2daee0ad, RZ ;  /* 0xd2511f5308087825 */ /* 0x000fe200078e00ff */
[----:B------:R-:W-:Y:S02]  /*5370*/  @P3 FSEL R27, R27, -INF , !P4 ;  /* 0xff8000001b1b3808 */ /* 0x000fe40006000000 */
[----:B------:R-:W-:Y:S01]  /*5380*/  PLOP3.LUT P3, PT, PT, PT, UP0, 0x80, 0x0 ;  /* 0x000000000000781c */ /* 0x000fe20003f6f008 */
[--C-:B------:R-:W-:Y:S01]  /*5390*/  FFMA.FTZ R28, R28, c[0x0][0x23c], -R2.reuse ;  /* 0x00008f001c1c7a23 */ /* 0x100fe20000010802 */
[C---:B------:R-:W-:Y:S01]  /*53a0*/  LOP3.LUT R175, R4.reuse, 0xffff, RZ, 0xc0, !PT ;  /* 0x0000ffff04af7812 */ /* 0x040fe200078ec0ff */
[----:B------:R-:W-:Y:S01]  /*53b0*/  FFMA.FTZ R25, R25, c[0x0][0x23c], -R2 ;  /* 0x00008f0019197a23 */ /* 0x000fe20000010802 */
[----:B------:R-:W-:Y:S01]  /*53c0*/  @P6 ISETP.GE.AND P6, PT, R3, UR6, PT ;  /* 0x0000000603006c0c */ /* 0x000fe2000bfc6270 */
[--C-:B------:R-:W-:Y:S01]  /*53d0*/  FFMA.FTZ R21, R21, c[0x0][0x23c], -R165.reuse ;  /* 0x00008f0015157a23 */ /* 0x100fe200000108a5 */
        /* <DEDUP_REMOVED lines=25> */
[----:B----4-:R-:W-:Y:S01]  /*5570*/  LOP3.LUT R15, R4, 0xffff, RZ, 0xc0, !PT ;  /* 0x0000ffff040f7812 */ /* 0x010fe200078ec0ff */
        /* <DEDUP_REMOVED lines=40> */
[----:B------:R-:W3:Y:S01]  /*5800*/  MUFU.EX2 R180, R165 ;  /* 0x000000a500b47308 */ /* 0x000ee20000000800 */
[----:B------:R-:W-:Y:S01]  /*5810*/  @P2 FSEL R35, R35, -INF , !P6 ;  /* 0xff80000023232808 */ /* 0x000fe20007000000 */
[----:B------:R-:W-:Y:S01]  /*5820*/  @!P0 FADD.FTZ R203, -R203, -RZ ;  /* 0x800000ffcbcb8221 */ /* 0x000fe20000010100 */
        /* <DEDUP_REMOVED lines=14> */
[----:B------:R-:W4:Y:S01]  /*5910*/  MUFU.EX2 R183, R34 ;  /* 0x0000002200b77308 */ /* 0x000f220000000800 */
        /* <DEDUP_REMOVED lines=61> */
[----:B---3--:R-:W-:Y:S01]  /*5cf0*/  @!P3 FADD.FTZ R180, -R180, -RZ ;  /* 0x800000ffb4b4b221 */ /* 0x008fe20000010100 */
        /* <DEDUP_REMOVED lines=10> */
[----:B----4-:R-:W-:Y:S01]  /*5da0*/  @!P2 FADD.FTZ R183, -R183, -RZ ;  /* 0x800000ffb7b7a221 */ /* 0x010fe20000010100 */
[----:B------:R-:W4:Y:S01]  /*5db0*/  MUFU.EX2 R181, R164 ;  /* 0x000000a400b57308 */ /* 0x000f220000000800 */
        /* <DEDUP_REMOVED lines=13> */
[----:B---3--:R-:W-:Y:S01]  /*5e90*/  F2FP.RELU.BF16.PACK_AB R5, R207, R222 ;  /* 0x000000decf05723e */ /* 0x008fe200000018ff */
[----:B------:R2:W-:Y:S01]  /*5ea0*/  STS [R231+0x20000], R2 ;  /* 0x02000002e7007388 */ /* 0x0005e20000000800 */
[----:B------:R-:W-:Y:S01]  /*5eb0*/  @!P6 FADD.FTZ R194, -R194, -RZ ;  /* 0x800000ffc2c2e221 */ /* 0x000fe20000010100 */
[----:B------:R-:W-:Y:S01]  /*5ec0*/  ISETP.LE.U32.AND P6, PT, R172, UR10, PT ;  /* 0x0000000aac007c0c */ /* 0x000fe2000bfc3070 */
[----:B----4-:R-:W-:Y:S01]  /*5ed0*/  @!P0 FADD.FTZ R181, -R181, -RZ ;  /* 0x800000ffb5b58221 */ /* 0x010fe20000010100 */
        /* <DEDUP_REMOVED lines=179> */
[----:B------:R-:W-:Y:S01]  /*6a10*/  FSETP.GE.FTZ.AND P2, PT, R225, RZ, PT ;  /* 0x000000ffe100720b */ /* 0x000fe20003f56000 */
[----:B------:R-:W-:Y:S01]  /*6a20*/  FMUL.FTZ R197, R197, R5 ;  /* 0x00000005c5c57220 */ /* 0x000fe20000410000 */
[----:B------:R-:W-:Y:S01]  /*6a30*/  FSEL R6, R18, R176, P3 ;  /* 0x000000b012067208 */ /* 0x000fe20001800000 */
[----:B------:R-:W-:Y:S01]  /*6a40*/  FMUL.FTZ R190, R190, R4 ;  /* 0x00000004bebe7220 */ /* 0x000fe20000410000 */
[----:B------:R-:W-:Y:S02]  /*6a50*/  FSETP.GE.FTZ.AND P3, PT, R181, RZ, PT ;  /* 0x000000ffb500720b */ /* 0x000fe40003f76000 */
[----:B------:R-:W-:Y:S01]  /*6a60*/  FSETP.GE.FTZ.AND P0, PT, R224, RZ, PT ;  /* 0x000000ffe000720b */ /* 0x000fe20003f16000 */
[----:B------:R-:W-:Y:S02]  /*6a70*/  FMUL.FTZ R200, R200, R6 ;  /* 0x00000006c8c87220 */ /* 0x000fe40000410000 */
        /* <DEDUP_REMOVED lines=9> */
[C---:B------:R-:W-:Y:S01]  /*6b10*/  FADD.FTZ R12, -R2.reuse, R12 ;  /* 0x0000000c020c7221 */ /* 0x040fe20000010100 */
[-C--:B------:R-:W-:Y:S01]  /*6b20*/  FSEL R5, R5, R2.reuse, P2 ;  /* 0x0000000205057208 */ /* 0x080fe20001000000 */
[----:B------:R-:W-:Y:S01]  /*6b30*/  FADD.FTZ R25, -R2, R25 ;  /* 0x0000001902197221 */ /* 0x000fe20000010100 */
[----:B------:R-:W-:Y:S01]  /*6b40*/  FSETP.GE.FTZ.AND P2, PT, R222, RZ, PT ;  /* 0x000000ffde00720b */ /* 0x000fe20003f56000 */
[----:B------:R-:W-:Y:S01]  /*6b50*/  FADD.FTZ R28, -R2, R28 ;  /* 0x0000001c021c7221 */ /* 0x000fe20000010100 */
[-C--:B------:R-:W-:Y:S01]  /*6b60*/  FSEL R4, R4, R2.reuse, P0 ;  /* 0x0000000204047208 */ /* 0x080fe20000000000 */
[----:B------:R-:W-:Y:S01]  /*6b70*/  FADD.FTZ R13, -R2, R13 ;  /* 0x0000000d020d7221 */ /* 0x000fe20000010100 */
[----:B------:R-:W-:Y:S01]  /*6b80*/  FSETP.GE.FTZ.AND P0, PT, R186, RZ, PT ;  /* 0x000000ffba00720b */ /* 0x000fe20003f16000 */
[----:B------:R-:W-:Y:S01]  /*6b90*/  FADD.FTZ R24, -R2, R24 ;  /* 0x0000001802187221 */ /* 0x000fe20000010100 */
[----:B------:R-:W-:Y:S01]  /*6ba0*/  FSEL R12, R12, R2, P2 ;  /* 0x000000020c0c7208 */ /* 0x000fe20001000000 */
[----:B---3--:R-:W-:Y:S01]  /*6bb0*/  FADD.FTZ R11, -R0, R11 ;  /* 0x0000000b000b7221 */ /* 0x008fe20000010100 */
[----:B------:R-:W-:Y:S01]  /*6bc0*/  FSETP.GE.FTZ.AND P2, PT, R192, RZ, PT ;  /* 0x000000ffc000720b */ /* 0x000fe20003f56000 */
[----:B------:R-:W-:Y:S01]  /*6bd0*/  FMUL.FTZ R32, R224, R4 ;  /* 0x00000004e0207220 */ /* 0x000fe20000410000 */
[-C--:B------:R-:W-:Y:S01]  /*6be0*/  FSEL R13, R13, R2.reuse, P4 ;  /* 0x000000020d0d7208 */ /* 0x080fe20002000000 */
[C---:B------:R-:W-:Y:S01]  /*6bf0*/  FADD.FTZ R4, -R0.reuse, R14 ;  /* 0x0000000e00047221 */ /* 0x040fe20000010100 */
[-C--:B------:R-:W-:Y:S01]  /*6c00*/  FSEL R25, R25, R2.reuse, P2 ;  /* 0x0000000219197208 */ /* 0x080fe20001000000 */
[C---:B------:R-:W-:Y:S01]  /*6c10*/  FADD.FTZ R6, -R0.reuse, R15 ;  /* 0x0000000f00067221 */ /* 0x040fe20000010100 */
[----:B------:R-:W-:Y:S01]  /*6c20*/  FSETP.GE.FTZ.AND P2, PT, R187, RZ, PT ;  /* 0x000000ffbb00720b */ /* 0x000fe20003f56000 */
[----:B------:R-:W-:Y:S01]  /*6c30*/  FADD.FTZ R10, -R0, R10 ;  /* 0x0000000a000a7221 */ /* 0x000fe20000010100 */
[-C--:B------:R-:W-:Y:S01]  /*6c40*/  FSEL R24, R24, R2.reuse, P3 ;  /* 0x0000000218187208 */ /* 0x080fe20001800000 */
[----:B------:R-:W-:Y:S01]  /*6c50*/  FMUL.FTZ R33, R225, R5 ;  /* 0x00000005e1217220 */ /* 0x000fe20000410000 */
[----:B------:R-:W-:Y:S01]  /*6c60*/  FSEL R28, R28, R2, P2 ;  /* 0x000000021c1c7208 */ /* 0x000fe20001000000 */
[----:B------:R-:W-:Y:S01]  /*6c70*/  @P0 FADD.FTZ R2, -R2, R29 ;  /* 0x0000001d02020221 */ /* 0x000fe20000010100 */
[----:B------:R-:W-:Y:S01]  /*6c80*/  FSETP.GE.FTZ.AND P2, PT, R226, RZ, PT ;  /* 0x000000ffe200720b */ /* 0x000fe20003f56000 */
[----:B------:R-:W-:Y:S01]  /*6c90*/  FADD.FTZ R5, -R0, R26 ;  /* 0x0000001a00057221 */ /* 0x000fe20000010100 */
[----:B------:R-:W-:Y:S01]  /*6ca0*/  FSETP.GE.FTZ.AND P0, PT, R206, RZ, PT ;  /* 0x000000ffce00720b */ /* 0x000fe20003f16000 */
[----:B------:R-:W-:Y:S01]  /*6cb0*/  FMUL.FTZ R21, R186, R2 ;  /* 0x00000002ba157220 */ /* 0x000fe20000410000 */
[----:B------:R-:W-:Y:S01]  /*6cc0*/  FSEL R11, R11, R0, P2 ;  /* 0x000000000b0b7208 */ /* 0x000fe20001000000 */
[----:B------:R-:W-:Y:S01]  /*6cd0*/  FADD.FTZ R2, -R0, R30 ;  /* 0x0000001e00027221 */ /* 0x000fe20000010100 */
[----:B------:R-:W-:Y:S01]  /*6ce0*/  FSETP.GE.FTZ.AND P2, PT, R205, RZ, PT ;  /* 0x000000ffcd00720b */ /* 0x000fe20003f56000 */
[----:B------:R-:W-:Y:S01]  /*6cf0*/  FMUL.FTZ R23, R222, R12 ;  /* 0x0000000cde177220 */ /* 0x000fe20000410000 */
[----:B------:R-:W-:Y:S01]  /*6d00*/  FSEL R4, R4, R0, P0 ;  /* 0x0000000004047208 */ /* 0x000fe20000000000 */
[----:B------:R-:W-:Y:S01]  /*6d10*/  FMUL.FTZ R22, R207, R13 ;  /* 0x0000000dcf167220 */ /* 0x000fe20000410000 */
[----:B------:R-:W-:Y:S01]  /*6d20*/  FSETP.GE.FTZ.AND P0, PT, R185, RZ, PT ;  /* 0x000000ffb900720b */ /* 0x000fe20003f16000 */
[----:B------:R-:W-:Y:S01]  /*6d30*/  FMUL.FTZ R24, R194, R24 ;  /* 0x00000018c2187220 */ /* 0x000fe20000410000 */
[----:B------:R-:W-:Y:S01]  /*6d40*/  FSEL R6, R6, R0, P2 ;  /* 0x0000000006067208 */ /* 0x000fe20001000000 */
[----:B------:R-:W-:Y:S01]  /*6d50*/  FMUL.FTZ R17, R206, R4 ;  /* 0x00000004ce117220 */ /* 0x000fe20000410000 */
[----:B------:R-:W-:Y:S01]  /*6d60*/  PLOP3.LUT P2, PT, PT, PT, UP5, 0x80, 0x0 ;  /* 0x000000000000781c */ /* 0x000fe20003f4f058 */
[----:B------:R-:W-:Y:S01]  /*6d70*/  FADD.FTZ R4, -R0, R27 ;  /* 0x0000001b00047221 */ /* 0x000fe20000010100 */
[----:B------:R-:W-:Y:S01]  /*6d80*/  FSETP.GE.FTZ.AND P3, PT, R227, RZ, PT ;  /* 0x000000ffe300720b */ /* 0x000fe20003f76000 */
[----:B------:R-:W-:Y:S01]  /*6d90*/  FMUL.FTZ R25, R192, R25 ;  /* 0x00000019c0197220 */ /* 0x000fe20000410000 */
        /* <DEDUP_REMOVED lines=73> */
.L_x_1357:
[----:B------:R-:W-:Y:S01]  /*7230*/  F2FP.BF16.PACK_AB R12, R203, R204 ;  /* 0x000000cccb0c723e */ /* 0x000fe200000010ff */
[----:B------:R-:W2:Y:S01]  /*7240*/  S2R R185, SR_TID.X ;  /* 0x0000000000b97919 */ /* 0x000ea20000002100 */
        /* <DEDUP_REMOVED lines=22> */
[----:B--2---:R-:W-:Y:S02]  /*73b0*/  SHF.R.S32.HI R185, RZ, 0x1f, R185 ;  /* 0x0000001fffb97819 */ /* 0x004fe400000114b9 */
        /* <DEDUP_REMOVED lines=12> */
[----:B--2---:R-:W-:Y:S04]  /*7480*/  IADD3 R16, R0, 0x8000, RZ ;  /* 0x0000800000107810 */ /* 0x004fe80007ffe0ff */
[----:B------:R-:W-:Y:S01]  /*7490*/  @P1 IADD3 R2, R16, -0x40, RZ ;  /* 0xffffffc010021810 */ /* 0x000fe20007ffe0ff */
[----:B------:R-:W-:Y:S05]  /*74a0*/  LDSM.16.MT88.4 R4, [R209+0x20000] ;  /* 0x02000000d104783b */ /* 0x000fea0000004200 */
[----:B------:R-:W1:Y:S05]  /*74b0*/  LDSM.16.MT88.4 R8, [R0+0x8000] ;  /* 0x008000000008783b */ /* 0x000e6a0000004200 */
[----:B------:R-:W2:Y:S05]  /*74c0*/  LDSM.16.MT88.4 R12, [R209+0x22000] ;  /* 0x02200000d10c783b */ /* 0x000eaa0000004200 */
[----:B------:R-:W3:Y:S05]  /*74d0*/  LDSM.16.MT88.4 R16, [R2] ;  /* 0x000000000210783b */ /* 0x000eea0000004200 */
        /* <DEDUP_REMOVED lines=8> */
[C---:B--2---:R-:W-:Y:S04]  /*7560*/  HMMA.16816.F32.BF16 R40, R12.reuse, R8, R40 ;  /* 0x000000080c28723c */ /* 0x044fe80000041828 */
[----:B------:R-:W1:Y:S04]  /*7570*/  S2R R188, SR_TID.X ;  /* 0x0000000000bc7919 */ /* 0x000e680000002100 */
[-C--:B------:R-:W-:Y:S08]  /*7580*/  HMMA.16816.F32.BF16 R44, R12, R10.reuse, R44 ;  /* 0x0000000a0c2c723c */ /* 0x080ff0000004182c */
[C---:B------:R-:W-:Y:S01]  /*7590*/  HMMA.16816.F32.BF16 R48, R4.reuse, R10, R48 ;  /* 0x0000000a0430723c */ /* 0x040fe20000041830 */
[----:B------:R-:W2:Y:S07]  /*75a0*/  LDSM.16.MT88.4 R8, [R209+0x20800] ;  /* 0x02080000d108783b */ /* 0x000eae0000004200 */
[-C--:B---3--:R-:W-:Y:S04]  /*75b0*/  HMMA.16816.F32.BF16 R52, R4, R16.reuse, R52 ;  /* 0x000000100434723c */ /* 0x088fe80000041834 */
[----:B-1----:R-:W-:Y:S04]  /*75c0*/  LEA.HI R185, R185, R188, RZ, 0x6 ;  /* 0x000000bcb9b97211 */ /* 0x002fe800078f30ff */
[C---:B------:R-:W-:Y:S04]  /*75d0*/  HMMA.16816.F32.BF16 R56, R12.reuse, R16, R56 ;  /* 0x000000100c38723c */ /* 0x040fe80000041838 */
[----:B------:R-:W-:Y:S04]  /*75e0*/  SHF.R.S32.HI R185, RZ, 0x6, R185 ;  /* 0x00000006ffb97819 */ /* 0x000fe800000114b9 */
        /* <DEDUP_REMOVED lines=72> */
[----:B------:R-:W-:Y:S01]  /*7a70*/  ISETP.GE.AND P3, PT, R243, c[0x0][0x220], PT ;  /* 0x00008800f3007a0c */ /* 0x000fe20003f66270 */
[----:B------:R-:W-:Y:S01]  /*7a80*/  IMAD.SHL.U32 R0, R242, 0x40, RZ ;  /* 0x00000040f2007824 */ /* 0x000fe200078e00ff */
[----:B------:R-:W-:Y:S01]  /*7a90*/  ISETP.GE.AND P4, PT, R236, c[0x0][0x220], PT ;  /* 0x00008800ec007a0c */ /* 0x000fe20003f86270 */
[----:B------:R-:W-:Y:S03]  /*7aa0*/  IMAD.MOV.U32 R10, RZ, RZ, c[0x0][0x370] ;  /* 0x0000dc00ff0a7624 */ /* 0x000fe600078e00ff */
[----:B------:R-:W-:Y:S01]  /*7ab0*/  LOP3.LUT R0, R0, 0x1c0, RZ, 0xc0, !PT ;  /* 0x000001c000007812 */ /* 0x000fe200078ec0ff */
[----:B------:R-:W-:Y:S03]  /*7ac0*/  IMAD.U32 R5, R10, -0x40, RZ ;  /* 0xffffffc00a057824 */ /* 0x000fe600078e00ff */
[----:B------:R-:W-:Y:S02]  /*7ad0*/  LOP3.LUT R6, R0, 0x38, R236, 0xf8, !PT ;  /* 0x0000003800067812 */ /* 0x000fe400078ef8ec */
[----:B------:R-:W-:Y:S01]  /*7ae0*/  SHF.R.U32.HI R2, RZ, 0x3, R0 ;  /* 0x00000003ff027819 */ /* 0x000fe20000011600 */
[----:B------:R-:W-:Y:S01]  /*7af0*/  @!P3 IMAD.MOV.U32 R7, RZ, RZ, c[0x0][0x374] ;  /* 0x0000dd00ff07b624 */ /* 0x000fe200078e00ff */
[----:B------:R-:W-:Y:S01]  /*7b00*/  LEA R4, P0, R5, R238, 0x1 ;  /* 0x000000ee05047211 */ /* 0x000fe200078008ff */
[----:B------:R-:W-:Y:S01]  /*7b10*/  @!P4 IMAD.MOV.U32 R9, RZ, RZ, c[0x0][0x374] ;  /* 0x0000dd00ff09c624 */ /* 0x000fe200078e00ff */
[----:B------:R-:W-:Y:S02]  /*7b20*/  LOP3.LUT R2, R6, R2, RZ, 0x3c, !PT ;  /* 0x0000000206027212 */ /* 0x000fe400078e3cff */
[----:B------:R-:W-:Y:S02]  /*7b30*/  SHF.R.S32.HI R8, RZ, 0x1f, R5 ;  /* 0x0000001fff087819 */ /* 0x000fe40000011405 */
[----:B------:R-:W-:Y:S01]  /*7b40*/  @!P3 LEA R0, P5, R10, R5, 0x5 ;  /* 0x000000050a00b211 */ /* 0x000fe200078a28ff */
[----:B------:R-:W-:Y:S01]  /*7b50*/  IMAD R2, R185, 0x200, R2 ;  /* 0x00000200b9027824 */ /* 0x000fe200078e0202 */
[-C--:B------:R-:W-:Y:S02]  /*7b60*/  LEA.HI.X.SX32 R5, R5, R239.reuse, 0x1, P0 ;  /* 0x000000ef05057211 */ /* 0x080fe400000f0eff */
[----:B------:R-:W-:Y:S01]  /*7b70*/  @!P3 LEA R6, P0, R0, R238, 0x1 ;  /* 0x000000ee0006b211 */ /* 0x000fe200078008ff */
[----:B------:R-:W-:Y:S01]  /*7b80*/  IMAD.MOV.U32 R238, RZ, RZ, R4 ;  /* 0x000000ffffee7224 */ /* 0x000fe200078e0004 */
[C---:B------:R-:W-:Y:S02]  /*7b90*/  @!P3 LEA.HI.X R7, R10.reuse, R8, R7, 0x5, P5 ;  /* 0x000000080a07b211 */ /* 0x040fe400028f2c07 */
[----:B------:R-:W-:Y:S02]  /*7ba0*/  @!P4 LEA R8, P5, R10, R4, 0x6 ;  /* 0x000000040a08c211 */ /* 0x000fe400078a30ff */
[----:B------:R-:W-:Y:S01]  /*7bb0*/  @!P3 LEA.HI.X R7, R0, R239, R7, 0x1, P0 ;  /* 0x000000ef0007b211 */ /* 0x000fe200000f0c07 */
[----:B------:R-:W-:Y:S01]  /*7bc0*/  IMAD.SHL.U32 R0, R2, 0x2, RZ ;  /* 0x0000000202007824 */ /* 0x000fe200078e00ff */
[----:B------:R-:W-:Y:S01]  /*7bd0*/  @!P4 LEA.HI.X R9, R10, R5, R9, 0x6, P5 ;  /* 0x000000050a09c211 */ /* 0x000fe200028f3409 */
[----:B------:R-:W-:Y:S03]  /*7be0*/  IMAD.MOV.U32 R239, RZ, RZ, R5 ;  /* 0x000000ffffef7224 */ /* 0x000fe600078e0005 */
        /* <DEDUP_REMOVED lines=21> */
.L_x_1358:
        /* <DEDUP_REMOVED lines=13> */
[----:B------:R-:W-:Y:S02]  /*7e10*/  IMAD R188, R188, 0x18, RZ ;  /* 0x00000018bcbc7824 */ /* 0x000fe400078e02ff */
        /* <DEDUP_REMOVED lines=120> */
[----:B------:R-:W3:Y:S03]  /*85a0*/  LDL R179, [R1] ;  /* 0x0000000001b37983 */ /* 0x000ee60000100800 */
[----:B------:R-:W-:Y:S02]  /*85b0*/  IMAD R188, R188, c[0x0][0x1c0], RZ ;  /* 0x00007000bcbc7a24 */ /* 0x000fe400078e02ff */
[----:B------:R-:W3:Y:S02]  /*85c0*/  LDL R178, [R1+0x10] ;  /* 0x0000100001b27983 */ /* 0x000ee40000100800 */
[-C--:B----4-:R-:W-:Y:S04]  /*85d0*/  HMMA.16816.F32.BF16 R20, R172, R164.reuse, R20 ;  /* 0x000000a4ac14723c */ /* 0x090fe80000041814 */
[CC--:B-1----:R-:W-:Y:S01]  /*85e0*/  LEA R168, P0, R191.reuse, R2.reuse, 0x2 ;  /* 0x00000002bfa87211 */ /* 0x0c2fe200078010ff */
        /* <DEDUP_REMOVED lines=16> */
[----:B------:R-:W-:Y:S02]  /*86f0*/  RED.E.ADD.F32.FTZ.RN.STRONG.GPU [R168.64], R8 ;  /* 0x00000008a800798e */ /* 0x000fe4000c10e784 */
[----:B------:R-:W-:Y:S03]  /*8700*/  IADD3 R184, R189, 0x20, RZ ;  /* 0x00000020bdb87810 */ /* 0x000fe60007ffe0ff */
[----:B------:R4:W-:Y:S01]  /*8710*/  RED.E.ADD.F32.FTZ.RN.STRONG.GPU [R166.64], R9 ;  /* 0x00000009a600798e */ /* 0x0009e2000c10e784 */
[-C--:B-1----:R-:W-:Y:S01]  /*8720*/  LEA.HI.X.SX32 R5, R188, R3.reuse, 0x2, P2 ;  /* 0x00000003bc057211 */ /* 0x082fe200010f16ff */
[----:B------:R-:W-:Y:S04]  /*8730*/  IMAD.MOV.U32 R188, RZ, RZ, c[0x0][0x22c] ;  /* 0x00008b00ffbc7624 */ /* 0x000fe800078e00ff */
[----:B------:R1:W-:Y:S01]  /*8740*/  RED.E.ADD.F32.FTZ.RN.STRONG.GPU [R4.64], R10 ;  /* 0x0000000a0400798e */ /* 0x0003e2000c10e784 */
[-C--:B--2---:R-:W-:Y:S01]  /*8750*/  LEA R6, P0, R190, R2.reuse, 0x2 ;  /* 0x00000002be067211 */ /* 0x084fe200078010ff */
[----:B------:R-:W-:Y:S03]  /*8760*/  IMAD R188, R188, c[0x0][0x1c0], RZ ;  /* 0x00007000bcbc7a24 */ /* 0x000fe600078e02ff */
[-C--:B----4-:R-:W-:Y:S01]  /*8770*/  LEA.HI.X.SX32 R7, R190, R3.reuse, 0x2, P0 ;  /* 0x00000003be077211 */ /* 0x090fe200000f16ff */
[----:B------:R-:W-:Y:S04]  /*8780*/  IMAD.SHL.U32 R188, R188, 0x10, RZ ;  /* 0x00000010bcbc7824 */ /* 0x000fe800078e00ff */
[----:B------:R2:W-:Y:S01]  /*8790*/  RED.E.ADD.F32.FTZ.RN.STRONG.GPU [R6.64], R11 ;  /* 0x0000000b0600798e */ /* 0x0005e2000c10e784 */
[----:B------:R-:W-:Y:S04]  /*87a0*/  IADD3 R189, R188, 0x20, RZ ;  /* 0x00000020bcbd7810 */ /* 0x000fe80007ffe0ff */
[----:B------:R4:W-:Y:S01]  /*87b0*/  RED.E.ADD.F32.FTZ.RN.STRONG.GPU [R2.64+0x80], R16 ;  /* 0x000080100200798e */ /* 0x0009e2000c10e784 */
[C---:B------:R-:W-:Y:S01]  /*87c0*/  IMAD.IADD R189, R235.reuse, 0x1, R189 ;  /* 0x00000001ebbd7824 */ /* 0x040fe200078e02bd */
[----:B------:R-:W-:Y:S01]  /*87d0*/  IADD3 R166, R0, 0x60, RZ ;  /* 0x0000006000a67810 */ /* 0x000fe20007ffe0ff */
[----:B------:R-:W-:Y:S02]  /*87e0*/  IMAD.IADD R167, R235, 0x1, R251 ;  /* 0x00000001eba77824 */ /* 0x000fe400078e02fb */
[----:B------:R4:W-:Y:S01]  /*87f0*/  RED.E.ADD.F32.FTZ.RN.STRONG.GPU [R164.64+0x80], R17 ;  /* 0x00008011a400798e */ /* 0x0009e2000c10e784 */
[CC--:B-1----:R-:W-:Y:S04]  /*8800*/  LEA R4, P0, R184.reuse, R2.reuse, 0x2 ;  /* 0x00000002b8047211 */ /* 0x0c2fe800078010ff */
[-C--:B------:R-:W-:Y:S02]  /*8810*/  LEA.HI.X.SX32 R5, R184, R3.reuse, 0x2, P0 ;  /* 0x00000003b8057211 */ /* 0x080fe400000f16ff */
[C---:B------:R-:W-:Y:S02]  /*8820*/  IADD3 R184, R188.reuse, 0x20, RZ ;  /* 0x00000020bcb87810 */ /* 0x040fe40007ffe0ff */
[----:B------:R-:W-:Y:S01]  /*8830*/  IADD3 R188, R188, 0x20, RZ ;  /* 0x00000020bcbc7810 */ /* 0x000fe20007ffe0ff */
[----:B------:R-:W-:Y:S01]  /*8840*/  RED.E.ADD.F32.FTZ.RN.STRONG.GPU [R4.64], R18 ;  /* 0x000000120400798e */ /* 0x000fe2000c10e784 */
[-C--:B--2---:R-:W-:Y:S01]  /*8850*/  LEA R6, P2, R189, R2.reuse, 0x2 ;  /* 0x00000002bd067211 */ /* 0x084fe200078410ff */
[C---:B------:R-:W-:Y:S02]  /*8860*/  IMAD.IADD R184, R235.reuse, 0x1, R184 ;  /* 0x00000001ebb87824 */ /* 0x040fe400078e02b8 */
[----:B------:R-:W-:Y:S01]  /*8870*/  IMAD.IADD R188, R235, 0x1, R188 ;  /* 0x00000001ebbc7824 */ /* 0x000fe200078e02bc */
[-C--:B------:R-:W-:Y:S01]  /*8880*/  LEA.HI.X.SX32 R7, R189, R3.reuse, 0x2, P2 ;  /* 0x00000003bd077211 */ /* 0x080fe200010f16ff */
[C---:B------:R-:W-:Y:S01]  /*8890*/  IMAD.IADD R184, R235.reuse, 0x1, R184 ;  /* 0x00000001ebb87824 */ /* 0x040fe200078e02b8 */
[C---:B----4-:R-:W-:Y:S01]  /*88a0*/  IADD3 R16, R0.reuse, 0x60, RZ ;  /* 0x0000006000107810 */ /* 0x050fe20007ffe0ff */
[C---:B------:R-:W-:Y:S02]  /*88b0*/  IMAD.IADD R188, R235.reuse, 0x1, R188 ;  /* 0x00000001ebbc7824 */ /* 0x040fe400078e02bc */
[C---:B------:R-:W-:Y:S01]  /*88c0*/  IMAD.IADD R184, R235.reuse, 0x1, R184 ;  /* 0x00000001ebb87824 */ /* 0x040fe200078e02b8 */
[----:B------:R-:W-:Y:S01]  /*88d0*/  RED.E.ADD.F32.FTZ.RN.STRONG.GPU [R6.64], R19 ;  /* 0x000000130600798e */ /* 0x000fe2000c10e784 */
[----:B------:R-:W-:Y:S01]  /*88e0*/  IADD3 R17, R0, 0x60, RZ ;  /* 0x0000006000117810 */ /* 0x000fe20007ffe0ff */
[C---:B------:R-:W-:Y:S01]  /*88f0*/  IMAD.IADD R16, R235.reuse, 0x1, R16 ;  /* 0x00000001eb107824 */ /* 0x040fe200078e0210 */
[-C--:B------:R-:W-:Y:S01]  /*8900*/  LEA R10, P0, R188, R2.reuse, 0x2 ;  /* 0x00000002bc0a7211 */ /* 0x080fe200078010ff */
[C---:B------:R-:W-:Y:S01]  /*8910*/  IMAD.IADD R0, R235.reuse, 0x1, R249 ;  /* 0x00000001eb007824 */ /* 0x040fe200078e02f9 */
[-C--:B------:R-:W-:Y:S01]  /*8920*/  LEA R8, P3, R184, R2.reuse, 0x2 ;  /* 0x00000002b8087211 */ /* 0x080fe200078610ff */
[C---:B------:R-:W-:Y:S01]  /*8930*/  IMAD.IADD R17, R235.reuse, 0x1, R17 ;  /* 0x00000001eb117824 */ /* 0x040fe200078e0211 */
[-C--:B------:R-:W-:Y:S01]  /*8940*/  LEA.HI.X.SX32 R11, R188, R3.reuse, 0x2, P0 ;  /* 0x00000003bc0b7211 */ /* 0x080fe200000f16ff */
[----:B------:R-:W-:Y:S01]  /*8950*/  IMAD.MOV.U32 R188, RZ, RZ, c[0x0][0x22c] ;  /* 0x00008b00ffbc7624 */ /* 0x000fe200078e00ff */
[-C--:B------:R-:W-:Y:S01]  /*8960*/  LEA.HI.X.SX32 R9, R184, R3.reuse, 0x2, P3 ;  /* 0x00000003b8097211 */ /* 0x080fe200018f16ff */
[C---:B------:R-:W-:Y:S02]  /*8970*/  IMAD.IADD R16, R235.reuse, 0x1, R16 ;  /* 0x00000001eb107824 */ /* 0x040fe400078e0210 */
[----:B------:R-:W-:Y:S01]  /*8980*/  RED.E.ADD.F32.FTZ.RN.STRONG.GPU [R10.64], R12 ;  /* 0x0000000c0a00798e */ /* 0x000fe2000c10e784 */
[----:B------:R-:W-:Y:S04]  /*8990*/  IMAD R188, R188, c[0x0][0x1c0], RZ ;  /* 0x00007000bcbc7a24 */ /* 0x000fe800078e02ff */
[----:B------:R1:W-:Y:S01]  /*89a0*/  RED.E.ADD.F32.FTZ.RN.STRONG.GPU [R8.64], R13 ;  /* 0x0000000d0800798e */ /* 0x0003e2000c10e784 */
[----:B------:R-:W-:Y:S05]  /*89b0*/  IMAD.SHL.U32 R188, R188, 0x10, RZ ;  /* 0x00000010bcbc7824 */ /* 0x000fea00078e00ff */
[C---:B------:R-:W-:Y:S02]  /*89c0*/  IADD3 R173, R188.reuse, 0x40, RZ ;  /* 0x00000040bcad7810 */ /* 0x040fe40007ffe0ff */
[C---:B------:R-:W-:Y:S02]  /*89d0*/  IADD3 R172, R188.reuse, 0x40, RZ ;  /* 0x00000040bcac7810 */ /* 0x040fe40007ffe0ff */
[----:B------:R-:W-:Y:S03]  /*89e0*/  IADD3 R170, R188, 0x40, RZ ;  /* 0x00000040bcaa7810 */ /* 0x000fe60007ffe0ff */
[C---:B------:R-:W-:Y:S02]  /*89f0*/  IMAD.IADD R172, R235.reuse, 0x1, R172 ;  /* 0x00000001ebac7824 */ /* 0x040fe400078e02ac */
[C---:B------:R-:W-:Y:S04]  /*8a00*/  IMAD.IADD R170, R235.reuse, 0x1, R170 ;  /* 0x00000001ebaa7824 */ /* 0x040fe800078e02aa */
[----:B------:R-:W-:Y:S01]  /*8a10*/  IMAD.IADD R170, R235, 0x1, R170 ;  /* 0x00000001ebaa7824 */ /* 0x000fe200078e02aa */
[CC--:B-1----:R-:W-:Y:S04]  /*8a20*/  LEA R8, P3, R252.reuse, R2.reuse, 0x2 ;  /* 0x00000002fc087211 */ /* 0x0c2fe800078610ff */
[-C--:B------:R-:W-:Y:S02]  /*8a30*/  LEA.HI.X.SX32 R9, R252, R3.reuse, 0x2, P3 ;  /* 0x00000003fc097211 */ /* 0x080fe400018f16ff */
[CC--:B---3--:R-:W-:Y:S04]  /*8a40*/  LEA R4, P2, R179.reuse, R2.reuse, 0x2 ;  /* 0x00000002b3047211 */ /* 0x0c8fe800078410ff */
[-C--:B------:R-:W-:Y:S02]  /*8a50*/  LEA.HI.X.SX32 R5, R179, R3.reuse, 0x2, P2 ;  /* 0x00000003b3057211 */ /* 0x080fe400010f16ff */
[-C--:B------:R-:W-:Y:S02]  /*8a60*/  LEA R6, P0, R178, R2.reuse, 0x2 ;  /* 0x00000002b2067211 */ /* 0x080fe400078010ff */
[-C--:B------:R-:W-:Y:S01]  /*8a70*/  LEA R12, P2, R172, R2.reuse, 0x2 ;  /* 0x00000002ac0c7211 */ /* 0x080fe200078410ff */
        /* <DEDUP_REMOVED lines=9> */
[CC--:B------:R-:W-:Y:S02]  /*8b10*/  LEA R10, P0, R170.reuse, R2.reuse, 0x2 ;  /* 0x00000002aa0a7211 */ /* 0x0c0fe400078010ff */
[CC--:B--2---:R-:W-:Y:S01]  /*8b20*/  LEA R6, P2, R251.reuse, R2.reuse, 0x2 ;  /* 0x00000002fb067211 */ /* 0x0c4fe200078410ff */
[----:B------:R1:W-:Y:S01]  /*8b30*/  RED.E.ADD.F32.FTZ.RN.STRONG.GPU [R4.64], R22 ;  /* 0x000000160400798e */ /* 0x0003e2000c10e784 */
[-C--:B------:R-:W-:Y:S02]  /*8b40*/  LEA.HI.X.SX32 R11, R170, R3.reuse, 0x2, P0 ;  /* 0x00000003aa0b7211 */ /* 0x080fe400000f16ff */
[-C--:B------:R-:W-:Y:S02]  /*8b50*/  LEA.HI.X.SX32 R7, R251, R3.reuse, 0x2, P2 ;  /* 0x00000003fb077211 */ /* 0x080fe400010f16ff */
[----:B------:R2:W-:Y:S01]  /*8b60*/  RED.E.ADD.F32.FTZ.RN.STRONG.GPU [R12.64], R23 ;  /* 0x000000170c00798e */ /* 0x0005e2000c10e784 */
[-C--:B------:R-:W-:Y:S04]  /*8b70*/  LEA.HI.X.SX32 R15, R166, R3.reuse, 0x2, P6 ;  /* 0x00000003a60f7211 */ /* 0x080fe800030f16ff */
[----:B------:R3:W-:Y:S05]  /*8b80*/  RED.E.ADD.F32.FTZ.RN.STRONG.GPU [R10.64], R24 ;  /* 0x000000180a00798e */ /* 0x0007ea000c10e784 */
[----:B------:R4:W-:Y:S05]  /*8b90*/  RED.E.ADD.F32.FTZ.RN.STRONG.GPU [R8.64], R25 ;  /* 0x000000190800798e */ /* 0x0009ea000c10e784 */
[----:B------:R4:W-:Y:S05]  /*8ba0*/  RED.E.ADD.F32.FTZ.RN.STRONG.GPU [R6.64], R26 ;  /* 0x0000001a0600798e */ /* 0x0009ea000c10e784 */
[----:B------:R-:W-:Y:S01]  /*8bb0*/  LDSM.16.MT88.4 R20, [R210+0x2000] ;  /* 0x00200000d214783b */ /* 0x000fe20000004200 */
[CC--:B-1----:R-:W-:Y:S04]  /*8bc0*/  LEA R4, P0, R167.reuse, R2.reuse, 0x2 ;  /* 0x00000002a7047211 */ /* 0x0c2fe800078010ff */
[----:B------:R-:W-:Y:S01]  /*8bd0*/  LDSM.16.MT88.4 R168, [R210+0x2800] ;  /* 0x00280000d2a8783b */ /* 0x000fe20000004200 */
[-C--:B------:R-:W-:Y:S02]  /*8be0*/  LEA.HI.X.SX32 R5, R167, R3.reuse, 0x2, P0 ;  /* 0x00000003a7057211 */ /* 0x080fe400000f16ff */
[CC--:B--2---:R-:W-:Y:S03]  /*8bf0*/  LEA R12, P5, R17.reuse, R2.reuse, 0x2 ;  /* 0x00000002110c7211 */ /* 0x0c4fe600078a10ff */
[----:B------:R1:W-:Y:S01]  /*8c00*/  RED.E.ADD.F32.FTZ.RN.STRONG.GPU [R4.64], R27 ;  /* 0x0000001b0400798e */ /* 0x0003e2000c10e784 */
[-C--:B------:R-:W-:Y:S02]  /*8c10*/  LEA.HI.X.SX32 R13, R17, R3.reuse, 0x2, P5 ;  /* 0x00000003110d7211 */ /* 0x080fe400028f16ff */
[-C--:B---3--:R-:W-:Y:S02]  /*8c20*/  LEA R10, P4, R16, R2.reuse, 0x2 ;  /* 0x00000002100a7211 */ /* 0x088fe400078810ff */
[----:B------:R-:W-:Y:S01]  /*8c30*/  RED.E.ADD.F32.FTZ.RN.STRONG.GPU [R2.64+0x180], R32 ;  /* 0x000180200200798e */ /* 0x000fe2000c10e784 */
[-C--:B----4-:R-:W-:Y:S02]  /*8c40*/  LEA R8, P3, R250, R2.reuse, 0x2 ;  /* 0x00000002fa087211 */ /* 0x090fe400078610ff */
[-C--:B------:R-:W-:Y:S02]  /*8c50*/  LEA.HI.X.SX32 R11, R16, R3.reuse, 0x2, P4 ;  /* 0x00000003100b7211 */ /* 0x080fe400020f16ff */
        /* <DEDUP_REMOVED lines=11> */
[----:B------:R-:W-:Y:S01]  /*8d10*/  LEA.HI.X.SX32 R5, R0, R3, 0x2, P0 ;  /* 0x0000000300057211 */ /* 0x000fe200000f16ff */
[----:B------:R-:W-:Y:S01]  /*8d20*/  IMAD.IADD R0, R196, 0x1, R210 ;  /* 0x00000001c4007824 */ /* 0x000fe200078e02d2 */
        /* <DEDUP_REMOVED lines=203> */
[----:B------:R-:W-:Y:S01]  /*99e0*/  UISETP.NE.AND UP0, UPT, UR22, -0x1, UPT ;  /* 0xffffffff1600788c */ /* 0x000fe2000bf05270 */
[----:B------:R-:W-:Y:S01]  /*99f0*/  FMUL.FTZ R64, R60, c[0x0][0x2dc] ;  /* 0x0000b7003c407a20 */ /* 0x000fe20000410000 */
[----:B------:R-:W-:Y:S01]  /*9a00*/  ULDC.64 UR10, c[0x0][0x3a0] ;  /* 0x0000e800000a7ab9 */ /* 0x000fe20000000a00 */
[----:B------:R-:W-:-:S02]  /*9a10*/  FMUL.FTZ R60, R101, c[0x0][0x2e0] ;  /* 0x0000b800653c7a20 */ /* 0x000fc40000410000 */
        /* <DEDUP_REMOVED lines=172> */
.L_x_1360:
        /* <DEDUP_REMOVED lines=19> */
.L_x_1361:
[----:B-1----:R-:W-:Y:S01]  /*a610*/  IMAD.SHL.U32 R0, R242, 0x40, RZ ;  /* 0x00000040f2007824 */ /* 0x002fe200078e00ff */
[----:B------:R-:W-:Y:S01]  /*a620*/  BAR.SYNC.DEFER_BLOCKING 0x0 ;  /* 0x0000000000007b1d */ /* 0x000fe20000010000 */
[----:B------:R-:W-:Y:S01]  /*a630*/  USHF.L.U32 UR7, UR17, 0x7, URZ ;  /* 0x0000000711077899 */ /* 0x000fe2000800063f */
[--C-:B------:R-:W-:Y:S01]  /*a640*/  SHF.R.S32.HI R9, RZ, 0x1f, R236.reuse ;  /* 0x0000001fff097819 */ /* 0x100fe200000114ec */
[--C-:B------:R-:W-:Y:S01]  /*a650*/  IMAD.MOV.U32 R8, RZ, RZ, R236.reuse ;  /* 0x000000ffff087224 */ /* 0x100fe200078e00ec */
[----:B------:R-:W-:Y:S01]  /*a660*/  LOP3.LUT R0, R0, 0x1c0, RZ, 0xc0, !PT ;  /* 0x000001c000007812 */ /* 0x000fe200078ec0ff */
[----:B------:R-:W-:Y:S01]  /*a670*/  USHF.R.S32.HI UR10, URZ, 0x1f, UR7 ;  /* 0x0000001f3f0a7899 */ /* 0x000fe20008011407 */
[----:B------:R-:W-:Y:S01]  /*a680*/  BSSY B0, `(.L_x_1362) ;  /* 0x0000034000007945 */ /* 0x000fe20003800000 */
[----:B------:R-:W-:Y:S01]  /*a690*/  ULDC.64 UR8, c[0x0][0x3a0] ;  /* 0x0000e80000087ab9 */ /* 0x000fe20000000a00 */
[----:B------:R-:W-:Y:S01]  /*a6a0*/  LOP3.LUT R2, R0, 0x38, R236, 0xf8, !PT ;  /* 0x0000003800027812 */ /* 0x000fe200078ef8ec */
[----:B------:R-:W-:Y:S01]  /*a6b0*/  UIMAD UR8, UR10, UR8, URZ ;  /* 0x000000080a0872a4 */ /* 0x000fe2000f8e023f */
[----:B------:R-:W-:Y:S01]  /*a6c0*/  SHF.R.U32.HI R0, RZ, 0x3, R0 ;  /* 0x00000003ff007819 */ /* 0x000fe20000011600 */
[----:B------:R-:W-:Y:S01]  /*a6d0*/  IMAD.U32 R36, RZ, RZ, UR7 ;  /* 0x00000007ff247e24 */ /* 0x000fe2000f8e00ff */
[----:B------:R-:W-:Y:S01]  /*a6e0*/  UIMAD UR6, UR17, -0x80, UR6 ;  /* 0xffffff80110678a4 */ /* 0x000fe2000f8e0206 */
[----:B------:R-:W-:Y:S01]  /*a6f0*/  SHF.R.S32.HI R37, RZ, 0x1f, R242 ;  /* 0x0000001fff257819 */ /* 0x000fe200000114f2 */
[----:B------:R-:W-:Y:S01]  /*a700*/  UIMAD UR8, UR7, UR9, UR8 ;  /* 0x00000009070872a4 */ /* 0x000fe2000f8e0208 */
[----:B------:R-:W-:Y:S01]  /*a710*/  LOP3.LUT R0, R2, R0, RZ, 0x3c, !PT ;  /* 0x0000000002007212 */ /* 0x000fe200078e3cff */
[----:B------:R-:W-:-:S02]  /*a720*/  IMAD.WIDE.U32 R2, R36, c[0x0][0x3a0], R8 ;  /* 0x0000e80024027a25 */ /* 0x000fc400078e0008 */
[----:B------:R-:W-:Y:S02]  /*a730*/  ISETP.GE.AND P5, PT, R242, UR6, PT ;  /* 0x00000006f2007c0c */ /* 0x000fe4000bfa6270 */
[----:B------:R-:W-:Y:S01]  /*a740*/  IMAD R0, R185, 0x200, R0 ;  /* 0x00000200b9007824 */ /* 0x000fe200078e0200 */
[----:B------:R-:W-:Y:S01]  /*a750*/  IADD3 R2, P0, R2, UR14, RZ ;  /* 0x0000000e02027c10 */ /* 0x000fe2000ff1e0ff */
[----:B------:R-:W-:Y:S01]  /*a760*/  IMAD.U32 R4, RZ, RZ, UR8 ;  /* 0x00000008ff047e24 */ /* 0x000fe2000f8e00ff */
[----:B------:R-:W-:Y:S01]  /*a770*/  ULDC.64 UR8, c[0x0][0x3b8] ;  /* 0x0000ee0000087ab9 */ /* 0x000fe20000000a00 */
[----:B------:R-:W-:Y:S01]  /*a780*/  IMAD.SHL.U32 R0, R0, 0x2, RZ ;  /* 0x0000000200007824 */ /* 0x000fe200078e00ff */
[----:B------:R-:W-:Y:S02]  /*a790*/  UIMAD UR8, UR61, UR8, URZ ;  /* 0x000000083d0872a4 */ /* 0x000fe4000f8e023f */
[----:B------:R-:W-:Y:S01]  /*a7a0*/  IADD3.X R3, R3, UR15, R4, P0, !PT ;  /* 0x0000000f03037c10 */ /* 0x000fe200087fe404 */
[----:B------:R-:W-:Y:S01]  /*a7b0*/  IMAD.U32 R4, RZ, RZ, UR35 ;  /* 0x00000023ff047e24 */ /* 0x000fe2000f8e00ff */
[----:B------:R1:W2:Y:S01]  /*a7c0*/  LDS.128 R24, [R0+0xd000] ;  /* 0x00d0000000187984 */ /* 0x0002a20000000c00 */
[----:B------:R-:W-:-:S02]  /*a7d0*/  UIMAD UR8, UR35, UR9, UR8 ;  /* 0x00000009230872a4 */ /* 0x000fc4000f8e0208 */
[----:B------:R-:W-:Y:S01]  /*a7e0*/  IMAD.WIDE.U32 R2, R4, c[0x0][0x3b8], R2 ;  /* 0x0000ee0004027a25 */ /* 0x000fe200078e0002 */
[----:B------:R1:W3:Y:S04]  /*a7f0*/  LDS.128 R32, [R0+0xe000] ;  /* 0x00e0000000207984 */ /* 0x0002e80000000c00 */
[----:B------:R1:W4:Y:S01]  /*a800*/  LDS.128 R44, [R0+0xf000] ;  /* 0x00f00000002c7984 */ /* 0x0003220000000c00 */
[----:B------:R-:W-:-:S03]  /*a810*/  IADD3 R11, R3, UR8, RZ ;  /* 0x00000008030b7c10 */ /* 0x000fc6000fffe0ff */
        /* <DEDUP_REMOVED lines=12> */
[----:B--234-:R-:W-:Y:S01]  /*a8e0*/  ISETP.GE.AND P2, PT, R236, c[0x0][0x220], PT ;  /* 0x00008800ec007a0c */ /* 0x01cfe20003f46270 */
[----:B------:R-:W-:Y:S01]  /*a8f0*/  LDS.128 R12, [R0+0x10000] ;  /* 0x01000000000c7984 */ /* 0x000fe20000000c00 */
[----:B------:R-:W-:Y:S01]  /*a900*/  MOV R5, R11 ;  /* 0x0000000b00057202 */ /* 0x000fe20000000f00 */
[----:B------:R-:W-:Y:S01]  /*a910*/  IMAD.MOV.U32 R4, RZ, RZ, R2 ;  /* 0x000000ffff047224 */ /* 0x000fe200078e0002 */
[----:B------:R-:W-:-:S03]  /*a920*/  ISETP.GE.AND P1, PT, R243, c[0x0][0x220], PT ;  /* 0x00008800f3007a0c */ /* 0x000fc60003f26270 */
[----:B------:R-:W-:-:S05]  /*a930*/  IMAD.WIDE.U32 R6, R242, c[0x0][0x3a0], R4 ;  /* 0x0000e800f2067a25 */ /* 0x000fca00078e0004 */
[----:B------:R-:W-:Y:S01]  /*a940*/  LEA R4, P0, R6, c[0x0][0x340], 0x1 ;  /* 0x0000d00006047a11 */ /* 0x000fe200078008ff */
[----:B------:R2:W3:Y:S02]  /*a950*/  @!P2 LDS.128 R16, [R0+0xc000] ;  /* 0x00c000000010a984 */ /* 0x0004e40000000c00 */
[----:B-12---:R-:W-:-:S04]  /*a960*/  IMAD R0, R37, c[0x0][0x3a0], RZ ;  /* 0x0000e80025007a24 */ /* 0x006fc800078e02ff */
[----:B------:R-:W-:-:S04]  /*a970*/  IMAD R0, R242, c[0x0][0x3a4], R0 ;  /* 0x0000e900f2007a24 */ /* 0x000fc800078e0200 */
[----:B------:R-:W-:-:S05]  /*a980*/  IMAD.IADD R0, R7, 0x1, R0 ;  /* 0x0000000107007824 */ /* 0x000fca00078e0200 */
[----:B------:R-:W-:-:S05]  /*a990*/  LEA.HI.X R5, R6, c[0x0][0x344], R0, 0x1, P0 ;  /* 0x0000d10006057a11 */ /* 0x000fca00000f0c00 */
[----:B---3--:R1:W-:Y:S04]  /*a9a0*/  @!P2 STG.E.128 [R4.64], R16 ;  /* 0x000000100400a986 */ /* 0x0083e8000c101d04 */
[----:B------:R1:W-:Y:S02]  /*a9b0*/  @!P1 STG.E.128 [R4.64+0x80], R12 ;  /* 0x0000800c04009986 */ /* 0x0003e4000c101d04 */
.L_x_1363:
[----:B--234-:R-:W-:Y:S05]  /*a9c0*/  BSYNC B0 ;  /* 0x0000000000007941 */ /* 0x01cfea0003800000 */
.L_x_1362:
[----:B-1----:R-:W-:Y:S01]  /*a9d0*/  IADD3 R0, R242, 0x20, RZ ;  /* 0x00000020f2007810 */ /* 0x002fe20007ffe0ff */
        /* <DEDUP_REMOVED lines=17> */
.L_x_1365:
[----:B------:R-:W-:Y:S05]  /*aaf0*/  BSYNC B0 ;  /* 0x0000000000007941 */ /* 0x000fea0003800000 */
.L_x_1364:
        /* <DEDUP_REMOVED lines=18> */
.L_x_1367:
[----:B------:R-:W-:Y:S05]  /*ac20*/  BSYNC B0 ;  /* 0x0000000000007941 */ /* 0x000fea0003800000 */
.L_x_1366:
        /* <DEDUP_REMOVED lines=17> */
.L_x_1369:
[----:B------:R-:W-:Y:S05]  /*ad40*/  BSYNC B0 ;  /* 0x0000000000007941 */ /* 0x000fea0003800000 */
.L_x_1368:
        /* <DEDUP_REMOVED lines=27> */
.L_x_1371:
[----:B------:R-:W-:Y:S05]  /*af00*/  BSYNC B0 ;  /* 0x0000000000007941 */ /* 0x000fea0003800000 */
.L_x_1370:
        /* <DEDUP_REMOVED lines=16> */
.L_x_1373:
[----:B------:R-:W-:Y:S05]  /*b010*/  BSYNC B0 ;  /* 0x0000000000007941 */ /* 0x000fea0003800000 */
.L_x_1372:
        /* <DEDUP_REMOVED lines=16> */
.L_x_1375:
[----:B------:R-:W-:Y:S05]  /*b120*/  BSYNC B0 ;  /* 0x0000000000007941 */ /* 0x000fea0003800000 */
.L_x_1374:
        /* <DEDUP_REMOVED lines=16> */
.L_x_1330:
        /* <DEDUP_REMOVED lines=20> */
.L_x_1377:
        /* <DEDUP_REMOVED lines=18> */
.L_x_1378:
        /* <DEDUP_REMOVED lines=33> */
.L_x_1380:
[----:B------:R-:W-:Y:S05]  /*b6a0*/  BSYNC B0 ;  /* 0x0000000000007941 */ /* 0x000fea0003800000 */
.L_x_1379:
        /* <DEDUP_REMOVED lines=18> */
.L_x_1382:
[----:B------:R-:W-:Y:S05]  /*b7d0*/  BSYNC B0 ;  /* 0x0000000000007941 */ /* 0x000fea0003800000 */
.L_x_1381:
        /* <DEDUP_REMOVED lines=18> */
.L_x_1384:
[----:B------:R-:W-:Y:S05]  /*b900*/  BSYNC B0 ;  /* 0x0000000000007941 */ /* 0x000fea0003800000 */
.L_x_1383:
        /* <DEDUP_REMOVED lines=17> */
.L_x_1386:
[----:B------:R-:W-:Y:S05]  /*ba20*/  BSYNC B0 ;  /* 0x0000000000007941 */ /* 0x000fea0003800000 */
.L_x_1385:
        /* <DEDUP_REMOVED lines=27> */
.L_x_1388:
[----:B------:R-:W-:Y:S05]  /*bbe0*/  BSYNC B0 ;  /* 0x0000000000007941 */ /* 0x000fea0003800000 */
.L_x_1387:
        /* <DEDUP_REMOVED lines=16> */
.L_x_1390:
[----:B------:R-:W-:Y:S05]  /*bcf0*/  BSYNC B0 ;  /* 0x0000000000007941 */ /* 0x000fea0003800000 */
.L_x_1389:
        /* <DEDUP_REMOVED lines=16> */
.L_x_1392:
[----:B------:R-:W-:Y:S05]  /*be00*/  BSYNC B0 ;  /* 0x0000000000007941 */ /* 0x000fea0003800000 */
.L_x_1391:
        /* <DEDUP_REMOVED lines=14> */
.L_x_1376:
[----:B------:R-:W-:Y:S05]  /*bef0*/  BSYNC B1 ;  /* 0x0000000000017941 */ /* 0x000fea0003800000 */
.L_x_1325:
        /* <DEDUP_REMOVED lines=11> */
.L_x_1393:
[----:B------:R-:W-:Y:S05]  /*bfb0*/  EXIT ;  /* 0x000000000000794d */ /* 0x000fea0003800000 */
.L_x_1395:
        /* <DEDUP_REMOVED lines=12> */
.L_x_2080:


//--------------------- .text._ZN5flash44flash_bwd_dq_dk_dv_loop_seqk_parallel_kernelI23Flash_bwd_kernel_traitsILi128ELi64ELi128ELi8ELi2ELi4ELi2ELb0ELb0EN7cutlass10bfloat16_tE19Flash_kernel_traitsILi128ELi64ELi128ELi8ES3_EELb0ELb0ELb0ELb0ELb0ELb0ELb1EEEvNS_16Flash_bwd_paramsE --------------------------
	.section	.text._ZN5flash44flash_bwd_dq_dk_dv_loop_seqk_parallel_kernelI23Flash_bwd_kernel_traitsILi128ELi64ELi128ELi8ELi2ELi4ELi2ELb0ELb0EN7cutlass10bfloat16_tE19Flash_kernel_traitsILi128ELi64ELi128ELi8ES3_EELb0ELb0ELb0ELb0ELb0ELb0ELb1EEEvNS_16Flash_bwd_paramsE,"ax",@progbits
	.sectioninfo	@"SHI_REGISTERS=255"
	.align	128
        .global         _ZN5flash44flash_bwd_dq_dk_dv_loop_seqk_parallel_kernelI23Flash_bwd_kernel_traitsILi128ELi64ELi128ELi8ELi2ELi4ELi2ELb0ELb0EN7cutlass10bfloat16_tE19Flash_kernel_traitsILi128ELi64ELi128ELi8ES3_EELb0ELb0ELb0ELb0ELb0ELb0ELb1EEEvNS_16Flash_bwd_paramsE
        .type           _ZN5flash44flash_bwd_dq_dk_dv_loop_seqk_parallel_kernelI23Flash_bwd_kernel_traitsILi128ELi64ELi128ELi8ELi2ELi4ELi2ELb0ELb0EN7cutlass10bfloat16_tE19Flash_kernel_traitsILi128ELi64ELi128ELi8ES3_EELb0ELb0ELb0ELb0ELb0ELb0ELb1EEEvNS_16Flash_bwd_paramsE,@function
        .size           _ZN5flash44flash_bwd_dq_dk_dv_loop_seqk_parallel_kernelI23Flash_bwd_kernel_traitsILi128ELi64ELi128ELi8ELi2ELi4ELi2ELb0ELb0EN7cutlass10bfloat16_tE19Flash_kernel_traitsILi128ELi64ELi128ELi8ES3_EELb0ELb0ELb0ELb0ELb0ELb0ELb1EEEvNS_16Flash_bwd_paramsE,(.L_x_2081 - _ZN5flash44flash_bwd_dq_dk_dv_loop_seqk_parallel_kernelI23Flash_bwd_kernel_traitsILi128ELi64ELi128ELi8ELi2ELi4ELi2ELb0ELb0EN7cutlass10bfloat16_tE19Flash_kernel_traitsILi128ELi64ELi128ELi8ES3_EELb0ELb0ELb0ELb0ELb0ELb0ELb1EEEvNS_16Flash_bwd_paramsE)
        .other          _ZN5flash44flash_bwd_dq_dk_dv_loop_seqk_parallel_kernelI23Flash_bwd_kernel_traitsILi128ELi64ELi128ELi8ELi2ELi4ELi2ELb0ELb0EN7cutlass10bfloat16_tE19Flash_kernel_traitsILi128ELi64ELi128ELi8ES3_EELb0ELb0ELb0ELb0ELb0ELb0ELb1EEEvNS_16Flash_bwd_paramsE,@"STO_CUDA_ENTRY STV_DEFAULT"
_ZN5flash44flash_bwd_dq_dk_dv_loop_seqk_parallel_kernelI23Flash_bwd_kernel_traitsILi128ELi64ELi128ELi8ELi2ELi4ELi2ELb0ELb0EN7cutlass10bfloat16_tE19Flash_kernel_traitsILi128ELi64ELi128ELi8ES3_EELb0ELb0ELb0ELb0ELb0ELb0ELb1EEEvNS_16Flash_bwd_paramsE:
.text._ZN5flash44flash_bwd_dq_dk_dv_loop_seqk_parallel_kernelI23Flash_bwd_kernel_traitsILi128ELi64ELi128ELi8ELi2ELi4ELi2ELb0ELb0EN7cutlass10bfloat16_tE19Flash_kernel_traitsILi128ELi64ELi128ELi8ES3_EELb0ELb0ELb0ELb0ELb0ELb0ELb1EEEvNS_16Flash_bwd_paramsE:
        /* <DEDUP_REMOVED lines=133> */
[----:B------:R-:W-:Y:S01]  /*0850*/  UMOV UR40, 0xffffc000 ;  /* 0xffffc00000287882 */ /* 0x000fe20000000000 */
[----:B------:R-:W-:-:S02]  /*0860*/  IMAD R8, R8, 0x400, R3 ;  /* 0x0000040008087824 */ /* 0x000fc400078e0203 */
[C---:B------:R-:W-:Y:S02]  /*0870*/  IMAD R6, R0.reuse, 0x1000, R3 ;  /* 0x0000100000067824 */ /* 0x040fe400078e0203 */
        /* <DEDUP_REMOVED lines=15> */
[----:B------:R-:W-:-:S02]  /*0970*/  IMAD.SHL.U32 R0, R10, 0x40, RZ ;  /* 0x000000400a007824 */ /* 0x000fc400078e00ff */
[----:B--2---:R-:W-:Y:S01]  /*0980*/  IMAD.SHL.U32 R4, R9, 0x10, RZ ;  /* 0x0000001009047824 */ /* 0x004fe200078e00ff */
[----:B------:R-:W-:Y:S01]  /*0990*/  IADD3 R2, R11, -0x40, RZ ;  /* 0xffffffc00b027810 */ /* 0x000fe20007ffe0ff */
[----:B------:R-:W-:Y:S01]  /*09a0*/  IMAD.SHL.U32 R5, R9, 0x8, RZ ;  /* 0x0000000809057824 */ /* 0x000fe200078e00ff */
[----:B------:R-:W-:Y:S01]  /*09b0*/  STL [R1+0x54], R11 ;  /* 0x0000540b01007387 */ /* 0x000fe20000100800 */
[----:B------:R-:W-:Y:S01]  /*09c0*/  LOP3.LUT R0, R0, 0xfffffe00, RZ, 0xc0, !PT ;  /* 0xfffffe0000007812 */ /* 0x000fe200078ec0ff */
[----:B------:R-:W-:Y:S01]  /*09d0*/  IMAD.SHL.U32 R218, R218, 0x2, RZ ;  /* 0x00000002dada7824 */ /* 0x000fe200078e00ff */
[----:B------:R-:W-:Y:S01]  /*09e0*/  LOP3.LUT R7, R3, 0x10, R4, 0xf8, !PT ;  /* 0x0000001003077812 */ /* 0x000fe200078ef804 */
[----:B------:R-:W-:Y:S01]  /*09f0*/  IMAD.SHL.U32 R3, R15, 0x40, RZ ;  /* 0x000000400f037824 */ /* 0x000fe200078e00ff */
[----:B------:R-:W-:Y:S01]  /*0a00*/  SHF.R.S32.HI R6, RZ, 0x1f, R2 ;  /* 0x0000001fff067819 */ /* 0x000fe20000011402 */
[----:B------:R-:W-:Y:S02]  /*0a10*/  IMAD R216, R216, 0x400, R0 ;  /* 0x00000400d8d87824 */ /* 0x000fe400078e0200 */
[----:B------:R-:W-:Y:S01]  /*0a20*/  IMAD.IADD R221, R218, 0x1, R220 ;  /* 0x00000001dadd7824 */ /* 0x000fe200078e02dc */
[----:B------:R-:W-:-:S02]  /*0a30*/  LOP3.LUT R3, R3, 0x1c0, RZ, 0xc0, !PT ;  /* 0x000001c003037812 */ /* 0x000fc400078ec0ff */
[----:B------:R-:W-:Y:S02]  /*0a40*/  SHF.L.U64.HI R2, R2, 0x2, R6 ;  /* 0x0000000202027819 */ /* 0x000fe40000010206 */
[----:B------:R-:W-:Y:S02]  /*0a50*/  SHF.R.U32.HI R4, RZ, 0x3, R3 ;  /* 0x00000003ff047819 */ /* 0x000fe40000011603 */
[----:B------:R-:W-:Y:S01]  /*0a60*/  LOP3.LUT R5, R3, 0x8, R5, 0xf8, !PT ;  /* 0x0000000803057812 */ /* 0x000fe200078ef805 */
[----:B------:R1:W-:Y:S01]  /*0a70*/  STL [R1+0x44], R2 ;  /* 0x0000440201007387 */ /* 0x0003e20000100800 */
[----:B------:R-:W-:Y:S02]  /*0a80*/  LOP3.LUT R204, R4, R204, R3, 0x1e, !PT ;  /* 0x000000cc04cc7212 */ /* 0x000fe400078e1e03 */
[----:B------:R-:W-:Y:S02]  /*0a90*/  LOP3.LUT R5, R5, R4, RZ, 0x3c, !PT ;  /* 0x0000000405057212 */ /* 0x000fe400078e3cff */
[----:B------:R-:W-:-:S03]  /*0aa0*/  LOP3.LUT R204, R204, R0, RZ, 0xfc, !PT ;  /* 0x00000000cccc7212 */ /* 0x000fc600078efcff */
[----:B------:R-:W-:Y:S01]  /*0ab0*/  IMAD.IADD R216, R216, 0x1, R5 ;  /* 0x00000001d8d87824 */ /* 0x000fe200078e0205 */
[----:B------:R-:W-:Y:S02]  /*0ac0*/  LEA R5, R8, 0xc000, 0x1 ;  /* 0x0000c00008057811 */ /* 0x000fe400078e08ff */
[----:B------:R-:W-:Y:S02]  /*0ad0*/  LEA R204, R204, 0xc000, 0x1 ;  /* 0x0000c000cccc7811 */ /* 0x000fe400078e08ff */
[----:B-1----:R-:W-:Y:S02]  /*0ae0*/  LOP3.LUT R2, R4, R7, R3, 0x1e, !PT ;  /* 0x0000000704027212 */ /* 0x002fe400078e1e03 */
[----:B------:R-:W-:Y:S02]  /*0af0*/  IADD3 R3, R230, 0x40, RZ ;  /* 0x00000040e6037810 */ /* 0x000fe40007ffe0ff */
[----:B------:R-:W-:Y:S01]  /*0b00*/  LOP3.LUT R214, R2, R0, RZ, 0xfc, !PT ;  /* 0x0000000002d67212 */ /* 0x000fe200078efcff */
[----:B------:R-:W-:-:S02]  /*0b10*/  IMAD.MOV.U32 R2, RZ, RZ, 0x20 ;  /* 0x00000020ff027424 */ /* 0x000fc400078e00ff */
[----:B------:R-:W-:Y:S01]  /*0b20*/  IMAD.MOV.U32 R0, RZ, RZ, 0x40 ;  /* 0x00000040ff007424 */ /* 0x000fe200078e00ff */
[----:B------:R1:W-:Y:S02]  /*0b30*/  STL [R1], R3 ;  /* 0x0000000301007387 */ /* 0x0003e40000100800 */
[----:B------:R-:W-:Y:S02]  /*0b40*/  SEL R211, R2, 0xffffffe0, !P4 ;  /* 0xffffffe002d37807 */ /* 0x000fe40006000000 */
[----:B------:R-:W-:Y:S01]  /*0b50*/  SEL R212, R0, 0xffffffc0, !P3 ;  /* 0xffffffc000d47807 */ /* 0x000fe20005800000 */
[----:B------:R-:W-:Y:S01]  /*0b60*/  STL [R1+0x3c], R5 ;  /* 0x00003c0501007387 */ /* 0x000fe20000100800 */
[----:B------:R-:W-:Y:S01]  /*0b70*/  SEL R2, R2, 0xffffffe0, !P1 ;  /* 0xffffffe002027807 */ /* 0x000fe20004800000 */
[----:B------:R-:W-:Y:S01]  /*0b80*/  IMAD.IADD R211, R210, 0x1, R211 ;  /* 0x00000001d2d37824 */ /* 0x000fe200078e02d3 */
[----:B------:R-:W-:Y:S01]  /*0b90*/  SEL R0, R0, 0xffffffc0, !P2 ;  /* 0xffffffc000007807 */ /* 0x000fe20005000000 */
[----:B------:R-:W-:-:S02]  /*0ba0*/  IMAD.IADD R213, R210, 0x1, R212 ;  /* 0x00000001d2d57824 */ /* 0x000fc400078e02d4 */
[----:B------:R-:W-:Y:S02]  /*0bb0*/  IMAD.IADD R219, R218, 0x1, R2 ;  /* 0x00000001dadb7824 */ /* 0x000fe400078e0202 */
[----:B------:R-:W-:Y:S02]  /*0bc0*/  IMAD.IADD R4, R2, 0x1, R5 ;  /* 0x0000000102047824 */ /* 0x000fe400078e0205 */
[----:B------:R-:W-:Y:S02]  /*0bd0*/  IMAD.IADD R2, R5, 0x1, R0 ;  /* 0x0000000105027824 */ /* 0x000fe400078e0200 */
[----:B------:R-:W-:Y:S01]  /*0be0*/  IMAD.IADD R212, R212, 0x1, R211 ;  /* 0x00000001d4d47824 */ /* 0x000fe200078e02d3 */
[----:B------:R-:W-:Y:S01]  /*0bf0*/  STL [R1+0x4c], R4 ;  /* 0x00004c0401007387 */ /* 0x000fe20000100800 */
[----:B------:R-:W-:-:S03]  /*0c00*/  IMAD.IADD R220, R220, 0x1, R219 ;  /* 0x00000001dcdc7824 */ /* 0x000fc600078e02db */
[----:B------:R2:W-:Y:S01]  /*0c10*/  STL [R1+0x40], R2 ;  /* 0x0000400201007387 */ /* 0x0005e20000100800 */
[C---:B-1----:R-:W-:Y:S02]  /*0c20*/  IADD3 R3, R5.reuse, 0x420, RZ ;  /* 0x0000042005037810 */ /* 0x042fe40007ffe0ff */
[----:B------:R-:W-:-:S05]  /*0c30*/  @P1 IADD3 R3, R5, 0x3e0, RZ ;  /* 0x000003e005031810 */ /* 0x000fca0007ffe0ff */
[----:B------:R1:W-:Y:S01]  /*0c40*/  STL [R1+0x5c], R3 ;  /* 0x00005c0301007387 */ /* 0x0003e20000100800 */
[----:B--2---:R-:W-:Y:S02]  /*0c50*/  IMAD.IADD R2, R4, 0x1, R0 ;  /* 0x0000000104027824 */ /* 0x004fe400078e0200 */
[----:B------:R-:W-:-:S03]  /*0c60*/  IMAD.IADD R0, R0, 0x1, R3 ;  /* 0x0000000100007824 */ /* 0x000fc600078e0203 */
[----:B------:R1:W-:Y:S04]  /*0c70*/  STL [R1+0x50], R2 ;  /* 0x0000500201007387 */ /* 0x0003e80000100800 */
[----:B------:R1:W-:Y:S02]  /*0c80*/  STL [R1+0x58], R0 ;  /* 0x0000580001007387 */ /* 0x0003e40000100800 */
.L_x_1466:
        /* <DEDUP_REMOVED lines=53> */
.L_x_1396:
        /* <DEDUP_REMOVED lines=58> */
.L_x_1398:
        /* <DEDUP_REMOVED lines=18> */
.L_x_1399:
        /* <DEDUP_REMOVED lines=72> */
.L_x_1400:
[----:B------:R-:W-:Y:S02]  /*1920*/  UMOV UR10, UR50 ;  /* 0x00000032000a7c82 */ /* 0x000fe40008000000 */
.L_x_1401:
        /* <DEDUP_REMOVED lines=89> */
[----:B------:R-:W2:Y:S01]  /*1ec0*/  LDL R21, [R1] ;  /* 0x0000000001157983 */ /* 0x000ea20000100800 */
[----:B------:R-:W-:-:S13]  /*1ed0*/  ISETP.GE.AND P2, PT, R230, c[0x0][0x220], PT ;  /* 0x00008800e6007a0c */ /* 0x000fda0003f46270 */
[----:B------:R3:W-:Y:S04]  /*1ee0*/  @P2 STS.128 [R0+0x8000], RZ ;  /* 0x008000ff00002388 */ /* 0x0007e80000000c00 */
[----:B------:R-:W-:Y:S01]  /*1ef0*/  @!PT LDS RZ, [RZ] ;  /* 0x00000000fffff984 */ /* 0x000fe20000000800 */
[----:B------:R-:W-:Y:S01]  /*1f00*/  @!PT LDS RZ, [RZ] ;  /* 0x00000000fffff984 */ /* 0x000fe20000000800 */
[----:B------:R-:W-:Y:S01]  /*1f10*/  @!PT LDS RZ, [RZ] ;  /* 0x00000000fffff984 */ /* 0x000fe20000000800 */
[----:B------:R3:W-:Y:S01]  /*1f20*/  @!P2 LDGSTS.E.BYPASS.LTC128B.128 [R0+0x8000], [R226.64] ;  /* 0x08000000e200afae */ /* 0x0007e2000b901d44 */
[----:B--2---:R-:W-:-:S13]  /*1f30*/  ISETP.GE.AND P0, PT, R21, c[0x0][0x220], PT ;  /* 0x0000880015007a0c */ /* 0x004fda0003f06270 */
[----:B------:R3:W-:Y:S01]  /*1f40*/  @P0 STS.128 [R0+0xa000], RZ ;  /* 0x00a000ff00000388 */ /* 0x0007e20000000c00 */
[----:B------:R-:W-:Y:S05]  /*1f50*/  @P0 BRA `(.L_x_1404) ;  /* 0x0000004000000947 */ /* 0x000fea0003800000 */
[----:B------:R-:W-:Y:S01]  /*1f60*/  @!PT LDS RZ, [RZ] ;  /* 0x00000000fffff984 */ /* 0x000fe20000000800 */
[----:B------:R-:W-:Y:S01]  /*1f70*/  @!PT LDS RZ, [RZ] ;  /* 0x00000000fffff984 */ /* 0x000fe20000000800 */
[----:B------:R-:W-:Y:S01]  /*1f80*/  @!PT LDS RZ, [RZ] ;  /* 0x00000000fffff984 */ /* 0x000fe20000000800 */
[----:B------:R2:W-:Y:S02]  /*1f90*/  LDGSTS.E.BYPASS.LTC128B.128 [R0+0xa000], [R226.64+0x80] ;  /* 0x0a000080e2007fae */ /* 0x0005e4000b901d44 */
.L_x_1404:
[----:B------:R-:W-:Y:S05]  /*1fa0*/  BSYNC B0 ;  /* 0x0000000000007941 */ /* 0x000fea0003800000 */
.L_x_1403:
[----:B------:R-:W-:Y:S01]  /*1fb0*/  IADD3 R12, R2, 0x20, RZ ;  /* 0x00000020020c7810 */ /* 0x000fe20007ffe0ff */
[----:B------:R-:W-:Y:S03]  /*1fc0*/  BSSY B0, `(.L_x_1405) ;  /* 0x000001d000007945 */ /* 0x000fe60003800000 */
[----:B------:R-:W-:-:S13]  /*1fd0*/  ISETP.GE.AND P0, PT, R12, UR8, PT ;  /* 0x000000080c007c0c */ /* 0x000fda000bf06270 */
[----:B------:R4:W-:Y:S04]  /*1fe0*/  @P0 STS.128 [R0+0x9000], RZ ;  /* 0x009000ff00000388 */ /* 0x0009e80000000c00 */
[----:B------:R4:W-:Y:S01]  /*1ff0*/  @P0 STS.128 [R0+0xb000], RZ ;  /* 0x00b000ff00000388 */ /* 0x0009e20000000c00 */
[----:B------:R-:W-:Y:S05]  /*2000*/  @P0 BRA `(.L_x_1406) ;  /* 0x0000018000000947 */ /* 0x000fea0003800000 */
[----:B------:R-:W5:Y:S01]  /*2010*/  LDL R8, [R1] ;  /* 0x0000000001087983 */ /* 0x000f620000100800 */
[----:B------:R-:W-:-:S13]  /*2020*/  ISETP.GE.AND P3, PT, R230, c[0x0][0x220], PT ;  /* 0x00008800e6007a0c */ /* 0x000fda0003f66270 */
[----:B------:R-:W-:Y:S01]  /*2030*/  @!P3 IMAD.MOV.U32 R9, RZ, RZ, c[0x0][0x370] ;  /* 0x0000dc00ff09b624 */ /* 0x000fe200078e00ff */
[----:B------:R1:W-:Y:S01]  /*2040*/  @P3 STS.128 [R0+0x9000], RZ ;  /* 0x009000ff00003388 */ /* 0x0003e20000000c00 */
[----:B------:R-:W-:Y:S01]  /*2050*/  @!P3 IMAD.MOV.U32 R10, RZ, RZ, c[0x0][0x374] ;  /* 0x0000dd00ff0ab624 */ /* 0x000fe200078e00ff */
[----:B-----5:R-:W-:Y:S02]  /*2060*/  ISETP.GE.AND P2, PT, R8, c[0x0][0x220], PT ;  /* 0x0000880008007a0c */ /* 0x020fe40003f46270 */
        /* <DEDUP_REMOVED lines=18> */
.L_x_1406:
[----:B------:R-:W-:Y:S05]  /*2190*/  BSYNC B0 ;  /* 0x0000000000007941 */ /* 0x000fea0003800000 */
.L_x_1405:
        /* <DEDUP_REMOVED lines=15> */
.L_x_1408:
[----:B------:R-:W5:Y:S01]  /*2290*/  LDL R3, [R1] ;  /* 0x0000000001037983 */ /* 0x000f620000100800 */
[----:B------:R-:W-:-:S13]  /*22a0*/  ISETP.GE.AND P3, PT, R230, c[0x0][0x220], PT ;  /* 0x00008800e6007a0c */ /* 0x000fda0003f66270 */
[----:B------:R1:W-:Y:S04]  /*22b0*/  @P3 STS [R217], RZ ;  /* 0x000000ffd9003388 */ /* 0x0003e80000000800 */
[----:B------:R1:W-:Y:S04]  /*22c0*/  @P3 STS [R217+0x4], RZ ;  /* 0x000004ffd9003388 */ /* 0x0003e80000000800 */
[----:B------:R1:W-:Y:S04]  /*22d0*/  @P3 STS [R217+0x8], RZ ;  /* 0x000008ffd9003388 */ /* 0x0003e80000000800 */
[----:B------:R1:W-:Y:S04]  /*22e0*/  @P3 STS [R217+0xc], RZ ;  /* 0x00000cffd9003388 */ /* 0x0003e80000000800 */
[----:B------:R-:W-:Y:S01]  /*22f0*/  @!PT LDS RZ, [RZ] ;  /* 0x00000000fffff984 */ /* 0x000fe20000000800 */
[----:B------:R-:W-:Y:S01]  /*2300*/  @!PT LDS RZ, [RZ] ;  /* 0x00000000fffff984 */ /* 0x000fe20000000800 */
[----:B------:R-:W-:Y:S01]  /*2310*/  @!PT LDS RZ, [RZ] ;  /* 0x00000000fffff984 */ /* 0x000fe20000000800 */
[----:B------:R1:W-:Y:S01]  /*2320*/  @!P3 LDGSTS.E.BYPASS.LTC128B.128 [R217], [R228.64] ;  /* 0x00000000e4d9bfae */ /* 0x0003e2000b901d44 */
[----:B-----5:R-:W-:-:S13]  /*2330*/  ISETP.GE.AND P1, PT, R3, c[0x0][0x220], PT ;  /* 0x0000880003007a0c */ /* 0x020fda0003f26270 */
        /* <DEDUP_REMOVED lines=9> */
.L_x_1409:
[----:B------:R-:W-:Y:S05]  /*23d0*/  BSYNC B0 ;  /* 0x0000000000007941 */ /* 0x000fea0003800000 */
.L_x_1407:
        /* <DEDUP_REMOVED lines=14> */
.L_x_1411:
[----:B------:R-:W5:Y:S01]  /*24c0*/  LDL R4, [R1] ;  /* 0x0000000001047983 */ /* 0x000f620000100800 */
[----:B------:R-:W-:-:S13]  /*24d0*/  ISETP.GE.AND P1, PT, R230, c[0x0][0x220], PT ;  /* 0x00008800e6007a0c */ /* 0x000fda0003f26270 */
[----:B------:R-:W-:Y:S01]  /*24e0*/  @!P1 IMAD.MOV.U32 R3, RZ, RZ, c[0x0][0x190] ;  /* 0x00006400ff039624 */ /* 0x000fe200078e00ff */
[----:B------:R1:W-:Y:S01]  /*24f0*/  @P1 STS [R217+0x1000], RZ ;  /* 0x001000ffd9001388 */ /* 0x0003e20000000800 */
[----:B------:R-:W-:-:S03]  /*2500*/  @!P1 IMAD.MOV.U32 R5, RZ, RZ, c[0x0][0x194] ;  /* 0x00006500ff059624 */ /* 0x000fc600078e00ff */
[----:B------:R1:W-:Y:S04]  /*2510*/  @P1 STS [R217+0x1004], RZ ;  /* 0x001004ffd9001388 */ /* 0x0003e80000000800 */
[----:B------:R1:W-:Y:S04]  /*2520*/  @P1 STS [R217+0x1008], RZ ;  /* 0x001008ffd9001388 */ /* 0x0003e80000000800 */
[----:B------:R1:W-:Y:S01]  /*2530*/  @P1 STS [R217+0x100c], RZ ;  /* 0x00100cffd9001388 */ /* 0x0003e20000000800 */
[----:B-----5:R-:W-:Y:S02]  /*2540*/  ISETP.GE.AND P0, PT, R4, c[0x0][0x220], PT ;  /* 0x0000880004007a0c */ /* 0x020fe40003f06270 */
[----:B------:R-:W-:-:S04]  /*2550*/  @!P1 LEA R4, P3, R3, R228, 0x6 ;  /* 0x000000e403049211 */ /* 0x000fc800078630ff */
[----:B------:R-:W-:-:S05]  /*2560*/  @!P1 LEA.HI.X R5, R3, R229, R5, 0x6, P3 ;  /* 0x000000e503059211 */ /* 0x000fca00018f3405 */
        /* <DEDUP_REMOVED lines=17> */
.L_x_1412:
[----:B------:R-:W-:Y:S05]  /*2680*/  BSYNC B0 ;  /* 0x0000000000007941 */ /* 0x000fea0003800000 */
.L_x_1410:
[----:B------:R-:W5:Y:S01]  /*2690*/  LDL R14, [R1+0x54] ;  /* 0x00005400010e7983 */ /* 0x000f620000100800 */
[----:B------:R-:W-:Y:S01]  /*26a0*/  IMAD.MOV.U32 R11, RZ, RZ, 0x7f800000 ;  /* 0x7f800000ff0b7424 */ /* 0x000fe200078e00ff */
[----:B------:R-:W-:Y:S01]  /*26b0*/  ULDC.64 UR14, c[0x0][0x198] ;  /* 0x00006600000e7ab9 */ /* 0x000fe20000000a00 */
[----:B------:R-:W-:Y:S02]  /*26c0*/  IMAD.MOV.U32 R10, RZ, RZ, 0x7f800000 ;  /* 0x7f800000ff0a7424 */ /* 0x000fe400078e00ff */
[----:B------:R-:W-:Y:S02]  /*26d0*/  IMAD.MOV.U32 R9, RZ, RZ, 0x7f800000 ;  /* 0x7f800000ff097424 */ /* 0x000fe400078e00ff */
[----:B------:R-:W-:Y:S01]  /*26e0*/  IMAD.MOV.U32 R20, RZ, RZ, 0x7f800000 ;  /* 0x7f800000ff147424 */ /* 0x000fe200078e00ff */
[C---:B-----5:R-:W-:Y:S02]  /*26f0*/  IADD3 R3, R14.reuse, 0x28, RZ ;  /* 0x000000280e037810 */ /* 0x060fe40007ffe0ff */
[----:B-1----:R-:W-:-:S02]  /*2700*/  IADD3 R4, R14, 0x8, RZ ;  /* 0x000000080e047810 */ /* 0x002fc40007ffe0ff */
[----:B------:R-:W-:Y:S02]  /*2710*/  ISETP.GE.AND P3, PT, R3, UR8, PT ;  /* 0x0000000803007c0c */ /* 0x000fe4000bf66270 */
[----:B------:R-:W-:Y:S02]  /*2720*/  IADD3 R5, R14, 0x20, RZ ;  /* 0x000000200e057810 */ /* 0x000fe40007ffe0ff */
[----:B------:R-:W-:Y:S01]  /*2730*/  ISETP.GE.AND P5, PT, R4, UR8, PT ;  /* 0x0000000804007c0c */ /* 0x000fe2000bfa6270 */
[C---:B------:R-:W-:Y:S01]  /*2740*/  IMAD.SHL.U32 R4, R14.reuse, 0x4, RZ ;  /* 0x000000040e047824 */ /* 0x040fe200078e00ff */
[----:B------:R-:W-:Y:S02]  /*2750*/  SHF.R.S32.HI R13, RZ, 0x1f, R14 ;  /* 0x0000001fff0d7819 */ /* 0x000fe4000001140e */
[----:B------:R-:W-:Y:S02]  /*2760*/  ISETP.GE.AND P4, PT, R5, UR8, PT ;  /* 0x0000000805007c0c */ /* 0x000fe4000bf86270 */
[----:B------:R-:W-:-:S02]  /*2770*/  ISETP.GE.AND P6, PT, R14, UR8, PT ;  /* 0x000000080e007c0c */ /* 0x000fc4000bfc6270 */
[----:B------:R-:W-:Y:S02]  /*2780*/  SHF.R.S32.HI R5, RZ, 0x1f, R3 ;  /* 0x0000001fff057819 */ /* 0x000fe40000011403 */
[C---:B------:R-:W-:Y:S02]  /*2790*/  @!P3 LEA R6, P0, R3.reuse, UR10, 0x2 ;  /* 0x0000000a0306bc11 */ /* 0x040fe4000f8010ff */
[----:B------:R-:W-:Y:S02]  /*27a0*/  IADD3 R4, P1, R4, UR10, RZ ;  /* 0x0000000a04047c10 */ /* 0x000fe4000ff3e0ff */
[----:B------:R-:W-:Y:S02]  /*27b0*/  SHF.L.U64.HI R8, R14, 0x2, R13 ;  /* 0x000000020e087819 */ /* 0x000fe4000001020d */
[----:B------:R-:W-:Y:S02]  /*27c0*/  @!P3 LEA.HI.X R7, R3, UR9, R5, 0x2, P0 ;  /* 0x000000090307bc11 */ /* 0x000fe400080f1405 */
[----:B------:R-:W-:-:S03]  /*27d0*/  IADD3.X R5, R8, UR9, RZ, P1, !PT ;  /* 0x0000000908057c10 */ /* 0x000fc60008ffe4ff */
[----:B------:R-:W5:Y:S04]  /*27e0*/  @!P3 LDG.E R9, [R6.64] ;  /* 0x000000040609b981 */ /* 0x000f68000c1e1900 */
[----:B--2---:R-:W2:Y:S04]  /*27f0*/  @!P5 LDG.E R11, [R4.64+0x20] ;  /* 0x00002004040bd981 */ /* 0x004ea8000c1e1900 */
[----:B---3--:R-:W3:Y:S04]  /*2800*/  @!P4 LDG.E R10, [R4.64+0x80] ;  /* 0x00008004040ac981 */ /* 0x008ee8000c1e1900 */
[----:B----4-:R-:W4:Y:S01]  /*2810*/  @!P6 LDG.E R20, [R4.64] ;  /* 0x000000040414e981 */ /* 0x010f22000c1e1900 */
[----:B------:R-:W-:-:S06]  /*2820*/  UIMAD UR8, UR18, -0x80, UR6 ;  /* 0xffffff80120878a4 */ /* 0x000fcc000f8e0206 */
[----:B------:R-:W-:Y:S01]  /*2830*/  ISETP.GE.AND P6, PT, R2, UR8, PT ;  /* 0x0000000802007c0c */ /* 0x000fe2000bfc6270 */
[----:B------:R-:W-:-:S04]  /*2840*/  UIMAD UR13, UR19, UR14, URZ ;  /* 0x0000000e130d72a4 */ /* 0x000fc8000f8e023f */
[----:B------:R-:W-:-:S08]  /*2850*/  UIMAD UR13, UR23, UR15, UR13 ;  /* 0x0000000f170d72a4 */ /* 0x000fd0000f8e020d */
[----:B------:R-:W-:Y:S04]  /*2860*/  @P6 STS.128 [R0+0xc000], RZ ;  /* 0x00c000ff00006388 */ /* 0x000fe80000000c00 */
[----:B------:R-:W-:Y:S01]  /*2870*/  @P6 STS.128 [R0+0x10000], RZ ;  /* 0x010000ff00006388 */ /* 0x000fe20000000c00 */
[----:B------:R-:W-:Y:S01]  /*2880*/  IMAD.U32 R3, RZ, RZ, UR13 ;  /* 0x0000000dff037e24 */ /* 0x000fe2000f8e00ff */
[----:B------:R-:W-:Y:S02]  /*2890*/  BSSY B0, `(.L_x_1413) ;  /* 0x0000026000007945 */ /* 0x000fe40003800000 */
[----:B--2---:R1:W-:Y:S04]  /*28a0*/  STL [R1+0x10], R11 ;  /* 0x0000100b01007387 */ /* 0x0043e80000100800 */
[----:B---3--:R2:W-:Y:S04]  /*28b0*/  STL [R1+0x4], R10 ;  /* 0x0000040a01007387 */ /* 0x0085e80000100800 */
[----:B-----5:R3:W-:Y:S04]  /*28c0*/  STL [R1+0x8], R9 ;  /* 0x0000080901007387 */ /* 0x0207e80000100800 */
[----:B----4-:R3:W-:Y:S01]  /*28d0*/  STL [R1+0xc], R20 ;  /* 0x00000c1401007387 */ /* 0x0107e20000100800 */
[----:B-1----:R-:W-:-:S04]  /*28e0*/  IMAD.U32 R11, RZ, RZ, UR23 ;  /* 0x00000017ff0b7e24 */ /* 0x002fc8000f8e00ff */
[----:B------:R-:W-:-:S05]  /*28f0*/  IMAD.WIDE.U32 R4, R11, c[0x0][0x198], R230 ;  /* 0x000066000b047a25 */ /* 0x000fca00078e00e6 */
[----:B------:R-:W-:-:S04]  /*2900*/  IADD3 R6, P0, R4, UR21, RZ ;  /* 0x0000001504067c10 */ /* 0x000fc8000ff1e0ff */
[----:B------:R-:W-:Y:S01]  /*2910*/  IADD3.X R7, R5, UR27, R3, P0, !PT ;  /* 0x0000001b05077c10 */ /* 0x000fe200087fe403 */
[----:B------:R-:W-:-:S04]  /*2920*/  IMAD R3, R16, c[0x0][0x1b0], RZ ;  /* 0x00006c0010037a24 */ /* 0x000fc800078e02ff */
[C---:B------:R-:W-:Y:S02]  /*2930*/  IMAD R3, R15.reuse, c[0x0][0x1b4], R3 ;  /* 0x00006d000f037a24 */ /* 0x040fe400078e0203 */
[----:B------:R-:W-:-:S04]  /*2940*/  IMAD.WIDE.U32 R6, R15, c[0x0][0x1b0], R6 ;  /* 0x00006c000f067a25 */ /* 0x000fc800078e0006 */
[----:B--2---:R-:W-:Y:S01]  /*2950*/  IMAD.IADD R10, R7, 0x1, R3 ;  /* 0x00000001070a7824 */ /* 0x004fe200078e0203 */
[----:B------:R-:W-:Y:S05]  /*2960*/  @P6 BRA `(.L_x_1414) ;  /* 0x0000018000006947 */ /* 0x000fea0003800000 */
[----:B---3--:R-:W2:Y:S01]  /*2970*/  LDL R9, [R1] ;  /* 0x0000000001097983 */ /* 0x008ea20000100800 */
[----:B------:R-:W-:Y:S01]  /*2980*/  ISETP.GE.AND P1, PT, R230, c[0x0][0x220], PT ;  /* 0x00008800e6007a0c */ /* 0x000fe20003f26270 */
[----:B------:R-:W-:Y:S01]  /*2990*/  IMAD R3, R17, c[0x0][0x198], RZ ;  /* 0x0000660011037a24 */ /* 0x000fe200078e02ff */
[----:B------:R-:W-:Y:S01]  /*29a0*/  MOV R5, R10 ;  /* 0x0000000a00057202 */ /* 0x000fe20000000f00 */
[----:B------:R-:W-:Y:S02]  /*29b0*/  IMAD.MOV.U32 R4, RZ, RZ, R6 ;  /* 0x000000ffff047224 */ /* 0x000fe400078e0006 */
[C---:B------:R-:W-:Y:S02]  /*29c0*/  IMAD R3, R2.reuse, c[0x0][0x19c], R3 ;  /* 0x0000670002037a24 */ /* 0x040fe400078e0203 */
[----:B------:R-:W-:-:S04]  /*29d0*/  IMAD.WIDE.U32 R4, R2, c[0x0][0x198], R4 ;  /* 0x0000660002047a25 */ /* 0x000fc800078e0004 */
[----:B------:R-:W-:Y:S02]  /*29e0*/  IMAD.IADD R3, R5, 0x1, R3 ;  /* 0x0000000105037824 */ /* 0x000fe400078e0203 */
[C---:B------:R-:W-:Y:S01]  /*29f0*/  @!P1 LEA R8, P3, R4.reuse, c[0x0][0x168], 0x1 ;  /* 0x00005a0004089a11 */ /* 0x040fe200078608ff */
[----:B------:R1:W-:Y:S01]  /*2a00*/  @P1 STS.128 [R0+0xc000], RZ ;  /* 0x00c000ff00001388 */ /* 0x0003e20000000c00 */
[----:B--2---:R-:W-:Y:S02]  /*2a10*/  ISETP.GE.AND P0, PT, R9, c[0x0][0x220], PT ;  /* 0x0000880009007a0c */ /* 0x004fe40003f06270 */
[----:B------:R-:W-:-:S05]  /*2a20*/  @!P1 LEA.HI.X R9, R4, c[0x0][0x16c], R3, 0x1, P3 ;  /* 0x00005b0004099a11 */ /* 0x000fca00018f0c03 */
[----:B------:R-:W-:Y:S01]  /*2a30*/  @!PT LDS RZ, [RZ] ;  /* 0x00000000fffff984 */ /* 0x000fe20000000800 */
[----:B------:R-:W-:Y:S01]  /*2a40*/  @!PT LDS RZ, [RZ] ;  /* 0x00000000fffff984 */ /* 0x000fe20000000800 */
[----:B------:R-:W-:Y:S01]  /*2a50*/  @!PT LDS RZ, [RZ] ;  /* 0x00000000fffff984 */ /* 0x000fe20000000800 */
[----:B------:R1:W-:Y:S06]  /*2a60*/  @!P1 LDGSTS.E.BYPASS.LTC128B.128 [R0+0xc000], [R8.64] ;  /* 0x0c00000008009fae */ /* 0x0003ec000b901d44 */
        /* <DEDUP_REMOVED lines=8> */
.L_x_1414:
[----:B---3--:R-:W-:Y:S05]  /*2af0*/  BSYNC B0 ;  /* 0x0000000000007941 */ /* 0x008fea0003800000 */
.L_x_1413:
[----:B------:R-:W-:Y:S01]  /*2b00*/  ISETP.GE.AND P5, PT, R12, UR8, PT ;  /* 0x000000080c007c0c */ /* 0x000fe2000bfa6270 */
[----:B------:R-:W-:-:S12]  /*2b10*/  BSSY B0, `(.L_x_1415) ;  /* 0x000001e000007945 */ /* 0x000fd80003800000 */
[----:B------:R2:W-:Y:S04]  /*2b20*/  @P5 STS.128 [R0+0xd000], RZ ;  /* 0x00d000ff00005388 */ /* 0x0005e80000000c00 */
[----:B------:R2:W-:Y:S01]  /*2b30*/  @P5 STS.128 [R0+0x11000], RZ ;  /* 0x011000ff00005388 */ /* 0x0005e20000000c00 */
[----:B------:R-:W-:Y:S05]  /*2b40*/  @P5 BRA `(.L_x_1416) ;  /* 0x000001a000005947 */ /* 0x000fea0003800000 */
[----:B-1----:R-:W3:Y:S01]  /*2b50*/  LDL R9, [R1] ;  /* 0x0000000001097983 */ /* 0x002ee20000100800 */
[----:B------:R-:W-:Y:S02]  /*2b60*/  IADD3 R3, P0, R2, 0x20, RZ ;  /* 0x0000002002037810 */ /* 0x000fe40007f1e0ff */
[----:B------:R-:W-:Y:S02]  /*2b70*/  ISETP.GE.AND P1, PT, R230, c[0x0][0x220], PT ;  /* 0x00008800e6007a0c */ /* 0x000fe40003f26270 */
[----:B------:R-:W-:Y:S01]  /*2b80*/  MOV R5, R10 ;  /* 0x0000000a00057202 */ /* 0x000fe20000000f00 */
[----:B------:R-:W-:-:S04]  /*2b90*/  IMAD.X R4, RZ, RZ, R17, P0 ;  /* 0x000000ffff047224 */ /* 0x000fc800000e0611 */
[----:B------:R-:W-:Y:S02]  /*2ba0*/  IMAD R8, R4, c[0x0][0x198], RZ ;  /* 0x0000660004087a24 */ /* 0x000fe400078e02ff */
[----:B------:R-:W-:-:S04]  /*2bb0*/  IMAD.MOV.U32 R4, RZ, RZ, R6 ;  /* 0x000000ffff047224 */ /* 0x000fc800078e0006 */
[C---:B------:R-:W-:Y:S01]  /*2bc0*/  IMAD.WIDE.U32 R4, R3.reuse, c[0x0][0x198], R4 ;  /* 0x0000660003047a25 */ /* 0x040fe200078e0004 */
[----:B------:R1:W-:Y:S03]  /*2bd0*/  @P1 STS.128 [R0+0xd000], RZ ;  /* 0x00d000ff00001388 */ /* 0x0003e60000000c00 */
[----:B------:R-:W-:Y:S01]  /*2be0*/  IMAD R3, R3, c[0x0][0x19c], R8 ;  /* 0x0000670003037a24 */ /* 0x000fe200078e0208 */
[----:B------:R-:W-:-:S03]  /*2bf0*/  @!P1 LEA R8, P3, R4, c[0x0][0x168], 0x1 ;  /* 0x00005a0004089a11 */ /* 0x000fc600078608ff */
[----:B------:R-:W-:Y:S01]  /*2c00*/  IMAD.IADD R3, R5, 0x1, R3 ;  /* 0x0000000105037824 */ /* 0x000fe200078e0203 */
[----:B---3--:R-:W-:-:S04]  /*2c10*/  ISETP.GE.AND P0, PT, R9, c[0x0][0x220], PT ;  /* 0x0000880009007a0c */ /* 0x008fc80003f06270 */
        /* <DEDUP_REMOVED lines=13> */
.L_x_1416:
[----:B------:R-:W-:Y:S05]  /*2cf0*/  BSYNC B0 ;  /* 0x0000000000007941 */ /* 0x000fea0003800000 */
.L_x_1415:
[----:B------:R-:W-:Y:S01]  /*2d00*/  IADD3 R3, R2, 0x40, RZ ;  /* 0x0000004002037810 */ /* 0x000fe20007ffe0ff */
[----:B------:R-:W-:Y:S03]  /*2d10*/  BSSY B0, `(.L_x_1417) ;  /* 0x000001f000007945 */ /* 0x000fe60003800000 */
[----:B------:R-:W-:-:S13]  /*2d20*/  ISETP.GE.AND P4, PT, R3, UR8, PT ;  /* 0x0000000803007c0c */ /* 0x000fda000bf86270 */
[----:B------:R3:W-:Y:S04]  /*2d30*/  @P4 STS.128 [R0+0xe000], RZ ;  /* 0x00e000ff00004388 */ /* 0x0007e80000000c00 */
[----:B------:R3:W-:Y:S01]  /*2d40*/  @P4 STS.128 [R0+0x12000], RZ ;  /* 0x012000ff00004388 */ /* 0x0007e20000000c00 */
[----:B------:R-:W-:Y:S05]  /*2d50*/  @P4 BRA `(.L_x_1418) ;  /* 0x000001a000004947 */ /* 0x000fea0003800000 */
[----:B-1----:R-:W4:Y:S01]  /*2d60*/  LDL R9, [R1] ;  /* 0x0000000001097983 */ /* 0x002f220000100800 */
        /* <DEDUP_REMOVED lines=11> */
[----:B----4-:R-:W-:-:S04]  /*2e20*/  ISETP.GE.AND P0, PT, R9, c[0x0][0x220], PT ;  /* 0x0000880009007a0c */ /* 0x010fc80003f06270 */
        /* <DEDUP_REMOVED lines=13> */
.L_x_1418:
[----:B------:R-:W-:Y:S05]  /*2f00*/  BSYNC B0 ;  /* 0x0000000000007941 */ /* 0x000fea0003800000 */
.L_x_1417:
[----:B------:R-:W-:Y:S01]  /*2f10*/  IADD3 R3, R2, 0x60, RZ ;  /* 0x0000006002037810 */ /* 0x000fe20007ffe0ff */
[----:B------:R-:W-:Y:S03]  /*2f20*/  BSSY B0, `(.L_x_1419) ;  /* 0x000001e000007945 */ /* 0x000fe60003800000 */
[----:B------:R-:W-:-:S13]  /*2f30*/  ISETP.GE.AND P3, PT, R3, UR8, PT ;  /* 0x0000000803007c0c */ /* 0x000fda000bf66270 */
[----:B------:R4:W-:Y:S04]  /*2f40*/  @P3 STS.128 [R0+0xf000], RZ ;  /* 0x00f000ff00003388 */ /* 0x0009e80000000c00 */
[----:B------:R4:W-:Y:S01]  /*2f50*/  @P3 STS.128 [R0+0x13000], RZ ;  /* 0x013000ff00003388 */ /* 0x0009e20000000c00 */
[----:B------:R-:W-:Y:S05]  /*2f60*/  @P3 BRA `(.L_x_1420) ;  /* 0x0000019000003947 */ /* 0x000fea0003800000 */
[----:B-1----:R-:W5:Y:S01]  /*2f70*/  LDL R8, [R1] ;  /* 0x0000000001087983 */ /* 0x002f620000100800 */
        /* <DEDUP_REMOVED lines=14> */
[----:B------:R1:W-:Y:S01]  /*3060*/  @!P1 LDGSTS.E.BYPASS.LTC128B.128 [R0+0xf000], [R4.64] ;  /* 0x0f00000004009fae */ /* 0x0003e2000b901d44 */
[----:B-----5:R-:W-:-:S13]  /*3070*/  ISETP.GE.AND P0, PT, R8, c[0x0][0x220], PT ;  /* 0x0000880008007a0c */ /* 0x020fda0003f06270 */
        /* <DEDUP_REMOVED lines=8> */
.L_x_1420:
[----:B------:R-:W-:Y:S05]  /*3100*/  BSYNC B0 ;  /* 0x0000000000007941 */ /* 0x000fea0003800000 */
.L_x_1419:
        /* <DEDUP_REMOVED lines=15> */
[----:B-1----:R-:W5:Y:S01]  /*3200*/  LDL R8, [R1] ;  /* 0x0000000001087983 */ /* 0x002f620000100800 */
[----:B------:R-:W-:Y:S01]  /*3210*/  ISETP.GE.AND P1, PT, R230, c[0x0][0x220], PT ;  /* 0x00008800e6007a0c */ /* 0x000fe20003f26270 */
[----:B------:R-:W-:Y:S01]  /*3220*/  IMAD R3, R17, c[0x0][0x1a0], RZ ;  /* 0x0000680011037a24 */ /* 0x000fe200078e02ff */
[----:B------:R-:W-:Y:S01]  /*3230*/  MOV R5, R10 ;  /* 0x0000000a00057202 */ /* 0x000fe20000000f00 */
[----:B------:R-:W-:Y:S02]  /*3240*/  IMAD.MOV.U32 R4, RZ, RZ, R6 ;  /* 0x000000ffff047224 */ /* 0x000fe400078e0006 */
[C---:B------:R-:W-:Y:S02]  /*3250*/  IMAD R3, R2.reuse, c[0x0][0x1a4], R3 ;  /* 0x0000690002037a24 */ /* 0x040fe400078e0203 */
[----:B------:R-:W-:-:S04]  /*3260*/  IMAD.WIDE.U32 R4, R2, c[0x0][0x1a0], R4 ;  /* 0x0000680002047a25 */ /* 0x000fc800078e0004 */
[----:B------:R-:W-:Y:S02]  /*3270*/  IMAD.IADD R3, R5, 0x1, R3 ;  /* 0x0000000105037824 */ /* 0x000fe400078e0203 */
[----:B------:R1:W-:Y:S01]  /*3280*/  @P1 STS.128 [R0+0x14000], RZ ;  /* 0x014000ff00001388 */ /* 0x0003e20000000c00 */
[----:B-----5:R-:W-:Y:S02]  /*3290*/  ISETP.GE.AND P0, PT, R8, c[0x0][0x220], PT ;  /* 0x0000880008007a0c */ /* 0x020fe40003f06270 */
        /* <DEDUP_REMOVED lines=14> */
.L_x_1422:
[----:B-1----:R-:W-:Y:S05]  /*3380*/  BSYNC B0 ;  /* 0x0000000000007941 */ /* 0x002fea0003800000 */
.L_x_1421:
[----:B------:R1:W-:Y:S01]  /*3390*/  @P5 STS.128 [R0+0x15000], RZ ;  /* 0x015000ff00005388 */ /* 0x0003e20000000c00 */
[----:B------:R-:W-:Y:S03]  /*33a0*/  BSSY B0, `(.L_x_1423) ;  /* 0x000001d000007945 */ /* 0x000fe60003800000 */
[----:B------:R1:W-:Y:S01]  /*33b0*/  @P5 STS.128 [R0+0x19000], RZ ;  /* 0x019000ff00005388 */ /* 0x0003e20000000c00 */
[----:B------:R-:W-:Y:S05]  /*33c0*/  @P5 BRA `(.L_x_1424) ;  /* 0x000001a000005947 */ /* 0x000fea0003800000 */
[----:B------:R-:W5:Y:S01]  /*33d0*/  LDL R9, [R1] ;  /* 0x0000000001097983 */ /* 0x000f620000100800 */
        /* <DEDUP_REMOVED lines=11> */
[----:B-----5:R-:W-:-:S04]  /*3490*/  ISETP.GE.AND P0, PT, R9, c[0x0][0x220], PT ;  /* 0x0000880009007a0c */ /* 0x020fc80003f06270 */
        /* <DEDUP_REMOVED lines=13> */
.L_x_1424:
[----:B------:R-:W-:Y:S05]  /*3570*/  BSYNC B0 ;  /* 0x0000000000007941 */ /* 0x000fea0003800000 */
.L_x_1423:
[----:B------:R1:W-:Y:S01]  /*3580*/  @P4 STS.128 [R0+0x16000], RZ ;  /* 0x016000ff00004388 */ /* 0x0003e20000000c00 */
[----:B------:R-:W-:Y:S03]  /*3590*/  BSSY B0, `(.L_x_1425) ;  /* 0x000001d000007945 */ /* 0x000fe60003800000 */
        /* <DEDUP_REMOVED lines=28> */
.L_x_1426:
[----:B------:R-:W-:Y:S05]  /*3760*/  BSYNC B0 ;  /* 0x0000000000007941 */ /* 0x000fea0003800000 */
.L_x_1425:
        /* <DEDUP_REMOVED lines=29> */
.L_x_1428:
[----:B------:R-:W-:Y:S05]  /*3940*/  BSYNC B0 ;  /* 0x0000000000007941 */ /* 0x000fea0003800000 */
.L_x_1427:
[----:B-1234-:R-:W-:Y:S01]  /*3950*/  LEA.HI R0, R19, R18, RZ, 0x4 ;  /* 0x0000001213007211 */ /* 0x01efe200078f20ff */
[----:B------:R-:W0:Y:S01]  /*3960*/  LDGDEPBAR ;  /* 0x00000000000079af */ /* 0x000e220000000000 */
[----:B------:R-:W-:Y:S01]  /*3970*/  SHF.L.U64.HI R3, R14, 0x2, R13 ;  /* 0x000000020e037819 */ /* 0x000fe2000001020d */
[----:B------:R-:W-:Y:S01]  /*3980*/  IMAD.MOV.U32 R192, RZ, RZ, 0x40 ;  /* 0x00000040ffc07424 */ /* 0x000fe200078e00ff */
[----:B------:R-:W-:Y:S01]  /*3990*/  LOP3.LUT R0, R0, 0xfffffff0, RZ, 0xc0, !PT ;  /* 0xfffffff000007812 */ /* 0x000fe200078ec0ff */
[----:B------:R-:W-:Y:S01]  /*39a0*/  UIADD3 UR8, UR23, 0x80, URZ ;  /* 0x0000008017087890 */ /* 0x000fe2000fffe03f */
[----:B------:R-:W-:Y:S01]  /*39b0*/  SHF.L.U32 R207, R216, 0x1, RZ ;  /* 0x00000001d8cf7819 */ /* 0x000fe200000006ff */
[----:B------:R1:W-:Y:S01]  /*39c0*/  STL [R1+0x34], R3 ;  /* 0x0000340301007387 */ /* 0x0003e20000100800 */
        /* <DEDUP_REMOVED lines=24> */
[----:B-1----:R-:W-:Y:S01]  /*3b50*/  IMAD.SHL.U32 R3, R14, 0x4, RZ ;  /* 0x000000040e037824 */ /* 0x002fe200078e00ff */
[----:B------:R-:W-:Y:S01]  /*3b60*/  SEL R2, R2, R216, !P2 ;  /* 0x000000d802027207 */ /* 0x000fe20005000000 */
[----:B------:R-:W-:Y:S01]  /*3b70*/  CS2R R124, SRZ ;  /* 0x00000000007c7805 */ /* 0x000fe2000001ff00 */
[----:B------:R-:W-:Y:S01]  /*3b80*/  LOP3.LUT P0, RZ, R0, 0x2, RZ, 0xc0, !PT ;  /* 0x0000000200ff7812 */ /* 0x000fe2000780c0ff */
[----:B------:R-:W-:Y:S01]  /*3b90*/  CS2R R130, SRZ ;  /* 0x0000000000827805 */ /* 0x000fe2000001ff00 */
[----:B------:R-:W-:Y:S01]  /*3ba0*/  SHF.L.U32 R209, R2, 0x1, RZ ;  /* 0x0000000102d17819 */ /* 0x000fe200000006ff */
[----:B------:R-:W-:Y:S01]  /*3bb0*/  IMAD.MOV.U32 R2, RZ, RZ, c[0x0][0x22c] ;  /* 0x00008b00ff027624 */ /* 0x000fe200078e00ff */
[----:B------:R-:W-:Y:S01]  /*3bc0*/  LOP3.LUT P1, RZ, R0, 0x4, RZ, 0xc0, !PT ;  /* 0x0000000400ff7812 */ /* 0x000fe2000782c0ff */
[----:B------:R1:W-:Y:S01]  /*3bd0*/  STL [R1+0x38], R3 ;  /* 0x0000380301007387 */ /* 0x0003e20000100800 */
[----:B------:R-:W-:Y:S01]  /*3be0*/  IADD3 R0, R214, 0x2000, RZ ;  /* 0x00002000d6007810 */ /* 0x000fe20007ffe0ff */
[----:B------:R-:W-:Y:S01]  /*3bf0*/  IMAD R2, R2, c[0x0][0x1c0], RZ ;  /* 0x0000700002027a24 */ /* 0x000fe200078e02ff */
[----:B------:R-:W-:Y:S01]  /*3c00*/  SEL R215, R215, 0xffffffe0, !P0 ;  /* 0xffffffe0d7d77807 */ /* 0x000fe20004000000 */
[----:B------:R-:W-:Y:S01]  /*3c10*/  CS2R R128, SRZ ;  /* 0x0000000000807805 */ /* 0x000fe2000001ff00 */
[----:B------:R-:W-:Y:S01]  /*3c20*/  SEL R0, R0, R214, !P2 ;  /* 0x000000d600007207 */ /* 0x000fe20005000000 */
[C---:B------:R-:W-:Y:S01]  /*3c30*/  IMAD.SHL.U32 R5, R2.reuse, 0x10, RZ ;  /* 0x0000001002057824 */ /* 0x040fe200078e00ff */
[----:B------:R-:W-:Y:S01]  /*3c40*/  SHF.L.U32 R247, R2, 0x3, RZ ;  /* 0x0000000302f77819 */ /* 0x000fe200000006ff */
[----:B------:R-:W-:Y:S01]  /*3c50*/  CS2R R122, SRZ ;  /* 0x00000000007a7805 */ /* 0x000fe2000001ff00 */
[----:B------:R-:W-:Y:S01]  /*3c60*/  CS2R R120, SRZ ;  /* 0x0000000000787805 */ /* 0x000fe2000001ff00 */
[----:B------:R-:W-:Y:S01]  /*3c70*/  IMAD.SHL.U32 R206, R0, 0x2, RZ ;  /* 0x0000000200ce7824 */ /* 0x000fe200078e00ff */
[----:B------:R-:W-:Y:S01]  /*3c80*/  IADD3 R0, R14, -0x40, RZ ;  /* 0xffffffc00e007810 */ /* 0x000fe20007ffe0ff */
[----:B------:R-:W-:Y:S01]  /*3c90*/  CS2R R118, SRZ ;  /* 0x0000000000767805 */ /* 0x000fe2000001ff00 */
[----:B------:R-:W-:Y:S01]  /*3ca0*/  IADD3 R4, R5, 0x20, RZ ;  /* 0x0000002005047810 */ /* 0x000fe20007ffe0ff */
[----:B------:R-:W-:Y:S01]  /*3cb0*/  CS2R R116, SRZ ;  /* 0x0000000000747805 */ /* 0x000fe2000001ff00 */
[----:B------:R-:W-:Y:S01]  /*3cc0*/  CS2R R110, SRZ ;  /* 0x00000000006e7805 */ /* 0x000fe2000001ff00 */
[----:B------:R-:W-:Y:S01]  /*3cd0*/  IMAD.SHL.U32 R0, R0, 0x4, RZ ;  /* 0x0000000400007824 */ /* 0x000fe200078e00ff */
[----:B------:R-:W-:Y:S01]  /*3ce0*/  CS2R R108, SRZ ;  /* 0x00000000006c7805 */ /* 0x000fe2000001ff00 */
[C---:B------:R-:W-:Y:S01]  /*3cf0*/  IMAD.IADD R4, R247.reuse, 0x1, R4 ;  /* 0x00000001f7047824 */ /* 0x040fe200078e0204 */
[----:B------:R-:W-:Y:S01]  /*3d00*/  CS2R R114, SRZ ;  /* 0x0000000000727805 */ /* 0x000fe2000001ff00 */
[----:B------:R-:W-:Y:S01]  /*3d10*/  CS2R R112, SRZ ;  /* 0x0000000000707805 */ /* 0x000fe2000001ff00 */
[----:B------:R2:W-:Y:S01]  /*3d20*/  STL [R1+0x30], R0 ;  /* 0x0000300001007387 */ /* 0x0005e20000100800 */
[----:B------:R-:W-:Y:S01]  /*3d30*/  CS2R R106, SRZ ;  /* 0x00000000006a7805 */ /* 0x000fe2000001ff00 */
[----:B------:R-:W-:Y:S01]  /*3d40*/  IADD3 R4, R247, R4, RZ ;  /* 0x00000004f7047210 */ /* 0x000fe20007ffe0ff */
[----:B------:R-:W-:Y:S01]  /*3d50*/  CS2R R104, SRZ ;  /* 0x0000000000687805 */ /* 0x000fe2000001ff00 */
[----:B-1----:R-:W-:Y:S01]  /*3d60*/  IADD3 R3, R5, 0x40, RZ ;  /* 0x0000004005037810 */ /* 0x002fe20007ffe0ff */
[----:B------:R-:W-:Y:S01]  /*3d70*/  CS2R R102, SRZ ;  /* 0x0000000000667805 */ /* 0x000fe2000001ff00 */
[----:B------:R-:W-:Y:S01]  /*3d80*/  CS2R R100, SRZ ;  /* 0x0000000000647805 */ /* 0x000fe2000001ff00 */
[C---:B------:R-:W-:Y:S01]  /*3d90*/  IMAD.IADD R4, R247.reuse, 0x1, R4 ;  /* 0x00000001f7047824 */ /* 0x040fe200078e0204 */
[----:B------:R-:W-:Y:S01]  /*3da0*/  CS2R R94, SRZ ;  /* 0x00000000005e7805 */ /* 0x000fe2000001ff00 */
[C---:B------:R-:W-:Y:S01]  /*3db0*/  IMAD.IADD R3, R247.reuse, 0x1, R3 ;  /* 0x00000001f7037824 */ /* 0x040fe200078e0203 */
[----:B------:R-:W-:Y:S01]  /*3dc0*/  CS2R R92, SRZ ;  /* 0x00000000005c7805 */ /* 0x000fe2000001ff00 */
[C---:B------:R-:W-:Y:S01]  /*3dd0*/  IMAD.IADD R4, R247.reuse, 0x1, R4 ;  /* 0x00000001f7047824 */ /* 0x040fe200078e0204 */
[----:B------:R-:W-:Y:S01]  /*3de0*/  CS2R R98, SRZ ;  /* 0x0000000000627805 */ /* 0x000fe2000001ff00 */
[C---:B------:R-:W-:Y:S01]  /*3df0*/  IMAD.IADD R3, R247.reuse, 0x1, R3 ;  /* 0x00000001f7037824 */ /* 0x040fe200078e0203 */
[----:B------:R-:W-:Y:S01]  /*3e00*/  CS2R R96, SRZ ;  /* 0x0000000000607805 */ /* 0x000fe2000001ff00 */
[----:B------:R-:W-:Y:S01]  /*3e10*/  CS2R R90, SRZ ;  /* 0x00000000005a7805 */ /* 0x000fe2000001ff00 */
[----:B------:R1:W-:Y:S01]  /*3e20*/  STL [R1+0x1c], R4 ;  /* 0x00001c0401007387 */ /* 0x0003e20000100800 */
[----:B------:R-:W-:Y:S01]  /*3e30*/  CS2R R88, SRZ ;  /* 0x0000000000587805 */ /* 0x000fe2000001ff00 */
[C---:B------:R-:W-:Y:S01]  /*3e40*/  IADD3 R3, R247.reuse, R3, RZ ;  /* 0x00000003f7037210 */ /* 0x040fe20007ffe0ff */
[----:B------:R-:W-:Y:S01]  /*3e50*/  CS2R R86, SRZ ;  /* 0x0000000000567805 */ /* 0x000fe2000001ff00 */
[----:B------:R-:W-:Y:S01]  /*3e60*/  CS2R R84, SRZ ;  /* 0x0000000000547805 */ /* 0x000fe2000001ff00 */
[----:B------:R-:W-:Y:S01]  /*3e70*/  CS2R R78, SRZ ;  /* 0x00000000004e7805 */ /* 0x000fe2000001ff00 */
[----:B------:R-:W-:Y:S01]  /*3e80*/  IADD3 R3, R247, R3, RZ ;  /* 0x00000003f7037210 */ /* 0x000fe20007ffe0ff */
[----:B------:R-:W-:Y:S01]  /*3e90*/  CS2R R76, SRZ ;  /* 0x00000000004c7805 */ /* 0x000fe2000001ff00 */
[----:B------:R-:W-:Y:S01]  /*3ea0*/  CS2R R82, SRZ ;  /* 0x0000000000527805 */ /* 0x000fe2000001ff00 */
[----:B--2---:R-:W-:Y:S01]  /*3eb0*/  IADD3 R0, R5, 0x60, RZ ;  /* 0x0000006005007810 */ /* 0x004fe20007ffe0ff */
[----:B------:R-:W-:Y:S01]  /*3ec0*/  CS2R R80, SRZ ;  /* 0x0000000000507805 */ /* 0x000fe2000001ff00 */
[----:B------:R-:W-:Y:S01]  /*3ed0*/  STL [R1+0x18], R3 ;  /* 0x0000180301007387 */ /* 0x000fe20000100800 */
[C---:B------:R-:W-:Y:S01]  /*3ee0*/  IADD3 R2, R247.reuse, R3, RZ ;  /* 0x00000003f7027210 */ /* 0x040fe20007ffe0ff */
        /* <DEDUP_REMOVED lines=12> */
[C---:B-1----:R-:W-:Y:S01]  /*3fb0*/  IMAD.IADD R4, R247.reuse, 0x1, R4 ;  /* 0x00000001f7047824 */ /* 0x042fe200078e0204 */
[----:B------:R-:W-:Y:S01]  /*3fc0*/  CS2R R56, SRZ ;  /* 0x0000000000387805 */ /* 0x000fe2000001ff00 */
[----:B------:R-:W-:Y:S01]  /*3fd0*/  IMAD.IADD R0, R247, 0x1, R0 ;  /* 0x00000001f7007824 */ /* 0x000fe200078e0200 */
[----:B------:R-:W-:Y:S01]  /*3fe0*/  CS2R R54, SRZ ;  /* 0x0000000000367805 */ /* 0x000fe2000001ff00 */
[----:B------:R-:W-:Y:S01]  /*3ff0*/  CS2R R52, SRZ ;  /* 0x0000000000347805 */ /* 0x000fe2000001ff00 */
[----:B------:R-:W-:Y:S01]  /*4000*/  STL [R1+0x28], R4 ;  /* 0x0000280401007387 */ /* 0x000fe20000100800 */
        /* <DEDUP_REMOVED lines=11> */
[----:B------:R-:W-:Y:S01]  /*40c0*/  IMAD.IADD R208, R215, 0x1, R207 ;  /* 0x00000001d7d07824 */ /* 0x000fe200078e02cf */
[----:B------:R-:W-:Y:S01]  /*40d0*/  UISETP.GE.AND UP0, UPT, UR8, UR6, UPT ;  /* 0x000000060800728c */ /* 0x000fe2000bf06270 */
[----:B-1----:R-:W-:-:S05]  /*40e0*/  IMAD.IADD R0, R247, 0x1, R0 ;  /* 0x00000001f7007824 */ /* 0x002fca00078e0200 */
[----:B------:R2:W-:Y:S04]  /*40f0*/  STL [R1+0x20], R0 ;  /* 0x0000200001007387 */ /* 0x0005e80000100800 */
.L_x_1431:
[----:B------:R-:W0:Y:S01]  /*4100*/  LDGDEPBAR ;  /* 0x00000000000079af */ /* 0x000e220000000000 */
[C---:B--2---:R-:W-:Y:S01]  /*4110*/  IADD3 R0, R209.reuse, R215, RZ ;  /* 0x000000d7d1007210 */ /* 0x044fe20007ffe0ff */
        /* <DEDUP_REMOVED lines=68> */
[C---:B--2---:R-:W-:Y:S04]  /*4560*/  HMMA.16816.F32.BF16 R8, R164.reuse, R188, R8 ;  /* 0x000000bca408723c */ /* 0x044fe80000041808 */
[----:B---3--:R-:W-:Y:S04]  /*4570*/  FSETP.NEU.FTZ.AND P3, PT, R233, -INF , PT ;  /* 0xff800000e900780b */ /* 0x008fe80003f7d000 */
[-C--:B------:R-:W-:Y:S08]  /*4580*/  HMMA.16816.F32.BF16 R12, R164, R190.reuse, R12 ;  /* 0x000000bea40c723c */ /* 0x080ff0000004180c */
        /* <DEDUP_REMOVED lines=75> */
[----:B------:R-:W-:Y:S01]  /*4a40*/  MUFU.TANH R41, R11 ;  /* 0x0000000b00297308 */ /* 0x000fe20000002400 */
[----:B------:R-:W-:Y:S02]  /*4a50*/  FMUL.FTZ R13, R13, c[0x0][0x2ec] ;  /* 0x0000bb000d0d7a20 */ /* 0x000fe40000410000 */
[----:B------:R-:W-:Y:S01]  /*4a60*/  FMUL.FTZ R8, R8, c[0x0][0x2ec] ;  /* 0x0000bb0008087a20 */ /* 0x000fe20000410000 */
[----:B--2---:R-:W2:Y:S06]  /*4a70*/  LDL R10, [R1+0x8] ;  /* 0x00000800010a7983 */ /* 0x004eac0000100800 */
[----:B------:R4:W-:Y:S01]  /*4a80*/  MUFU.TANH R244, R9 ;  /* 0x0000000900f47308 */ /* 0x0009e20000002400 */
[----:B---3--:R-:W3:Y:S09]  /*4a90*/  LDL R12, [R1+0x4] ;  /* 0x00000400010c7983 */ /* 0x008ef20000100800 */
[----:B------:R1:W-:Y:S10]  /*4aa0*/  MUFU.TANH R246, R8 ;  /* 0x0000000800f67308 */ /* 0x0003f40000002400 */
[----:B------:R-:W1:Y:S01]  /*4ab0*/  MUFU.TANH R191, R5 ;  /* 0x0000000500bf7308 */ /* 0x000e620000002400 */
[----:B----4-:R-:W-:Y:S04]  /*4ac0*/  MOV R9, UR18 ;  /* 0x0000001200097c02 */ /* 0x010fe80008000f00 */
[----:B------:R-:W-:Y:S05]  /*4ad0*/  @P2 LEA R9, R9, R234, 0x7 ;  /* 0x000000ea09092211 */ /* 0x000fea00078e38ff */
[----:B------:R-:W4:Y:S01]  /*4ae0*/  MUFU.TANH R225, R6 ;  /* 0x0000000600e17308 */ /* 0x000f220000002400 */
[----:B------:R-:W-:Y:S02]  /*4af0*/  PLOP3.LUT P2, PT, PT, PT, UP0, 0x80, 0x0 ;  /* 0x000000000000781c */ /* 0x000fe40003f4f008 */
[----:B------:R-:W-:Y:S01]  /*4b00*/  @P4 ISETP.GE.AND P4, PT, R9, UR6, PT ;  /* 0x0000000609004c0c */ /* 0x000fe2000bf86270 */
[----:B-1----:R-:W-:Y:S01]  /*4b10*/  FMUL.FTZ R8, R233, 1.4426950216293334961 ;  /* 0x3fb8aa3be9087820 */ /* 0x002fe20000410000 */
[----:B------:R-:W-:Y:S02]  /*4b20*/  @P0 IADD3 R0, R9, 0x1, RZ ;  /* 0x0000000109000810 */ /* 0x000fe40007ffe0ff */
[----:B------:R-:W-:Y:S02]  /*4b30*/  PLOP3.LUT P0, PT, PT, PT, UP0, 0x80, 0x0 ;  /* 0x000000000000781c */ /* 0x000fe40003f0f008 */
[----:B------:R-:W-:Y:S01]  /*4b40*/  @P5 ISETP.GE.AND P5, PT, R0, UR6, PT ;  /* 0x0000000600005c0c */ /* 0x000fe2000bfa6270 */
[----:B------:R1:W1:Y:S01]  /*4b50*/  MUFU.TANH R203, R7 ;  /* 0x0000000700cb7308 */ /* 0x0002620000002400 */
[----:B------:R-:W-:Y:S02]  /*4b60*/  MOV R0, R188 ;  /* 0x000000bc00007202 */ /* 0x000fe40000000f00 */
[----:B------:R-:W-:Y:S02]  /*4b70*/  FSEL R8, R8, RZ, P3 ;  /* 0x000000ff08087208 */ /* 0x000fe40001800000 */
[----:B------:R-:W-:Y:S02]  /*4b80*/  FSETP.NEU.FTZ.AND P3, PT, R232, -INF , PT ;  /* 0xff800000e800780b */ /* 0x000fe40003f7d000 */
[----:B------:R-:W-:Y:S02]  /*4b90*/  @P2 FSEL R0, R188, -INF , !P4 ;  /* 0xff800000bc002808 */ /* 0x000fe40006000000 */
[----:B------:R-:W-:Y:S01]  /*4ba0*/  PLOP3.LUT P2, PT, PT, PT, UP0, 0x80, 0x0 ;  /* 0x000000000000781c */ /* 0x000fe20003f4f008 */
[----:B------:R-:W-:Y:S01]  /*4bb0*/  MUFU.TANH R238, R13 ;  /* 0x0000000d00ee7308 */ /* 0x000fe20000002400 */
[----:B------:R-:W-:Y:S01]  /*4bc0*/  FSEL R3, R3, RZ, P3 ;  /* 0x000000ff03037208 */ /* 0x000fe20001800000 */
[--C-:B------:R-:W-:Y:S01]  /*4bd0*/  FFMA.FTZ R2, R0, c[0x0][0x23c], -R8.reuse ;  /* 0x00008f0000027a23 */ /* 0x100fe20000010808 */
[----:B------:R-:W-:Y:S02]  /*4be0*/  MOV R0, R191 ;  /* 0x000000bf00007202 */ /* 0x000fe40000000f00 */
[----:B------:R-:W-:Y:S02]  /*4bf0*/  @P0 FSEL R0, R191, -INF , !P5 ;  /* 0xff800000bf000808 */ /* 0x000fe40006800000 */
[----:B------:R-:W-:Y:S03]  /*4c00*/  PLOP3.LUT P0, PT, PT, PT, UP0, 0x80, 0x0 ;  /* 0x000000000000781c */ /* 0x000fe60003f0f008 */
[----:B------:R4:W-:Y:S01]  /*4c10*/  MUFU.EX2 R248, R2 ;  /* 0x0000000200f87308 */ /* 0x0009e20000000800 */
[----:B-1----:R-:W1:Y:S09]  /*4c20*/  LDSM.16.M88.4 R4, [R212+0x10800] ;  /* 0x01080000d404783b */ /* 0x002e720000000200 */
[----:B------:R-:W-:Y:S10]  /*4c30*/  MUFU.TANH R40, R14 ;  /* 0x0000000e00287308 */ /* 0x000ff40000002400 */
[----:B------:R-:W-:Y:S01]  /*4c40*/  MUFU.TANH R39, R15 ;  /* 0x0000000f00277308 */ /* 0x000fe20000002400 */
[----:B----4-:R-:W-:Y:S01]  /*4c50*/  FFMA.FTZ R2, R0, c[0x0][0x23c], -R8 ;  /* 0x00008f0000027a23 */ /* 0x010fe20000010808 */
[----:B------:R-:W-:Y:S02]  /*4c60*/  MOV R0, R225 ;  /* 0x000000e100007202 */ /* 0x000fe40000000f00 */
[----:B------:R-:W-:Y:S02]  /*4c70*/  @P2 FSEL R0, R225, -INF , !P4 ;  /* 0xff800000e1002808 */ /* 0x000fe40006000000 */
[----:B------:R-:W-:Y:S04]  /*4c80*/  PLOP3.LUT P2, PT, PT, PT, UP0, 0x80, 0x0 ;  /* 0x000000000000781c */ /* 0x000fe80003f4f008 */
[----:B------:R4:W-:Y:S10]  /*4c90*/  MUFU.EX2 R245, R2 ;  /* 0x0000000200f57308 */ /* 0x0009f40000000800 */
[----:B------:R-:W-:Y:S01]  /*4ca0*/  MUFU.TANH R187, R16 ;  /* 0x0000001000bb7308 */ /* 0x000fe20000002400 */
[-C--:B-1----:R-:W-:Y:S09]  /*4cb0*/  HMMA.16816.F32.BF16 R20, R180, R4.reuse, R20 ;  /* 0x00000004b414723c */ /* 0x082ff20000041814 */
[----:B------:R-:W-:Y:S01]  /*4cc0*/  MUFU.TANH R186, R17 ;  /* 0x0000001100ba7308 */ /* 0x000fe20000002400 */
[C---:B------:R-:W-:Y:S04]  /*4cd0*/  HMMA.16816.F32.BF16 R24, R168.reuse, R4, R24 ;  /* 0x00000004a818723c */ /* 0x040fe80000041818 */
[--C-:B----4-:R-:W-:Y:S01]  /*4ce0*/  FFMA.FTZ R2, R0, c[0x0][0x23c], -R3.reuse ;  /* 0x00008f0000027a23 */ /* 0x110fe20000010803 */
[----:B------:R-:W-:Y:S02]  /*4cf0*/  MOV R0, R203 ;  /* 0x000000cb00007202 */ /* 0x000fe40000000f00 */
[----:B------:R-:W-:Y:S01]  /*4d00*/  @P0 FSEL R0, R203, -INF , !P5 ;  /* 0xff800000cb000808 */ /* 0x000fe20006800000 */
[-C--:B------:R-:W-:Y:S01]  /*4d10*/  HMMA.16816.F32.BF16 R28, R168, R6.reuse, R28 ;  /* 0x00000006a81c723c */ /* 0x080fe2000004181c */
[----:B------:R-:W1:Y:S01]  /*4d20*/  MUFU.EX2 R11, R2 ;  /* 0x00000002000b7308 */ /* 0x000e620000000800 */
[----:B------:R-:W-:Y:S02]  /*4d30*/  PLOP3.LUT P0, PT, PT, PT, UP0, 0x80, 0x0 ;  /* 0x000000000000781c */ /* 0x000fe40003f0f008 */
[--C-:B------:R-:W-:Y:S04]  /*4d40*/  FFMA.FTZ R0, R0, c[0x0][0x23c], -R3.reuse ;  /* 0x00008f0000007a23 */ /* 0x100fe80000010803 */
[----:B------:R-:W-:Y:S03]  /*4d50*/  HMMA.16816.F32.BF16 R32, R180, R6, R32 ;  /* 0x00000006b420723c */ /* 0x000fe60000041820 */
[----:B------:R4:W-:Y:S01]  /*4d60*/  MUFU.EX2 R55, R0 ;  /* 0x0000000000377308 */ /* 0x0009e20000000800 */
[----:B------:R-:W-:Y:S02]  /*4d70*/  FMUL.FTZ R20, R20, c[0x0][0x2ec] ;  /* 0x0000bb0014147a20 */ /* 0x000fe40000410000 */
[----:B------:R-:W-:Y:S02]  /*4d80*/  FMUL.FTZ R21, R21, c[0x0][0x2ec] ;  /* 0x0000bb0015157a20 */ /* 0x000fe40000410000 */
[----:B------:R-:W-:Y:S04]  /*4d90*/  FMUL.FTZ R22, R22, c[0x0][0x2ec] ;  /* 0x0000bb0016167a20 */ /* 0x000fe80000410000 */
[----:B------:R-:W-:Y:S01]  /*4da0*/  FMUL.FTZ R23, R23, c[0x0][0x2ec] ;  /* 0x0000bb0017177a20 */ /* 0x000fe20000410000 */
[----:B------:R-:W2:Y:S01]  /*4db0*/  MUFU.TANH R197, R18 ;  /* 0x0000001200c57308 */ /* 0x000ea20000002400 */
[----:B------:R-:W-:Y:S02]  /*4dc0*/  FMUL.FTZ R24, R24, c[0x0][0x2ec] ;  /* 0x0000bb0018187a20 */ /* 0x000fe40000410000 */
[----:B------:R-:W-:Y:S01]  /*4dd0*/  FMUL.FTZ R25, R25, c[0x0][0x2ec] ;  /* 0x0000bb0019197a20 */ /* 0x000fe20000410000 */
[----:B-1----:R-:W-:Y:S01]  /*4de0*/  MOV R180, R11 ;  /* 0x0000000b00b47202 */ /* 0x002fe20000000f00 */
[----:B------:R-:W-:Y:S02]  /*4df0*/  FMUL.FTZ R26, R26, c[0x0][0x2ec] ;  /* 0x0000bb001a1a7a20 */ /* 0x000fe40000410000 */
[----:B------:R-:W-:Y:S02]  /*4e00*/  FMUL.FTZ R27, R27, c[0x0][0x2ec] ;  /* 0x0000bb001b1b7a20 */ /* 0x000fe40000410000 */
        /* <DEDUP_REMOVED lines=74> */
[----:B------:R-:W-:Y:S02]  /*52b0*/  MOV R4, R39 ;  /* 0x0000002700047202 */ /* 0x000fe40000000f00 */
[----:B------:R-:W-:Y:S05]  /*52c0*/  @P0 FSEL R4, R39, -INF , !P6 ;  /* 0xff80000027040808 */ /* 0x000fea0007000000 */
[----:B------:R-:W-:Y:S01]  /*52d0*/  MUFU.EX2 R44, R5 ;  /* 0x00000005002c7308 */ /* 0x000fe20000000800 */
[----:B------:R-:W-:Y:S01]  /*52e0*/  PLOP3.LUT P0, PT, PT, PT, UP0, 0x80, 0x0 ;  /* 0x000000000000781c */ /* 0x000fe20003f0f008 */
[----:B------:R-:W-:Y:S08]  /*52f0*/  FFMA.FTZ R4, R4, c[0x0][0x23c], -R0 ;  /* 0x00008f0004047a23 */ /* 0x000ff00000010800 */
[----:B------:R2:W-:Y:S02]  /*5300*/  MUFU.EX2 R43, R4 ;  /* 0x00000004002b7308 */ /* 0x0005e40000000800 */
[----:B--2---:R-:W-:Y:S02]  /*5310*/  MOV R4, R187 ;  /* 0x000000bb00047202 */ /* 0x004fe40000000f00 */
        /* <DEDUP_REMOVED lines=9> */
[--C-:B--2---:R-:W-:Y:S01]  /*53b0*/  FFMA.FTZ R5, R4, c[0x0][0x23c], -R8.reuse ;  /* 0x00008f0004057a23 */ /* 0x104fe20000010808 */
[----:B------:R-:W-:Y:S02]  /*53c0*/  MOV R4, R197 ;  /* 0x000000c500047202 */ /* 0x000fe40000000f00 */
[----:B------:R-:W-:Y:S01]  /*53d0*/  @P2 FSEL R4, R197, -INF , !P5 ;  /* 0xff800000c5042808 */ /* 0x000fe20006800000 */
[----:B------:R2:W1:Y:S01]  /*53e0*/  MUFU.EX2 R236, R5 ;  /* 0x0000000500ec7308 */ /* 0x0004620000000800 */
[----:B------:R-:W-:Y:S02]  /*53f0*/  @P3 ISETP.GE.AND P5, PT, R6, UR6, PT ;  /* 0x0000000606003c0c */ /* 0x000fe4000bfa6270 */
[----:B------:R-:W-:Y:S02]  /*5400*/  PLOP3.LUT P3, PT, PT, PT, UP0, 0x80, 0x0 ;  /* 0x000000000000781c */ /* 0x000fe40003f6f008 */
[----:B------:R-:W-:Y:S02]  /*5410*/  PLOP3.LUT P2, PT, PT, PT, UP0, 0x80, 0x0 ;  /* 0x000000000000781c */ /* 0x000fe40003f4f008 */
[----:B------:R-:W-:Y:S02]  /*5420*/  @P4 IADD3 R6, R9, 0x11, RZ ;  /* 0x0000001109064810 */ /* 0x000fe40007ffe0ff */
[----:B------:R-:W-:Y:S09]  /*5430*/  PLOP3.LUT P4, PT, PT, PT, UP0, 0x80, 0x0 ;  /* 0x000000000000781c */ /* 0x000ff20003f8f008 */
[----:B------:R-:W-:Y:S01]  /*5440*/  @P2 ISETP.GE.AND P2, PT, R6, UR6, PT ;  /* 0x0000000606002c0c */ /* 0x000fe2000bf46270 */
[--C-:B--2---:R-:W-:Y:S01]  /*5450*/  FFMA.FTZ R5, R4, c[0x0][0x23c], -R3.reuse ;  /* 0x00008f0004057a23 */ /* 0x104fe20000010803 */
[----:B-1----:R-:W-:Y:S02]  /*5460*/  MOV R4, R195 ;  /* 0x000000c300047202 */ /* 0x002fe40000000f00 */
[----:B------:R-:W-:Y:S01]  /*5470*/  @P0 FSEL R4, R195, -INF , !P6 ;  /* 0xff800000c3040808 */ /* 0x000fe20007000000 */
[----:B------:R1:W-:Y:S01]  /*5480*/  MUFU.EX2 R252, R5 ;  /* 0x0000000500fc7308 */ /* 0x0003e20000000800 */
[----:B------:R-:W-:Y:S02]  /*5490*/  PLOP3.LUT P0, PT, PT, PT, UP0, 0x80, 0x0 ;  /* 0x000000000000781c */ /* 0x000fe40003f0f008 */
[----:B------:R-:W-:Y:S01]  /*54a0*/  PLOP3.LUT P6, PT, PT, PT, UP0, 0x80, 0x0 ;  /* 0x000000000000781c */ /* 0x000fe20003fcf008 */
[--C-:B-1----:R-:W-:Y:S01]  /*54b0*/  FFMA.FTZ R5, R4, c[0x0][0x23c], -R3.reuse ;  /* 0x00008f0004057a23 */ /* 0x102fe20000010803 */
[----:B----4-:R-:W-:Y:S02]  /*54c0*/  MOV R4, R190 ;  /* 0x000000be00047202 */ /* 0x010fe40000000f00 */
[----:B------:R-:W-:Y:S03]  /*54d0*/  @P3 FSEL R4, R190, -INF , !P5 ;  /* 0xff800000be043808 */ /* 0x000fe60006800000 */
[----:B------:R1:W2:Y:S01]  /*54e0*/  MUFU.EX2 R251, R5 ;  /* 0x0000000500fb7308 */ /* 0x0002a20000000800 */
        /* <DEDUP_REMOVED lines=23> */
[----:B------:R1:W4:Y:S01]  /*5660*/  MUFU.EX2 R249, R5 ;  /* 0x0000000500f97308 */ /* 0x0003220000000800 */
        /* <DEDUP_REMOVED lines=56> */
[----:B------:R-:W-:Y:S01]  /*59f0*/  PLOP3.LUT P2, PT, PT, PT, UP5, 0x80, 0x0 ;  /* 0x000000000000781c */ /* 0x000fe20003f4f058 */
[----:B------:R-:W-:Y:S01]  /*5a00*/  FFMA.FTZ R3, R2, c[0x0][0x23c], -R3 ;  /* 0x00008f0002037a23 */ /* 0x000fe20000010803 */
[----:B------:R-:W-:Y:S05]  /*5a10*/  F2FP.BF16.PACK_AB R2, R245, R248 ;  /* 0x000000f8f502723e */ /* 0x000fea00000010ff */
[----:B------:R2:W-:Y:S02]  /*5a20*/  STS [R218+0x20000], R2 ;  /* 0x02000002da007388 */ /* 0x0005e40000000800 */
        /* <DEDUP_REMOVED lines=9> */
[----:B-1----:R-:W-:Y:S05]  /*5ac0*/  F2FP.BF16.PACK_AB R0, R251, R252 ;  /* 0x000000fcfb00723e */ /* 0x002fea00000010ff */
[----:B------:R3:W-:Y:S01]  /*5ad0*/  STS [R221+0x20400], R0 ;  /* 0x02040000dd007388 */ /* 0x0007e20000000800 */
[----:B----4-:R-:W-:Y:S03]  /*5ae0*/  F2FP.BF16.PACK_AB R2, R249, R250 ;  /* 0x000000faf902723e */ /* 0x010fe600000010ff */
[----:B------:R1:W-:Y:S04]  /*5af0*/  STS [R218+0x21000], R4 ;  /* 0x02100004da007388 */ /* 0x0003e80000000800 */
[----:B------:R2:W-:Y:S04]  /*5b00*/  STS [R218+0x21400], R3 ;  /* 0x02140003da007388 */ /* 0x0005e80000000800 */
[----:B------:R4:W-:Y:S01]  /*5b10*/  STS [R221+0x21000], R5 ;  /* 0x02100005dd007388 */ /* 0x0009e20000000800 */
[----:B---3--:R-:W-:Y:S02]  /*5b20*/  F2FP.BF16.PACK_AB R0, R198, R200 ;  /* 0x000000c8c600723e */ /* 0x008fe400000010ff */
[----:B-1----:R-:W-:Y:S02]  /*5b30*/  F2FP.BF16.PACK_AB R4, R43, R44 ;  /* 0x0000002c2b04723e */ /* 0x002fe400000010ff */
[----:B--2---:R-:W-:Y:S03]  /*5b40*/  F2FP.BF16.PACK_AB R3, R232, R233 ;  /* 0x000000e9e803723e */ /* 0x004fe600000010ff */
[----:B------:R1:W-:Y:S01]  /*5b50*/  STS [R221+0x21400], R4 ;  /* 0x02140004dd007388 */ /* 0x0003e20000000800 */
[----:B----4-:R-:W-:Y:S03]  /*5b60*/  F2FP.BF16.PACK_AB R5, R49, R50 ;  /* 0x000000323105723e */ /* 0x010fe600000010ff */
[----:B------:R2:W-:Y:S04]  /*5b70*/  STS [R219+0x20000], R3 ;  /* 0x02000003db007388 */ /* 0x0005e80000000800 */
[----:B------:R3:W-:Y:S04]  /*5b80*/  STS [R219+0x20400], R2 ;  /* 0x02040002db007388 */ /* 0x0007e80000000800 */
[----:B------:R4:W-:Y:S01]  /*5b90*/  STS [R220+0x20000], R0 ;  /* 0x02000000dc007388 */ /* 0x0009e20000000800 */
[----:B-1----:R-:W-:Y:S02]  /*5ba0*/  F2FP.BF16.PACK_AB R4, R37, R38 ;  /* 0x000000262504723e */ /* 0x002fe400000010ff */
[----:B--2---:R-:W-:Y:S02]  /*5bb0*/  F2FP.BF16.PACK_AB R3, R239, R240 ;  /* 0x000000f0ef03723e */ /* 0x004fe400000010ff */
        /* <DEDUP_REMOVED lines=56> */
[----:B------:R-:W-:Y:S04]  /*5f40*/  FFMA.FTZ R0, -R188, R188, 1 ;  /* 0x3f800000bc007423 */ /* 0x000fe800000101bc */
        /* <DEDUP_REMOVED lines=48> */
[----:B--2---:R-:W-:Y:S01]  /*6250*/  FADD.FTZ R2, -R176, R4 ;  /* 0x00000004b0027221 */ /* 0x004fe20000010100 */
        /* <DEDUP_REMOVED lines=11> */
[----:B------:R-:W4:Y:S03]  /*6310*/  LDG.E R0, [R178.64+0xa0] ;  /* 0x0000a004b2007981 */ /* 0x000f26000c1e1900 */
[----:B------:R-:W-:Y:S02]  /*6320*/  FMUL.FTZ R177, R177, R5 ;  /* 0x00000005b1b17220 */ /* 0x000fe40000410000 */
[C---:B------:R-:W-:Y:S02]  /*6330*/  FADD.FTZ R16, -R176.reuse, R16 ;  /* 0x00000010b0107221 */ /* 0x040fe40000010100 */
[----:B------:R-:W-:Y:S02]  /*6340*/  FADD.FTZ R17, -R176, R17 ;  /* 0x00000011b0117221 */ /* 0x000fe40000010100 */
[----:B------:R-:W-:Y:S01]  /*6350*/  FFMA.FTZ R5, -R186, R186, 1 ;  /* 0x3f800000ba057423 */ /* 0x000fe200000101ba */
[----:B------:R-:W-:Y:S01]  /*6360*/  MOV R186, R223 ;  /* 0x000000df00ba7202 */ /* 0x000fe20000000f00 */
[----:B------:R-:W-:Y:S02]  /*6370*/  FMUL.FTZ R17, R236, R17 ;  /* 0x00000011ec117220 */ /* 0x000fe40000410000 */
[----:B------:R-:W-:Y:S01]  /*6380*/  FMUL.FTZ R5, R5, c[0x0][0x2ec] ;  /* 0x0000bb0005057a20 */ /* 0x000fe20000410000 */
        /* <DEDUP_REMOVED lines=8> */
[----:B------:R-:W-:Y:S02]  /*6410*/  FADD.FTZ R21, -R176, R21 ;  /* 0x00000015b0157221 */ /* 0x000fe40000010100 */
[----:B------:R-:W-:Y:S02]  /*6420*/  FMUL.FTZ R16, R16, c[0x0][0x2ec] ;  /* 0x0000bb0010107a20 */ /* 0x000fe40000410000 */
[----:B------:R-:W-:Y:S04]  /*6430*/  FMUL.FTZ R165, R232, R21 ;  /* 0x00000015e8a57220 */ /* 0x000fe80000410000 */
[----:B------:R-:W-:Y:S02]  /*6440*/  FFMA.FTZ R5, -R181, R181, 1 ;  /* 0x3f800000b5057423 */ /* 0x000fe400000101b5 */
[----:B------:R-:W-:Y:S02]  /*6450*/  FMUL.FTZ R174, R164, R16 ;  /* 0x00000010a4ae7220 */ /* 0x000fe40000410000 */
[----:B------:R-:W-:Y:S02]  /*6460*/  FFMA.FTZ R16, -R182, R182, 1 ;  /* 0x3f800000b6107423 */ /* 0x000fe400000101b6 */
[----:B------:R-:W-:Y:S02]  /*6470*/  FMUL.FTZ R5, R5, c[0x0][0x2ec] ;  /* 0x0000bb0005057a20 */ /* 0x000fe40000410000 */
[----:B------:R-:W-:Y:S02]  /*6480*/  FMUL.FTZ R16, R16, c[0x0][0x2ec] ;  /* 0x0000bb0010107a20 */ /* 0x000fe40000410000 */
[C---:B------:R-:W-:Y:S02]  /*6490*/  FADD.FTZ R20, -R176.reuse, R20 ;  /* 0x00000014b0147221 */ /* 0x040fe40000010100 */
[C---:B------:R-:W-:Y:S02]  /*64a0*/  FADD.FTZ R21, -R176.reuse, R33 ;  /* 0x00000021b0157221 */ /* 0x040fe40000010100 */
[----:B------:R-:W-:Y:S02]  /*64b0*/  FADD.FTZ R32, -R176, R32 ;  /* 0x00000020b0207221 */ /* 0x000fe40000010100 */
[----:B------:R-:W-:Y:S02]  /*64c0*/  FMUL.FTZ R21, R198, R21 ;  /* 0x00000015c6157220 */ /* 0x000fe40000410000 */
[----:B------:R-:W-:Y:S02]  /*64d0*/  FMUL.FTZ R32, R200, R32 ;  /* 0x00000020c8207220 */ /* 0x000fe40000410000 */
[----:B------:R-:W-:Y:S02]  /*64e0*/  FMUL.FTZ R169, R21, R5 ;  /* 0x0000000515a97220 */ /* 0x000fe40000410000 */
[----:B------:R-:W-:Y:S02]  /*64f0*/  FFMA.FTZ R5, -R203, R203, 1 ;  /* 0x3f800000cb057423 */ /* 0x000fe400000101cb */
[----:B------:R-:W-:Y:S02]  /*6500*/  FMUL.FTZ R170, R32, R16 ;  /* 0x0000001020aa7220 */ /* 0x000fe40000410000 */
[----:B------:R-:W-:Y:S02]  /*6510*/  FMUL.FTZ R5, R5, c[0x0][0x2ec] ;  /* 0x0000bb0005057a20 */ /* 0x000fe40000410000 */
[----:B------:R-:W-:Y:S02]  /*6520*/  FMUL.FTZ R166, R233, R20 ;  /* 0x00000014e9a67220 */ /* 0x000fe40000410000 */
[----:B------:R-:W-:Y:S02]  /*6530*/  FFMA.FTZ R20, -R190, R190, 1 ;  /* 0x3f800000be147423 */ /* 0x000fe400000101be */
[----:B------:R-:W-:Y:S02]  /*6540*/  FFMA.FTZ R17, -R189, R189, 1 ;  /* 0x3f800000bd117423 */ /* 0x000fe400000101bd */
[----:B------:R-:W-:Y:S02]  /*6550*/  FMUL.FTZ R20, R20, c[0x0][0x2ec] ;  /* 0x0000bb0014147a20 */ /* 0x000fe40000410000 */
[----:B------:R-:W-:Y:S02]  /*6560*/  FMUL.FTZ R17, R17, c[0x0][0x2ec] ;  /* 0x0000bb0011117a20 */ /* 0x000fe40000410000 */
[----:B------:R-:W-:Y:S02]  /*6570*/  FMUL.FTZ R172, R166, R20 ;  /* 0x00000014a6ac7220 */ /* 0x000fe40000410000 */
[----:B------:R-:W-:Y:S02]  /*6580*/  FMUL.FTZ R171, R165, R17 ;  /* 0x00000011a5ab7220 */ /* 0x000fe40000410000 */
[----:B------:R-:W-:Y:S02]  /*6590*/  FFMA.FTZ R17, -R244, R244, 1 ;  /* 0x3f800000f4117423 */ /* 0x000fe400000101f4 */
[----:B------:R-:W-:Y:S02]  /*65a0*/  FFMA.FTZ R32, -R242, R242, 1 ;  /* 0x3f800000f2207423 */ /* 0x000fe400000101f2 */
[----:B------:R-:W-:Y:S02]  /*65b0*/  FMUL.FTZ R17, R17, c[0x0][0x2ec] ;  /* 0x0000bb0011117a20 */ /* 0x000fe40000410000 */
[----:B------:R-:W-:Y:S02]  /*65c0*/  FMUL.FTZ R32, R32, c[0x0][0x2ec] ;  /* 0x0000bb0020207a20 */ /* 0x000fe40000410000 */
[----:B------:R-:W-:Y:S02]  /*65d0*/  FFMA.FTZ R21, -R235, R235, 1 ;  /* 0x3f800000eb157423 */ /* 0x000fe400000101eb */
[----:B------:R-:W-:Y:S02]  /*65e0*/  FFMA.FTZ R20, -R234, R234, 1 ;  /* 0x3f800000ea147423 */ /* 0x000fe400000101ea */
[----:B------:R-:W-:Y:S02]  /*65f0*/  FMUL.FTZ R21, R21, c[0x0][0x2ec] ;  /* 0x0000bb0015157a20 */ /* 0x000fe40000410000 */
[----:B------:R-:W-:Y:S02]  /*6600*/  FMUL.FTZ R20, R20, c[0x0][0x2ec] ;  /* 0x0000bb0014147a20 */ /* 0x000fe40000410000 */
[C---:B--2---:R-:W-:Y:S02]  /*6610*/  FADD.FTZ R7, -R4.reuse, R7 ;  /* 0x0000000704077221 */ /* 0x044fe40000010100 */
[----:B------:R-:W-:Y:S02]  /*6620*/  FADD.FTZ R16, -R4, R6 ;  /* 0x0000000604107221 */ /* 0x000fe40000010100 */
[----:B------:R-:W-:Y:S02]  /*6630*/  FFMA.FTZ R6, -R225, R225, 1 ;  /* 0x3f800000e1067423 */ /* 0x000fe400000101e1 */
[----:B------:R-:W-:Y:S02]  /*6640*/  FMUL.FTZ R7, R55, R7 ;  /* 0x0000000737077220 */ /* 0x000fe40000410000 */
[----:B------:R-:W-:Y:S01]  /*6650*/  FMUL.FTZ R16, R248, R16 ;  /* 0x00000010f8107220 */ /* 0x000fe20000410000 */
[----:B------:R1:W5:Y:S01]  /*6660*/  LDL.LU R55, [R1+0xac] ;  /* 0x0000ac0001377983 */ /* 0x0003620000300800 */
[----:B------:R-:W-:Y:S02]  /*6670*/  FMUL.FTZ R6, R6, c[0x0][0x2ec] ;  /* 0x0000bb0006067a20 */ /* 0x000fe40000410000 */
[C---:B------:R-:W-:Y:S02]  /*6680*/  FADD.FTZ R19, -R4.reuse, R19 ;  /* 0x0000001304137221 */ /* 0x040fe40000010100 */
[----:B------:R-:W-:Y:S02]  /*6690*/  FMUL.FTZ R167, R7, R5 ;  /* 0x0000000507a77220 */ /* 0x000fe40000410000 */
[----:B------:R-:W-:Y:S02]  /*66a0*/  FFMA.FTZ R5, -R195, R195, 1 ;  /* 0x3f800000c3057423 */ /* 0x000fe400000101c3 */
[----:B------:R-:W-:Y:S02]  /*66b0*/  FADD.FTZ R18, -R4, R18 ;  /* 0x0000001204127221 */ /* 0x000fe40000010100 */
[----:B------:R-:W-:Y:S02]  /*66c0*/  FMUL.FTZ R168, R16, R6 ;  /* 0x0000000610a87220 */ /* 0x000fe40000410000 */
[----:B------:R-:W-:Y:S02]  /*66d0*/  FMUL.FTZ R33, R251, R19 ;  /* 0x00000013fb217220 */ /* 0x000fe40000410000 */
[C---:B------:R-:W-:Y:S02]  /*66e0*/  FADD.FTZ R22, -R4.reuse, R22 ;  /* 0x0000001604167221 */ /* 0x040fe40000010100 */
[C---:B------:R-:W-:Y:S02]  /*66f0*/  FADD.FTZ R16, -R4.reuse, R23 ;  /* 0x0000001704107221 */ /* 0x040fe40000010100 */
[----:B------:R-:W-:Y:S02]  /*6700*/  FFMA.FTZ R6, -R197, R197, 1 ;  /* 0x3f800000c5067423 */ /* 0x000fe400000101c5 */
[----:B------:R-:W-:Y:S02]  /*6710*/  FMUL.FTZ R5, R5, c[0x0][0x2ec] ;  /* 0x0000bb0005057a20 */ /* 0x000fe40000410000 */
[C---:B------:R-:W-:Y:S02]  /*6720*/  FADD.FTZ R164, -R4.reuse, R34 ;  /* 0x0000002204a47221 */ /* 0x040fe40000010100 */
[----:B------:R-:W-:Y:S02]  /*6730*/  FADD.FTZ R34, -R4, R35 ;  /* 0x0000002304227221 */ /* 0x000fe40000010100 */
[----:B------:R-:W-:Y:S02]  /*6740*/  FFMA.FTZ R4, -R183, R183, 1 ;  /* 0x3f800000b7047423 */ /* 0x000fe400000101b7 */
[----:B------:R-:W-:Y:S02]  /*6750*/  FMUL.FTZ R166, R252, R18 ;  /* 0x00000012fca67220 */ /* 0x000fe40000410000 */
[----:B------:R-:W-:Y:S02]  /*6760*/  FMUL.FTZ R6, R6, c[0x0][0x2ec] ;  /* 0x0000bb0006067a20 */ /* 0x000fe40000410000 */
[----:B------:R-:W-:Y:S02]  /*6770*/  FMUL.FTZ R33, R33, R5 ;  /* 0x0000000521217220 */ /* 0x000fe40000410000 */
[----:B------:R-:W-:Y:S02]  /*6780*/  FMUL.FTZ R34, R239, R34 ;  /* 0x00000022ef227220 */ /* 0x000fe40000410000 */
[----:B------:R-:W-:Y:S02]  /*6790*/  FFMA.FTZ R5, -R185, R185, 1 ;  /* 0x3f800000b9057423 */ /* 0x000fe400000101b9 */
[----:B------:R-:W-:Y:S02]  /*67a0*/  FMUL.FTZ R4, R4, c[0x0][0x2ec] ;  /* 0x0000bb0004047a20 */ /* 0x000fe40000410000 */
[----:B------:R-:W-:Y:S02]  /*67b0*/  FMUL.FTZ R166, R166, R6 ;  /* 0x00000006a6a67220 */ /* 0x000fe40000410000 */
[----:B------:R-:W-:Y:S02]  /*67c0*/  FMUL.FTZ R164, R240, R164 ;  /* 0x000000a4f0a47220 */ /* 0x000fe40000410000 */
[----:B------:R-:W-:Y:S02]  /*67d0*/  FFMA.FTZ R6, -R196, R196, 1 ;  /* 0x3f800000c4067423 */ /* 0x000fe400000101c4 */
[----:B------:R-:W-:Y:S02]  /*67e0*/  FMUL.FTZ R5, R5, c[0x0][0x2ec] ;  /* 0x0000bb0005057a20 */ /* 0x000fe40000410000 */
[----:B------:R-:W-:Y:S02]  /*67f0*/  FMUL.FTZ R34, R34, R4 ;  /* 0x0000000422227220 */ /* 0x000fe40000410000 */
[----:B---3--:R-:W-:Y:S02]  /*6800*/  FADD.FTZ R4, -R2, R8 ;  /* 0x0000000802047221 */ /* 0x008fe40000010100 */
[----:B------:R-:W-:Y:S02]  /*6810*/  FMUL.FTZ R16, R249, R16 ;  /* 0x00000010f9107220 */ /* 0x000fe40000410000 */
[----:B------:R-:W-:Y:S02]  /*6820*/  FFMA.FTZ R7, -R199, R199, 1 ;  /* 0x3f800000c7077423 */ /* 0x000fe400000101c7 */
[----:B------:R-:W-:Y:S02]  /*6830*/  FMUL.FTZ R6, R6, c[0x0][0x2ec] ;  /* 0x0000bb0006067a20 */ /* 0x000fe40000410000 */
[----:B------:R-:W-:Y:S02]  /*6840*/  FMUL.FTZ R164, R164, R5 ;  /* 0x00000005a4a47220 */ /* 0x000fe40000410000 */
[----:B------:R-:W-:Y:S02]  /*6850*/  FADD.FTZ R5, -R2, R9 ;  /* 0x0000000902057221 */ /* 0x000fe40000010100 */
[----:B------:R-:W-:Y:S02]  /*6860*/  FMUL.FTZ R4, R54, R4 ;  /* 0x0000000436047220 */ /* 0x000fe40000410000 */
[----:B------:R-:W-:Y:S01]  /*6870*/  FMUL.FTZ R165, R250, R22 ;  /* 0x00000016faa57220 */ /* 0x000fe20000410000 */
[----:B------:R1:W5:Y:S01]  /*6880*/  LDL.LU R54, [R1+0xa8] ;  /* 0x0000a80001367983 */ /* 0x0003620000300800 */
[----:B------:R-:W-:Y:S02]  /*6890*/  FMUL.FTZ R7, R7, c[0x0][0x2ec] ;  /* 0x0000bb0007077a20 */ /* 0x000fe40000410000 */
[----:B------:R-:W-:Y:S02]  /*68a0*/  FMUL.FTZ R35, R16, R6 ;  /* 0x0000000610237220 */ /* 0x000fe40000410000 */
[C---:B------:R-:W-:Y:S02]  /*68b0*/  FADD.FTZ R6, -R2.reuse, R12 ;  /* 0x0000000c02067221 */ /* 0x040fe40000010100 */
[----:B------:R-:W-:Y:S02]  /*68c0*/  FMUL.FTZ R5, R53, R5 ;  /* 0x0000000535057220 */ /* 0x000fe40000410000 */
[----:B------:R-:W-:Y:S01]  /*68d0*/  FMUL.FTZ R165, R165, R7 ;  /* 0x00000007a5a57220 */ /* 0x000fe20000410000 */
[----:B------:R1:W5:Y:S01]  /*68e0*/  LDL.LU R53, [R1+0xa4] ;  /* 0x0000a40001357983 */ /* 0x0003620000300800 */
[----:B------:R-:W-:Y:S02]  /*68f0*/  FADD.FTZ R7, -R2, R13 ;  /* 0x0000000d02077221 */ /* 0x000fe40000010100 */
[----:B------:R-:W-:Y:S02]  /*6900*/  FMUL.FTZ R6, R52, R6 ;  /* 0x0000000634067220 */ /* 0x000fe40000410000 */
[----:B------:R-:W-:Y:S01]  /*6910*/  FFMA.FTZ R22, -R246, R246, 1 ;  /* 0x3f800000f6167423 */ /* 0x000fe200000101f6 */
[----:B------:R1:W5:Y:S01]  /*6920*/  LDL.LU R52, [R1+0xa0] ;  /* 0x0000a00001347983 */ /* 0x0003620000300800 */
[----:B------:R-:W-:Y:S02]  /*6930*/  FMUL.FTZ R7, R51, R7 ;  /* 0x0000000733077220 */ /* 0x000fe40000410000 */
[----:B------:R-:W-:Y:S01]  /*6940*/  FMUL.FTZ R22, R22, c[0x0][0x2ec] ;  /* 0x0000bb0016167a20 */ /* 0x000fe20000410000 */
[----:B------:R1:W5:Y:S01]  /*6950*/  LDL.LU R51, [R1+0x9c] ;  /* 0x00009c0001337983 */ /* 0x0003620000300800 */
        /* <DEDUP_REMOVED lines=36> */
[----:B------:R-:W-:Y:S01]  /*6ba0*/  FMUL.FTZ R6, R43, R6 ;  /* 0x000000062b067220 */ /* 0x000fe20000410000 */
[----:B------:R1:W5:Y:S01]  /*6bb0*/  LDL.LU R44, [R1+0x80] ;  /* 0x00008000012c7983 */ /* 0x0003620000300800 */
[----:B------:R-:W-:Y:S02]  /*6bc0*/  FFMA.FTZ R14, -R42, R42, 1 ;  /* 0x3f8000002a0e7423 */ /* 0x000fe4000001012a */
[----:B------:R-:W-:Y:S01]  /*6bd0*/  FFMA.FTZ R13, -R41, R41, 1 ;  /* 0x3f800000290d7423 */ /* 0x000fe20000010129 */
[----:B------:R1:W5:Y:S01]  /*6be0*/  LDL.LU R43, [R1+0x7c] ;  /* 0x00007c00012b7983 */ /* 0x0003620000300800 */
[----:B------:R-:W-:Y:S02]  /*6bf0*/  FFMA.FTZ R16, -R40, R40, 1 ;  /* 0x3f80000028107423 */ /* 0x000fe40000010128 */
[----:B------:R-:W-:Y:S01]  /*6c00*/  FFMA.FTZ R15, -R39, R39, 1 ;  /* 0x3f800000270f7423 */ /* 0x000fe20000010127 */
[----:B------:R1:W5:Y:S01]  /*6c10*/  LDL.LU R42, [R1+0x78] ;  /* 0x00007800012a7983 */ /* 0x0003620000300800 */
[----:B------:R-:W-:Y:S02]  /*6c20*/  FMUL.FTZ R14, R14, c[0x0][0x2ec] ;  /* 0x0000bb000e0e7a20 */ /* 0x000fe40000410000 */
[----:B------:R-:W-:Y:S01]  /*6c30*/  FMUL.FTZ R13, R13, c[0x0][0x2ec] ;  /* 0x0000bb000d0d7a20 */ /* 0x000fe20000410000 */
[----:B------:R1:W5:Y:S01]  /*6c40*/  LDL.LU R41, [R1+0x74] ;  /* 0x0000740001297983 */ /* 0x0003620000300800 */
[----:B------:R-:W-:Y:S02]  /*6c50*/  FMUL.FTZ R16, R16, c[0x0][0x2ec] ;  /* 0x0000bb0010107a20 */ /* 0x000fe40000410000 */
[----:B------:R-:W-:Y:S01]  /*6c60*/  FADD.FTZ R26, -R0, R26 ;  /* 0x0000001a001a7221 */ /* 0x000fe20000010100 */
[----:B------:R1:W5:Y:S01]  /*6c70*/  LDL.LU R40, [R1+0x70] ;  /* 0x0000700001287983 */ /* 0x0003620000300800 */
[----:B------:R-:W-:Y:S02]  /*6c80*/  FMUL.FTZ R14, R2, R14 ;  /* 0x0000000e020e7220 */ /* 0x000fe40000410000 */
[----:B------:R-:W-:Y:S01]  /*6c90*/  FMUL.FTZ R13, R4, R13 ;  /* 0x0000000d040d7220 */ /* 0x000fe20000410000 */
[----:B------:R1:W5:Y:S01]  /*6ca0*/  LDL.LU R39, [R1+0x6c] ;  /* 0x00006c0001277983 */ /* 0x0003620000300800 */
        /* <DEDUP_REMOVED lines=8> */
[----:B------:R-:W-:Y:S01]  /*6d30*/  FMUL.FTZ R5, R247, R5 ;  /* 0x00000005f7057220 */ /* 0x000fe20000410000 */
[----:B------:R1:W5:Y:S01]  /*6d40*/  LDL.LU R37, [R1+0x64] ;  /* 0x0000640001257983 */ /* 0x0003620000300800 */
[----:B------:R-:W-:Y:S01]  /*6d50*/  FFMA.FTZ R23, -R238, R238, 1 ;  /* 0x3f800000ee177423 */ /* 0x000fe200000101ee */
[----:B------:R-:W-:Y:S01]  /*6d60*/  MOV R247, c[0x0][0x22c] ;  /* 0x00008b0000f77a02 */ /* 0x000fe20000000f00 */
[----:B------:R-:W-:Y:S01]  /*6d70*/  FFMA.FTZ R19, -R243, R243, 1 ;  /* 0x3f800000f3137423 */ /* 0x000fe200000101f3 */
[----:B------:R1:W5:Y:S01]  /*6d80*/  LDL.LU R36, [R1+0x60] ;  /* 0x0000600001247983 */ /* 0x0003620000300800 */
[----:B------:R-:W-:Y:S02]  /*6d90*/  FFMA.FTZ R18, -R241, R241, 1 ;  /* 0x3f800000f1127423 */ /* 0x000fe400000101f1 */
[----:B------:R-:W-:Y:S01]  /*6da0*/  IMAD R247, R247, c[0x0][0x1c0], RZ ;  /* 0x00007000f7f77a24 */ /* 0x000fe200078e02ff */
[----:B------:R1:W5:Y:S01]  /*6db0*/  LDL R185, [R1] ;  /* 0x0000000001b97983 */ /* 0x0003620000100800 */
        /* <DEDUP_REMOVED lines=14> */
[----:B-----5:R-:W-:Y:S01]  /*6ea0*/  ISETP.GE.AND P3, PT, R185, c[0x0][0x220], PT ;  /* 0x00008800b9007a0c */ /* 0x020fe20003f66270 */
        /* <DEDUP_REMOVED lines=52> */
.L_x_1429:
[----:B------:R-:W-:Y:S01]  /*71f0*/  F2FP.BF16.PACK_AB R12, R177, R180 ;  /* 0x000000b4b10c723e */ /* 0x000fe200000010ff */
[----:B------:R3:W5:Y:S01]  /*7200*/  LDL R188, [R1+0x2c] ;  /* 0x00002c0001bc7983 */ /* 0x0007620000100800 */
[----:B------:R-:W-:Y:S02]  /*7210*/  F2FP.BF16.PACK_AB R11, R167, R168 ;  /* 0x000000a8a70b723e */ /* 0x000fe400000010ff */
[----:B--2---:R-:W-:Y:S02]  /*7220*/  F2FP.BF16.PACK_AB R8, R173, R174 ;  /* 0x000000aead08723e */ /* 0x004fe400000010ff */
        /* <DEDUP_REMOVED lines=32> */
[----:B----4-:R-:W-:Y:S04]  /*7430*/  IADD3 R16, R0, 0x8000, RZ ;  /* 0x0000800000107810 */ /* 0x010fe80007ffe0ff */
[----:B------:R-:W-:Y:S01]  /*7440*/  @P1 IADD3 R2, R16, -0x40, RZ ;  /* 0xffffffc010021810 */ /* 0x000fe20007ffe0ff */
[----:B------:R-:W-:Y:S05]  /*7450*/  LDSM.16.MT88.4 R4, [R205+0x20000] ;  /* 0x02000000cd04783b */ /* 0x000fea0000004200 */
[----:B------:R-:W2:Y:S05]  /*7460*/  LDSM.16.MT88.4 R8, [R0+0x8000] ;  /* 0x008000000008783b */ /* 0x000eaa0000004200 */
[----:B------:R-:W4:Y:S05]  /*7470*/  LDSM.16.MT88.4 R12, [R205+0x22000] ;  /* 0x02200000cd0c783b */ /* 0x000f2a0000004200 */
[----:B------:R-:W1:Y:S05]  /*7480*/  LDSM.16.MT88.4 R16, [R2] ;  /* 0x000000000210783b */ /* 0x000e6a0000004200 */
        /* <DEDUP_REMOVED lines=8> */
[C---:B----4-:R-:W-:Y:S08]  /*7510*/  HMMA.16816.F32.BF16 R40, R12.reuse, R8, R40 ;  /* 0x000000080c28723c */ /* 0x050ff00000041828 */
[-C--:B------:R-:W-:Y:S08]  /*7520*/  HMMA.16816.F32.BF16 R44, R12, R10.reuse, R44 ;  /* 0x0000000a0c2c723c */ /* 0x080ff0000004182c */
[C---:B------:R-:W-:Y:S01]  /*7530*/  HMMA.16816.F32.BF16 R48, R4.reuse, R10, R48 ;  /* 0x0000000a0430723c */ /* 0x040fe20000041830 */
[----:B------:R-:W2:Y:S07]  /*7540*/  LDSM.16.MT88.4 R8, [R205+0x20800] ;  /* 0x02080000cd08783b */ /* 0x000eae0000004200 */
[-C--:B-1----:R-:W-:Y:S08]  /*7550*/  HMMA.16816.F32.BF16 R52, R4, R16.reuse, R52 ;  /* 0x000000100434723c */ /* 0x082ff00000041834 */
        /* <DEDUP_REMOVED lines=15> */
[----:B------:R-:W4:Y:S02]  /*7650*/  LDSM.16.MT88.4 R24, [R0+0xb000] ;  /* 0x00b000000018783b */ /* 0x000f240000004200 */
        /* <DEDUP_REMOVED lines=32> */
[-C--:B----4-:R-:W-:Y:S08]  /*7860*/  HMMA.16816.F32.BF16 R68, R4, R24.reuse, R68 ;  /* 0x000000180444723c */ /* 0x090ff00000041844 */
[C---:B------:R-:W-:Y:S08]  /*7870*/  HMMA.16816.F32.BF16 R72, R16.reuse, R24, R72 ;  /* 0x000000181048723c */ /* 0x040ff00000041848 */
[-C--:B------:R-:W-:Y:S08]  /*7880*/  HMMA.16816.F32.BF16 R76, R16, R26.reuse, R76 ;  /* 0x0000001a104c723c */ /* 0x080ff0000004184c */
[C---:B------:R-:W-:Y:S08]  /*7890*/  HMMA.16816.F32.BF16 R80, R4.reuse, R26, R80 ;  /* 0x0000001a0450723c */ /* 0x040ff00000041850 */
[-C--:B--2---:R-:W-:Y:S08]  /*78a0*/  HMMA.16816.F32.BF16 R84, R4, R28.reuse, R84 ;  /* 0x0000001c0454723c */ /* 0x084ff00000041854 */
[C---:B------:R-:W-:Y:S08]  /*78b0*/  HMMA.16816.F32.BF16 R88, R16.reuse, R28, R88 ;  /* 0x0000001c1058723c */ /* 0x040ff00000041858 */
[-C--:B------:R-:W-:Y:S08]  /*78c0*/  HMMA.16816.F32.BF16 R92, R16, R30.reuse, R92 ;  /* 0x0000001e105c723c */ /* 0x080ff0000004185c */
[----:B------:R-:W-:Y:S08]  /*78d0*/  HMMA.16816.F32.BF16 R96, R4, R30, R96 ;  /* 0x0000001e0460723c */ /* 0x000ff00000041860 */
        /* <DEDUP_REMOVED lines=17> */
[----:B---3--:R-:W-:Y:S01]  /*79f0*/  ISETP.GE.AND P3, PT, R185, c[0x0][0x220], PT ;  /* 0x00008800b9007a0c */ /* 0x008fe20003f66270 */
        /* <DEDUP_REMOVED lines=8> */
[----:B------:R-:W-:Y:S01]  /*7a80*/  @!P3 LEA R0, P5, R10, R2, 0x5 ;  /* 0x000000020a00b211 */ /* 0x000fe200078a28ff */
        /* <DEDUP_REMOVED lines=29> */
.L_x_1430:
[----:B---3--:R-:W-:Y:S01]  /*7c60*/  LDSM.16.M88.4 R32, [R207+0x1c000] ;  /* 0x01c00000cf20783b */ /* 0x008fe20000000200 */
[----:B-1----:R-:W-:Y:S01]  /*7c70*/  IMAD.MOV.U32 R2, RZ, RZ, c[0x0][0x22c] ;  /* 0x00008b00ff027624 */ /* 0x002fe200078e00ff */
[----:B------:R-:W-:Y:S03]  /*7c80*/  ULOP3.LUT UR8, UR7, 0x1, URZ, 0xc0, !UPT ;  /* 0x0000000107087892 */ /* 0x000fe6000f8ec03f */
[----:B------:R-:W1:Y:S01]  /*7c90*/  LDSM.16.MT88.4 R16, [R204] ;  /* 0x00000000cc10783b */ /* 0x000e620000004200 */
[----:B------:R-:W-:Y:S01]  /*7ca0*/  IMAD R2, R2, c[0x0][0x1c0], RZ ;  /* 0x0000700002027a24 */ /* 0x000fe200078e02ff */
[----:B------:R-:W-:Y:S02]  /*7cb0*/  UISETP.NE.U32.AND UP1, UPT, UR8, 0x1, UPT ;  /* 0x000000010800788c */ /* 0x000fe4000bf25070 */
[----:B------:R-:W-:Y:S01]  /*7cc0*/  UIADD3 UR8, UR7, -0x1, URZ ;  /* 0xffffffff07087890 */ /* 0x000fe2000fffe03f */
[----:B------:R-:W2:Y:S01]  /*7cd0*/  LDSM.16.M88.4 R28, [R207+0x1d000] ;  /* 0x01d00000cf1c783b */ /* 0x000ea20000000200 */
[----:B------:R-:W-:Y:S04]  /*7ce0*/  IMAD.U32 R2, R2, -0x40, RZ ;  /* 0xffffffc002027824 */ /* 0x000fe800078e00ff */
[----:B------:R-:W3:Y:S01]  /*7cf0*/  LDSM.16.MT88.4 R164, [R204+0x4000] ;  /* 0x00400000cca4783b */ /* 0x000ee20000004200 */
[C---:B------:R-:W-:Y:S04]  /*7d00*/  LEA R223, P0, R2.reuse, R186, 0x2 ;  /* 0x000000ba02df7211 */ /* 0x040fe800078010ff */
[----:B------:R-:W4:Y:S01]  /*7d10*/  LDL R194, [R1+0x30] ;  /* 0x0000300001c27983 */ /* 0x000f220000100800 */
[----:B------:R-:W-:Y:S01]  /*7d20*/  LEA.HI.X.SX32 R222, R2, R187, 0x2, P0 ;  /* 0x000000bb02de7211 */ /* 0x000fe200000f16ff */
[----:B------:R-:W-:Y:S03]  /*7d30*/  IMAD.MOV.U32 R2, RZ, RZ, R223 ;  /* 0x000000ffff027224 */ /* 0x000fe600078e00df */
[----:B------:R-:W-:Y:S05]  /*7d40*/  LDSM.16.M88.4 R168, [R208+0x1c000] ;  /* 0x01c00000d0a8783b */ /* 0x000fea0000000200 */
[----:B------:R-:W5:Y:S05]  /*7d50*/  LDL R193, [R1+0x44] ;  /* 0x0000440001c17983 */ /* 0x000f6a0000100800 */
[----:B------:R-:W3:Y:S05]  /*7d60*/  LDSM.16.MT88.4 R172, [R204+0x800] ;  /* 0x00080000ccac783b */ /* 0x000eea0000004200 */
[----:B------:R3:W4:Y:S01]  /*7d70*/  LDL R189, [R1+0x10] ;  /* 0x0000100001bd7983 */ /* 0x0007220000100800 */
[-C--:B-1----:R-:W-:Y:S04]  /*7d80*/  HMMA.16816.F32.BF16 R4, R32, R16.reuse, RZ ;  /* 0x000000102004723c */ /* 0x082fe800000418ff */
[----:B------:R-:W1:Y:S05]  /*7d90*/  LDSM.16.M88.4 R176, [R208+0x1d000] ;  /* 0x01d00000d0b0783b */ /* 0x000e6a0000000200 */
[----:B------:R1:W4:Y:S01]  /*7da0*/  LDL R0, [R1+0x8] ;  /* 0x0000080001007983 */ /* 0x0003220000100800 */
[C---:B--2---:R-:W-:Y:S04]  /*7db0*/  HMMA.16816.F32.BF16 R8, R28.reuse, R16, RZ ;  /* 0x000000101c08723c */ /* 0x044fe800000418ff */
[----:B------:R-:W2:Y:S04]  /*7dc0*/  LDSM.16.MT88.4 R180, [R204+0x4800] ;  /* 0x00480000ccb4783b */ /* 0x000ea80000004200 */
[-C--:B------:R-:W-:Y:S01]  /*7dd0*/  HMMA.16816.F32.BF16 R12, R28, R18.reuse, RZ ;  /* 0x000000121c0c723c */ /* 0x080fe200000418ff */
[----:B------:R1:W4:Y:S05]  /*7de0*/  LDL R190, [R1+0x4] ;  /* 0x0000040001be7983 */ /* 0x00032a0000100800 */
[----:B------:R1:W4:Y:S02]  /*7df0*/  LDL R191, [R1+0xc] ;  /* 0x00000c0001bf7983 */ /* 0x0003240000100800 */
[C---:B------:R-:W-:Y:S08]  /*7e00*/  HMMA.16816.F32.BF16 R16, R32.reuse, R18, RZ ;  /* 0x000000122010723c */ /* 0x040ff000000418ff */
[-C--:B---3--:R-:W-:Y:S08]  /*7e10*/  HMMA.16816.F32.BF16 R20, R32, R164.reuse, RZ ;  /* 0x000000a42014723c */ /* 0x088ff000000418ff */
        /* <DEDUP_REMOVED lines=79> */
[----:B------:R-:W-:Y:S01]  /*8310*/  @UP5 UIADD3 UR10, UP4, UR10, -0x100, URZ ;  /* 0xffffff000a0a5890 */ /* 0x000fe2000ff9e03f */
[-C--:B-1----:R-:W-:Y:S05]  /*8320*/  HMMA.16816.F32.BF16 R4, R172, R176.reuse, R4 ;  /* 0x000000b0ac04723c */ /* 0x082fea0000041804 */
[----:B-----5:R-:W-:Y:S01]  /*8330*/  @P2 IADD3.X R169, R193, UR9, RZ, P3, !PT ;  /* 0x00000009c1a92c10 */ /* 0x020fe20009ffe4ff */
        /* <DEDUP_REMOVED lines=10> */
[----:B------:R-:W-:Y:S01]  /*83e0*/  RED.E.ADD.F32.FTZ.RN.STRONG.GPU [R2.64], R4 ;  /* 0x000000040200798e */ /* 0x000fe2000c10e784 */
        /* <DEDUP_REMOVED lines=9> */
[-C--:B------:R-:W-:Y:S04]  /*8480*/  LEA.HI.X.SX32 R165, R247, R3.reuse, 0x2, P3 ;  /* 0x00000003f7a57211 */ /* 0x080fe800018f16ff */
[----:B------:R-:W-:Y:S01]  /*8490*/  HMMA.16816.F32.BF16 R32, R172, R166, R32 ;  /* 0x000000a6ac20723c */ /* 0x000fe20000041820 */
[----:B------:R-:W-:Y:S05]  /*84a0*/  RED.E.ADD.F32.FTZ.RN.STRONG.GPU [R164.64], R5 ;  /* 0x00000005a400798e */ /* 0x000fea000c10e784 */
[----:B--2---:R1:W-:Y:S05]  /*84b0*/  @P2 STL [R1+0x10], R189 ;  /* 0x000010bd01002387 */ /* 0x0043ea0000100800 */
[----:B-----5:R2:W-:Y:S05]  /*84c0*/  @P2 STL [R1+0x8], R0 ;  /* 0x0000080001002387 */ /* 0x0205ea0000100800 */
[----:B------:R-:W4:Y:S01]  /*84d0*/  LDL R178, [R1+0x28] ;  /* 0x0000280001b27983 */ /* 0x000f220000100800 */
[----:B-1----:R-:W-:Y:S04]  /*84e0*/  IMAD.MOV.U32 R189, RZ, RZ, c[0x0][0x22c] ;  /* 0x00008b00ffbd7624 */ /* 0x002fe800078e00ff */
[----:B------:R-:W-:Y:S01]  /*84f0*/  IMAD R189, R189, c[0x0][0x1c0], RZ ;  /* 0x00007000bdbd7a24 */ /* 0x000fe200078e02ff */
[----:B--2---:R-:W2:Y:S03]  /*8500*/  LDL R0, [R1+0x1c] ;  /* 0x00001c0001007983 */ /* 0x004ea60000100800 */
[----:B------:R-:W-:Y:S02]  /*8510*/  IMAD.SHL.U32 R189, R189, 0x10, RZ ;  /* 0x00000010bdbd7824 */ /* 0x000fe400078e00ff */
[----:B------:R1:W-:Y:S03]  /*8520*/  @P2 STL [R1+0x4], R190 ;  /* 0x000004be01002387 */ /* 0x0003e60000100800 */
[-C--:B------:R-:W-:Y:S02]  /*8530*/  LEA R176, P0, R189, R2.reuse, 0x2 ;  /* 0x00000002bdb07211 */ /* 0x080fe400078010ff */
[----:B---3--:R3:W-:Y:S01]  /*8540*/  @P2 STL [R1+0xc], R191 ;  /* 0x00000cbf01002387 */ /* 0x0087e20000100800 */
[-C--:B------:R-:W-:Y:S02]  /*8550*/  LEA R170, P2, R193, R2.reuse, 0x2 ;  /* 0x00000002c1aa7211 */ /* 0x080fe400078410ff */
[-C--:B------:R-:W-:Y:S02]  /*8560*/  LEA.HI.X.SX32 R177, R189, R3.reuse, 0x2, P0 ;  /* 0x00000003bdb17211 */ /* 0x080fe400000f16ff */
[-C--:B------:R-:W-:Y:S02]  /*8570*/  LEA.HI.X.SX32 R171, R193, R3.reuse, 0x2, P2 ;  /* 0x00000003c1ab7211 */ /* 0x080fe400010f16ff */
[CC--:B------:R-:W-:Y:S01]  /*8580*/  LEA R4, P2, R184.reuse, R2.reuse, 0x2 ;  /* 0x00000002b8047211 */ /* 0x0c0fe200078410ff */
[----:B------:R5:W-:Y:S03]  /*8590*/  RED.E.ADD.F32.FTZ.RN.STRONG.GPU [R176.64], R6 ;  /* 0x00000006b000798e */ /* 0x000be6000c10e784 */
[-C--:B------:R-:W-:Y:S02]  /*85a0*/  LEA.HI.X.SX32 R5, R184, R3.reuse, 0x2, P2 ;  /* 0x00000003b8057211 */ /* 0x080fe400010f16ff */
        /* <DEDUP_REMOVED lines=22> */
[C---:B------:R-:W-:Y:S02]  /*8710*/  IADD3 R180, R190.reuse, 0x20, RZ ;  /* 0x00000020beb47810 */ /* 0x040fe40007ffe0ff */
[----:B------:R-:W-:Y:S01]  /*8720*/  IMAD.IADD R181, R247, 0x1, R181 ;  /* 0x00000001f7b57824 */ /* 0x000fe200078e02b5 */
        /* <DEDUP_REMOVED lines=15> */
[CC--:B------:R-:W-:Y:S02]  /*8820*/  LEA R6, P2, R181.reuse, R2.reuse, 0x2 ;  /* 0x00000002b5067211 */ /* 0x0c0fe400078410ff */
[----:B------:R-:W-:Y:S01]  /*8830*/  IADD3 R179, R190, 0x20, RZ ;  /* 0x00000020beb37810 */ /* 0x000fe20007ffe0ff */
[----:B------:R1:W-:Y:S01]  /*8840*/  RED.E.ADD.F32.FTZ.RN.STRONG.GPU [R4.64], R18 ;  /* 0x000000120400798e */ /* 0x0003e2000c10e784 */
[-C--:B------:R-:W-:Y:S01]  /*8850*/  LEA.HI.X.SX32 R7, R181, R3.reuse, 0x2, P2 ;  /* 0x00000003b5077211 */ /* 0x080fe200010f16ff */
[----:B------:R-:W-:Y:S01]  /*8860*/  IMAD.MOV.U32 R190, RZ, RZ, c[0x0][0x22c] ;  /* 0x00008b00ffbe7624 */ /* 0x000fe200078e00ff */
[-C--:B------:R-:W-:Y:S01]  /*8870*/  LEA R10, P0, R180, R2.reuse, 0x2 ;  /* 0x00000002b40a7211 */ /* 0x080fe200078010ff */
[C---:B------:R-:W-:Y:S01]  /*8880*/  IMAD.IADD R179, R247.reuse, 0x1, R179 ;  /* 0x00000001f7b37824 */ /* 0x040fe200078e02b3 */
[----:B------:R-:W5:Y:S01]  /*8890*/  LDL R16, [R1+0x14] ;  /* 0x0000140001107983 */ /* 0x000f620000100800 */
[----:B------:R-:W-:Y:S01]  /*88a0*/  IMAD R190, R190, c[0x0][0x1c0], RZ ;  /* 0x00007000bebe7a24 */ /* 0x000fe200078e02ff */
[-C--:B------:R-:W-:Y:S01]  /*88b0*/  LEA.HI.X.SX32 R11, R180, R3.reuse, 0x2, P0 ;  /* 0x00000003b40b7211 */ /* 0x080fe200000f16ff */
[----:B------:R-:W-:Y:S01]  /*88c0*/  IMAD.IADD R179, R247, 0x1, R179 ;  /* 0x00000001f7b37824 */ /* 0x000fe200078e02b3 */
[----:B------:R-:W-:Y:S01]  /*88d0*/  IADD3 R17, R189, 0x60, RZ ;  /* 0x00000060bd117810 */ /* 0x000fe20007ffe0ff */
[----:B------:R1:W-:Y:S01]  /*88e0*/  RED.E.ADD.F32.FTZ.RN.STRONG.GPU [R6.64], R19 ;  /* 0x000000130600798e */ /* 0x0003e2000c10e784 */
[----:B------:R-:W-:Y:S02]  /*88f0*/  IMAD.SHL.U32 R190, R190, 0x10, RZ ;  /* 0x00000010bebe7824 */ /* 0x000fe400078e00ff */
[C---:B------:R-:W-:Y:S02]  /*8900*/  IMAD.IADD R179, R247.reuse, 0x1, R179 ;  /* 0x00000001f7b37824 */ /* 0x040fe400078e02b3 */
[----:B------:R2:W-:Y:S01]  /*8910*/  RED.E.ADD.F32.FTZ.RN.STRONG.GPU [R10.64], R12 ;  /* 0x0000000c0a00798e */ /* 0x0005e2000c10e784 */
[C---:B------:R-:W-:Y:S01]  /*8920*/  IADD3 R170, R190.reuse, 0x40, RZ ;  /* 0x00000040beaa7810 */ /* 0x040fe20007ffe0ff */
[----:B------:R-:W-:Y:S01]  /*8930*/  IMAD.IADD R17, R247, 0x1, R17 ;  /* 0x00000001f7117824 */ /* 0x000fe200078e0211 */
[-C--:B------:R-:W-:Y:S02]  /*8940*/  LEA R8, P3, R179, R2.reuse, 0x2 ;  /* 0x00000002b3087211 */ /* 0x080fe400078610ff */
[----:B------:R-:W-:Y:S01]  /*8950*/  IADD3 R169, R190, 0x40, RZ ;  /* 0x00000040bea97810 */ /* 0x000fe20007ffe0ff */
[----:B------:R-:W-:Y:S01]  /*8960*/  IMAD.IADD R170, R247, 0x1, R170 ;  /* 0x00000001f7aa7824 */ /* 0x000fe200078e02aa */
[-C--:B------:R-:W-:Y:S01]  /*8970*/  LEA.HI.X.SX32 R9, R179, R3.reuse, 0x2, P3 ;  /* 0x00000003b3097211 */ /* 0x080fe200018f16ff */
[C---:B------:R-:W-:Y:S02]  /*8980*/  IMAD.IADD R17, R247.reuse, 0x1, R17 ;  /* 0x00000001f7117824 */ /* 0x040fe400078e0211 */
[----:B------:R-:W-:Y:S02]  /*8990*/  IMAD.IADD R169, R247, 0x1, R169 ;  /* 0x00000001f7a97824 */ /* 0x000fe400078e02a9 */
[----:B------:R2:W-:Y:S01]  /*89a0*/  RED.E.ADD.F32.FTZ.RN.STRONG.GPU [R8.64], R13 ;  /* 0x0000000d0800798e */ /* 0x0005e2000c10e784 */
[----:B-1----:R-:W-:Y:S01]  /*89b0*/  IADD3 R18, R189, 0x60, RZ ;  /* 0x00000060bd127810 */ /* 0x002fe20007ffe0ff */
[C---:B------:R-:W-:Y:S02]  /*89c0*/  IMAD.IADD R169, R247.reuse, 0x1, R169 ;  /* 0x00000001f7a97824 */ /* 0x040fe400078e02a9 */
[C---:B------:R-:W-:Y:S02]  /*89d0*/  IMAD.IADD R17, R247.reuse, 0x1, R17 ;  /* 0x00000001f7117824 */ /* 0x040fe400078e0211 */
[----:B------:R-:W-:Y:S01]  /*89e0*/  IMAD.IADD R18, R247, 0x1, R18 ;  /* 0x00000001f7127824 */ /* 0x000fe200078e0212 */
        /* <DEDUP_REMOVED lines=36> */
[-C--:B-----5:R-:W-:Y:S02]  /*8c30*/  LEA R4, P0, R167, R2.reuse, 0x2 ;  /* 0x00000002a7047211 */ /* 0x0a0fe400078010ff */
        /* <DEDUP_REMOVED lines=335> */
.L_x_1432:
        /* <DEDUP_REMOVED lines=18> */
.L_x_1433:
        /* <DEDUP_REMOVED lines=57> */
.L_x_1435:
[----:B---34-:R-:W-:Y:S05]  /*a5e0*/  BSYNC B0 ;  /* 0x0000000000007941 */ /* 0x018fea0003800000 */
.L_x_1434:
        /* <DEDUP_REMOVED lines=18> */
.L_x_1437:
[----:B------:R-:W-:Y:S05]  /*a710*/  BSYNC B0 ;  /* 0x0000000000007941 */ /* 0x000fea0003800000 */
.L_x_1436:
        /* <DEDUP_REMOVED lines=18> */
.L_x_1439:
[----:B------:R-:W-:Y:S05]  /*a840*/  BSYNC B0 ;  /* 0x0000000000007941 */ /* 0x000fea0003800000 */
.L_x_1438:
        /* <DEDUP_REMOVED lines=18> */
.L_x_1441:
[----:B------:R-:W-:Y:S05]  /*a970*/  BSYNC B0 ;  /* 0x0000000000007941 */ /* 0x000fea0003800000 */
.L_x_1440:
        /* <DEDUP_REMOVED lines=27> */
.L_x_1443:
[----:B------:R-:W-:Y:S05]  /*ab30*/  BSYNC B0 ;  /* 0x0000000000007941 */ /* 0x000fea0003800000 */
.L_x_1442:
        /* <DEDUP_REMOVED lines=16> */
.L_x_1445:
[----:B------:R-:W-:Y:S05]  /*ac40*/  BSYNC B0 ;  /* 0x0000000000007941 */ /* 0x000fea0003800000 */
.L_x_1444:
        /* <DEDUP_REMOVED lines=16> */
.L_x_1447:
[----:B------:R-:W-:Y:S05]  /*ad50*/  BSYNC B0 ;  /* 0x0000000000007941 */ /* 0x000fea0003800000 */
.L_x_1446:
        /* <DEDUP_REMOVED lines=16> */
.L_x_1402:
        /* <DEDUP_REMOVED lines=20> */
.L_x_1449:
        /* <DEDUP_REMOVED lines=18> */
.L_x_1450:
[----:B------:R1:W5:Y:S01]  /*b0c0*/  LDL R12, [R1] ;  /* 0x00000000010c7983 */ /* 0x0003620000100800 */
[----:B------:R-:W-:Y:S01]  /*b0d0*/  USHF.L.U32 UR7, UR18, 0x7, URZ ;  /* 0x0000000712077899 */ /* 0x000fe2000800063f */
[----:B------:R-:W-:Y:S01]  /*b0e0*/  BSSY B0, `(.L_x_1451) ;  /* 0x0000024000007945 */ /* 0x000fe20003800000 */
[----:B------:R-:W-:Y:S01]  /*b0f0*/  ULDC.64 UR8, c[0x0][0x3a0] ;  /* 0x0000e80000087ab9 */ /* 0x000fe20000000a00 */
[----:B------:R-:W2:Y:S01]  /*b100*/  S2R R5, SR_TID.X ;  /* 0x0000000000057919 */ /* 0x000ea20000002100 */
        /* <DEDUP_REMOVED lines=9> */
[----:B------:R-:W-:Y:S02]  /*b1a0*/  UIMAD UR8, UR57, UR8, URZ ;  /* 0x00000008390872a4 */ /* 0x000fe4000f8e023f */
[----:B------:R-:W-:Y:S01]  /*b1b0*/  IADD3.X R3, R3, UR15, R4, P0, !PT ;  /* 0x0000000f03037c10 */ /* 0x000fe200087fe404 */
[----:B------:R-:W-:Y:S01]  /*b1c0*/  IMAD.U32 R4, RZ, RZ, UR38 ;  /* 0x00000026ff047e24 */ /* 0x000fe2000f8e00ff */
[----:B------:R-:W-:Y:S01]  /*b1d0*/  UIMAD UR8, UR38, UR9, UR8 ;  /* 0x00000009260872a4 */ /* 0x000fe2000f8e0208 */
[----:B--2---:R-:W-:Y:S02]  /*b1e0*/  SHF.R.S32.HI R0, RZ, 0x1f, R5 ;  /* 0x0000001fff007819 */ /* 0x004fe40000011405 */
[----:B------:R-:W-:-:S02]  /*b1f0*/  IMAD.WIDE.U32 R2, R4, c[0x0][0x3b8], R2 ;  /* 0x0000ee0004027a25 */ /* 0x000fc400078e0002 */
[----:B------:R-:W-:-:S03]  /*b200*/  LEA.HI R0, R0, R5, RZ, 0x3 ;  /* 0x0000000500007211 */ /* 0x000fc600078f18ff */
[----:B------:R-:W-:Y:S02]  /*b210*/  IADD3 R8, R3, UR8, RZ ;  /* 0x0000000803087c10 */ /* 0x000fe4000fffe0ff */
[----:B------:R-:W-:-:S04]  /*b220*/  SHF.R.S32.HI R0, RZ, 0x3, R0 ;  /* 0x00000003ff007819 */ /* 0x000fc80000011400 */
[----:B------:R-:W-:Y:S02]  /*b230*/  ISETP.GE.AND P5, PT, R0, UR6, PT ;  /* 0x0000000600007c0c */ /* 0x000fe4000bfa6270 */
[----:B------:R-:W-:-:S11]  /*b240*/  SHF.R.S32.HI R11, RZ, 0x1f, R0 ;  /* 0x0000001fff0b7819 */ /* 0x000fd60000011400 */
[----:B------:R-:W-:Y:S05]  /*b250*/  @P5 BRA `(.L_x_1452) ;  /* 0x000000c000005947 */ /* 0x000fea0003800000 */
[----:B-1----:R-:W-:Y:S01]  /*b260*/  MOV R5, R8 ;  /* 0x0000000800057202 */ /* 0x002fe20000000f00 */
[----:B------:R-:W-:Y:S01]  /*b270*/  IMAD.MOV.U32 R4, RZ, RZ, R2 ;  /* 0x000000ffff047224 */ /* 0x000fe200078e0002 */
[----:B------:R-:W-:Y:S01]  /*b280*/  ISETP.GE.AND P1, PT, R230, c[0x0][0x220], PT ;  /* 0x00008800e6007a0c */ /* 0x000fe20003f26270 */
[----:B------:R-:W-:Y:S01]  /*b290*/  IMAD R9, R11, c[0x0][0x3a0], RZ ;  /* 0x0000e8000b097a24 */ /* 0x000fe200078e02ff */
[----:B-----5:R-:W-:Y:S01]  /*b2a0*/  ISETP.GE.AND P0, PT, R12, c[0x0][0x220], PT ;  /* 0x000088000c007a0c */ /* 0x020fe20003f06270 */
[----:B------:R-:W-:-:S04]  /*b2b0*/  IMAD.WIDE.U32 R6, R0, c[0x0][0x3a0], R4 ;  /* 0x0000e80000067a25 */ /* 0x000fc800078e0004 */
[----:B------:R-:W-:-:S04]  /*b2c0*/  IMAD R4, R0, c[0x0][0x3a4], R9 ;  /* 0x0000e90000047a24 */ /* 0x000fc800078e0209 */
[----:B------:R-:W-:Y:S01]  /*b2d0*/  IMAD.IADD R5, R4, 0x1, R7 ;  /* 0x0000000104057824 */ /* 0x000fe200078e0207 */
[----:B------:R-:W-:-:S04]  /*b2e0*/  LEA R4, P2, R6, c[0x0][0x340], 0x1 ;  /* 0x0000d00006047a11 */ /* 0x000fc800078408ff */
[----:B------:R-:W-:-:S05]  /*b2f0*/  LEA.HI.X R5, R6, c[0x0][0x344], R5, 0x1, P2 ;  /* 0x0000d10006057a11 */ /* 0x000fca00010f0c05 */
[----:B------:R1:W-:Y:S04]  /*b300*/  @!P1 STG.E.128 [R4.64], RZ ;  /* 0x000000ff04009986 */ /* 0x0003e8000c101d04 */
[----:B------:R1:W-:Y:S02]  /*b310*/  @!P0 STG.E.128 [R4.64+0x80], RZ ;  /* 0x000080ff04008986 */ /* 0x0003e4000c101d04 */
.L_x_1452:
[----:B-1----:R-:W-:Y:S05]  /*b320*/  BSYNC B0 ;  /* 0x0000000000007941 */ /* 0x002fea0003800000 */
.L_x_1451:
[----:B------:R-:W-:Y:S01]  /*b330*/  IADD3 R4, R0, 0x20, RZ ;  /* 0x0000002000047810 */ /* 0x000fe20007ffe0ff */
        /* <DEDUP_REMOVED lines=8> */
[----:B-----5:R-:W-:Y:S01]  /*b3c0*/  ISETP.GE.AND P0, PT, R12, c[0x0][0x220], PT ;  /* 0x000088000c007a0c */ /* 0x020fe20003f06270 */
        /* <DEDUP_REMOVED lines=8> */
.L_x_1454:
[----:B------:R-:W-:Y:S05]  /*b450*/  BSYNC B0 ;  /* 0x0000000000007941 */ /* 0x000fea0003800000 */
.L_x_1453:
        /* <DEDUP_REMOVED lines=18> */
.L_x_1456:
[----:B------:R-:W-:Y:S05]  /*b580*/  BSYNC B0 ;  /* 0x0000000000007941 */ /* 0x000fea0003800000 */
.L_x_1455:
        /* <DEDUP_REMOVED lines=18> */
.L_x_1458:
[----:B------:R-:W-:Y:S05]  /*b6b0*/  BSYNC B0 ;  /* 0x0000000000007941 */ /* 0x000fea0003800000 */
.L_x_1457:
        /* <DEDUP_REMOVED lines=27> */
.L_x_1460:
[----:B------:R-:W-:Y:S05]  /*b870*/  BSYNC B0 ;  /* 0x0000000000007941 */ /* 0x000fea0003800000 */
.L_x_1459:
[----:B------:R-:W-:Y:S01]  /*b880*/  BSSY B0, `(.L_x_1461) ;  /* 0x0000010000007945 */ /* 0x000fe20003800000 */
[----:B------:R-:W-:Y:S05]  /*b890*/  @P4 BRA `(.L_x_1462) ;  /* 0x000000e000004947 */ /* 0x000fea0003800000 */
[----:B-1----:R-:W-:Y:S01]  /*b8a0*/  IADD3 R4, P0, R0, 0x20, RZ ;  /* 0x0000002000047810 */ /* 0x002fe20007f1e0ff */
        /* <DEDUP_REMOVED lines=13> */
.L_x_1462:
[----:B------:R-:W-:Y:S05]  /*b980*/  BSYNC B0 ;  /* 0x0000000000007941 */ /* 0x000fea0003800000 */
.L_x_1461:
        /* <DEDUP_REMOVED lines=16> */
.L_x_1464:
[----:B------:R-:W-:Y:S05]  /*ba90*/  BSYNC B0 ;  /* 0x0000000000007941 */ /* 0x000fea0003800000 */
.L_x_1463:
[----:B------:R-:W-:Y:S05]  /*baa0*/  @P2 BRA `(.L_x_1448) ;  /* 0x000000d000002947 */ /* 0x000fea0003800000 */
[----:B------:R-:W-:Y:S02]  /*bab0*/  IADD3 R0, P0, R0, 0x60, RZ ;  /* 0x0000006000007810 */ /* 0x000fe40007f1e0ff */
[----:B------:R-:W-:-:S03]  /*bac0*/  ISETP.GE.AND P1, PT, R230, c[0x0][0x220], PT ;  /* 0x00008800e6007a0c */ /* 0x000fc60003f26270 */
[----:B------:R-:W-:Y:S01]  /*bad0*/  IMAD.X R3, RZ, RZ, R11, P0 ;  /* 0x000000ffff037224 */ /* 0x000fe200000e060b */
[----:B-----5:R-:W-:-:S03]  /*bae0*/  ISETP.GE.AND P0, PT, R12, c[0x0][0x220], PT ;  /* 0x000088000c007a0c */ /* 0x020fc60003f06270 */
        /* <DEDUP_REMOVED lines=9> */
.L_x_1448:
[----:B------:R-:W-:Y:S05]  /*bb80*/  BSYNC B1 ;  /* 0x0000000000017941 */ /* 0x000fea0003800000 */
.L_x_1397:
        /* <DEDUP_REMOVED lines=11> */
.L_x_1465:
[----:B------:R-:W-:Y:S05]  /*bc40*/  EXIT ;  /* 0x000000000000794d */ /* 0x000fea0003800000 */
.L_x_1467:
        /* <DEDUP_REMOVED lines=11> */
.L_x_2081:


//--------------------- .text._ZN5flash44flash_bwd_dq_dk_dv_loop_seqk_parallel_kernelI23Flash_bwd_kernel_traitsILi128ELi64ELi128ELi8ELi2ELi4ELi2ELb0ELb0EN7cutlass10bfloat16_tE19Flash_kernel_traitsILi128ELi64ELi128ELi8ES3_EELb1ELb0ELb1ELb0ELb0ELb0ELb0EEEvNS_16Flash_bwd_paramsE --------------------------
	.section	.text._ZN5flash44flash_bwd_dq_dk_dv_loop_seqk_parallel_kernelI23Flash_bwd_kernel_traitsILi128ELi64ELi128ELi8ELi2ELi4ELi2ELb0ELb0EN7cutlass10bfloat16_tE19Flash_kernel_traitsILi128ELi64ELi128ELi8ES3_EELb1ELb0ELb1ELb0ELb0ELb0ELb0EEEvNS_16Flash_bwd_paramsE,"ax",@progbits
	.sectioninfo	@"SHI_REGISTERS=255"
	.align	128
        .global         _ZN5flash44flash_bwd_dq_dk_dv_loop_seqk_parallel_kernelI23Flash_bwd_kernel_traitsILi128ELi64ELi128ELi8ELi2ELi4ELi2ELb0ELb0EN7cutlass10bfloat16_tE19Flash_kernel_traitsILi128ELi64ELi128ELi8ES3_EELb1ELb0ELb1ELb0ELb0ELb0ELb0EEEvNS_16Flash_bwd_paramsE
        .type           _ZN5flash44flash_bwd_dq_dk_dv_loop_seqk_parallel_kernelI23Flash_bwd_kernel_traitsILi128ELi64ELi128ELi8ELi2ELi4ELi2ELb0ELb0EN7cutlass10bfloat16_tE19Flash_kernel_traitsILi128ELi64ELi128ELi8ES3_EELb1ELb0ELb1ELb0ELb0ELb0ELb0EEEvNS_16Flash_bwd_paramsE,@function
        .size           _ZN5flash44flash_bwd_dq_dk_dv_loop_seqk_parallel_kernelI23Flash_bwd_kernel_traitsILi128ELi64ELi128ELi8ELi2ELi4ELi2ELb0ELb0EN7cutlass10bfloat16_tE19Flash_kernel_traitsILi128ELi64ELi128ELi8ES3_EELb1ELb0ELb1ELb0ELb0ELb0ELb0EEEvNS_16Flash_bwd_paramsE,(.L_x_2082 - _ZN5flash44flash_bwd_dq_dk_dv_loop_seqk_parallel_kernelI23Flash_bwd_kernel_traitsILi128ELi64ELi128ELi8ELi2ELi4ELi2ELb0ELb0EN7cutlass10bfloat16_tE19Flash_kernel_traitsILi128ELi64ELi128ELi8ES3_EELb1ELb0ELb1ELb0ELb0ELb0ELb0EEEvNS_16Flash_bwd_paramsE)
        .other          _ZN5flash44flash_bwd_dq_dk_dv_loop_seqk_parallel_kernelI23Flash_bwd_kernel_traitsILi128ELi64ELi128ELi8ELi2ELi4ELi2ELb0ELb0EN7cutlass10bfloat16_tE19Flash_kernel_traitsILi128ELi64ELi128ELi8ES3_EELb1ELb0ELb1ELb0ELb0ELb0ELb0EEEvNS_16Flash_bwd_paramsE,@"STO_CUDA_ENTRY STV_DEFAULT"
_ZN5flash44flash_bwd_dq_dk_dv_loop_seqk_parallel_kernelI23Flash_bwd_kernel_traitsILi128ELi64ELi128ELi8ELi2ELi4ELi2ELb0ELb0EN7cutlass10bfloat16_tE19Flash_kernel_traitsILi128ELi64ELi128ELi8ES3_EELb1ELb0ELb1ELb0ELb0ELb0ELb0EEEvNS_16Flash_bwd_paramsE:
.text._ZN5flash44flash_bwd_dq_dk_dv_loop_seqk_parallel_kernelI23Flash_bwd_kernel_traitsILi128ELi64ELi128ELi8ELi2ELi4ELi2ELb0ELb0EN7cutlass10bfloat16_tE19Flash_kernel_traitsILi128ELi64ELi128ELi8ES3_EELb1ELb0ELb1ELb0ELb0ELb0ELb0EEEvNS_16Flash_bwd_paramsE:
        /* <DEDUP_REMOVED lines=31> */
[CC--:B------:R-:W-:Y:S01]  /*01f0*/  LEA.HI R3, R0.reuse, R8.reuse, RZ, 0x2 ;  /* 0x0000000800037211 */ /* 0x0c0fe200078f10ff */
[----:B------:R-:W-:Y:S01]  /*0200*/  UIMAD.WIDE UR36, UR48, UR36, URZ ;  /* 0x00000024302472a5 */ /* 0x000fe2000f8e023f */
[CC--:B------:R-:W-:Y:S01]  /*0210*/  LEA.HI R235, R0.reuse, R8.reuse, RZ, 0x3 ;  /* 0x0000000800eb7211 */ /* 0x0c0fe200078f18ff */
[----:B---3--:R-:W-:Y:S01]  /*0220*/  UIMAD UR49, UR35, UR48, URZ ;  /* 0x00000030233172a4 */ /* 0x008fe2000f8e023f */
[CC--:B------:R-:W-:Y:S01]  /*0230*/  LEA.HI R248, R0.reuse, R8.reuse, RZ, 0x6 ;  /* 0x0000000800f87211 */ /* 0x0c0fe200078f30ff */
[----:B------:R-:W-:Y:S01]  /*0240*/  UIMAD UR58, UR5, UR4, UR58 ;  /* 0x00000004053a72a4 */ /* 0x000fe2000f8e023a */
[CC--:B------:R-:W-:Y:S01]  /*0250*/  LEA.HI R6, R0.reuse, R8.reuse, RZ, 0x4 ;  /* 0x0000000800067211 */ /* 0x0c0fe200078f20ff */
[----:B------:R-:W-:Y:S01]  /*0260*/  UIMAD UR48, UR48, UR10, URZ ;  /* 0x0000000a303072a4 */ /* 0x000fe2000f8e023f */
[----:B------:R-:W-:Y:S01]  /*0270*/  LEA.HI R14, R0, R8, RZ, 0x7 ;  /* 0x00000008000e7211 */ /* 0x000fe200078f38ff */
[----:B------:R-:W-:Y:S01]  /*0280*/  UIMAD UR4, UR33, UR11, UR35 ;  /* 0x0000000b210472a4 */ /* 0x000fe2000f8e0223 */
[--C-:B------:R-:W-:Y:S01]  /*0290*/  SHF.R.S32.HI R0, RZ, 0x5, R5.reuse ;  /* 0x00000005ff007819 */ /* 0x100fe20000011405 */
[----:B------:R-:W-:Y:S01]  /*02a0*/  ULDC UR14, c[0x0][0x1c0] ;  /* 0x00007000000e7ab9 */ /* 0x000fe20000000800 */
[----:B------:R-:W-:Y:S01]  /*02b0*/  SHF.R.S32.HI R2, RZ, 0x1f, R5 ;  /* 0x0000001fff027819 */ /* 0x000fe20000011405 */
[----:B------:R-:W-:Y:S01]  /*02c0*/  ULDC UR9, c[0x0][0x1c0] ;  /* 0x0000700000097ab9 */ /* 0x000fe20000000800 */
[C---:B------:R-:W-:Y:S01]  /*02d0*/  LOP3.LUT R4, R5.reuse, 0xffffffe0, RZ, 0xc0, !PT ;  /* 0xffffffe005047812 */ /* 0x040fe200078ec0ff */
[----:B------:R-:W-:Y:S01]  /*02e0*/  UIMAD UR55, UR6, UR33, URZ ;  /* 0x00000021063772a4 */ /* 0x000fe2000f8e023f */
[-C--:B------:R-:W-:Y:S01]  /*02f0*/  LEA.HI R5, R5, R0.reuse, RZ, 0x1 ;  /* 0x0000000005057211 */ /* 0x080fe200078f08ff */
[----:B------:R-:W-:Y:S01]  /*0300*/  UIMAD UR5, UR33, UR9, UR35 ;  /* 0x00000009210572a4 */ /* 0x000fe2000f8e0223 */
[----:B------:R-:W-:Y:S01]  /*0310*/  LEA.HI R2, R2, R0, RZ, 0x2 ;  /* 0x0000000002027211 */ /* 0x000fe200078f10ff */
[----:B------:R-:W-:Y:S01]  /*0320*/  IMAD.IADD R7, R8, 0x1, -R4 ;  /* 0x0000000108077824 */ /* 0x000fe200078e0a04 */
[----:B------:R-:W-:Y:S01]  /*0330*/  LOP3.LUT R9, R3, 0x7ffffffc, RZ, 0xc0, !PT ;  /* 0x7ffffffc03097812 */ /* 0x000fe200078ec0ff */
[----:B------:R-:W-:Y:S01]  /*0340*/  @!UP5 UIMAD UR6, UR33, UR14, UR35 ;  /* 0x0000000e2106d2a4 */ /* 0x000fe2000f8e0223 */
        /* <DEDUP_REMOVED lines=15> */
[----:B------:R-:W-:Y:S01]  /*0440*/  ULDC UR52, c[0x0][0x214] ;  /* 0x0000850000347ab9 */ /* 0x000fe20000000800 */
        /* <DEDUP_REMOVED lines=15> */
[----:B------:R-:W-:Y:S01]  /*0540*/  IMAD.SHL.U32 R4, R8, 0x200, RZ ;  /* 0x0000020008047824 */ /* 0x000fe200078e00ff */
[----:B------:R-:W-:Y:S01]  /*0550*/  LOP3.LUT R0, R11, 0xfffffff8, RZ, 0xc0, !PT ;  /* 0xfffffff80b007812 */ /* 0x000fe200078ec0ff */
[----:B------:R-:W-:Y:S01]  /*0560*/  ULDC.U8 UR8, c[0x0][0x3d0] ;  /* 0x0000f40000087ab9 */ /* 0x000fe20000000000 */
[----:B------:R-:W-:Y:S01]  /*0570*/  SHF.R.S32.HI R243, RZ, 0x2, R243 ;  /* 0x00000002fff37819 */ /* 0x000fe200000114f3 */
[----:B------:R-:W-:Y:S01]  /*0580*/  ULDC UR53, c[0x0][0x224] ;  /* 0x0000890000357ab9 */ /* 0x000fe20000000800 */
[----:B------:R-:W-:Y:S01]  /*0590*/  IADD3 R242, R236, 0x40, RZ ;  /* 0x00000040ecf27810 */ /* 0x000fe20007ffe0ff */
[----:B------:R-:W-:Y:S01]  /*05a0*/  IMAD.IADD R13, R5, 0x1, -R0 ;  /* 0x00000001050d7824 */ /* 0x000fe200078e0a00 */
[----:B------:R-:W-:Y:S01]  /*05b0*/  LOP3.LUT R0, R2, 0x1c0, RZ, 0xc0, !PT ;  /* 0x000001c002007812 */ /* 0x000fe200078ec0ff */
[----:B------:R-:W-:Y:S01]  /*05c0*/  IMAD.SHL.U32 R2, R9, 0x10, RZ ;  /* 0x0000001009027824 */ /* 0x000fe200078e00ff */
[----:B------:R-:W-:Y:S01]  /*05d0*/  @UP5 UIMAD UR57, UR33, UR52, URZ ;  /* 0x00000034213952a4 */ /* 0x000fe2000f8e023f */
[----:B------:R-:W-:Y:S01]  /*05e0*/  IMAD.SHL.U32 R5, R248, 0x20, RZ ;  /* 0x00000020f8057824 */ /* 0x000fe200078e00ff */
[C---:B------:R-:W-:Y:S01]  /*05f0*/  LOP3.LUT R206, R0.reuse, 0x8, R235, 0xf8, !PT ;  /* 0x0000000800ce7812 */ /* 0x040fe200078ef8eb */
[----:B------:R-:W-:Y:S01]  /*0600*/  IMAD R243, R15, 0x10, R243 ;  /* 0x000000100ff37824 */ /* 0x000fe200078e02f3 */
[----:B------:R-:W-:Y:S01]  /*0610*/  LOP3.LUT R201, R0, 0x30, R2, 0xf8, !PT ;  /* 0x0000003000c97812 */ /* 0x000fe200078ef802 */
[----:B------:R-:W-:Y:S01]  /*0620*/  IMAD R2, R248, 0x800, R4 ;  /* 0x00000800f8027824 */ /* 0x000fe200078e0204 */
[----:B------:R-:W-:Y:S01]  /*0630*/  SHF.R.U32.HI R3, RZ, 0x3, R0 ;  /* 0x00000003ff037819 */ /* 0x000fe20000011600 */
[----:B------:R-:W-:Y:S01]  /*0640*/  ULDC.64 UR12, c[0x0][0x118] ;  /* 0x00004600000c7ab9 */ /* 0x000fe20000000a00 */
[----:B------:R-:W-:Y:S01]  /*0650*/  LOP3.LUT R0, R6, 0x1, RZ, 0xc0, !PT ;  /* 0x0000000106007812 */ /* 0x000fe200078ec0ff */
[----:B------:R-:W-:Y:S01]  /*0660*/  ULDC UR41, c[0x0][0x2e8] ;  /* 0x0000ba0000297ab9 */ /* 0x000fe20000000800 */
[----:B------:R-:W-:Y:S01]  /*0670*/  LOP3.LUT R206, R206, R3, RZ, 0x3c, !PT ;  /* 0x00000003cece7212 */ /* 0x000fe200078e3cff */
[----:B------:R-:W-:Y:S01]  /*0680*/  ULOP3.LUT UR59, UR35, UR59, URZ, 0x3c, !UPT ;  /* 0x0000003b233b7292 */ /* 0x000fe2000f8e3c3f */
        /* <DEDUP_REMOVED lines=11> */
[----:B------:R-:W-:Y:S01]  /*0740*/  IMAD.SHL.U32 R2, R12, 0x2, RZ ;  /* 0x000000020c027824 */ /* 0x000fe200078e00ff */
[----:B------:R-:W-:Y:S01]  /*0750*/  SHF.R.S32.HI R0, RZ, 0x7, R14 ;  /* 0x00000007ff007819 */ /* 0x000fe2000001140e */
[----:B------:R-:W-:Y:S01]  /*0760*/  IMAD.U32 R4, RZ, RZ, UR7 ;  /* 0x00000007ff047e24 */ /* 0x000fe2000f8e00ff */
        /* <DEDUP_REMOVED lines=8> */
[----:B------:R-:W-:Y:S01]  /*07f0*/  SHF.R.S32.HI R235, RZ, 0x3, R235 ;  /* 0x00000003ffeb7819 */ /* 0x000fe200000114eb */
[----:B------:R-:W-:Y:S01]  /*0800*/  IMAD.SHL.U32 R201, R201, 0x2, RZ ;  /* 0x00000002c9c97824 */ /* 0x000fe200078e00ff */
[----:B------:R-:W-:Y:S01]  /*0810*/  LOP3.LUT R2, R2, 0x8, RZ, 0xc0, !PT ;  /* 0x0000000802027812 */ /* 0x000fe200078ec0ff */
[----:B------:R-:W-:Y:S01]  /*0820*/  USHF.R.S32.HI UR60, URZ, 0x1f, UR35 ;  /* 0x0000001f3f3c7899 */ /* 0x000fe20008011423 */
[----:B------:R-:W-:Y:S01]  /*0830*/  SHF.R.U32.HI R3, RZ, 0x3, R0 ;  /* 0x00000003ff037819 */ /* 0x000fe20000011600 */
[----:B------:R-:W-:Y:S01]  /*0840*/  UISETP.NE.AND UP6, UPT, UR8, URZ, UPT ;  /* 0x0000003f0800728c */ /* 0x000fe2000bfc5270 */
[----:B------:R-:W-:Y:S01]  /*0850*/  LOP3.LUT R5, R0, 0x20, R5, 0xf8, !PT ;  /* 0x0000002000057812 */ /* 0x000fe200078ef805 */
[----:B------:R-:W-:Y:S01]  /*0860*/  USHF.R.S32.HI UR61, URZ, 0x1f, UR35 ;  /* 0x0000001f3f3d7899 */ /* 0x000fe20008011423 */
[----:B------:R-:W-:Y:S01]  /*0870*/  LOP3.LUT R7, R3, R0, R2, 0x1e, !PT ;  /* 0x0000000003077212 */ /* 0x000fe200078e1e02 */
[----:B------:R-:W-:Y:S01]  /*0880*/  IMAD R0, R15, 0x400, R6 ;  /* 0x000004000f007824 */ /* 0x000fe200078e0206 */
[----:B------:R-:W-:Y:S01]  /*0890*/  LOP3.LUT R3, R5, R3, RZ, 0x3c, !PT ;  /* 0x0000000305037212 */ /* 0x000fe200078e3cff */
[----:B------:R-:W-:Y:S01]  /*08a0*/  IMAD.SHL.U32 R5, R13, 0x40, RZ ;  /* 0x000000400d057824 */ /* 0x000fe200078e00ff */
[----:B------:R-:W-:Y:S01]  /*08b0*/  LOP3.LUT R9, R2, 0x10, R4, 0xf8, !PT ;  /* 0x0000001002097812 */ /* 0x000fe200078ef804 */
[----:B------:R-:W-:Y:S01]  /*08c0*/  IMAD.SHL.U32 R2, R11, 0x40, RZ ;  /* 0x000000400b027824 */ /* 0x000fe200078e00ff */
[----:B------:R-:W-:Y:S01]  /*08d0*/  UIMAD.WIDE.U32 UR42, UR36, UR44, URZ ;  /* 0x0000002c242a72a5 */ /* 0x000fe2000f8e003f */
[----:B------:R-:W-:Y:S01]  /*08e0*/  IMAD.SHL.U32 R4, R8, 0x8, RZ ;  /* 0x0000000808047824 */ /* 0x000fe200078e00ff */
[----:B------:R-:W-:Y:S01]  /*08f0*/  LOP3.LUT R5, R5, 0x1c0, RZ, 0xc0, !PT ;  /* 0x000001c005057812 */ /* 0x000fe200078ec0ff */
[----:B------:R-:W-:Y:S01]  /*0900*/  IMAD.IADD R232, R3, 0x1, R0 ;  /* 0x0000000103e87824 */ /* 0x000fe200078e0200 */
[----:B------:R-:W-:Y:S01]  /*0910*/  LOP3.LUT R0, R2, 0xfffffe00, RZ, 0xc0, !PT ;  /* 0xfffffe0002007812 */ /* 0x000fe200078ec0ff */
[----:B------:R-:W-:Y:S01]  /*0920*/  IMAD.IADD R7, R12, 0x1, R7 ;  /* 0x000000010c077824 */ /* 0x000fe200078e0207 */
[----:B------:R-:W-:Y:S01]  /*0930*/  LOP3.LUT R3, R5, 0x8, R4, 0xf8, !PT ;  /* 0x0000000805037812 */ /* 0x000fe200078ef804 */
[----:B------:R-:W-:Y:S01]  /*0940*/  IMAD.SHL.U32 R232, R232, 0x2, RZ ;  /* 0x00000002e8e87824 */ /* 0x000fe200078e00ff */
[----:B------:R-:W-:Y:S01]  /*0950*/  SHF.R.U32.HI R6, RZ, 0x3, R5 ;  /* 0x00000003ff067819 */ /* 0x000fe20000011605 */
[----:B------:R-:W-:Y:S01]  /*0960*/  IMAD R4, R15, 0x400, R0 ;  /* 0x000004000f047824 */ /* 0x000fe200078e0200 */
[----:B------:R-:W-:Y:S01]  /*0970*/  LEA R252, R7, 0xc000, 0x1 ;  /* 0x0000c00007fc7811 */ /* 0x000fe200078e08ff */
[----:B------:R-:W-:Y:S01]  /*0980*/  IMAD.IADD R233, R232, 0x1, R231 ;  /* 0x00000001e8e97824 */ /* 0x000fe200078e02e7 */
[----:B------:R-:W-:Y:S01]  /*0990*/  LOP3.LUT R3, R3, R6, RZ, 0x3c, !PT ;  /* 0x0000000603037212 */ /* 0x000fe200078e3cff */
[----:B------:R-:W-:Y:S01]  /*09a0*/  UIMAD UR54, UR37, UR44, URZ ;  /* 0x0000002c253672a4 */ /* 0x000fe2000f8e023f */
[C-C-:B------:R-:W-:Y:S01]  /*09b0*/  LOP3.LUT R2, R6.reuse, R9, R5.reuse, 0x1e, !PT ;  /* 0x0000000906027212 */ /* 0x140fe200078e1e05 */
[----:B------:R-:W-:Y:S01]  /*09c0*/  USHF.R.S32.HI UR56, URZ, 0x1f, UR49 ;  /* 0x0000001f3f387899 */ /* 0x000fe20008011431 */
[----:B------:R-:W-:Y:S01]  /*09d0*/  LOP3.LUT R200, R6, R200, R5, 0x1e, !PT ;  /* 0x000000c806c87212 */ /* 0x000fe200078e1e05 */
[----:B------:R-:W-:Y:S01]  /*09e0*/  IMAD.IADD R210, R4, 0x1, R3 ;  /* 0x0000000104d27824 */ /* 0x000fe200078e0203 */
[-C--:B------:R-:W-:Y:S01]  /*09f0*/  LOP3.LUT R209, R2, R0.reuse, RZ, 0xfc, !PT ;  /* 0x0000000002d17212 */ /* 0x080fe200078efcff */
[----:B------:R-:W-:Y:S01]  /*0a00*/  IMAD.MOV.U32 R3, RZ, RZ, 0x20 ;  /* 0x00000020ff037424 */ /* 0x000fe200078e00ff */
[----:B------:R-:W-:Y:S01]  /*0a10*/  LOP3.LUT R200, R200, R0, RZ, 0xfc, !PT ;  /* 0x00000000c8c87212 */ /* 0x000fe200078efcff */
[----:B------:R-:W-:Y:S01]  /*0a20*/  IMAD.MOV.U32 R2, RZ, RZ, 0x40 ;  /* 0x00000040ff027424 */ /* 0x000fe200078e00ff */
[----:B------:R-:W-:Y:S01]  /*0a30*/  IADD3 R4, R252, 0x420, RZ ;  /* 0x00000420fc047810 */ /* 0x000fe20007ffe0ff */
[----:B------:R-:W-:Y:S01]  /*0a40*/  UIMAD UR53, UR5, UR53, URZ ;  /* 0x00000035053572a4 */ /* 0x000fe2000f8e023f */
[C---:B------:R-:W-:Y:S01]  /*0a50*/  SEL R0, R3.reuse, 0xffffffe0, !P4 ;  /* 0xffffffe003007807 */ /* 0x040fe20006000000 */
[----:B------:R-:W-:Y:S01]  /*0a60*/  @!UP5 UIMAD UR52, UR6, UR52, URZ ;  /* 0x000000340634d2a4 */ /* 0x000fe2000f8e023f */
[----:B------:R-:W-:Y:S01]  /*0a70*/  SEL R205, R2, 0xffffffc0, !P3 ;  /* 0xffffffc002cd7807 */ /* 0x000fe20005800000 */
[----:B------:R-:W-:Y:S01]  /*0a80*/  USHF.R.S32.HI UR51, URZ, 0x1f, UR47 ;  /* 0x0000001f3f337899 */ /* 0x000fe2000801142f */
[----:B------:R-:W-:Y:S01]  /*0a90*/  SEL R3, R3, 0xffffffe0, !P1 ;  /* 0xffffffe003037807 */ /* 0x000fe20004800000 */
[----:B------:R-:W-:Y:S01]  /*0aa0*/  IMAD R204, R206, 0x2, R0 ;  /* 0x00000002cecc7824 */ /* 0x000fe200078e0200 */
[----:B------:R-:W-:Y:S01]  /*0ab0*/  SEL R2, R2, 0xffffffc0, !P2 ;  /* 0xffffffc002027807 */ /* 0x000fe20005000000 */
[----:B------:R-:W-:Y:S01]  /*0ac0*/  IMAD R206, R206, 0x2, R205 ;  /* 0x00000002cece7824 */ /* 0x000fe200078e02cd */
[----:B------:R-:W-:Y:S01]  /*0ad0*/  @P1 IADD3 R4, R252, 0x3e0, RZ ;  /* 0x000003e0fc041810 */ /* 0x000fe20007ffe0ff */
[----:B------:R-:W-:Y:S01]  /*0ae0*/  IMAD.IADD R5, R3, 0x1, R252 ;  /* 0x0000000103057824 */ /* 0x000fe200078e02fc */
[----:B------:R-:W-:Y:S01]  /*0af0*/  LEA R200, R200, 0xc000, 0x1 ;  /* 0x0000c000c8c87811 */ /* 0x000fe200078e08ff */
[--C-:B------:R-:W-:Y:S01]  /*0b00*/  IMAD.IADD R0, R252, 0x1, R2.reuse ;  /* 0x00000001fc007824 */ /* 0x100fe200078e0202 */
[----:B------:R-:W-:Y:S01]  /*0b10*/  USHF.R.S32.HI UR50, URZ, 0x1f, UR46 ;  /* 0x0000001f3f327899 */ /* 0x000fe2000801142e */
[----:B------:R-:W-:Y:S01]  /*0b20*/  IMAD.IADD R230, R232, 0x1, R3 ;  /* 0x00000001e8e67824 */ /* 0x000fe200078e0203 */
[----:B------:R-:W-:Y:S01]  /*0b30*/  STL [R1+0x8], R5 ;  /* 0x0000080501007387 */ /* 0x000fe20000100800 */
[----:B------:R-:W-:Y:S01]  /*0b40*/  IMAD.IADD R3, R5, 0x1, R2 ;  /* 0x0000000105037824 */ /* 0x000fe200078e0202 */
[----:B------:R-:W-:Y:S01]  /*0b50*/  UMOV UR40, 0xffffc000 ;  /* 0xffffc00000287882 */ /* 0x000fe20000000000 */
[----:B------:R-:W-:Y:S01]  /*0b60*/  IMAD.IADD R205, R205, 0x1, R204 ;  /* 0x00000001cdcd7824 */ /* 0x000fe200078e02cc */
[----:B------:R1:W-:Y:S01]  /*0b70*/  STL [R1], R0 ;  /* 0x0000000001007387 */ /* 0x0003e20000100800 */
[----:B------:R-:W-:-:S03]  /*0b80*/  IMAD.IADD R231, R231, 0x1, R230 ;  /* 0x00000001e7e77824 */ /* 0x000fc600078e02e6 */
[----:B------:R2:W-:Y:S04]  /*0b90*/  STL [R1+0x14], R4 ;  /* 0x0000140401007387 */ /* 0x0005e80000100800 */
[----:B------:R2:W-:Y:S01]  /*0ba0*/  STL [R1+0xc], R3 ;  /* 0x00000c0301007387 */ /* 0x0005e20000100800 */
[----:B-1----:R-:W-:-:S05]  /*0bb0*/  IMAD.IADD R0, R2, 0x1, R4 ;  /* 0x0000000102007824 */ /* 0x002fca00078e0204 */
[----:B------:R2:W-:Y:S02]  /*0bc0*/  STL [R1+0x10], R0 ;  /* 0x0000100001007387 */ /* 0x0005e40000100800 */
.L_x_1540:
        /* <DEDUP_REMOVED lines=53> */
.L_x_1468:
        /* <DEDUP_REMOVED lines=21> */
[----:B------:R-:W-:Y:S02]  /*1070*/  UIADD3 UR6, UR15, 0x3f, URZ ;  /* 0x0000003f0f067890 */ /* 0x000fe4000fffe03f */
[----:B------:R-:W-:Y:S02]  /*1080*/  ULDC.64 UR8, c[0x0][0x178] ;  /* 0x00005e0000087ab9 */ /* 0x000fe40000000a00 */
[----:B------:R-:W-:Y:S02]  /*1090*/  UIMAD UR7, UR39, UR8, URZ ;  /* 0x00000008270772a4 */ /* 0x000fe4000f8e023f */
[----:B------:R-:W-:Y:S02]  /*10a0*/  USHF.R.S32.HI UR10, URZ, 0x1f, UR6 ;  /* 0x0000001f3f0a7899 */ /* 0x000fe40008011406 */
[----:B------:R-:W-:Y:S02]  /*10b0*/  UIMAD.WIDE.U32 UR4, UR33, UR8, URZ ;  /* 0x00000008210472a5 */ /* 0x000fe4000f8e003f */
[----:B------:R-:W-:-:S02]  /*10c0*/  UIMAD UR11, UR33, UR9, UR7 ;  /* 0x00000009210b72a4 */ /* 0x000fc4000f8e0207 */
[----:B------:R-:W-:Y:S02]  /*10d0*/  ULEA.HI UR10, UR10, UR6, URZ, 0x6 ;  /* 0x000000060a0a7291 */ /* 0x000fe4000f8f303f */
[----:B------:R-:W-:Y:S02]  /*10e0*/  ULDC.64 UR8, c[0x0][0x190] ;  /* 0x0000640000087ab9 */ /* 0x000fe40000000a00 */
[----:B------:R-:W-:Y:S02]  /*10f0*/  UISETP.NE.AND UP3, UPT, UR16, -0x1, UPT ;  /* 0xffffffff1000788c */ /* 0x000fe4000bf65270 */
[----:B------:R-:W-:Y:S02]  /*1100*/  UIMAD.WIDE.U32 UR6, UR16, UR8, URZ ;  /* 0x00000008100672a5 */ /* 0x000fe4000f8e003f */
[----:B------:R-:W-:Y:S02]  /*1110*/  ULDC UR17, c[0x0][0x2e4] ;  /* 0x0000b90000117ab9 */ /* 0x000fe40000000800 */
[----:B------:R-:W-:-:S02]  /*1120*/  USEL UR38, UR4, UR6, !UP3 ;  /* 0x0000000604267287 */ /* 0x000fc4000d800000 */
[----:B------:R-:W-:Y:S02]  /*1130*/  UIADD3 UR4, UR15, 0x80, UR23 ;  /* 0x000000800f047890 */ /* 0x000fe4000fffe017 */
[----:B------:R-:W-:Y:S02]  /*1140*/  UIADD3 UR34, UR5, UR11, URZ ;  /* 0x0000000b05227290 */ /* 0x000fe4000fffe03f */
[----:B------:R-:W-:Y:S02]  /*1150*/  UIADD3 UR4, UR4, UR17, -UR14 ;  /* 0x0000001104047290 */ /* 0x000fe4000fffe80e */
[----:B-1----:R-:W-:Y:S02]  /*1160*/  UISETP.NE.AND UP0, UPT, UR29, -0x1, UPT ;  /* 0xffffffff1d00788c */ /* 0x002fe4000bf05270 */
[----:B------:R-:W-:Y:S02]  /*1170*/  UIADD3 UR4, UR4, 0x3f, URZ ;  /* 0x0000003f04047890 */ /* 0x000fe4000fffe03f */
[----:B------:R-:W-:-:S02]  /*1180*/  UIMAD UR6, UR16, UR9, URZ ;  /* 0x00000009100672a4 */ /* 0x000fc4000f8e023f */
[----:B------:R-:W-:Y:S01]  /*1190*/  USHF.R.S32.HI UR5, URZ, 0x1f, UR4 ;  /* 0x0000001f3f057899 */ /* 0x000fe20008011404 */
[----:B------:R-:W-:Y:S01]  /*11a0*/  PLOP3.LUT P0, PT, PT, PT, UP0, 0x80, 0x0 ;  /* 0x000000000000781c */ /* 0x000fe20003f0f008 */
[----:B------:R-:W-:Y:S02]  /*11b0*/  @UP3 UIADD3 UR34, UR7, UR6, URZ ;  /* 0x0000000607223290 */ /* 0x000fe4000fffe03f */
[----:B------:R-:W-:Y:S02]  /*11c0*/  ULEA.HI UR4, UR5, UR4, URZ, 0x6 ;  /* 0x0000000405047291 */ /* 0x000fe4000f8f303f */
[----:B------:R-:W-:Y:S02]  /*11d0*/  USHF.R.S32.HI UR5, URZ, 0x6, UR10 ;  /* 0x000000063f057899 */ /* 0x000fe4000801140a */
[----:B------:R-:W-:Y:S02]  /*11e0*/  USHF.R.S32.HI UR4, URZ, 0x6, UR4 ;  /* 0x000000063f047899 */ /* 0x000fe40008011404 */
[----:B------:R-:W-:-:S02]  /*11f0*/  @UP0 UIADD3 UR6, UR24, UR29, URZ ;  /* 0x0000001d18060290 */ /* 0x000fc4000fffe03f */
[----:B------:R-:W-:Y:S02]  /*1200*/  UISETP.LT.AND UP2, UPT, UR5, UR4, UPT ;  /* 0x000000040500728c */ /* 0x000fe4000bf41270 */
[----:B------:R-:W-:Y:S02]  /*1210*/  ULDC.64 UR8, c[0x0][0x198] ;  /* 0x0000660000087ab9 */ /* 0x000fe40000000a00 */
[----:B------:R-:W-:Y:S02]  /*1220*/  USEL UR32, UR5, UR4, UP2 ;  /* 0x0000000405207287 */ /* 0x000fe40009000000 */
[----:B------:R-:W-:Y:S02]  /*1230*/  @UP0 UIMAD.WIDE.U32 UR4, UR6, UR8, URZ ;  /* 0x00000008060402a5 */ /* 0x000fe4000f8e003f */
[----:B------:R-:W-:Y:S02]  /*1240*/  ULEA UR11, UR32, 0xffffffc0, 0x6 ;  /* 0xffffffc0200b7891 */ /* 0x000fe4000f8e303f */
[----:B------:R-:W-:-:S02]  /*1250*/  @UP0 UIMAD UR27, UR6, UR9, UR5 ;  /* 0x00000009061b02a4 */ /* 0x000fc4000f8e0205 */
[----:B------:R-:W-:Y:S02]  /*1260*/  USHF.R.S32.HI UR31, URZ, 0x1f, UR11 ;  /* 0x0000001f3f1f7899 */ /* 0x000fe4000801140b */
        /* <DEDUP_REMOVED lines=14> */
.L_x_1470:
        /* <DEDUP_REMOVED lines=18> */
.L_x_1471:
        /* <DEDUP_REMOVED lines=72> */
.L_x_1472:
[----:B------:R-:W-:Y:S02]  /*18f0*/  UMOV UR6, UR53 ;  /* 0x0000003500067c82 */ /* 0x000fe40008000000 */
.L_x_1473:
[----:B------:R-:W-:Y:S01]  /*1900*/  UIADD3 UR4, UP4, UP3, UR4, UR47, UR49 ;  /* 0x0000002f04047290 */ /* 0x000fe2000fb9e031 */
[----:B------:R-:W1:Y:S01]  /*1910*/  S2R R17, SR_TID.X ;  /* 0x0000000000117919 */ /* 0x000e620000002100 */
[----:B------:R-:W-:Y:S01]  /*1920*/  SHF.R.S32.HI R16, RZ, 0x1f, R235 ;  /* 0x0000001fff107819 */ /* 0x000fe200000114eb */
[----:B------:R-:W-:Y:S01]  /*1930*/  IMAD.U32 R8, RZ, RZ, UR13 ;  /* 0x0000000dff087e24 */ /* 0x000fe2000f8e00ff */
[----:B------:R-:W-:Y:S01]  /*1940*/  UIADD3 UR21, UP2, UP1, UR17, UR4, UR19 ;  /* 0x0000000411157290 */ /* 0x000fe2000f95e013 */
[----:B------:R-:W-:Y:S01]  /*1950*/  IADD3 R0, P1, R235, UR11, RZ ;  /* 0x0000000beb007c10 */ /* 0x000fe2000ff3e0ff */
[----:B------:R-:W-:Y:S01]  /*1960*/  UIADD3.X UR4, UR7, UR51, UR56, UP4, UP3 ;  /* 0x0000003307047290 */ /* 0x000fe2000a7e6438 */
[--C-:B------:R-:W-:Y:S01]  /*1970*/  SHF.R.S32.HI R237, RZ, 0x1f, R236.reuse ;  /* 0x0000001fffed7819 */ /* 0x100fe200000114ec */
[----:B------:R-:W-:Y:S01]  /*1980*/  IMAD.U32 R6, RZ, RZ, UR12 ;  /* 0x0000000cff067e24 */ /* 0x000fe2000f8e00ff */
[----:B------:R-:W-:Y:S01]  /*1990*/  IADD3.X R5, R16, UR31, RZ, P1, !PT ;  /* 0x0000001f10057c10 */ /* 0x000fe20008ffe4ff */
[----:B------:R-:W-:Y:S01]  /*19a0*/  UIADD3.X UR17, UR8, UR4, UR10, UP2, UP1 ;  /* 0x0000000408117290 */ /* 0x000fe200097e240a */
[----:B------:R-:W-:Y:S01]  /*19b0*/  IMAD.U32 R7, RZ, RZ, UR11 ;  /* 0x0000000bff077e24 */ /* 0x000fe2000f8e00ff */
[----:B------:R-:W-:Y:S01]  /*19c0*/  ULDC.64 UR12, c[0x0][0x3c8] ;  /* 0x0000f200000c7ab9 */ /* 0x000fe20000000a00 */
[----:B------:R-:W-:Y:S01]  /*19d0*/  IMAD.WIDE.U32 R2, R0, c[0x0][0x190], R236 ;  /* 0x0000640000027a25 */ /* 0x000fe200078e00ec */
[----:B------:R-:W-:Y:S01]  /*19e0*/  ULDC.64 UR4, c[0x0][0x1a8] ;  /* 0x00006a0000047ab9 */ /* 0x000fe20000000a00 */
[----:B------:R-:W-:Y:S01]  /*19f0*/  BSSY B1, `(.L_x_1469) ;  /* 0x0000a66000017945 */ /* 0x000fe20003800000 */
[----:B------:R-:W-:Y:S01]  /*1a00*/  UIMAD UR4, UR60, UR4, URZ ;  /* 0x000000043c0472a4 */ /* 0x000fe2000f8e023f */
[----:B------:R-:W-:Y:S01]  /*1a10*/  IMAD R5, R5, c[0x0][0x190], RZ ;  /* 0x0000640005057a24 */ /* 0x000fe200078e02ff */
[----:B------:R-:W-:Y:S01]  /*1a20*/  IADD3 R4, P1, R2, UR38, RZ ;  /* 0x0000002602047c10 */ /* 0x000fe2000ff3e0ff */
[----:B------:R-:W-:-:S02]  /*1a30*/  ULDC UR38, c[0x0][0x2e8] ;  /* 0x0000ba0000267ab9 */ /* 0x000fc40000000800 */
[----:B------:R-:W-:Y:S01]  /*1a40*/  UIMAD UR10, UR35, UR5, UR4 ;  /* 0x00000005230a72a4 */ /* 0x000fe2000f8e0204 */
[----:B------:R-:W-:Y:S01]  /*1a50*/  IMAD R0, R0, c[0x0][0x194], R5 ;  /* 0x0000650000007a24 */ /* 0x000fe200078e0205 */
[----:B------:R-:W-:Y:S02]  /*1a60*/  UIADD3 UR16, UR11, UR9, URZ ;  /* 0x000000090b107290 */ /* 0x000fe4000fffe03f */
[----:B------:R-:W-:Y:S01]  /*1a70*/  ULDC.64 UR4, c[0x0][0x378] ;  /* 0x0000de0000047ab9 */ /* 0x000fe20000000a00 */
[----:B-1----:R-:W-:Y:S01]  /*1a80*/  SHF.R.S32.HI R18, RZ, 0x1f, R17 ;  /* 0x0000001fff127819 */ /* 0x002fe20000011411 */
[----:B------:R-:W-:Y:S01]  /*1a90*/  UIMAD UR4, UR60, UR4, URZ ;  /* 0x000000043c0472a4 */ /* 0x000fe2000f8e023f */
[----:B------:R-:W-:Y:S01]  /*1aa0*/  IADD3.X R5, R3, UR34, R0, P1, !PT ;  /* 0x0000002203057c10 */ /* 0x000fe20008ffe400 */
[----:B------:R-:W-:Y:S01]  /*1ab0*/  UIADD3 UR9, UR32, -0x1, URZ ;  /* 0xffffffff20097890 */ /* 0x000fe2000fffe03f */
[----:B------:R-:W-:Y:S01]  /*1ac0*/  IADD3 R2, P1, R236, UR20, RZ ;  /* 0x00000014ec027c10 */ /* 0x000fe2000ff3e0ff */
[----:B------:R-:W-:-:S03]  /*1ad0*/  UIMAD UR8, UR35, UR5, UR4 ;  /* 0x00000005230872a4 */ /* 0x000fc6000f8e0204 */
[----:B------:R-:W-:Y:S01]  /*1ae0*/  ULDC.64 UR4, c[0x0][0x370] ;  /* 0x0000dc0000047ab9 */ /* 0x000fe20000000a00 */
[----:B------:R-:W-:Y:S01]  /*1af0*/  IADD3.X R3, R237, UR30, RZ, P1, !PT ;  /* 0x0000001eed037c10 */ /* 0x000fe20008ffe4ff */
[----:B------:R-:W-:-:S03]  /*1b00*/  UIMAD UR4, UR31, UR4, URZ ;  /* 0x000000041f0472a4 */ /* 0x000fc6000f8e023f */
[----:B------:R-:W-:Y:S01]  /*1b10*/  UMOV UR31, 0x4 ;  /* 0x00000004001f7882 */ /* 0x000fe20000000000 */
[----:B------:R-:W-:Y:S01]  /*1b20*/  IMAD.WIDE.U32 R2, R7, c[0x0][0x370], R2 ;  /* 0x0000dc0007027a25 */ /* 0x000fe200078e0002 */
[----:B------:R-:W-:Y:S02]  /*1b30*/  UIMAD UR7, UR11, UR5, UR4 ;  /* 0x000000050b0772a4 */ /* 0x000fe4000f8e0204 */
[----:B------:R-:W-:-:S04]  /*1b40*/  UIADD3 UR4, UR11, UR6, URZ ;  /* 0x000000060b047290 */ /* 0x000fc8000fffe03f */
[----:B------:R-:W-:Y:S01]  /*1b50*/  UIMAD.WIDE UR4, UR4, UR31, UR12 ;  /* 0x0000001f040472a5 */ /* 0x000fe2000f8e020c */
[----:B------:R1:W2:Y:S01]  /*1b60*/  R2UR UR12, R6 ;  /* 0x00000000060c73c2 */ /* 0x0002a200000e0000 */
[----:B------:R-:W-:-:S05]  /*1b70*/  IADD3 R3, R3, UR7, RZ ;  /* 0x0000000703037c10 */ /* 0x000fca000fffe0ff */
[----:B------:R-:W-:Y:S02]  /*1b80*/  UMOV UR19, UR5 ;  /* 0x0000000500137c82 */ /* 0x000fe40008000000 */
[----:B------:R-:W-:Y:S01]  /*1b90*/  UIADD3 UR5, UR23, UR15, URZ ;  /* 0x0000000f17057290 */ /* 0x000fe2000fffe03f */
[----:B------:R3:W4:Y:S01]  /*1ba0*/  R2UR UR13, R8 ;  /* 0x00000000080d73c2 */ /* 0x00072200000e0000 */
[----:B------:R-:W-:Y:S02]  /*1bb0*/  UMOV UR20, UR4 ;  /* 0x0000000400147c82 */ /* 0x000fe40008000000 */
[----:B------:R-:W-:-:S04]  /*1bc0*/  UIADD3 UR4, UR5, -UR38, -UR14 ;  /* 0x8000002605047290 */ /* 0x000fc8000fffe80e */
[----:B------:R-:W-:-:S04]  /*1bd0*/  USHF.R.S32.HI UR6, URZ, 0x1f, UR4 ;  /* 0x0000001f3f067899 */ /* 0x000fc80008011404 */
[----:B------:R-:W-:Y:S01]  /*1be0*/  ULEA.HI UR4, UR6, UR4, URZ, 0x6 ;  /* 0x0000000406047291 */ /* 0x000fe2000f8f303f */
[----:B-1----:R-:W-:-:S03]  /*1bf0*/  LEA.HI R6, R18, R17, RZ, 0x5 ;  /* 0x0000001112067211 */ /* 0x002fc600078f28ff */
[----:B------:R-:W-:Y:S02]  /*1c00*/  USHF.R.S32.HI UR4, URZ, 0x6, UR4 ;  /* 0x000000063f047899 */ /* 0x000fe40008011404 */
[----:B------:R-:W-:Y:S01]  /*1c10*/  ULDC.64 UR6, c[0x0][0x200] ;  /* 0x0000800000067ab9 */ /* 0x000fe20000000a00 */
[----:B------:R-:W-:Y:S01]  /*1c20*/  LOP3.LUT R0, R6, 0xffffffe0, RZ, 0xc0, !PT ;  /* 0xffffffe006007812 */ /* 0x000fe200078ec0ff */
[----:B------:R-:W-:Y:S01]  /*1c30*/  UISETP.LT.AND UP1, UPT, URZ, UR4, UPT ;  /* 0x000000043f00728c */ /* 0x000fe2000bf21270 */
[----:B------:R-:W-:-:S03]  /*1c40*/  SHF.R.S32.HI R6, RZ, 0x5, R6 ;  /* 0x00000005ff067819 */ /* 0x000fc60000011406 */
[----:B------:R-:W-:-:S04]  /*1c50*/  IMAD.IADD R13, R17, 0x1, -R0 ;  /* 0x00000001110d7824 */ /* 0x000fc800078e0a00 */
[----:B------:R-:W-:-:S05]  /*1c60*/  IMAD R0, R6, UR48, R13 ;  /* 0x0000003006007c24 */ /* 0x000fca000f8e020d */
[----:B------:R-:W-:Y:S01]  /*1c70*/  IADD3 R6, P1, R0, UR21, RZ ;  /* 0x0000001500067c10 */ /* 0x000fe2000ff3e0ff */
[----:B------:R-:W-:-:S03]  /*1c80*/  USEL UR21, URZ, UR4, !UP1 ;  /* 0x000000043f157287 */ /* 0x000fc6000c800000 */
[----:B------:R-:W-:Y:S01]  /*1c90*/  LEA.HI.X.SX32 R7, R0, UR17, 0x1, P1 ;  /* 0x0000001100077c11 */ /* 0x000fe200088f0eff */
[----:B------:R-:W-:Y:S01]  /*1ca0*/  IMAD.U32 R0, RZ, RZ, UR35 ;  /* 0x00000023ff007e24 */ /* 0x000fe2000f8e00ff */
[----:B------:R-:W-:Y:S01]  /*1cb0*/  UISETP.GT.AND UP1, UPT, UR32, UR21, UPT ;  /* 0x000000152000728c */ /* 0x000fe2000bf24270 */
[----:B------:R-:W-:Y:S01]  /*1cc0*/  LEA R212, P1, R6, c[0x0][0x350], 0x2 ;  /* 0x0000d40006d47a11 */ /* 0x000fe200078210ff */
[----:B------:R-:W-:Y:S01]  /*1cd0*/  UIMAD.WIDE UR16, UR16, UR31, UR6 ;  /* 0x0000001f101072a5 */ /* 0x000fe2000f8e0206 */
[----:B------:R-:W-:Y:S02]  /*1ce0*/  IMAD.WIDE.U32 R2, R0, c[0x0][0x378], R2 ;  /* 0x0000de0000027a25 */ /* 0x000fe400078e0002 */
[----:B------:R-:W-:Y:S02]  /*1cf0*/  LEA.HI.X R213, R6, c[0x0][0x354], R7, 0x2, P1 ;  /* 0x0000d50006d57a11 */ /* 0x000fe400008f1407 */
[----:B------:R-:W-:Y:S01]  /*1d00*/  PLOP3.LUT P1, PT, PT, PT, UP1, 0x80, 0x0 ;  /* 0x000000000000781c */ /* 0x000fe20003f2f018 */
[----:B------:R-:W-:Y:S01]  /*1d10*/  IMAD.WIDE.U32 R4, R0, c[0x0][0x1a8], R4 ;  /* 0x00006a0000047a25 */ /* 0x000fe200078e0004 */
[----:B------:R-:W-:-:S03]  /*1d20*/  IADD3 R3, R3, UR8, RZ ;  /* 0x0000000803037c10 */ /* 0x000fc6000fffe0ff */
[----:B------:R-:W-:Y:S01]  /*1d30*/  IMAD R0, R16, c[0x0][0x370], RZ ;  /* 0x0000dc0010007a24 */ /* 0x000fe200078e02ff */
[----:B------:R-:W-:Y:S01]  /*1d40*/  IADD3 R10, R5, UR10, RZ ;  /* 0x0000000a050a7c10 */ /* 0x000fe2000fffe0ff */
[----:B------:R-:W-:Y:S01]  /*1d50*/  IMAD.WIDE.U32 R2, R235, c[0x0][0x370], R2 ;  /* 0x0000dc00eb027a25 */ /* 0x000fe200078e0002 */
[----:B------:R-:W-:-:S03]  /*1d60*/  LEA R240, P3, R4, c[0x0][0x160], 0x1 ;  /* 0x0000580004f07a11 */ /* 0x000fc600078608ff */
[----:B------:R-:W-:Y:S01]  /*1d70*/  IMAD R0, R235, c[0x0][0x374], R0 ;  /* 0x0000dd00eb007a24 */ /* 0x000fe200078e0200 */
[----:B------:R-:W-:Y:S02]  /*1d80*/  LEA R238, P2, R2, c[0x0][0x330], 0x1 ;  /* 0x0000cc0002ee7a11 */ /* 0x000fe400078408ff */
[----:B------:R-:W-:Y:S01]  /*1d90*/  LEA.HI.X R241, R4, c[0x0][0x164], R10, 0x1, P3 ;  /* 0x0000590004f17a11 */ /* 0x000fe200018f0c0a */
[----:B------:R-:W-:-:S05]  /*1da0*/  IMAD.IADD R9, R3, 0x1, R0 ;  /* 0x0000000103097824 */ /* 0x000fca00078e0200 */
[----:B------:R-:W-:Y:S01]  /*1db0*/  LEA.HI.X R239, R2, c[0x0][0x334], R9, 0x1, P2 ;  /* 0x0000cd0002ef7a11 */ /* 0x000fe200010f0c09 */
        /* <DEDUP_REMOVED lines=19> */
.L_x_1475:
        /* <DEDUP_REMOVED lines=18> */
.L_x_1476:
        /* <DEDUP_REMOVED lines=30> */
.L_x_1478:
[----:B------:R-:W-:Y:S05]  /*21f0*/  BSYNC B0 ;  /* 0x0000000000007941 */ /* 0x000fea0003800000 */
.L_x_1477:
        /* <DEDUP_REMOVED lines=18> */
.L_x_1480:
[----:B------:R-:W-:Y:S05]  /*2320*/  BSYNC B0 ;  /* 0x0000000000007941 */ /* 0x000fea0003800000 */
.L_x_1479:
        /* <DEDUP_REMOVED lines=18> */
.L_x_1482:
[----:B------:R-:W-:Y:S05]  /*2450*/  BSYNC B0 ;  /* 0x0000000000007941 */ /* 0x000fea0003800000 */
.L_x_1481:
        /* <DEDUP_REMOVED lines=17> */
.L_x_1484:
[----:B------:R-:W-:Y:S05]  /*2570*/  BSYNC B0 ;  /* 0x0000000000007941 */ /* 0x000fea0003800000 */
.L_x_1483:
        /* <DEDUP_REMOVED lines=27> */
.L_x_1486:
[----:B------:R-:W-:Y:S05]  /*2730*/  BSYNC B0 ;  /* 0x0000000000007941 */ /* 0x000fea0003800000 */
.L_x_1485:
        /* <DEDUP_REMOVED lines=16> */
.L_x_1488:
[----:B------:R-:W-:Y:S05]  /*2840*/  BSYNC B0 ;  /* 0x0000000000007941 */ /* 0x000fea0003800000 */
.L_x_1487:
        /* <DEDUP_REMOVED lines=16> */
.L_x_1490:
[----:B------:R-:W-:Y:S05]  /*2950*/  BSYNC B0 ;  /* 0x0000000000007941 */ /* 0x000fea0003800000 */
.L_x_1489:
        /* <DEDUP_REMOVED lines=16> */
.L_x_1474:
[----:B------:R-:W-:Y:S01]  /*2a60*/  PLOP3.LUT P0, PT, PT, PT, UP6, 0x80, 0x0 ;  /* 0x000000000000781c */ /* 0x000fe20003f0f068 */
[----:B------:R-:W-:Y:S01]  /*2a70*/  ULEA.HI UR4, UR9, UR9, URZ, 0x1 ;  /* 0x0000000909047291 */ /* 0x000fe2000f8f083f */
[----:B------:R-:W-:Y:S01]  /*2a80*/  IMAD.SHL.U32 R0, R235, 0x40, RZ ;  /* 0x00000040eb007824 */ /* 0x000fe200078e00ff */
[----:B------:R-:W-:Y:S02]  /*2a90*/  BSSY B0, `(.L_x_1492) ;  /* 0x000001d000007945 */ /* 0x000fe40003800000 */
[----:B------:R-:W-:Y:S02]  /*2aa0*/  ULOP3.LUT UR4, UR4, 0xfffffffe, URZ, 0xc0, !UPT ;  /* 0xfffffffe04047892 */ /* 0x000fe4000f8ec03f */
[----:B------:R-:W-:Y:S02]  /*2ab0*/  LOP3.LUT R0, R0, 0x1c0, RZ, 0xc0, !PT ;  /* 0x000001c000007812 */ /* 0x000fe400078ec0ff */
[----:B------:R-:W-:-:S02]  /*2ac0*/  UIADD3 UR4, UR9, -UR4, URZ ;  /* 0x8000000409047290 */ /* 0x000fc4000fffe03f */
[----:B------:R-:W-:Y:S02]  /*2ad0*/  LOP3.LUT R6, R0, 0x38, R236, 0xf8, !PT ;  /* 0x0000003800067812 */ /* 0x000fe400078ef8ec */
[----:B------:R-:W-:Y:S01]  /*2ae0*/  @P0 BAR.SYNC.DEFER_BLOCKING 0x0 ;  /* 0x0000000000000b1d */ /* 0x000fe20000010000 */
[----:B------:R-:W-:Y:S01]  /*2af0*/  UISETP.NE.AND UP0, UPT, UR4, 0x1, UPT ;  /* 0x000000010400788c */ /* 0x000fe2000bf05270 */
[----:B------:R-:W-:Y:S01]  /*2b00*/  SHF.R.U32.HI R8, RZ, 0x3, R0 ;  /* 0x00000003ff087819 */ /* 0x000fe20000011600 */
[----:B------:R-:W-:-:S03]  /*2b10*/  UIMAD UR4, UR9, -0x40, UR15 ;  /* 0xffffffc0090478a4 */ /* 0x000fc6000f8e020f */
[----:B------:R-:W-:-:S03]  /*2b20*/  LOP3.LUT R8, R6, R8, RZ, 0x3c, !PT ;  /* 0x0000000806087212 */ /* 0x000fc600078e3cff */
[----:B------:R-:W-:Y:S02]  /*2b30*/  ISETP.GE.AND P2, PT, R235, UR4, PT ;  /* 0x00000004eb007c0c */ /* 0x000fe4000bf46270 */
[----:B------:R-:W-:-:S04]  /*2b40*/  IMAD R8, R248, 0x200, R8 ;  /* 0x00000200f8087824 */ /* 0x000fc800078e0208 */
[----:B------:R-:W-:-:S07]  /*2b50*/  IMAD.SHL.U32 R0, R8, 0x2, RZ ;  /* 0x0000000208007824 */ /* 0x000fce00078e00ff */
        /* <DEDUP_REMOVED lines=16> */
.L_x_1493:
[----:B------:R-:W-:Y:S05]  /*2c60*/  BSYNC B0 ;  /* 0x0000000000007941 */ /* 0x000fea0003800000 */
.L_x_1492:
        /* <DEDUP_REMOVED lines=29> */
.L_x_1495:
[----:B------:R-:W-:Y:S05]  /*2e40*/  BSYNC B0 ;  /* 0x0000000000007941 */ /* 0x000fea0003800000 */
.L_x_1494:
        /* <DEDUP_REMOVED lines=15> */
.L_x_1497:
        /* <DEDUP_REMOVED lines=19> */
.L_x_1498:
[----:B------:R-:W-:Y:S05]  /*3070*/  BSYNC B0 ;  /* 0x0000000000007941 */ /* 0x000fea0003800000 */
.L_x_1496:
        /* <DEDUP_REMOVED lines=14> */
.L_x_1500:
        /* <DEDUP_REMOVED lines=27> */
.L_x_1501:
[----:B------:R-:W-:Y:S05]  /*3310*/  BSYNC B0 ;  /* 0x0000000000007941 */ /* 0x000fea0003800000 */
.L_x_1499:
[----:B------:R-:W-:Y:S01]  /*3320*/  ULDC.64 UR6, c[0x0][0x198] ;  /* 0x0000660000067ab9 */ /* 0x000fe20000000a00 */
[----:B------:R-:W-:Y:S01]  /*3330*/  IMAD.U32 R10, RZ, RZ, UR23 ;  /* 0x00000017ff0a7e24 */ /* 0x000fe2000f8e00ff */
[----:B------:R-:W-:Y:S01]  /*3340*/  UIMAD UR6, UR18, UR6, URZ ;  /* 0x00000006120672a4 */ /* 0x000fe2000f8e023f */
[C---:B------:R-:W-:Y:S01]  /*3350*/  IADD3 R6, R243.reuse, 0x28, RZ ;  /* 0x00000028f3067810 */ /* 0x040fe20007ffe0ff */
[----:B------:R-:W-:Y:S01]  /*3360*/  IMAD.MOV.U32 R246, RZ, RZ, 0x7f800000 ;  /* 0x7f800000fff67424 */ /* 0x000fe200078e00ff */
[----:B------:R-:W-:Y:S01]  /*3370*/  IADD3 R5, R243, 0x8, RZ ;  /* 0x00000008f3057810 */ /* 0x000fe20007ffe0ff */
[----:B------:R-:W-:Y:S01]  /*3380*/  UIMAD UR6, UR23, UR7, UR6 ;  /* 0x00000007170672a4 */ /* 0x000fe2000f8e0206 */
[----:B-1----:R-:W-:Y:S01]  /*3390*/  IMAD.WIDE.U32 R2, R10, c[0x0][0x198], R236 ;  /* 0x000066000a027a25 */ /* 0x002fe200078e00ec */
[----:B------:R-:W-:Y:S02]  /*33a0*/  ISETP.GE.AND P2, PT, R6, UR4, PT ;  /* 0x0000000406007c0c */ /* 0x000fe4000bf46270 */
[----:B------:R-:W-:Y:S01]  /*33b0*/  ISETP.GE.AND P4, PT, R5, UR4, PT ;  /* 0x0000000405007c0c */ /* 0x000fe2000bf86270 */
[----:B------:R-:W-:Y:S01]  /*33c0*/  IMAD.MOV.U32 R244, RZ, RZ, 0x7f800000 ;  /* 0x7f800000fff47424 */ /* 0x000fe200078e00ff */
[----:B------:R-:W-:Y:S01]  /*33d0*/  IADD3 R4, P0, R2, UR25, RZ ;  /* 0x0000001902047c10 */ /* 0x000fe2000ff1e0ff */
[----:B------:R-:W-:Y:S01]  /*33e0*/  IMAD.U32 R7, RZ, RZ, UR6 ;  /* 0x00000006ff077e24 */ /* 0x000fe2000f8e00ff */
[----:B------:R-:W-:-:S02]  /*33f0*/  MOV R245, 0x7f800000 ;  /* 0x7f80000000f57802 */ /* 0x000fc40000000f00 */
[----:B------:R-:W-:Y:S02]  /*3400*/  IADD3 R2, R243, 0x20, RZ ;  /* 0x00000020f3027810 */ /* 0x000fe40007ffe0ff */
[----:B------:R-:W-:Y:S01]  /*3410*/  IADD3.X R5, R3, UR27, R7, P0, !PT ;  /* 0x0000001b03057c10 */ /* 0x000fe200087fe407 */
[----:B------:R-:W-:Y:S01]  /*3420*/  IMAD.MOV.U32 R7, RZ, RZ, 0x4 ;  /* 0x00000004ff077424 */ /* 0x000fe200078e00ff */
[----:B------:R-:W-:Y:S02]  /*3430*/  ISETP.GE.AND P5, PT, R243, UR4, PT ;  /* 0x00000004f3007c0c */ /* 0x000fe4000bfa6270 */
[----:B------:R-:W-:Y:S01]  /*3440*/  ISETP.GE.AND P3, PT, R2, UR4, PT ;  /* 0x0000000402007c0c */ /* 0x000fe2000bf66270 */
[----:B------:R-:W-:Y:S01]  /*3450*/  @!P2 IMAD.WIDE R6, R6, R7, UR16 ;  /* 0x000000100606ae25 */ /* 0x000fe2000f8e0207 */
[----:B------:R-:W-:Y:S02]  /*3460*/  MOV R2, 0x4 ;  /* 0x0000000400027802 */ /* 0x000fe40000000f00 */
[----:B------:R-:W-:-:S02]  /*3470*/  MOV R247, 0x7f800000 ;  /* 0x7f80000000f77802 */ /* 0x000fc40000000f00 */
[----:B------:R1:W5:Y:S01]  /*3480*/  @!P2 LDG.E R245, [R6.64] ;  /* 0x0000000c06f5a981 */ /* 0x000362000c1e1900 */
[----:B------:R-:W-:Y:S01]  /*3490*/  UIMAD UR4, UR22, -0x80, UR14 ;  /* 0xffffff80160478a4 */ /* 0x000fe2000f8e020e */
[----:B------:R-:W-:-:S05]  /*34a0*/  IMAD.WIDE R2, R243, R2, UR16 ;  /* 0x00000010f3027e25 */ /* 0x000fca000f8e0202 */
[----:B------:R-:W-:Y:S01]  /*34b0*/  ISETP.GE.AND P6, PT, R235, UR4, PT ;  /* 0x00000004eb007c0c */ /* 0x000fe2000bfc6270 */
[----:B------:R2:W5:Y:S04]  /*34c0*/  @!P5 LDG.E R246, [R2.64] ;  /* 0x0000000c02f6d981 */ /* 0x000568000c1e1900 */
[----:B------:R2:W5:Y:S04]  /*34d0*/  @!P4 LDG.E R247, [R2.64+0x20] ;  /* 0x0000200c02f7c981 */ /* 0x000568000c1e1900 */
[----:B------:R2:W5:Y:S04]  /*34e0*/  @!P3 LDG.E R244, [R2.64+0x80] ;  /* 0x0000800c02f4b981 */ /* 0x000568000c1e1900 */
[----:B------:R1:W-:Y:S04]  /*34f0*/  @P6 STS.128 [R0+0xc000], RZ ;  /* 0x00c000ff00006388 */ /* 0x0003e80000000c00 */
[----:B------:R1:W-:Y:S01]  /*3500*/  @P6 STS.128 [R0+0x10000], RZ ;  /* 0x010000ff00006388 */ /* 0x0003e20000000c00 */
[----:B------:R-:W-:Y:S01]  /*3510*/  IMAD.WIDE.U32 R4, R11, c[0x0][0x1b0], R4 ;  /* 0x00006c000b047a25 */ /* 0x000fe200078e0004 */
[----:B------:R-:W-:Y:S03]  /*3520*/  BSSY B0, `(.L_x_1502) ;  /* 0x000001c000007945 */ /* 0x000fe60003800000 */
[----:B--2---:R-:W-:-:S04]  /*3530*/  IMAD R2, R14, c[0x0][0x1b0], RZ ;  /* 0x00006c000e027a24 */ /* 0x004fc800078e02ff */
[----:B------:R-:W-:-:S05]  /*3540*/  IMAD R2, R11, c[0x0][0x1b4], R2 ;  /* 0x00006d000b027a24 */ /* 0x000fca00078e0202 */
        /* <DEDUP_REMOVED lines=25> */
.L_x_1503:
[----:B-1----:R-:W-:Y:S05]  /*36e0*/  BSYNC B0 ;  /* 0x0000000000007941 */ /* 0x002fea0003800000 */
.L_x_1502:
        /* <DEDUP_REMOVED lines=30> */
.L_x_1505:
[----:B------:R-:W-:Y:S05]  /*38d0*/  BSYNC B0 ;  /* 0x0000000000007941 */ /* 0x000fea0003800000 */
.L_x_1504:
[----:B------:R-:W-:Y:S01]  /*38e0*/  IADD3 R2, R235, 0x40, RZ ;  /* 0x00000040eb027810 */ /* 0x000fe20007ffe0ff */
[----:B------:R-:W-:Y:S03]  /*38f0*/  BSSY B0, `(.L_x_1506) ;  /* 0x000001e000007945 */ /* 0x000fe60003800000 */
[----:B------:R-:W-:-:S13]  /*3900*/  ISETP.GE.AND P4, PT, R2, UR4, PT ;  /* 0x0000000402007c0c */ /* 0x000fda000bf86270 */
[----:B------:R1:W-:Y:S04]  /*3910*/  @P4 STS.128 [R0+0xe000], RZ ;  /* 0x00e000ff00004388 */ /* 0x0003e80000000c00 */
[----:B------:R1:W-:Y:S01]  /*3920*/  @P4 STS.128 [R0+0x12000], RZ ;  /* 0x012000ff00004388 */ /* 0x0003e20000000c00 */
[----:B------:R-:W-:Y:S05]  /*3930*/  @P4 BRA `(.L_x_1507) ;  /* 0x0000019000004947 */ /* 0x000fea0003800000 */
[----:B--2---:R-:W-:Y:S02]  /*3940*/  IADD3 R6, P0, R235, 0x40, RZ ;  /* 0x00000040eb067810 */ /* 0x004fe40007f1e0ff */
        /* <DEDUP_REMOVED lines=24> */
.L_x_1507:
[----:B------:R-:W-:Y:S05]  /*3ad0*/  BSYNC B0 ;  /* 0x0000000000007941 */ /* 0x000fea0003800000 */
.L_x_1506:
        /* <DEDUP_REMOVED lines=11> */
[----:B--2---:R-:W-:-:S04]  /*3b90*/  IMAD.WIDE.U32 R6, R2, c[0x0][0x198], R4 ;  /* 0x0000660002067a25 */ /* 0x004fc800078e0004 */
        /* <DEDUP_REMOVED lines=18> */
.L_x_1509:
[----:B------:R-:W-:Y:S05]  /*3cc0*/  BSYNC B0 ;  /* 0x0000000000007941 */ /* 0x000fea0003800000 */
.L_x_1508:
[----:B------:R-:W-:Y:S01]  /*3cd0*/  ULDC.64 UR6, c[0x0][0x1a0] ;  /* 0x0000680000067ab9 */ /* 0x000fe20000000a00 */
[----:B--2---:R-:W-:Y:S01]  /*3ce0*/  IMAD.WIDE.U32 R2, R10, c[0x0][0x1a0], R236 ;  /* 0x000068000a027a25 */ /* 0x004fe200078e00ec */
        /* <DEDUP_REMOVED lines=36> */
.L_x_1511:
[----:B------:R-:W-:Y:S05]  /*3f30*/  BSYNC B0 ;  /* 0x0000000000007941 */ /* 0x000fea0003800000 */
.L_x_1510:
        /* <DEDUP_REMOVED lines=29> */
.L_x_1513:
[----:B------:R-:W-:Y:S05]  /*4110*/  BSYNC B0 ;  /* 0x0000000000007941 */ /* 0x000fea0003800000 */
.L_x_1512:
        /* <DEDUP_REMOVED lines=29> */
.L_x_1515:
[----:B------:R-:W-:Y:S05]  /*42f0*/  BSYNC B0 ;  /* 0x0000000000007941 */ /* 0x000fea0003800000 */
.L_x_1514:
        /* <DEDUP_REMOVED lines=27> */
.L_x_1517:
[----:B------:R-:W-:Y:S05]  /*44b0*/  BSYNC B0 ;  /* 0x0000000000007941 */ /* 0x000fea0003800000 */
.L_x_1516:
[----:B-1----:R-:W-:Y:S02]  /*44c0*/  IMAD.MOV.U32 R6, RZ, RZ, c[0x0][0x308] ;  /* 0x0000c200ff067624 */ /* 0x002fe400078e00ff */
[----:B------:R-:W-:Y:S01]  /*44d0*/  IMAD.MOV.U32 R7, RZ, RZ, c[0x0][0x30c] ;  /* 0x0000c300ff077624 */ /* 0x000fe200078e00ff */
[----:B--234-:R-:W-:Y:S01]  /*44e0*/  LEA.HI R0, R18, R17, RZ, 0x4 ;  /* 0x0000001112007211 */ /* 0x01cfe200078f20ff */
[----:B------:R-:W0:Y:S04]  /*44f0*/  LDGDEPBAR ;  /* 0x00000000000079af */ /* 0x000e280000000000 */
[----:B------:R1:W2:Y:S04]  /*4500*/  LDG.E.64 R2, [R6.64+0x8] ;  /* 0x0000080c06027981 */ /* 0x0002a8000c1e1b00 */
[----:B-1----:R-:W3:Y:S01]  /*4510*/  LDG.E.64 R6, [R6.64] ;  /* 0x0000000c06067981 */ /* 0x002ee2000c1e1b00 */
[----:B------:R-:W-:Y:S01]  /*4520*/  LOP3.LUT R0, R0, 0xfffffff0, RZ, 0xc0, !PT ;  /* 0xfffffff000007812 */ /* 0x000fe200078ec0ff */
[----:B------:R-:W-:Y:S01]  /*4530*/  IMAD.MOV.U32 R199, RZ, RZ, 0x40 ;  /* 0x00000040ffc77424 */ /* 0x000fe200078e00ff */
[----:B------:R-:W-:Y:S01]  /*4540*/  UIADD3 UR23, -UR14, 0x80, UR5 ;  /* 0x000000800e177890 */ /* 0x000fe2000fffe105 */
[----:B------:R-:W-:Y:S01]  /*4550*/  IMAD.MOV.U32 R250, RZ, RZ, 0x40 ;  /* 0x00000040fffa7424 */ /* 0x000fe200078e00ff */
[----:B------:R-:W-:Y:S01]  /*4560*/  CS2R R158, SRZ ;  /* 0x00000000009e7805 */ /* 0x000fe2000001ff00 */
[----:B------:R-:W-:Y:S01]  /*4570*/  IMAD.IADD R0, R17, 0x1, -R0 ;  /* 0x0000000111007824 */ /* 0x000fe200078e0a00 */
[----:B------:R-:W-:Y:S01]  /*4580*/  CS2R R156, SRZ ;  /* 0x00000000009c7805 */ /* 0x000fe2000001ff00 */
[----:B------:R-:W-:Y:S01]  /*4590*/  IMAD.MOV.U32 R234, RZ, RZ, R218 ;  /* 0x000000ffffea7224 */ /* 0x000fe200078e00da */
        /* <DEDUP_REMOVED lines=16> */
[--C-:B------:R-:W-:Y:S01]  /*46a0*/  SHF.R.S32.HI R4, RZ, 0x1f, R13.reuse ;  /* 0x0000001fff047819 */ /* 0x100fe2000001140d */
        /* <DEDUP_REMOVED lines=9> */
[----:B------:R-:W-:Y:S01]  /*4740*/  CS2R R122, SRZ ;  /* 0x00000000007a7805 */ /* 0x000fe2000001ff00 */
[----:B------:R-:W-:Y:S01]  /*4750*/  CS2R R120, SRZ ;  /* 0x0000000000787805 */ /* 0x000fe2000001ff00 */
[----:B------:R-:W-:Y:S01]  /*4760*/  SEL R0, R0, R210, !P1 ;  /* 0x000000d200007207 */ /* 0x000fe20004800000 */
        /* <DEDUP_REMOVED lines=44> */
[----:B------:R-:W-:Y:S01]  /*4a30*/  ULDC UR4, c[0x0][0x2e8] ;  /* 0x0000ba0000047ab9 */ /* 0x000fe20000000800 */
[----:B------:R-:W-:Y:S01]  /*4a40*/  SEL R199, R199, 0xffffffc0, !P4 ;  /* 0xffffffc0c7c77807 */ /* 0x000fe20006000000 */
[----:B------:R-:W-:Y:S01]  /*4a50*/  UIADD3 UR23, UR23, -UR4, URZ ;  /* 0x8000000417177290 */ /* 0x000fe2000fffe03f */
[----:B------:R-:W-:Y:S01]  /*4a60*/  SEL R250, R250, 0xffffffc0, !P4 ;  /* 0xffffffc0fafa7807 */ /* 0x000fe20006000000 */
[----:B------:R-:W-:Y:S01]  /*4a70*/  ULDC UR18, c[0x0][0x2e4] ;  /* 0x0000b90000127ab9 */ /* 0x000fe20000000800 */
[----:B--2---:R-:W-:-:S02]  /*4a80*/  IADD3 R249, P3, P2, R2, UR46, R13 ;  /* 0x0000002e02f97c10 */ /* 0x004fc4000fa7e00d */
[----:B------:R-:W-:Y:S02]  /*4a90*/  IADD3 R2, R209, 0x2000, RZ ;  /* 0x00002000d1027810 */ /* 0x000fe40007ffe0ff */
[----:B------:R-:W-:Y:S02]  /*4aa0*/  IADD3.X R251, R3, UR50, R4, P3, P2 ;  /* 0x0000003203fb7c10 */ /* 0x000fe40009fe4404 */
[----:B------:R-:W-:-:S05]  /*4ab0*/  SEL R2, R2, R209, !P1 ;  /* 0x000000d102027207 */ /* 0x000fca0004800000 */
[----:B------:R-:W-:Y:S01]  /*4ac0*/  IMAD.SHL.U32 R202, R2, 0x2, RZ ;  /* 0x0000000202ca7824 */ /* 0x000fe200078e00ff */
[----:B---3--:R1:W2:Y:S08]  /*4ad0*/  R2UR UR10, R7 ;  /* 0x00000000070a73c2 */ /* 0x0082b000000e0000 */
[----:B------:R1:W3:Y:S01]  /*4ae0*/  R2UR UR11, R6 ;  /* 0x00000000060b73c2 */ /* 0x0002e200000e0000 */
[----:B------:R-:W-:-:S07]  /*4af0*/  DEPBAR.LE SB1, 0x0, {3,2} ;  /* 0x0000900c0000791a */ /* 0x000fce0000000000 */
.L_x_1522:
[----:B------:R-:W0:Y:S01]  /*4b00*/  LDGDEPBAR ;  /* 0x00000000000079af */ /* 0x000e220000000000 */
[----:B------:R-:W-:Y:S01]  /*4b10*/  IADD3 R0, R203, R208, RZ ;  /* 0x000000d0cb007210 */ /* 0x000fe20007ffe0ff */
[----:B------:R-:W-:Y:S01]  /*4b20*/  IMAD.U32 R2, RZ, RZ, UR20 ;  /* 0x00000014ff027e24 */ /* 0x000fe2000f8e00ff */
[----:B------:R-:W-:Y:S01]  /*4b30*/  USHF.L.U32 UR6, UR9, 0x6, URZ ;  /* 0x0000000609067899 */ /* 0x000fe2000800063f */
[----:B------:R-:W-:Y:S01]  /*4b40*/  IMAD.U32 R3, RZ, RZ, UR19 ;  /* 0x00000013ff037e24 */ /* 0x000fe2000f8e00ff */
[----:B------:R-:W-:Y:S02]  /*4b50*/  ULDC UR5, c[0x0][0x2e4] ;  /* 0x0000b90000057ab9 */ /* 0x000fe40000000800 */
[C---:B------:R-:W-:Y:S01]  /*4b60*/  LEA R2, P0, R243.reuse, R2, 0x2 ;  /* 0x00000002f3027211 */ /* 0x040fe200078010ff */
[----:B------:R-:W-:Y:S03]  /*4b70*/  UISETP.GE.AND UP0, UPT, UR6, UR23, UPT ;  /* 0x000000170600728c */ /* 0x000fe6000bf06270 */
[----:B------:R-:W-:Y:S03]  /*4b80*/  LEA.HI.X.SX32 R3, R243, R3, 0x2, P0 ;  /* 0x00000003f3037211 */ /* 0x000fe600000f16ff */
        /* <DEDUP_REMOVED lines=24> */
[----:B------:R-:W-:Y:S04]  /*4d10*/  HMMA.16816.F32.BF16 R32, R32, R166, RZ ;  /* 0x000000a62020723c */ /* 0x000fe800000418ff */
[----:B-1----:R-:W-:Y:S01]  /*4d20*/  IMAD.IADD R3, R203, 0x1, R199 ;  /* 0x00000001cb037824 */ /* 0x002fe200078e02c7 */
[----:B------:R-:W-:Y:S03]  /*4d30*/  IADD3 R2, R0, R199, RZ ;  /* 0x000000c700027210 */ /* 0x000fe60007ffe0ff */
[-C--:B----4-:R-:W-:Y:S01]  /*4d40*/  HMMA.16816.F32.BF16 R4, R168, R172.reuse, R4 ;  /* 0x000000aca804723c */ /* 0x090fe20000041804 */
[----:B------:R-:W1:Y:S06]  /*4d50*/  LDSM.16.M88.4 R164, [R3] ;  /* 0x0000000003a4783b */ /* 0x000e6c0000000200 */
[----:B------:R-:W2:Y:S01]  /*4d60*/  LDSM.16.M88.4 R188, [R3+0x1000] ;  /* 0x0010000003bc783b */ /* 0x000ea20000000200 */
        /* <DEDUP_REMOVED lines=9> */
[----:B------:R-:W3:Y:S06]  /*4e00*/  LDSM.16.M88.4 R168, [R2] ;  /* 0x0000000002a8783b */ /* 0x000eec0000000200 */
[----:B------:R-:W4:Y:S01]  /*4e10*/  LDSM.16.M88.4 R180, [R205+0xc800] ;  /* 0x00c80000cdb4783b */ /* 0x000f220000000200 */
[-C--:B-1----:R-:W-:Y:S08]  /*4e20*/  HMMA.16816.F32.BF16 R4, R164, R184.reuse, R4 ;  /* 0x000000b8a404723c */ /* 0x082ff00000041804 */
[C---:B--2---:R-:W-:Y:S08]  /*4e30*/  HMMA.16816.F32.BF16 R8, R188.reuse, R184, R8 ;  /* 0x000000b8bc08723c */ /* 0x044ff00000041808 */
        /* <DEDUP_REMOVED lines=8> */
[----:B------:R-:W1:Y:S06]  /*4ec0*/  LDSM.16.M88.4 R164, [R203+0x2000] ;  /* 0x00200000cba4783b */ /* 0x000e6c0000000200 */
[----:B------:R-:W2:Y:S01]  /*4ed0*/  LDSM.16.M88.4 R192, [R207+0x10800] ;  /* 0x01080000cfc0783b */ /* 0x000ea20000000200 */
[-C--:B---3--:R-:W-:Y:S08]  /*4ee0*/  HMMA.16816.F32.BF16 R4, R168, R172.reuse, R4 ;  /* 0x000000aca804723c */ /* 0x088ff00000041804 */
[C---:B------:R-:W-:Y:S08]  /*4ef0*/  HMMA.16816.F32.BF16 R8, R176.reuse, R172, R8 ;  /* 0x000000acb008723c */ /* 0x040ff00000041808 */
        /* <DEDUP_REMOVED lines=8> */
[----:B------:R-:W3:Y:S06]  /*4f80*/  LDSM.16.M88.4 R168, [R0+0x2000] ;  /* 0x0020000000a8783b */ /* 0x000eec0000000200 */
[----:B------:R-:W4:Y:S01]  /*4f90*/  LDSM.16.M88.4 R180, [R204+0x10800] ;  /* 0x01080000ccb4783b */ /* 0x000f220000000200 */
[-C--:B-1----:R-:W-:Y:S08]  /*4fa0*/  HMMA.16816.F32.BF16 R4, R164, R184.reuse, R4 ;  /* 0x000000b8a404723c */ /* 0x082ff00000041804 */
[C---:B------:R-:W-:Y:S08]  /*4fb0*/  HMMA.16816.F32.BF16 R8, R188.reuse, R184, R8 ;  /* 0x000000b8bc08723c */ /* 0x040ff00000041808 */
        /* <DEDUP_REMOVED lines=39> */
[----:B------:R-:W-:Y:S04]  /*5230*/  USHF.L.U32 UR5, UR22, 0x7, URZ ;  /* 0x0000000716057899 */ /* 0x000fe8000800063f */
[----:B------:R-:W-:Y:S04]  /*5240*/  UIADD3 UR4, UR5, UR15, URZ ;  /* 0x0000000f05047290 */ /* 0x000fe8000fffe03f */
[----:B------:R-:W-:Y:S02]  /*5250*/  UIADD3 UR7, UR18, UR4, -UR14 ;  /* 0x0000000412077290 */ /* 0x000fe4000fffe80e */
[----:B------:R-:W-:Y:S04]  /*5260*/  UIADD3 UR4, UR6, 0x40, URZ ;  /* 0x0000004006047890 */ /* 0x000fe8000fffe03f */
[----:B------:R-:W-:Y:S02]  /*5270*/  UISETP.GE.AND UP0, UPT, UR4, UR7, UPT ;  /* 0x000000070400728c */ /* 0x000fe4000bf06270 */
[----:B------:R-:W-:Y:S03]  /*5280*/  UIADD3 UR4, UR5, 0x80, URZ ;  /* 0x0000008005047890 */ /* 0x000fe6000fffe03f */
[----:B------:R-:W-:Y:S01]  /*5290*/  UMOV UR5, UR18 ;  /* 0x0000001200057c82 */ /* 0x000fe20008000000 */
[----:B------:R-:W-:Y:S02]  /*52a0*/  PLOP3.LUT P1, PT, PT, PT, UP0, 0x80, 0x0 ;  /* 0x000000000000781c */ /* 0x000fe40003f2f008 */
[----:B------:R-:W-:Y:S05]  /*52b0*/  IMAD.U32 R0, RZ, RZ, UR4 ;  /* 0x00000004ff007e24 */ /* 0x000fea000f8e00ff */
[----:B------:R-:W-:Y:S11]  /*52c0*/  ISETP.LT.AND P0, PT, R0, UR14, PT ;  /* 0x0000000e00007c0c */ /* 0x000ff6000bf01270 */
[----:B------:R-:W-:Y:S02]  /*52d0*/  @!UPT UIADD3 URZ, URZ, URZ, URZ ;  /* 0x0000003f3f3ff290 */ /* 0x000fe4000fffe03f */
[----:B------:R-:W-:-:S05]  /*52e0*/  @!P1 BRA P0, `(.L_x_1519) ;  /* 0x0000085000009947 */ /* 0x000fca0000000000 */
.L_x_1518:
[----:B------:R-:W-:Y:S01]  /*52f0*/  IADD3 R0, R243, UR6, RZ ;  /* 0x00000006f3007c10 */ /* 0x000fe2000fffe0ff */
[----:B------:R-:W-:Y:S02]  /*5300*/  UIADD3 UR4, -UR5, UR14, -UR15 ;  /* 0x0000000e05047290 */ /* 0x000fe4000fffe90f */
[----:B------:R-:W-:Y:S01]  /*5310*/  UMOV UR18, UR5 ;  /* 0x0000000500127c82 */ /* 0x000fe20008000000 */
[C---:B------:R-:W-:Y:S02]  /*5320*/  IADD3 R164, R0.reuse, 0x8, RZ ;  /* 0x0000000800a47810 */ /* 0x040fe40007ffe0ff */
[C---:B------:R-:W-:Y:S02]  /*5330*/  IADD3 R3, R0.reuse, 0x20, RZ ;  /* 0x0000002000037810 */ /* 0x040fe40007ffe0ff */
[C---:B------:R-:W-:Y:S02]  /*5340*/  IADD3 R2, R0.reuse, 0x28, RZ ;  /* 0x0000002800027810 */ /* 0x040fe40007ffe0ff */
[----:B------:R-:W-:Y:S02]  /*5350*/  IADD3 R175, R0, UR4, RZ ;  /* 0x0000000400af7c10 */ /* 0x000fe4000fffe0ff */
[----:B------:R-:W-:Y:S02]  /*5360*/  IADD3 R167, R164, UR4, RZ ;  /* 0x00000004a4a77c10 */ /* 0x000fe4000fffe0ff */
[C---:B------:R-:W-:Y:S02]  /*5370*/  IADD3 R165, R3.reuse, UR4, RZ ;  /* 0x0000000403a57c10 */ /* 0x040fe4000fffe0ff */
[----:B------:R-:W-:Y:S01]  /*5380*/  IADD3 R166, R2, UR4, RZ ;  /* 0x0000000402a67c10 */ /* 0x000fe2000fffe0ff */
[----:B------:R-:W-:Y:S01]  /*5390*/  UIADD3 UR4, UR14, 0x1, -UR15 ;  /* 0x000000010e047890 */ /* 0x000fe2000fffe80f */
[----:B------:R-:W-:Y:S02]  /*53a0*/  IMNMX R175, RZ, R175, !PT ;  /* 0x000000afffaf7217 */ /* 0x000fe40007800200 */
[----:B------:R-:W-:Y:S01]  /*53b0*/  IMNMX R167, RZ, R167, !PT ;  /* 0x000000a7ffa77217 */ /* 0x000fe20007800200 */
[----:B------:R-:W-:Y:S01]  /*53c0*/  UIADD3 UR4, UR4, UR41, URZ ;  /* 0x0000002904047290 */ /* 0x000fe2000fffe03f */
[----:B------:R-:W-:Y:S05]  /*53d0*/  IMNMX R165, RZ, R165, !PT ;  /* 0x000000a5ffa57217 */ /* 0x000fea0007800200 */
[----:B------:R-:W-:Y:S02]  /*53e0*/  IADD3 R174, R0, UR4, RZ ;  /* 0x0000000400ae7c10 */ /* 0x000fe4000fffe0ff */
[----:B------:R-:W-:Y:S01]  /*53f0*/  IADD3 R168, R2, UR4, RZ ;  /* 0x0000000402a87c10 */ /* 0x000fe2000fffe0ff */
[----:B------:R-:W1:Y:S01]  /*5400*/  S2R R0, SR_TID.X ;  /* 0x0000000000007919 */ /* 0x000e620000002100 */
[----:B------:R-:W-:Y:S01]  /*5410*/  IADD3 R169, R164, UR4, RZ ;  /* 0x00000004a4a97c10 */ /* 0x000fe2000fffe0ff */
[----:B------:R-:W-:Y:S01]  /*5420*/  IMAD.SHL.U32 R2, R248, 0x20, RZ ;  /* 0x00000020f8027824 */ /* 0x000fe200078e00ff */
[----:B------:R-:W-:Y:S02]  /*5430*/  IADD3 R164, R3, UR4, RZ ;  /* 0x0000000403a47c10 */ /* 0x000fe4000fffe0ff */
[----:B------:R-:W-:Y:S02]  /*5440*/  IMNMX R3, RZ, R166, !PT ;  /* 0x000000a6ff037217 */ /* 0x000fe40007800200 */
[----:B------:R-:W-:Y:S02]  /*5450*/  IMNMX R174, R174, UR14, PT ;  /* 0x0000000eaeae7c17 */ /* 0x000fe4000b800200 */
[----:B------:R-:W-:Y:S02]  /*5460*/  IMNMX R166, R169, UR14, PT ;  /* 0x0000000ea9a67c17 */ /* 0x000fe4000b800200 */
[----:B------:R-:W-:Y:S01]  /*5470*/  IMNMX R164, R164, UR14, PT ;  /* 0x0000000ea4a47c17 */ /* 0x000fe2000b800200 */
[----:B-1----:R-:W-:Y:S05]  /*5480*/  IMAD.SHL.U32 R0, R0, 0x2, RZ ;  /* 0x0000000200007824 */ /* 0x002fea00078e00ff */
[----:B------:R-:W-:Y:S01]  /*5490*/  LOP3.LUT R2, R2, 0x6, R0, 0xf8, !PT ;  /* 0x0000000602027812 */ /* 0x000fe200078ef800 */
[----:B------:R-:W-:Y:S04]  /*54a0*/  IMAD.U32 R0, RZ, RZ, UR22 ;  /* 0x00000016ff007e24 */ /* 0x000fe8000f8e00ff */
[----:B------:R-:W-:Y:S01]  /*54b0*/  IMAD R0, R0, 0x80, R2 ;  /* 0x0000008000007824 */ /* 0x000fe200078e0202 */
[----:B------:R-:W-:Y:S04]  /*54c0*/  IMNMX R2, R168, UR14, PT ;  /* 0x0000000ea8027c17 */ /* 0x000fe8000b800200 */
[C---:B------:R-:W-:Y:S02]  /*54d0*/  ISETP.GE.AND P3, PT, R0.reuse, R175, PT ;  /* 0x000000af0000720c */ /* 0x040fe40003f66270 */
[C---:B------:R-:W-:Y:S02]  /*54e0*/  ISETP.GE.AND P2, PT, R0.reuse, R167, PT ;  /* 0x000000a70000720c */ /* 0x040fe40003f46270 */
        /* <DEDUP_REMOVED lines=10> */
[C---:B------:R-:W-:Y:S02]  /*5590*/  ISETP.GE.OR P1, PT, R0.reuse, R164, !P1 ;  /* 0x000000a40000720c */ /* 0x040fe40004f26670 */
[C---:B------:R-:W-:Y:S02]  /*55a0*/  ISETP.GE.OR P0, PT, R0.reuse, R2, !P0 ;  /* 0x000000020000720c */ /* 0x040fe40004706670 */
[----:B------:R-:W-:Y:S02]  /*55b0*/  IADD3 R0, R0, 0x19, RZ ;  /* 0x0000001900007810 */ /* 0x000fe40007ffe0ff */
[-C--:B------:R-:W-:Y:S02]  /*55c0*/  ISETP.GE.AND P6, PT, R173, R175.reuse, PT ;  /* 0x000000afad00720c */ /* 0x080fe40003fc6270 */
[-C--:B------:R-:W-:Y:S02]  /*55d0*/  ISETP.GE.AND P5, PT, R172, R175.reuse, PT ;  /* 0x000000afac00720c */ /* 0x080fe40003fa6270 */
        /* <DEDUP_REMOVED lines=86> */
.L_x_1519:
[----:B------:R-:W2:Y:S01]  /*5b40*/  LDL R166, [R1+0x4] ;  /* 0x0000040001a67983 */ /* 0x000ea20000100800 */
[----:B------:R-:W-:Y:S01]  /*5b50*/  IMAD.U32 R2, RZ, RZ, UR9 ;  /* 0x00000009ff027e24 */ /* 0x000fe2000f8e00ff */
[----:B------:R-:W-:Y:S01]  /*5b60*/  UIADD3 UR4, UR10, -0x4498517b, URZ ;  /* 0xbb67ae850a047890 */ /* 0x000fe2000fffe03f */
[----:B------:R-:W-:Y:S01]  /*5b70*/  IMAD.U32 R0, RZ, RZ, UR22 ;  /* 0x00000016ff007e24 */ /* 0x000fe2000f8e00ff */
[----:B------:R-:W-:Y:S01]  /*5b80*/  FSETP.NEU.FTZ.AND P0, PT, R246, -INF , PT ;  /* 0xff800000f600780b */ /* 0x000fe20003f1d000 */
[----:B------:R-:W-:Y:S01]  /*5b90*/  IMAD.WIDE.U32 R164, R249, -0x2daee0ad, RZ ;  /* 0xd2511f53f9a47825 */ /* 0x000fe200078e00ff */
[----:B------:R-:W-:Y:S02]  /*5ba0*/  ULDC UR6, c[0x0][0x1c0] ;  /* 0x0000700000067ab9 */ /* 0x000fe40000000800 */
[----:B------:R-:W-:Y:S01]  /*5bb0*/  UISETP.GT.AND UP2, UPT, UR9, UR21, UPT ;  /* 0x000000150900728c */ /* 0x000fe2000bf44270 */
[----:B------:R-:W-:Y:S01]  /*5bc0*/  IMAD R3, R0, 0x4, R248 ;  /* 0x0000000400037824 */ /* 0x000fe200078e02f8 */
[----:B------:R-:W-:Y:S01]  /*5bd0*/  LOP3.LUT R170, R164, UR4, RZ, 0x3c, !PT ;  /* 0x00000004a4aa7c12 */ /* 0x000fe2000f8e3cff */
[----:B------:R-:W-:Y:S03]  /*5be0*/  UIADD3 UR4, UR11, -0x61c88647, URZ ;  /* 0x9e3779b90b047890 */ /* 0x000fe6000fffe03f */
[----:B------:R-:W-:Y:S01]  /*5bf0*/  LOP3.LUT R3, R165, UR10, R3, 0x96, !PT ;  /* 0x0000000aa5037c12 */ /* 0x000fe2000f8e9603 */
[----:B--2---:R-:W-:Y:S04]  /*5c00*/  IMAD R0, R2, 0x4, R166 ;  /* 0x0000000402007824 */ /* 0x004fe800078e02a6 */
[----:B------:R-:W-:Y:S01]  /*5c10*/  IMAD.WIDE.U32 R2, R3, -0x326172a9, RZ ;  /* 0xcd9e8d5703027825 */ /* 0x000fe200078e00ff */
[C---:B------:R-:W-:Y:S03]  /*5c20*/  IADD3 R164, R0.reuse, 0x2, RZ ;  /* 0x0000000200a47810 */ /* 0x040fe60007ffe0ff */
[----:B------:R-:W-:Y:S01]  /*5c30*/  IMAD.WIDE.U32 R166, R0, -0x326172a9, RZ ;  /* 0xcd9e8d5700a67825 */ /* 0x000fe200078e00ff */
[----:B------:R-:W-:Y:S03]  /*5c40*/  LOP3.LUT R0, R251, UR11, RZ, 0x3c, !PT ;  /* 0x0000000bfb007c12 */ /* 0x000fe6000f8e3cff */
[----:B------:R-:W-:Y:S01]  /*5c50*/  IMAD.WIDE.U32 R164, R164, -0x326172a9, RZ ;  /* 0xcd9e8d57a4a47825 */ /* 0x000fe200078e00ff */
[C---:B------:R-:W-:Y:S04]  /*5c60*/  LOP3.LUT R168, R3.reuse, UR4, R166, 0x96, !PT ;  /* 0x0000000403a87c12 */ /* 0x040fe8000f8e96a6 */
[----:B------:R-:W-:Y:S01]  /*5c70*/  LOP3.LUT R166, R3, UR4, R164, 0x96, !PT ;  /* 0x0000000403a67c12 */ /* 0x000fe2000f8e96a4 */
[----:B------:R-:W-:Y:S01]  /*5c80*/  UIADD3 UR4, UR11, 0x3c6ef372, URZ ;  /* 0x3c6ef3720b047890 */ /* 0x000fe2000fffe03f */
[-C--:B------:R-:W-:Y:S01]  /*5c90*/  LOP3.LUT R164, R167, R0.reuse, RZ, 0x3c, !PT ;  /* 0x00000000a7a47212 */ /* 0x080fe200078e3cff */
[----:B------:R-:W-:Y:S04]  /*5ca0*/  IMAD.WIDE.U32 R168, R168, -0x2daee0ad, RZ ;  /* 0xd2511f53a8a87825 */ /* 0x000fe800078e00ff */
[----:B------:R-:W-:Y:S01]  /*5cb0*/  LOP3.LUT R174, R2, UR4, RZ, 0x3c, !PT ;  /* 0x0000000402ae7c12 */ /* 0x000fe2000f8e3cff */
[----:B------:R-:W-:Y:S01]  /*5cc0*/  UIADD3 UR4, UR10, 0x76cf5d0a, URZ ;  /* 0x76cf5d0a0a047890 */ /* 0x000fe2000fffe03f */
[----:B------:R-:W-:Y:S01]  /*5cd0*/  LOP3.LUT R2, R165, R0, RZ, 0x3c, !PT ;  /* 0x00000000a5027212 */ /* 0x000fe200078e3cff */
[----:B------:R-:W-:Y:S04]  /*5ce0*/  IMAD.WIDE.U32 R166, R166, -0x2daee0ad, RZ ;  /* 0xd2511f53a6a67825 */ /* 0x000fe800078e00ff */
[----:B------:R-:W-:Y:S04]  /*5cf0*/  IMAD.WIDE.U32 R164, R164, -0x2daee0ad, RZ ;  /* 0xd2511f53a4a47825 */ /* 0x000fe800078e00ff */
[----:B------:R-:W-:Y:S01]  /*5d00*/  IMAD.WIDE.U32 R2, R2, -0x2daee0ad, RZ ;  /* 0xd2511f5302027825 */ /* 0x000fe200078e00ff */
[----:B------:R-:W-:Y:S02]  /*5d10*/  LOP3.LUT R172, R169, UR4, R164, 0x96, !PT ;  /* 0x00000004a9ac7c12 */ /* 0x000fe4000f8e96a4 */
[C---:B------:R-:W-:Y:S01]  /*5d20*/  LOP3.LUT R164, R170.reuse, R165, RZ, 0x3c, !PT ;  /* 0x000000a5aaa47212 */ /* 0x040fe200078e3cff */
[----:B------:R-:W-:Y:S01]  /*5d30*/  FMUL.FTZ R0, R245, 1.4426950216293334961 ;  /* 0x3fb8aa3bf5007820 */ /* 0x000fe20000410000 */
[----:B------:R-:W-:Y:S01]  /*5d40*/  LOP3.LUT R171, R167, UR4, R2, 0x96, !PT ;  /* 0x00000004a7ab7c12 */ /* 0x000fe2000f8e9602 */
[----:B------:R-:W-:Y:S01]  /*5d50*/  UIADD3 UR4, UR11, -0x255992d5, URZ ;  /* 0xdaa66d2b0b047890 */ /* 0x000fe2000fffe03f */
[----:B------:R-:W-:Y:S01]  /*5d60*/  LOP3.LUT R2, R170, R3, RZ, 0x3c, !PT ;  /* 0x00000003aa027212 */ /* 0x000fe200078e3cff */
[----:B------:R-:W-:Y:S04]  /*5d70*/  IMAD.WIDE.U32 R172, R172, -0x326172a9, RZ ;  /* 0xcd9e8d57acac7825 */ /* 0x000fe800078e00ff */
[----:B------:R-:W-:Y:S04]  /*5d80*/  IMAD.WIDE.U32 R170, R171, -0x326172a9, RZ ;  /* 0xcd9e8d57abaa7825 */ /* 0x000fe800078e00ff */
[----:B------:R-:W-:Y:S04]  /*5d90*/  IMAD.WIDE.U32 R2, R2, -0x326172a9, RZ ;  /* 0xcd9e8d5702027825 */ /* 0x000fe800078e00ff */
[----:B------:R-:W-:Y:S01]  /*5da0*/  IMAD.WIDE.U32 R164, R164, -0x326172a9, RZ ;  /* 0xcd9e8d57a4a47825 */ /* 0x000fe200078e00ff */
[----:B------:R-:W-:Y:S02]  /*5db0*/  LOP3.LUT R167, R171, UR4, R2, 0x96, !PT ;  /* 0x00000004aba77c12 */ /* 0x000fe4000f8e9602 */
[C---:B------:R-:W-:Y:S02]  /*5dc0*/  LOP3.LUT R2, R174.reuse, R3, RZ, 0x3c, !PT ;  /* 0x00000003ae027212 */ /* 0x040fe400078e3cff */
[----:B------:R-:W-:Y:S01]  /*5dd0*/  LOP3.LUT R169, R173, UR4, R164, 0x96, !PT ;  /* 0x00000004ada97c12 */ /* 0x000fe2000f8e96a4 */
[----:B------:R-:W-:Y:S01]  /*5de0*/  UIADD3 UR4, UR10, 0x32370b8f, URZ ;  /* 0x32370b8f0a047890 */ /* 0x000fe2000fffe03f */
[----:B------:R-:W-:Y:S01]  /*5df0*/  LOP3.LUT R164, R174, R165, RZ, 0x3c, !PT ;  /* 0x000000a5aea47212 */ /* 0x000fe200078e3cff */
[----:B------:R-:W-:Y:S04]  /*5e00*/  IMAD.WIDE.U32 R2, R2, -0x2daee0ad, RZ ;  /* 0xd2511f5302027825 */ /* 0x000fe800078e00ff */
[----:B------:R-:W-:Y:S01]  /*5e10*/  IMAD.WIDE.U32 R164, R164, -0x2daee0ad, RZ ;  /* 0xd2511f53a4a47825 */ /* 0x000fe200078e00ff */
[----:B------:R-:W-:Y:S03]  /*5e20*/  LOP3.LUT R3, R3, UR4, R166, 0x96, !PT ;  /* 0x0000000403037c12 */ /* 0x000fe6000f8e96a6 */
[----:B------:R-:W-:Y:S01]  /*5e30*/  IMAD.WIDE.U32 R166, R167, -0x2daee0ad, RZ ;  /* 0xd2511f53a7a67825 */ /* 0x000fe200078e00ff */
[----:B------:R-:W-:Y:S01]  /*5e40*/  LOP3.LUT R165, R165, UR4, R168, 0x96, !PT ;  /* 0x00000004a5a57c12 */ /* 0x000fe2000f8e96a8 */
[----:B------:R-:W-:Y:S02]  /*5e50*/  UIADD3 UR4, UR10, -0x126145ec, URZ ;  /* 0xed9eba140a047890 */ /* 0x000fe4000fffe03f */
[----:B------:R-:W-:Y:S04]  /*5e60*/  IMAD.WIDE.U32 R168, R169, -0x2daee0ad, RZ ;  /* 0xd2511f53a9a87825 */ /* 0x000fe800078e00ff */
[----:B------:R-:W-:Y:S01]  /*5e70*/  LOP3.LUT R174, R167, UR4, R2, 0x96, !PT ;  /* 0x00000004a7ae7c12 */ /* 0x000fe2000f8e9602 */
[----:B------:R-:W-:Y:S01]  /*5e80*/  IMAD.WIDE.U32 R2, R3, -0x326172a9, RZ ;  /* 0xcd9e8d5703027825 */ /* 0x000fe200078e00ff */
[----:B------:R-:W-:Y:S01]  /*5e90*/  LOP3.LUT R176, R169, UR4, R164, 0x96, !PT ;  /* 0x00000004a9b07c12 */ /* 0x000fe2000f8e96a4 */
[----:B------:R-:W-:Y:S02]  /*5ea0*/  UIADD3 UR4, UR11, 0x78dde6e4, URZ ;  /* 0x78dde6e40b047890 */ /* 0x000fe4000fffe03f */
[----:B------:R-:W-:Y:S04]  /*5eb0*/  IMAD.WIDE.U32 R164, R165, -0x326172a9, RZ ;  /* 0xcd9e8d57a5a47825 */ /* 0x000fe800078e00ff */
[----:B------:R-:W-:Y:S01]  /*5ec0*/  IMAD.WIDE.U32 R176, R176, -0x326172a9, RZ ;  /* 0xcd9e8d57b0b07825 */ /* 0x000fe200078e00ff */
[----:B------:R-:W-:Y:S02]  /*5ed0*/  LOP3.LUT R173, R165, UR4, R172, 0x96, !PT ;  /* 0x00000004a5ad7c12 */ /* 0x000fe4000f8e96ac */
[----:B------:R-:W-:Y:S01]  /*5ee0*/  LOP3.LUT R165, R3, UR4, R170, 0x96, !PT ;  /* 0x0000000403a57c12 */ /* 0x000fe2000f8e96aa */
[----:B------:R-:W-:Y:S01]  /*5ef0*/  UIADD3 UR4, UR11, 0x1715609d, URZ ;  /* 0x1715609d0b047890 */ /* 0x000fe2000fffe03f */
[----:B------:R-:W-:Y:S05]  /*5f00*/  IMAD.WIDE.U32 R174, R174, -0x326172a9, RZ ;  /* 0xcd9e8d57aeae7825 */ /* 0x000fea00078e00ff */
[----:B------:R-:W-:Y:S01]  /*5f10*/  LOP3.LUT R172, R177, UR4, R164, 0x96, !PT ;  /* 0x00000004b1ac7c12 */ /* 0x000fe2000f8e96a4 */
        /* <DEDUP_REMOVED lines=9> */
[----:B------:R-:W-:Y:S01]  /*5fb0*/  FMUL.FTZ R3, R247, 1.4426950216293334961 ;  /* 0x3fb8aa3bf7037820 */ /* 0x000fe20000410000 */
[----:B------:R-:W-:Y:S01]  /*5fc0*/  LOP3.LUT R165, R169, UR4, R164, 0x96, !PT ;  /* 0x00000004a9a57c12 */ /* 0x000fe2000f8e96a4 */
[----:B------:R-:W-:Y:S01]  /*5fd0*/  FMUL.FTZ R164, R246, 1.4426950216293334961 ;  /* 0x3fb8aa3bf6a47820 */ /* 0x000fe20000410000 */
[----:B------:R-:W-:Y:S01]  /*5fe0*/  LOP3.LUT R175, R173, UR4, R2, 0x96, !PT ;  /* 0x00000004adaf7c12 */ /* 0x000fe2000f8e9602 */
[----:B------:R-:W-:Y:S01]  /*5ff0*/  FMUL.FTZ R2, R244, 1.4426950216293334961 ;  /* 0x3fb8aa3bf4027820 */ /* 0x000fe20000410000 */
[----:B------:R-:W-:Y:S01]  /*6000*/  UIADD3 UR4, UR11, -0x4ab325aa, URZ ;  /* 0xb54cda560b047890 */ /* 0x000fe2000fffe03f */
[----:B------:R-:W-:Y:S01]  /*6010*/  IMAD.WIDE.U32 R170, R170, -0x326172a9, RZ ;  /* 0xcd9e8d57aaaa7825 */ /* 0x000fe200078e00ff */
[----:B------:R-:W-:Y:S02]  /*6020*/  FSEL R164, R164, RZ, P0 ;  /* 0x000000ffa4a47208 */ /* 0x000fe40000000000 */
[----:B------:R-:W-:Y:S01]  /*6030*/  FSETP.NEU.FTZ.AND P0, PT, R247, -INF , PT ;  /* 0xff800000f700780b */ /* 0x000fe20003f1d000 */
[----:B------:R-:W-:Y:S01]  /*6040*/  IMAD.WIDE.U32 R166, R166, -0x326172a9, RZ ;  /* 0xcd9e8d57a6a67825 */ /* 0x000fe200078e00ff */
[----:B------:R-:W-:Y:S02]  /*6050*/  LOP3.LUT R176, R171, UR4, R176, 0x96, !PT ;  /* 0x00000004abb07c12 */ /* 0x000fe4000f8e96b0 */
[----:B------:R-:W-:Y:S01]  /*6060*/  FSEL R3, R3, RZ, P0 ;  /* 0x000000ff03037208 */ /* 0x000fe20000000000 */
[--C-:B------:R-:W-:Y:S01]  /*6070*/  FFMA.FTZ R4, R4, c[0x0][0x23c], -R164.reuse ;  /* 0x00008f0004047a23 */ /* 0x100fe200000108a4 */
[----:B------:R-:W-:Y:S01]  /*6080*/  FSETP.NEU.FTZ.AND P0, PT, R244, -INF , PT ;  /* 0xff800000f400780b */ /* 0x000fe20003f1d000 */
[----:B------:R-:W-:Y:S01]  /*6090*/  FFMA.FTZ R32, R32, c[0x0][0x23c], -R164 ;  /* 0x00008f0020207a23 */ /* 0x000fe200000108a4 */
[----:B------:R-:W-:Y:S01]  /*60a0*/  LOP3.LUT R174, R167, UR4, R174, 0x96, !PT ;  /* 0x00000004a7ae7c12 */ /* 0x000fe2000f8e96ae */
[----:B------:R1:W-:Y:S01]  /*60b0*/  MUFU.EX2 R190, R4 ;  /* 0x0000000400be7308 */ /* 0x0003e20000000800 */
[--C-:B------:R-:W-:Y:S01]  /*60c0*/  FFMA.FTZ R35, R35, c[0x0][0x23c], -R3.reuse ;  /* 0x00008f0023237a23 */ /* 0x100fe20000010803 */
[----:B------:R-:W-:Y:S01]  /*60d0*/  FSEL R2, R2, RZ, P0 ;  /* 0x000000ff02027208 */ /* 0x000fe20000000000 */
[--C-:B------:R-:W-:Y:S01]  /*60e0*/  FFMA.FTZ R19, R19, c[0x0][0x23c], -R3.reuse ;  /* 0x00008f0013137a23 */ /* 0x100fe20000010803 */
[----:B------:R-:W-:Y:S01]  /*60f0*/  ULDC.U8 UR4, c[0x0][0x2d8] ;  /* 0x0000b60000047ab9 */ /* 0x000fe20000000000 */
[--C-:B------:R-:W-:Y:S01]  /*6100*/  FFMA.FTZ R34, R34, c[0x0][0x23c], -R3.reuse ;  /* 0x00008f0022227a23 */ /* 0x100fe20000010803 */
[----:B------:R-:W-:Y:S01]  /*6110*/  FSETP.NEU.FTZ.AND P0, PT, R245, -INF , PT ;  /* 0xff800000f500780b */ /* 0x000fe20003f1d000 */
[--C-:B------:R-:W-:Y:S02]  /*6120*/  FFMA.FTZ R18, R18, c[0x0][0x23c], -R3.reuse ;  /* 0x00008f0012127a23 */ /* 0x100fe40000010803 */
[--C-:B------:R-:W-:Y:S01]  /*6130*/  FFMA.FTZ R23, R23, c[0x0][0x23c], -R3.reuse ;  /* 0x00008f0017177a23 */ /* 0x100fe20000010803 */
[----:B------:R-:W2:Y:S01]  /*6140*/  MUFU.EX2 R228, R32 ;  /* 0x0000002000e47308 */ /* 0x000ea20000000800 */
[--C-:B------:R-:W-:Y:S01]  /*6150*/  FFMA.FTZ R22, R22, c[0x0][0x23c], -R3.reuse ;  /* 0x00008f0016167a23 */ /* 0x100fe20000010803 */
[----:B------:R-:W-:Y:S01]  /*6160*/  FSEL R0, R0, RZ, P0 ;  /* 0x000000ff00007208 */ /* 0x000fe20000000000 */
[--C-:B------:R-:W-:Y:S02]  /*6170*/  FFMA.FTZ R7, R7, c[0x0][0x23c], -R3.reuse ;  /* 0x00008f0007077a23 */ /* 0x100fe40000010803 */
[----:B------:R-:W-:Y:S01]  /*6180*/  FFMA.FTZ R3, R6, c[0x0][0x23c], -R3 ;  /* 0x00008f0006037a23 */ /* 0x000fe20000010803 */
[----:B------:R-:W-:Y:S01]  /*6190*/  SHF.R.U32.HI R6, RZ, 0x18, R168 ;  /* 0x00000018ff067819 */ /* 0x000fe200000116a8 */
[----:B------:R-:W-:Y:S02]  /*61a0*/  FFMA.FTZ R8, R8, c[0x0][0x23c], -R2 ;  /* 0x00008f0008087a23 */ /* 0x000fe40000010802 */
[----:B------:R-:W-:Y:S01]  /*61b0*/  FFMA.FTZ R16, R16, c[0x0][0x23c], -R164 ;  /* 0x00008f0010107a23 */ /* 0x000fe200000108a4 */
[----:B------:R3:W-:Y:S01]  /*61c0*/  MUFU.EX2 R185, R3 ;  /* 0x0000000300b97308 */ /* 0x0007e20000000800 */
[----:B------:R-:W-:Y:S01]  /*61d0*/  FFMA.FTZ R28, R28, c[0x0][0x23c], -R2 ;  /* 0x00008f001c1c7a23 */ /* 0x000fe20000010802 */
[----:B------:R-:W-:Y:S01]  /*61e0*/  ISETP.LE.U32.AND P0, PT, R6, UR4, PT ;  /* 0x0000000406007c0c */ /* 0x000fe2000bf03070 */
[----:B------:R-:W-:Y:S01]  /*61f0*/  FFMA.FTZ R33, R33, c[0x0][0x23c], -R164 ;  /* 0x00008f0021217a23 */ /* 0x000fe200000108a4 */
[----:B-1----:R-:W-:Y:S01]  /*6200*/  SHF.R.U32.HI R4, RZ, 0x18, R172 ;  /* 0x00000018ff047819 */ /* 0x002fe200000116ac */
[--C-:B------:R-:W-:Y:S01]  /*6210*/  FFMA.FTZ R17, R17, c[0x0][0x23c], -R164.reuse ;  /* 0x00008f0011117a23 */ /* 0x100fe200000108a4 */
[----:B------:R-:W-:Y:S01]  /*6220*/  LOP3.LUT R6, R166, 0xff, RZ, 0xc0, !PT ;  /* 0x000000ffa6067812 */ /* 0x000fe200078ec0ff */
[--C-:B------:R-:W-:Y:S01]  /*6230*/  FFMA.FTZ R20, R20, c[0x0][0x23c], -R164.reuse ;  /* 0x00008f0014147a23 */ /* 0x100fe200000108a4 */
[----:B------:R-:W-:Y:S01]  /*6240*/  ISETP.LE.U32.AND P6, PT, R4, UR4, PT ;  /* 0x0000000404007c0c */ /* 0x000fe2000bfc3070 */
[--C-:B------:R-:W-:Y:S01]  /*6250*/  FFMA.FTZ R21, R21, c[0x0][0x23c], -R164.reuse ;  /* 0x00008f0015157a23 */ /* 0x100fe200000108a4 */
[----:B------:R1:W-:Y:S01]  /*6260*/  MUFU.EX2 R192, R7 ;  /* 0x0000000700c07308 */ /* 0x0003e20000000800 */
[----:B------:R-:W-:Y:S01]  /*6270*/  FFMA.FTZ R164, R5, c[0x0][0x23c], -R164 ;  /* 0x00008f0005a47a23 */ /* 0x000fe200000108a4 */
[----:B------:R-:W-:Y:S01]  /*6280*/  LOP3.LUT R5, R172, 0xff, RZ, 0xc0, !PT ;  /* 0x000000ffac057812 */ /* 0x000fe200078ec0ff */
[----:B------:R-:W-:Y:S01]  /*6290*/  FFMA.FTZ R12, R12, c[0x0][0x23c], -R2 ;  /* 0x00008f000c0c7a23 */ /* 0x000fe20000010802 */
[----:B------:R-:W-:Y:S01]  /*62a0*/  SHF.R.U32.HI R4, RZ, 0x18, R170 ;  /* 0x00000018ff047819 */ /* 0x000fe200000116aa */
[----:B------:R-:W-:Y:S01]  /*62b0*/  FFMA.FTZ R15, R15, c[0x0][0x23c], -R0 ;  /* 0x00008f000f0f7a23 */ /* 0x000fe20000010800 */
[----:B------:R-:W-:Y:S01]  /*62c0*/  ISETP.LE.U32.AND P2, PT, R5, UR4, PT ;  /* 0x0000000405007c0c */ /* 0x000fe2000bf43070 */
[--C-:B------:R-:W-:Y:S01]  /*62d0*/  FFMA.FTZ R13, R13, c[0x0][0x23c], -R2.reuse ;  /* 0x00008f000d0d7a23 */ /* 0x100fe20000010802 */
[----:B------:R-:W-:Y:S01]  /*62e0*/  LOP3.LUT R5, R170, 0xff, RZ, 0xc0, !PT ;  /* 0x000000ffaa057812 */ /* 0x000fe200078ec0ff */
[--C-:B------:R-:W-:Y:S01]  /*62f0*/  FFMA.FTZ R24, R24, c[0x0][0x23c], -R2.reuse ;  /* 0x00008f0018187a23 */ /* 0x100fe20000010802 */
[----:B------:R-:W4:Y:S01]  /*6300*/  MUFU.EX2 R229, R35 ;  /* 0x0000002300e57308 */ /* 0x000f220000000800 */
[----:B------:R-:W-:Y:S01]  /*6310*/  ISETP.LE.U32.AND P4, PT, R4, UR4, PT ;  /* 0x0000000404007c0c */ /* 0x000fe2000bf83070 */
[----:B------:R-:W-:Y:S01]  /*6320*/  FFMA.FTZ R25, R25, c[0x0][0x23c], -R2 ;  /* 0x00008f0019197a23 */ /* 0x000fe20000010802 */
[--C-:B------:R-:W-:Y:S01]  /*6330*/  SHF.R.U32.HI R4, RZ, 0x18, R175.reuse ;  /* 0x00000018ff047819 */ /* 0x100fe200000116af */
[--C-:B------:R-:W-:Y:S01]  /*6340*/  FFMA.FTZ R11, R11, c[0x0][0x23c], -R0.reuse ;  /* 0x00008f000b0b7a23 */ /* 0x100fe20000010800 */
[----:B---3--:R-:W-:Y:S01]  /*6350*/  LOP3.LUT R3, R168, 0xff, RZ, 0xc0, !PT ;  /* 0x000000ffa8037812 */ /* 0x008fe200078ec0ff */
[--C-:B------:R-:W-:Y:S01]  /*6360*/  FFMA.FTZ R14, R14, c[0x0][0x23c], -R0.reuse ;  /* 0x00008f000e0e7a23 */ /* 0x100fe20000010800 */
[----:B------:R-:W-:Y:S01]  /*6370*/  ISETP.LE.U32.AND P1, PT, R5, UR4, PT ;  /* 0x0000000405007c0c */ /* 0x000fe2000bf23070 */
[--C-:B------:R-:W-:Y:S01]  /*6380*/  FFMA.FTZ R10, R10, c[0x0][0x23c], -R0.reuse ;  /* 0x00008f000a0a7a23 */ /* 0x100fe20000010800 */
[----:B------:R-:W-:Y:S01]  /*6390*/  ISETP.LE.U32.AND P5, PT, R3, UR4, PT ;  /* 0x0000000403007c0c */ /* 0x000fe2000bfa3070 */
[----:B------:R3:W-:Y:S01]  /*63a0*/  MUFU.EX2 R187, R8 ;  /* 0x0000000800bb7308 */ /* 0x0007e20000000800 */
[----:B------:R-:W-:Y:S01]  /*63b0*/  LOP3.LUT R3, R175, 0xff, RZ, 0xc0, !PT ;  /* 0x000000ffaf037812 */ /* 0x000fe200078ec0ff */
[----:B--2---:R-:W-:Y:S01]  /*63c0*/  @!P2 FADD.FTZ R228, -R228, -RZ ;  /* 0x800000ffe4e4a221 */ /* 0x004fe20000010100 */
[----:B------:R-:W-:Y:S01]  /*63d0*/  ISETP.LE.U32.AND P2, PT, R4, UR4, PT ;  /* 0x0000000404007c0c */ /* 0x000fe2000bf43070 */
[----:B------:R-:W-:Y:S01]  /*63e0*/  FFMA.FTZ R31, R31, c[0x0][0x23c], -R0 ;  /* 0x00008f001f1f7a23 */ /* 0x000fe20000010800 */
[----:B-1----:R-:W-:Y:S01]  /*63f0*/  SHF.R.U32.HI R7, RZ, 0x10, R172 ;  /* 0x00000010ff077819 */ /* 0x002fe200000116ac */
[--C-:B------:R-:W-:Y:S01]  /*6400*/  FFMA.FTZ R27, R27, c[0x0][0x23c], -R0.reuse ;  /* 0x00008f001b1b7a23 */ /* 0x100fe20000010800 */
[----:B------:R-:W-:Y:S01]  /*6410*/  ISETP.LE.U32.AND P3, PT, R3, UR4, PT ;  /* 0x0000000403007c0c */ /* 0x000fe2000bf63070 */
[----:B------:R-:W-:Y:S01]  /*6420*/  FFMA.FTZ R26, R26, c[0x0][0x23c], -R0 ;  /* 0x00008f001a1a7a23 */ /* 0x000fe20000010800 */
[----:B------:R-:W-:Y:S01]  /*6430*/  LOP3.LUT R3, R7, 0xff, RZ, 0xc0, !PT ;  /* 0x000000ff07037812 */ /* 0x000fe200078ec0ff */
[----:B------:R-:W1:Y:S01]  /*6440*/  MUFU.EX2 R221, R16 ;  /* 0x0000001000dd7308 */ /* 0x000e620000000800 */
[----:B------:R-:W-:Y:S01]  /*6450*/  SHF.R.U32.HI R4, RZ, 0x18, R176 ;  /* 0x00000018ff047819 */ /* 0x000fe200000116b0 */
[----:B------:R-:W-:Y:S01]  /*6460*/  FFMA.FTZ R0, R30, c[0x0][0x23c], -R0 ;  /* 0x00008f001e007a23 */ /* 0x000fe20000010800 */
[----:B------:R-:W-:Y:S01]  /*6470*/  LOP3.LUT R5, R176, 0xff, RZ, 0xc0, !PT ;  /* 0x000000ffb0057812 */ /* 0x000fe200078ec0ff */
[----:B----4-:R-:W-:Y:S01]  /*6480*/  @!P6 FADD.FTZ R229, -R229, -RZ ;  /* 0x800000ffe5e5e221 */ /* 0x010fe20000010100 */
[----:B------:R-:W-:Y:S02]  /*6490*/  ISETP.LE.U32.AND P6, PT, R3, UR4, PT ;  /* 0x0000000403007c0c */ /* 0x000fe4000bfc3070 */
[----:B------:R-:W-:Y:S02]  /*64a0*/  LOP3.LUT R3, R165, 0xff, RZ, 0xc0, !PT ;  /* 0x000000ffa5037812 */ /* 0x000fe400078ec0ff */
[----:B------:R-:W-:Y:S01]  /*64b0*/  LOP3.LUT R172, R172, 0xffff, RZ, 0xc0, !PT ;  /* 0x0000ffffacac7812 */ /* 0x000fe200078ec0ff */
[----:B------:R-:W2:Y:S01]  /*64c0*/  MUFU.EX2 R227, R28 ;  /* 0x0000001c00e37308 */ /* 0x000ea20000000800 */
[----:B------:R-:W-:Y:S02]  /*64d0*/  SHF.R.U32.HI R7, RZ, 0x18, R166 ;  /* 0x00000018ff077819 */ /* 0x000fe400000116a6 */
[----:B---3--:R-:W-:Y:S02]  /*64e0*/  SHF.R.U32.HI R8, RZ, 0x10, R170 ;  /* 0x00000010ff087819 */ /* 0x008fe400000116aa */
[----:B------:R-:W-:Y:S05]  /*64f0*/  LOP3.LUT R170, R170, 0xffff, RZ, 0xc0, !PT ;  /* 0x0000ffffaaaa7812 */ /* 0x000fea00078ec0ff */
[----:B------:R-:W3:Y:S01]  /*6500*/  MUFU.EX2 R222, R19 ;  /* 0x0000001300de7308 */ /* 0x000ee20000000800 */
[----:B-1----:R-:W-:Y:S01]  /*6510*/  @!P1 FADD.FTZ R221, -R221, -RZ ;  /* 0x800000ffdddd9221 */ /* 0x002fe20000010100 */
[----:B------:R-:W-:Y:S02]  /*6520*/  ISETP.LE.U32.AND P1, PT, R4, UR4, PT ;  /* 0x0000000404007c0c */ /* 0x000fe4000bf23070 */
[----:B------:R-:W-:Y:S06]  /*6530*/  SHF.R.U32.HI R4, RZ, 0x8, R172 ;  /* 0x00000008ff047819 */ /* 0x000fec00000116ac */
[----:B------:R-:W1:Y:S01]  /*6540*/  MUFU.EX2 R224, R23 ;  /* 0x0000001700e07308 */ /* 0x000e620000000800 */
[----:B--2---:R-:W-:Y:S01]  /*6550*/  @!P5 FADD.FTZ R227, -R227, -RZ ;  /* 0x800000ffe3e3d221 */ /* 0x004fe20000010100 */
[----:B------:R-:W-:Y:S02]  /*6560*/  ISETP.LE.U32.AND P5, PT, R3, UR4, PT ;  /* 0x0000000403007c0c */ /* 0x000fe4000bfa3070 */
[----:B------:R-:W-:Y:S01]  /*6570*/  LOP3.LUT R3, R8, 0xff, RZ, 0xc0, !PT ;  /* 0x000000ff08037812 */ /* 0x000fe200078ec0ff */
[----:B------:R-:W-:Y:S05]  /*6580*/  @!P1 FADD.FTZ R192, -R192, -RZ ;  /* 0x800000ffc0c09221 */ /* 0x000fea0000010100 */
[----:B------:R-:W2:Y:S01]  /*6590*/  MUFU.EX2 R223, R20 ;  /* 0x0000001400df7308 */ /* 0x000ea20000000800 */
[----:B---3--:R-:W-:Y:S01]  /*65a0*/  @!P4 FADD.FTZ R222, -R222, -RZ ;  /* 0x800000ffdedec221 */ /* 0x008fe20000010100 */
[----:B------:R-:W-:Y:S02]  /*65b0*/  ISETP.LE.U32.AND P4, PT, R5, UR4, PT ;  /* 0x0000000405007c0c */ /* 0x000fe4000bf83070 */
[----:B------:R-:W-:Y:S02]  /*65c0*/  SHF.R.U32.HI R5, RZ, 0x10, R176 ;  /* 0x00000010ff057819 */ /* 0x000fe400000116b0 */
[----:B------:R-:W-:Y:S04]  /*65d0*/  LOP3.LUT R176, R176, 0xffff, RZ, 0xc0, !PT ;  /* 0x0000ffffb0b07812 */ /* 0x000fe800078ec0ff */
[----:B------:R3:W4:Y:S01]  /*65e0*/  MUFU.EX2 R217, R12 ;  /* 0x0000000c00d97308 */ /* 0x0007220000000800 */
[----:B------:R-:W-:Y:S01]  /*65f0*/  LOP3.LUT R5, R5, 0xff, RZ, 0xc0, !PT ;  /* 0x000000ff05057812 */ /* 0x000fe200078ec0ff */
[----:B-1----:R-:W-:Y:S01]  /*6600*/  @!P2 FADD.FTZ R224, -R224, -RZ ;  /* 0x800000ffe0e0a221 */ /* 0x002fe20000010100 */
[----:B------:R-:W-:Y:S02]  /*6610*/  ISETP.LE.U32.AND P2, PT, R6, UR4, PT ;  /* 0x0000000406007c0c */ /* 0x000fe4000bf43070 */
[----:B------:R-:W-:Y:S05]  /*6620*/  @!P4 FADD.FTZ R190, -R190, -RZ ;  /* 0x800000ffbebec221 */ /* 0x000fea0000010100 */
[----:B------:R-:W1:Y:S01]  /*6630*/  MUFU.EX2 R226, R34 ;  /* 0x0000002200e27308 */ /* 0x000e620000000800 */
[----:B--2---:R-:W-:Y:S01]  /*6640*/  @!P3 FADD.FTZ R223, -R223, -RZ ;  /* 0x800000ffdfdfb221 */ /* 0x004fe20000010100 */
[----:B------:R-:W-:Y:S02]  /*6650*/  ISETP.LE.U32.AND P3, PT, R3, UR4, PT ;  /* 0x0000000403007c0c */ /* 0x000fe4000bf63070 */
[----:B------:R-:W-:Y:S06]  /*6660*/  SHF.R.U32.HI R3, RZ, 0x10, R175 ;  /* 0x00000010ff037819 */ /* 0x000fec00000116af */
[----:B------:R-:W2:Y:S01]  /*6670*/  MUFU.EX2 R219, R18 ;  /* 0x0000001200db7308 */ /* 0x000ea20000000800 */
[----:B------:R-:W-:Y:S01]  /*6680*/  LOP3.LUT R3, R3, 0xff, RZ, 0xc0, !PT ;  /* 0x000000ff03037812 */ /* 0x000fe200078ec0ff */
[--C-:B---3--:R-:W-:Y:S03]  /*6690*/  FFMA.FTZ R12, R9, c[0x0][0x23c], -R2.reuse ;  /* 0x00008f00090c7a23 */ /* 0x108fe60000010802 */
[----:B------:R-:W-:Y:S01]  /*66a0*/  ISETP.LE.U32.AND P1, PT, R3, UR4, PT ;  /* 0x0000000403007c0c */ /* 0x000fe2000bf23070 */
[----:B------:R-:W-:Y:S01]  /*66b0*/  FFMA.FTZ R2, R29, c[0x0][0x23c], -R2 ;  /* 0x00008f001d027a23 */ /* 0x000fe20000010802 */
[----:B------:R-:W-:Y:S01]  /*66c0*/  LOP3.LUT R3, R4, 0xffff, RZ, 0xc0, !PT ;  /* 0x0000ffff04037812 */ /* 0x000fe200078ec0ff */
[----:B----4-:R-:W-:Y:S01]  /*66d0*/  @!P2 FADD.FTZ R217, -R217, -RZ ;  /* 0x800000ffd9d9a221 */ /* 0x010fe20000010100 */
[----:B------:R-:W-:Y:S01]  /*66e0*/  SHF.R.U32.HI R4, RZ, 0x8, R170 ;  /* 0x00000008ff047819 */ /* 0x000fe200000116aa */
[----:B------:R-:W3:Y:S01]  /*66f0*/  MUFU.EX2 R195, R15 ;  /* 0x0000000f00c37308 */ /* 0x000ee20000000800 */
[----:B------:R-:W-:Y:S02]  /*6700*/  ISETP.LE.U32.AND P4, PT, R3, UR4, PT ;  /* 0x0000000403007c0c */ /* 0x000fe4000bf83070 */
[----:B------:R-:W-:Y:S01]  /*6710*/  SHF.R.U32.HI R3, RZ, 0x18, R165 ;  /* 0x00000018ff037819 */ /* 0x000fe200000116a5 */
[----:B-1----:R-:W-:Y:S01]  /*6720*/  @!P6 FADD.FTZ R226, -R226, -RZ ;  /* 0x800000ffe2e2e221 */ /* 0x002fe20000010100 */
[----:B------:R-:W-:Y:S02]  /*6730*/  ISETP.LE.U32.AND P6, PT, R7, UR4, PT ;  /* 0x0000000407007c0c */ /* 0x000fe4000bfc3070 */
[----:B------:R-:W-:Y:S02]  /*6740*/  ISETP.LE.U32.AND P2, PT, R5, UR4, PT ;  /* 0x0000000405007c0c */ /* 0x000fe4000bf43070 */
[----:B------:R-:W-:Y:S01]  /*6750*/  LOP3.LUT R5, R174, 0xff, RZ, 0xc0, !PT ;  /* 0x000000ffae057812 */ /* 0x000fe200078ec0ff */
[----:B------:R-:W1:Y:S01]  /*6760*/  MUFU.EX2 R220, R22 ;  /* 0x0000001600dc7308 */ /* 0x000e620000000800 */
[----:B------:R-:W-:Y:S02]  /*6770*/  SHF.R.U32.HI R9, RZ, 0x10, R166 ;  /* 0x00000010ff097819 */ /* 0x000fe400000116a6 */
[----:B------:R-:W-:Y:S01]  /*6780*/  LOP3.LUT R166, R166, 0xffff, RZ, 0xc0, !PT ;  /* 0x0000ffffa6a67812 */ /* 0x000fe200078ec0ff */
[----:B--2---:R-:W-:Y:S01]  /*6790*/  @!P3 FADD.FTZ R219, -R219, -RZ ;  /* 0x800000ffdbdbb221 */ /* 0x004fe20000010100 */
[----:B------:R-:W-:Y:S02]  /*67a0*/  ISETP.LE.U32.AND P3, PT, R3, UR4, PT ;  /* 0x0000000403007c0c */ /* 0x000fe4000bf63070 */
[----:B------:R-:W-:Y:S02]  /*67b0*/  LOP3.LUT R3, R4, 0xffff, RZ, 0xc0, !PT ;  /* 0x0000ffff04037812 */ /* 0x000fe400078ec0ff */
[----:B------:R-:W-:Y:S01]  /*67c0*/  SHF.R.U32.HI R4, RZ, 0x18, R174 ;  /* 0x00000018ff047819 */ /* 0x000fe200000116ae */
[----:B------:R-:W2:Y:S01]  /*67d0*/  MUFU.EX2 R225, R33 ;  /* 0x0000002100e17308 */ /* 0x000ea20000000800 */
[----:B------:R-:W-:Y:S02]  /*67e0*/  @!P2 FADD.FTZ R185, -R185, -RZ ;  /* 0x800000ffb9b9a221 */ /* 0x000fe40000010100 */
[----:B---3--:R-:W-:Y:S01]  /*67f0*/  @!P6 FADD.FTZ R195, -R195, -RZ ;  /* 0x800000ffc3c3e221 */ /* 0x008fe20000010100 */
[----:B------:R-:W-:Y:S02]  /*6800*/  ISETP.LE.U32.AND P6, PT, R3, UR4, PT ;  /* 0x0000000403007c0c */ /* 0x000fe4000bfc3070 */
[----:B------:R-:W-:Y:S02]  /*6810*/  LOP3.LUT R3, R175, 0xffff, RZ, 0xc0, !PT ;  /* 0x0000ffffaf037812 */ /* 0x000fe400078ec0ff */
[----:B------:R-:W-:Y:S02]  /*6820*/  SHF.R.U32.HI R15, RZ, 0x10, R168 ;  /* 0x00000010ff0f7819 */ /* 0x000fe400000116a8 */
[----:B------:R3:W-:Y:S01]  /*6830*/  MUFU.EX2 R186, R2 ;  /* 0x0000000200ba7308 */ /* 0x0007e20000000800 */
[----:B------:R-:W-:Y:S02]  /*6840*/  SHF.R.U32.HI R3, RZ, 0x8, R3 ;  /* 0x00000008ff037819 */ /* 0x000fe40000011603 */
[----:B------:R-:W-:Y:S01]  /*6850*/  LOP3.LUT R168, R168, 0xffff, RZ, 0xc0, !PT ;  /* 0x0000ffffa8a87812 */ /* 0x000fe200078ec0ff */
[----:B-1----:R-:W-:Y:S01]  /*6860*/  @!P1 FADD.FTZ R220, -R220, -RZ ;  /* 0x800000ffdcdc9221 */ /* 0x002fe20000010100 */
[----:B------:R-:W-:Y:S02]  /*6870*/  ISETP.LE.U32.AND P1, PT, R5, UR4, PT ;  /* 0x0000000405007c0c */ /* 0x000fe4000bf23070 */
[----:B------:R-:W-:Y:S02]  /*6880*/  LOP3.LUT R3, R3, 0xffff, RZ, 0xc0, !PT ;  /* 0x0000ffff03037812 */ /* 0x000fe400078ec0ff */
[----:B------:R-:W-:Y:S01]  /*6890*/  LOP3.LUT R5, R9, 0xff, RZ, 0xc0, !PT ;  /* 0x000000ff09057812 */ /* 0x000fe200078ec0ff */
[----:B------:R-:W1:Y:S03]  /*68a0*/  MUFU.EX2 R194, R17 ;  /* 0x0000001100c27308 */ /* 0x000e660000000800 */
[----:B------:R-:W-:Y:S01]  /*68b0*/  ISETP.LE.U32.AND P2, PT, R5, UR4, PT ;  /* 0x0000000405007c0c */ /* 0x000fe2000bf43070 */
[----:B--2---:R-:W-:Y:S01]  /*68c0*/  @!P4 FADD.FTZ R225, -R225, -RZ ;  /* 0x800000ffe1e1c221 */ /* 0x004fe20000010100 */
[----:B------:R-:W-:Y:S02]  /*68d0*/  ISETP.LE.U32.AND P4, PT, R4, UR4, PT ;  /* 0x0000000404007c0c */ /* 0x000fe4000bf83070 */
[----:B------:R-:W-:Y:S01]  /*68e0*/  SHF.R.U32.HI R4, RZ, 0x8, R176 ;  /* 0x00000008ff047819 */ /* 0x000fe200000116b0 */
[----:B------:R-:W-:Y:S02]  /*68f0*/  @!P1 FADD.FTZ R187, -R187, -RZ ;  /* 0x800000ffbbbb9221 */ /* 0x000fe40000010100 */
[----:B------:R-:W2:Y:S01]  /*6900*/  MUFU.EX2 R189, R11 ;  /* 0x0000000b00bd7308 */ /* 0x000ea20000000800 */
[----:B------:R-:W-:Y:S02]  /*6910*/  LOP3.LUT R4, R4, 0xffff, RZ, 0xc0, !PT ;  /* 0x0000ffff04047812 */ /* 0x000fe400078ec0ff */
[----:B---3--:R-:W-:Y:S02]  /*6920*/  F2FP.RELU.BF16.PACK_AB R2, R192, R185 ;  /* 0x000000b9c002723e */ /* 0x008fe400000018ff */
[----:B------:R-:W-:Y:S02]  /*6930*/  ISETP.LE.U32.AND P1, PT, R4, UR4, PT ;  /* 0x0000000404007c0c */ /* 0x000fe4000bf23070 */
[----:B------:R-:W-:Y:S01]  /*6940*/  SHF.R.U32.HI R4, RZ, 0x10, R174 ;  /* 0x00000010ff047819 */ /* 0x000fe200000116ae */
[----:B------:R3:W-:Y:S02]  /*6950*/  STS [R232+0x20400], R2 ;  /* 0x02040002e8007388 */ /* 0x0007e40000000800 */
[----:B------:R-:W4:Y:S01]  /*6960*/  MUFU.EX2 R193, R21 ;  /* 0x0000001500c17308 */ /* 0x000f220000000800 */
[----:B------:R-:W-:Y:S02]  /*6970*/  LOP3.LUT R174, R174, 0xffff, RZ, 0xc0, !PT ;  /* 0x0000ffffaeae7812 */ /* 0x000fe400078ec0ff */
[----:B------:R-:W-:Y:S01]  /*6980*/  LOP3.LUT R5, R4, 0xff, RZ, 0xc0, !PT ;  /* 0x000000ff04057812 */ /* 0x000fe200078ec0ff */
[----:B-1----:R-:W-:Y:S01]  /*6990*/  @!P6 FADD.FTZ R194, -R194, -RZ ;  /* 0x800000ffc2c2e221 */ /* 0x002fe20000010100 */
[----:B------:R-:W-:Y:S02]  /*69a0*/  ISETP.LE.U32.AND P6, PT, R3, UR4, PT ;  /* 0x0000000403007c0c */ /* 0x000fe4000bfc3070 */
[----:B------:R-:W-:Y:S02]  /*69b0*/  SHF.R.U32.HI R4, RZ, 0x8, R174 ;  /* 0x00000008ff047819 */ /* 0x000fe400000116ae */
[----:B------:R-:W-:Y:S01]  /*69c0*/  SHF.R.U32.HI R3, RZ, 0x8, R166 ;  /* 0x00000008ff037819 */ /* 0x000fe200000116a6 */
[----:B------:R-:W1:Y:S01]  /*69d0*/  MUFU.EX2 R177, R164 ;  /* 0x000000a400b17308 */ /* 0x000e620000000800 */
[----:B------:R-:W-:Y:S02]  /*69e0*/  LOP3.LUT R4, R4, 0xffff, RZ, 0xc0, !PT ;  /* 0x0000ffff04047812 */ /* 0x000fe400078ec0ff */
[----:B------:R-:W-:Y:S01]  /*69f0*/  LOP3.LUT R3, R3, 0xffff, RZ, 0xc0, !PT ;  /* 0x0000ffff03037812 */ /* 0x000fe200078ec0ff */
[----:B--2---:R-:W-:Y:S01]  /*6a00*/  @!P4 FADD.FTZ R189, -R189, -RZ ;  /* 0x800000ffbdbdc221 */ /* 0x004fe20000010100 */
[----:B------:R-:W-:Y:S02]  /*6a10*/  ISETP.LE.U32.AND P4, PT, R5, UR4, PT ;  /* 0x0000000405007c0c */ /* 0x000fe4000bf83070 */
[----:B------:R-:W-:Y:S02]  /*6a20*/  SHF.R.U32.HI R5, RZ, 0x10, R165 ;  /* 0x00000010ff057819 */ /* 0x000fe400000116a5 */
[----:B------:R-:W-:Y:S01]  /*6a30*/  LOP3.LUT R165, R165, 0xffff, RZ, 0xc0, !PT ;  /* 0x0000ffffa5a57812 */ /* 0x000fe200078ec0ff */
[----:B------:R-:W2:Y:S01]  /*6a40*/  MUFU.EX2 R191, R14 ;  /* 0x0000000e00bf7308 */ /* 0x000ea20000000800 */
[----:B------:R-:W-:Y:S01]  /*6a50*/  LOP3.LUT R5, R5, 0xff, RZ, 0xc0, !PT ;  /* 0x000000ff05057812 */ /* 0x000fe200078ec0ff */
[----:B----4-:R-:W-:Y:S01]  /*6a60*/  @!P6 FADD.FTZ R193, -R193, -RZ ;  /* 0x800000ffc1c1e221 */ /* 0x010fe20000010100 */
[----:B------:R-:W-:Y:S02]  /*6a70*/  ISETP.LE.U32.AND P6, PT, R4, UR4, PT ;  /* 0x0000000404007c0c */ /* 0x000fe4000bfc3070 */
[----:B------:R-:W-:Y:S02]  /*6a80*/  SHF.R.U32.HI R4, RZ, 0x8, R168 ;  /* 0x00000008ff047819 */ /* 0x000fe400000116a8 */
[----:B---3--:R-:W-:Y:S03]  /*6a90*/  F2FP.RELU.BF16.PACK_AB R2, R194, R221 ;  /* 0x000000ddc202723e */ /* 0x008fe600000018ff */
[----:B------:R-:W3:Y:S01]  /*6aa0*/  MUFU.EX2 R179, R10 ;  /* 0x0000000a00b37308 */ /* 0x000ee20000000800 */
[----:B------:R-:W-:Y:S01]  /*6ab0*/  LOP3.LUT R4, R4, 0xffff, RZ, 0xc0, !PT ;  /* 0x0000ffff04047812 */ /* 0x000fe200078ec0ff */
[----:B-1----:R-:W-:Y:S08]  /*6ac0*/  @!P1 FADD.FTZ R177, -R177, -RZ ;  /* 0x800000ffb1b19221 */ /* 0x002ff00000010100 */
[----:B------:R-:W1:Y:S01]  /*6ad0*/  MUFU.EX2 R176, R12 ;  /* 0x0000000c00b07308 */ /* 0x000e620000000800 */
[----:B--2---:R-:W-:Y:S01]  /*6ae0*/  @!P2 FADD.FTZ R191, -R191, -RZ ;  /* 0x800000ffbfbfa221 */ /* 0x004fe20000010100 */
[----:B------:R-:W-:Y:S02]  /*6af0*/  ISETP.LE.U32.AND P2, PT, R3, UR4, PT ;  /* 0x0000000403007c0c */ /* 0x000fe4000bf43070 */
[----:B------:R-:W-:Y:S06]  /*6b00*/  LOP3.LUT R3, R15, 0xff, RZ, 0xc0, !PT ;  /* 0x000000ff0f037812 */ /* 0x000fec00078ec0ff */
[----:B------:R2:W4:Y:S01]  /*6b10*/  MUFU.EX2 R181, R0 ;  /* 0x0000000000b57308 */ /* 0x0005220000000800 */
[----:B------:R-:W-:Y:S02]  /*6b20*/  ISETP.LE.U32.AND P1, PT, R3, UR4, PT ;  /* 0x0000000403007c0c */ /* 0x000fe4000bf23070 */
[----:B------:R-:W-:Y:S01]  /*6b30*/  SHF.R.U32.HI R3, RZ, 0x8, R165 ;  /* 0x00000008ff037819 */ /* 0x000fe200000116a5 */
[----:B---3--:R-:W-:Y:S01]  /*6b40*/  @!P4 FADD.FTZ R179, -R179, -RZ ;  /* 0x800000ffb3b3c221 */ /* 0x008fe20000010100 */
[----:B------:R-:W-:Y:S02]  /*6b50*/  ISETP.LE.U32.AND P4, PT, R5, UR4, PT ;  /* 0x0000000405007c0c */ /* 0x000fe4000bf83070 */
[----:B------:R-:W-:Y:S02]  /*6b60*/  F2FP.RELU.BF16.PACK_AB R5, R177, R190 ;  /* 0x000000beb105723e */ /* 0x000fe400000018ff */
[----:B------:R-:W-:Y:S01]  /*6b70*/  LOP3.LUT R3, R3, 0xffff, RZ, 0xc0, !PT ;  /* 0x0000ffff03037812 */ /* 0x000fe200078ec0ff */
[----:B------:R-:W3:Y:S02]  /*6b80*/  MUFU.EX2 R184, R13 ;  /* 0x0000000d00b87308 */ /* 0x000ee40000000800 */
[----:B------:R3:W-:Y:S01]  /*6b90*/  STS [R232+0x20000], R5 ;  /* 0x02000005e8007388 */ /* 0x0007e20000000800 */
[----:B-1----:R-:W-:Y:S01]  /*6ba0*/  @!P6 FADD.FTZ R176, -R176, -RZ ;  /* 0x800000ffb0b0e221 */ /* 0x002fe20000010100 */
[----:B------:R-:W-:Y:S02]  /*6bb0*/  ISETP.LE.U32.AND P6, PT, R3, UR4, PT ;  /* 0x0000000403007c0c */ /* 0x000fe4000bfc3070 */
[----:B------:R1:W-:Y:S01]  /*6bc0*/  STS [R233+0x20000], R2 ;  /* 0x02000002e9007388 */ /* 0x0003e20000000800 */
[----:B------:R-:W-:Y:S03]  /*6bd0*/  F2FP.RELU.BF16.PACK_AB R3, R189, R179 ;  /* 0x000000b3bd03723e */ /* 0x000fe600000018ff */
[----:B------:R-:W1:Y:S01]  /*6be0*/  MUFU.EX2 R182, R24 ;  /* 0x0000001800b67308 */ /* 0x000e620000000800 */
[----:B--2---:R-:W-:Y:S01]  /*6bf0*/  F2FP.RELU.BF16.PACK_AB R0, R222, R219 ;  /* 0x000000dbde00723e */ /* 0x004fe200000018ff */
[----:B----4-:R-:W-:Y:S01]  /*6c00*/  @!P1 FADD.FTZ R181, -R181, -RZ ;  /* 0x800000ffb5b59221 */ /* 0x010fe20000010100 */
[----:B------:R-:W-:Y:S03]  /*6c10*/  FSETP.GE.FTZ.AND P1, PT, R177, RZ, PT ;  /* 0x000000ffb100720b */ /* 0x000fe60003f36000 */
[----:B------:R2:W-:Y:S04]  /*6c20*/  STS [R233+0x20400], R0 ;  /* 0x02040000e9007388 */ /* 0x0005e80000000800 */
[----:B------:R-:W4:Y:S01]  /*6c30*/  MUFU.EX2 R183, R27 ;  /* 0x0000001b00b77308 */ /* 0x000f220000000800 */
[----:B------:R4:W-:Y:S01]  /*6c40*/  STS [R232+0x21400], R3 ;  /* 0x02140003e8007388 */ /* 0x0009e20000000800 */
[----:B---3--:R-:W-:Y:S01]  /*6c50*/  @!P2 FADD.FTZ R184, -R184, -RZ ;  /* 0x800000ffb8b8a221 */ /* 0x008fe20000010100 */
[----:B------:R-:W-:Y:S01]  /*6c60*/  ISETP.LE.U32.AND P2, PT, R4, UR4, PT ;  /* 0x0000000404007c0c */ /* 0x000fe2000bf43070 */
[----:B------:R-:W-:Y:S01]  /*6c70*/  ULDC UR4, c[0x0][0x22c] ;  /* 0x00008b0000047ab9 */ /* 0x000fe20000000800 */
[----:B------:R-:W-:Y:S01]  /*6c80*/  F2FP.RELU.BF16.PACK_AB R4, R176, R187 ;  /* 0x000000bbb004723e */ /* 0x000fe200000018ff */
[----:B------:R-:W-:Y:S01]  /*6c90*/  UIMAD UR6, UR4, UR6, URZ ;  /* 0x00000006040672a4 */ /* 0x000fe2000f8e023f */
[----:B------:R-:W-:Y:S03]  /*6ca0*/  F2FP.RELU.BF16.PACK_AB R5, R184, R217 ;  /* 0x000000d9b805723e */ /* 0x000fe600000018ff */
[----:B------:R-:W3:Y:S01]  /*6cb0*/  MUFU.EX2 R180, R25 ;  /* 0x0000001900b47308 */ /* 0x000ee20000000800 */
[----:B-1----:R-:W-:Y:S01]  /*6cc0*/  F2FP.RELU.BF16.PACK_AB R2, R224, R220 ;  /* 0x000000dce002723e */ /* 0x002fe200000018ff */
[----:B------:R1:W-:Y:S01]  /*6cd0*/  STS [R232+0x21000], R4 ;  /* 0x02100004e8007388 */ /* 0x0003e20000000800 */
[----:B------:R-:W-:Y:S01]  /*6ce0*/  ULEA UR4, -UR6, URZ, 0x6 ;  /* 0x0000003f06047291 */ /* 0x000fe2000f8e313f */
[----:B------:R-:W-:Y:S02]  /*6cf0*/  @!P5 FADD.FTZ R182, -R182, -RZ ;  /* 0x800000ffb6b6d221 */ /* 0x000fe40000010100 */
[----:B------:R1:W-:Y:S01]  /*6d00*/  STS [R233+0x21000], R5 ;  /* 0x02100005e9007388 */ /* 0x0003e20000000800 */
[----:B------:R-:W-:Y:S01]  /*6d10*/  @!P2 FADD.FTZ R186, -R186, -RZ ;  /* 0x800000ffbabaa221 */ /* 0x000fe20000010100 */
[----:B------:R-:W-:Y:S02]  /*6d20*/  FSETP.GE.FTZ.AND P2, PT, R190, RZ, PT ;  /* 0x000000ffbe00720b */ /* 0x000fe40003f56000 */
[----:B------:R-:W1:Y:S01]  /*6d30*/  MUFU.EX2 R178, R26 ;  /* 0x0000001a00b27308 */ /* 0x000e620000000800 */
[----:B--2---:R-:W-:Y:S01]  /*6d40*/  F2FP.RELU.BF16.PACK_AB R0, R225, R228 ;  /* 0x000000e4e100723e */ /* 0x004fe200000018ff */
[----:B----4-:R-:W-:Y:S01]  /*6d50*/  @!P3 FADD.FTZ R183, -R183, -RZ ;  /* 0x800000ffb7b7b221 */ /* 0x010fe20000010100 */
[----:B------:R-:W-:Y:S02]  /*6d60*/  FSETP.GE.FTZ.AND P3, PT, R176, RZ, PT ;  /* 0x000000ffb000720b */ /* 0x000fe40003f76000 */
[----:B------:R-:W-:Y:S05]  /*6d70*/  F2FP.RELU.BF16.PACK_AB R3, R193, R223 ;  /* 0x000000dfc103723e */ /* 0x000fea00000018ff */
[----:B------:R-:W2:Y:S01]  /*6d80*/  MUFU.EX2 R188, R31 ;  /* 0x0000001f00bc7308 */ /* 0x000ea20000000800 */
[----:B---3--:R-:W-:Y:S01]  /*6d90*/  @!P6 FADD.FTZ R180, -R180, -RZ ;  /* 0x800000ffb4b4e221 */ /* 0x008fe20000010100 */
[----:B-1----:R-:W-:Y:S04]  /*6da0*/  F2FP.RELU.BF16.PACK_AB R4, R195, R191 ;  /* 0x000000bfc304723e */ /* 0x002fe800000018ff */
[----:B------:R-:W-:Y:S01]  /*6db0*/  F2FP.RELU.BF16.PACK_AB R5, R180, R182 ;  /* 0x000000b6b405723e */ /* 0x000fe200000018ff */
[----:B------:R1:W-:Y:S01]  /*6dc0*/  STS [R233+0x21400], R4 ;  /* 0x02140004e9007388 */ /* 0x0003e20000000800 */
[----:B------:R-:W-:Y:S03]  /*6dd0*/  @!P4 FADD.FTZ R178, -R178, -RZ ;  /* 0x800000ffb2b2c221 */ /* 0x000fe60000010100 */
[----:B------:R3:W-:Y:S04]  /*6de0*/  STS [R230+0x20000], R3 ;  /* 0x02000003e6007388 */ /* 0x0007e80000000800 */
[----:B------:R4:W-:Y:S04]  /*6df0*/  STS [R230+0x20400], R2 ;  /* 0x02040002e6007388 */ /* 0x0009e80000000800 */
[----:B------:R4:W-:Y:S01]  /*6e00*/  STS [R231+0x20000], R0 ;  /* 0x02000000e7007388 */ /* 0x0009e20000000800 */
[----:B--2---:R-:W-:Y:S01]  /*6e10*/  @!P0 FADD.FTZ R188, -R188, -RZ ;  /* 0x800000ffbcbc8221 */ /* 0x004fe20000010100 */
[----:B------:R-:W-:Y:S02]  /*6e20*/  FSETP.GE.FTZ.AND P0, PT, R185, RZ, PT ;  /* 0x000000ffb900720b */ /* 0x000fe40003f16000 */
[----:B-1----:R-:W-:Y:S01]  /*6e30*/  F2FP.RELU.BF16.PACK_AB R4, R183, R178 ;  /* 0x000000b2b704723e */ /* 0x002fe200000018ff */
[----:B---3--:R-:W-:Y:S01]  /*6e40*/  IMAD.SHL.U32 R3, R210, 0x2, RZ ;  /* 0x00000002d2037824 */ /* 0x008fe200078e00ff */
[----:B----4-:R-:W-:Y:S03]  /*6e50*/  F2FP.RELU.BF16.PACK_AB R2, R186, R227 ;  /* 0x000000e3ba02723e */ /* 0x010fe600000018ff */
[--C-:B------:R-:W-:Y:S02]  /*6e60*/  IMAD.IADD R196, R208, 0x1, R3.reuse ;  /* 0x00000001d0c47824 */ /* 0x100fe400078e0203 */
[----:B------:R-:W-:Y:S01]  /*6e70*/  IMAD.IADD R198, R199, 0x1, R3 ;  /* 0x00000001c7c67824 */ /* 0x000fe200078e0203 */
[----:B------:R-:W-:Y:S01]  /*6e80*/  F2FP.RELU.BF16.PACK_AB R0, R229, R226 ;  /* 0x000000e2e500723e */ /* 0x000fe200000018ff */
[----:B------:R-:W-:Y:S04]  /*6e90*/  IMAD.IADD R197, R199, 0x1, R196 ;  /* 0x00000001c7c57824 */ /* 0x000fe800078e02c4 */
[----:B------:R1:W-:Y:S04]  /*6ea0*/  STS [R231+0x20400], R0 ;  /* 0x02040000e7007388 */ /* 0x0003e80000000800 */
[----:B------:R-:W-:Y:S04]  /*6eb0*/  STS [R230+0x21000], R5 ;  /* 0x02100005e6007388 */ /* 0x000fe80000000800 */
[----:B------:R-:W-:Y:S04]  /*6ec0*/  STS [R230+0x21400], R4 ;  /* 0x02140004e6007388 */ /* 0x000fe80000000800 */
[----:B------:R-:W-:Y:S01]  /*6ed0*/  STS [R231+0x21000], R2 ;  /* 0x02100002e7007388 */ /* 0x000fe20000000800 */
[----:B-1----:R-:W-:Y:S05]  /*6ee0*/  F2FP.RELU.BF16.PACK_AB R0, R188, R181 ;  /* 0x000000b5bc00723e */ /* 0x002fea00000018ff */
[----:B------:R-:W-:Y:S04]  /*6ef0*/  STS [R231+0x21400], R0 ;  /* 0x02140000e7007388 */ /* 0x000fe80000000800 */
[----:B------:R-:W-:Y:S08]  /*6f00*/  LDSM.16.M88.4 R32, [R3+0x8000] ;  /* 0x008000000320783b */ /* 0x000ff00000000200 */
[----:B------:R-:W1:Y:S08]  /*6f10*/  LDSM.16.M88.4 R16, [R207+0x14000] ;  /* 0x01400000cf10783b */ /* 0x000e700000000200 */
[----:B------:R-:W2:Y:S08]  /*6f20*/  LDSM.16.M88.4 R28, [R3+0x9000] ;  /* 0x00900000031c783b */ /* 0x000eb00000000200 */
[----:B------:R-:W3:Y:S08]  /*6f30*/  LDSM.16.M88.4 R164, [R207+0x14800] ;  /* 0x01480000cfa4783b */ /* 0x000ef00000000200 */
[----:B------:R-:W-:Y:S08]  /*6f40*/  LDSM.16.M88.4 R168, [R196+0x8000] ;  /* 0x00800000c4a8783b */ /* 0x000ff00000000200 */
[----:B------:R-:W-:Y:S01]  /*6f50*/  LDSM.16.M88.4 R172, [R196+0x9000] ;  /* 0x00900000c4ac783b */ /* 0x000fe20000000200 */
        /* <DEDUP_REMOVED lines=82> */
[C---:B------:R-:W-:Y:S07]  /*7480*/  HMMA.16816.F32.BF16 R8, R172.reuse, R168, R8 ;  /* 0x000000a8ac08723c */ /* 0x040fee0000041808 */
[----:B------:R-:W-:Y:S01]  /*7490*/  IMAD.U32 R169, RZ, RZ, UR4 ;  /* 0x00000004ffa97e24 */ /* 0x000fe2000f8e00ff */
[-C--:B------:R-:W-:Y:S01]  /*74a0*/  HMMA.16816.F32.BF16 R12, R172, R170.reuse, R12 ;  /* 0x000000aaac0c723c */ /* 0x080fe2000004180c */
[----:B------:R-:W-:Y:S07]  /*74b0*/  IMAD.U32 R168, RZ, RZ, UR4 ;  /* 0x00000004ffa87e24 */ /* 0x000fee000f8e00ff */
[C---:B-----5:R-:W-:Y:S01]  /*74c0*/  FADD.FTZ R4, -R216.reuse, R4 ;  /* 0x00000004d8047221 */ /* 0x060fe20000010100 */
[C---:B------:R-:W-:Y:S03]  /*74d0*/  HMMA.16816.F32.BF16 R16, R164.reuse, R170, R16 ;  /* 0x000000aaa410723c */ /* 0x040fe60000041810 */
[----:B------:R-:W-:Y:S01]  /*74e0*/  FADD.FTZ R2, -R216, R5 ;  /* 0x00000005d8027221 */ /* 0x000fe20000010100 */
[-C--:B------:R-:W-:Y:S01]  /*74f0*/  FSEL R4, R4, R216.reuse, P2 ;  /* 0x000000d804047208 */ /* 0x080fe20001000000 */
[----:B------:R-:W-:Y:S01]  /*7500*/  FADD.FTZ R0, -R215, R6 ;  /* 0x00000006d7007221 */ /* 0x000fe20000010100 */
[----:B------:R-:W-:Y:S01]  /*7510*/  FSETP.GE.FTZ.AND P2, PT, R179, RZ, PT ;  /* 0x000000ffb300720b */ /* 0x000fe20003f56000 */
[C---:B------:R-:W-:Y:S01]  /*7520*/  FADD.FTZ R11, -R211.reuse, R11 ;  /* 0x0000000bd30b7221 */ /* 0x040fe20000010100 */
[----:B------:R-:W-:Y:S01]  /*7530*/  FSEL R2, R2, R216, P1 ;  /* 0x000000d802027208 */ /* 0x000fe20000800000 */
[----:B------:R-:W-:Y:S01]  /*7540*/  FMUL.FTZ R190, R190, R4 ;  /* 0x00000004bebe7220 */ /* 0x000fe20000410000 */
[----:B------:R-:W-:Y:S02]  /*7550*/  FSETP.GE.FTZ.AND P1, PT, R192, RZ, PT ;  /* 0x000000ffc000720b */ /* 0x000fe40003f36000 */
[----:B------:R-:W-:Y:S01]  /*7560*/  FADD.FTZ R10, -R211, R10 ;  /* 0x0000000ad30a7221 */ /* 0x000fe20000010100 */
[-C--:B------:R-:W-:Y:S01]  /*7570*/  FSEL R0, R0, R215.reuse, P0 ;  /* 0x000000d700007208 */ /* 0x080fe20000000000 */
[----:B------:R-:W-:Y:S01]  /*7580*/  FMUL.FTZ R177, R177, R2 ;  /* 0x00000002b1b17220 */ /* 0x000fe20000410000 */
[----:B------:R-:W-:Y:S01]  /*7590*/  FSETP.GE.FTZ.AND P0, PT, R187, RZ, PT ;  /* 0x000000ffbb00720b */ /* 0x000fe20003f16000 */
[----:B------:R-:W-:Y:S02]  /*75a0*/  FADD.FTZ R2, -R215, R7 ;  /* 0x00000007d7027221 */ /* 0x000fe40000010100 */
[----:B------:R-:W-:Y:S01]  /*75b0*/  FMUL.FTZ R185, R185, R0 ;  /* 0x00000000b9b97220 */ /* 0x000fe20000410000 */
[----:B------:R-:W1:Y:S01]  /*75c0*/  LDSM.16.M88.4 R4, [R205+0x18800] ;  /* 0x01880000cd04783b */ /* 0x000e620000000200 */
[----:B------:R-:W-:Y:S01]  /*75d0*/  FADD.FTZ R0, -R214, R8 ;  /* 0x00000008d6007221 */ /* 0x000fe20000010100 */
[----:B------:R-:W-:Y:S01]  /*75e0*/  FSEL R2, R2, R215, P1 ;  /* 0x000000d702027208 */ /* 0x000fe20000800000 */
[----:B------:R-:W-:Y:S01]  /*75f0*/  FADD.FTZ R9, -R214, R9 ;  /* 0x00000009d6097221 */ /* 0x000fe20000010100 */
[----:B------:R-:W-:Y:S01]  /*7600*/  FSETP.GE.FTZ.AND P1, PT, R189, RZ, PT ;  /* 0x000000ffbd00720b */ /* 0x000fe20003f36000 */
[----:B------:R-:W-:Y:S01]  /*7610*/  FADD.FTZ R8, -R211, R15 ;  /* 0x0000000fd3087221 */ /* 0x000fe20000010100 */
[----:B------:R-:W-:Y:S01]  /*7620*/  FSEL R0, R0, R214, P0 ;  /* 0x000000d600007208 */ /* 0x000fe20000000000 */
[----:B------:R-:W-:Y:S01]  /*7630*/  FMUL.FTZ R192, R192, R2 ;  /* 0x00000002c0c07220 */ /* 0x000fe20000410000 */
[----:B------:R-:W-:Y:S02]  /*7640*/  LEA R212, P0, R169, R212, 0x2 ;  /* 0x000000d4a9d47211 */ /* 0x000fe400078010ff */
[-C--:B------:R-:W-:Y:S01]  /*7650*/  FSEL R2, R10, R211.reuse, P2 ;  /* 0x000000d30a027208 */ /* 0x080fe20001000000 */
[----:B------:R-:W-:Y:S01]  /*7660*/  FMUL.FTZ R187, R187, R0 ;  /* 0x00000000bbbb7220 */ /* 0x000fe20000410000 */
[----:B------:R-:W-:Y:S01]  /*7670*/  FSEL R0, R11, R211, P1 ;  /* 0x000000d30b007208 */ /* 0x000fe20000800000 */
[----:B------:R-:W-:Y:S01]  /*7680*/  FADD.FTZ R10, -R214, R13 ;  /* 0x0000000dd60a7221 */ /* 0x000fe20000010100 */
[----:B------:R-:W-:Y:S01]  /*7690*/  LEA.HI.X.SX32 R213, R168, R213, 0x2, P0 ;  /* 0x000000d5a8d57211 */ /* 0x000fe200000f16ff */
[----:B------:R-:W-:Y:S01]  /*76a0*/  FMUL.FTZ R179, R179, R2 ;  /* 0x00000002b3b37220 */ /* 0x000fe20000410000 */
[----:B------:R-:W-:Y:S01]  /*76b0*/  FSEL R168, R9, R214, P3 ;  /* 0x000000d609a87208 */ /* 0x000fe20001800000 */
[----:B------:R-:W-:Y:S01]  /*76c0*/  FADD.FTZ R9, -R211, R14 ;  /* 0x0000000ed3097221 */ /* 0x000fe20000010100 */
[----:B------:R-:W-:Y:S01]  /*76d0*/  FSETP.GE.FTZ.AND P0, PT, R195, RZ, PT ;  /* 0x000000ffc300720b */ /* 0x000fe20003f16000 */
[----:B------:R-:W-:Y:S01]  /*76e0*/  FMUL.FTZ R189, R189, R0 ;  /* 0x00000000bdbd7220 */ /* 0x000fe20000410000 */
[----:B------:R-:W-:Y:S01]  /*76f0*/  FSETP.GE.FTZ.AND P1, PT, R191, RZ, PT ;  /* 0x000000ffbf00720b */ /* 0x000fe20003f36000 */
[C---:B------:R-:W-:Y:S01]  /*7700*/  FADD.FTZ R0, -R215.reuse, R19 ;  /* 0x00000013d7007221 */ /* 0x040fe20000010100 */
[----:B------:R-:W-:Y:S01]  /*7710*/  FSETP.GE.FTZ.AND P2, PT, R184, RZ, PT ;  /* 0x000000ffb800720b */ /* 0x000fe20003f56000 */
[----:B------:R-:W-:Y:S01]  /*7720*/  FADD.FTZ R2, -R215, R18 ;  /* 0x00000012d7027221 */ /* 0x000fe20000010100 */
[-C--:B------:R-:W-:Y:S01]  /*7730*/  FSEL R8, R8, R211.reuse, P0 ;  /* 0x000000d308087208 */ /* 0x080fe20000000000 */
[----:B------:R-:W-:Y:S01]  /*7740*/  FADD.FTZ R11, -R214, R12 ;  /* 0x0000000cd60b7221 */ /* 0x000fe20000010100 */
[----:B------:R-:W-:Y:S01]  /*7750*/  FSETP.GE.FTZ.AND P0, PT, R222, RZ, PT ;  /* 0x000000ffde00720b */ /* 0x000fe20003f16000 */
[----:B------:R-:W-:Y:S01]  /*7760*/  FMUL.FTZ R168, R176, R168 ;  /* 0x000000a8b0a87220 */ /* 0x000fe20000410000 */
[----:B------:R-:W-:Y:S01]  /*7770*/  FSEL R9, R9, R211, P1 ;  /* 0x000000d309097208 */ /* 0x000fe20000800000 */
[----:B------:R-:W-:Y:S01]  /*7780*/  FMUL.FTZ R195, R195, R8 ;  /* 0x00000008c3c37220 */ /* 0x000fe20000410000 */
[----:B------:R-:W-:Y:S02]  /*7790*/  FSETP.GE.FTZ.AND P1, PT, R219, RZ, PT ;  /* 0x000000ffdb00720b */ /* 0x000fe40003f36000 */
[----:B------:R-:W-:Y:S01]  /*77a0*/  FSETP.GE.FTZ.AND P3, PT, R217, RZ, PT ;  /* 0x000000ffd900720b */ /* 0x000fe20003f76000 */
[----:B------:R-:W-:Y:S01]  /*77b0*/  FMUL.FTZ R191, R191, R9 ;  /* 0x00000009bfbf7220 */ /* 0x000fe20000410000 */
[----:B------:R-:W-:Y:S02]  /*77c0*/  FSEL R10, R10, R214, P2 ;  /* 0x000000d60a0a7208 */ /* 0x000fe40001000000 */
[----:B------:R-:W-:Y:S02]  /*77d0*/  FSETP.GE.FTZ.AND P2, PT, R194, RZ, PT ;  /* 0x000000ffc200720b */ /* 0x000fe40003f56000 */
[-C--:B------:R-:W-:Y:S01]  /*77e0*/  FSEL R0, R0, R215.reuse, P0 ;  /* 0x000000d700007208 */ /* 0x080fe20000000000 */
[----:B------:R-:W-:Y:S01]  /*77f0*/  FMUL.FTZ R184, R184, R10 ;  /* 0x0000000ab8b87220 */ /* 0x000fe20000410000 */
[-C--:B-1----:R-:W-:Y:S01]  /*7800*/  HMMA.16816.F32.BF16 R20, R164, R4.reuse, R20 ;  /* 0x00000004a414723c */ /* 0x082fe20000041814 */
[----:B------:R-:W-:Y:S02]  /*7810*/  FSEL R2, R2, R215, P1 ;  /* 0x000000d702027208 */ /* 0x000fe40000800000 */
[----:B------:R-:W-:Y:S01]  /*7820*/  FMUL.FTZ R10, R222, R0 ;  /* 0x00000000de0a7220 */ /* 0x000fe20000410000 */
[----:B------:R-:W-:Y:S02]  /*7830*/  FSETP.GE.FTZ.AND P0, PT, R224, RZ, PT ;  /* 0x000000ffe000720b */ /* 0x000fe40003f16000 */
[----:B------:R-:W-:Y:S01]  /*7840*/  FMUL.FTZ R12, R219, R2 ;  /* 0x00000002db0c7220 */ /* 0x000fe20000410000 */
[----:B------:R-:W-:Y:S01]  /*7850*/  FSETP.GE.FTZ.AND P1, PT, R220, RZ, PT ;  /* 0x000000ffdc00720b */ /* 0x000fe20003f36000 */
[C---:B------:R-:W-:Y:S01]  /*7860*/  HMMA.16816.F32.BF16 R24, R172.reuse, R4, R24 ;  /* 0x00000004ac18723c */ /* 0x040fe20000041818 */
[----:B------:R-:W-:Y:S02]  /*7870*/  FSEL R11, R11, R214, P3 ;  /* 0x000000d60b0b7208 */ /* 0x000fe40001800000 */
[----:B------:R-:W-:Y:S03]  /*7880*/  FSETP.GE.FTZ.AND P3, PT, R221, RZ, PT ;  /* 0x000000ffdd00720b */ /* 0x000fe60003f76000 */
[----:B------:R-:W-:Y:S02]  /*7890*/  FMUL.FTZ R217, R217, R11 ;  /* 0x0000000bd9d97220 */ /* 0x000fe40000410000 */
[C---:B------:R-:W-:Y:S01]  /*78a0*/  FADD.FTZ R4, -R216.reuse, R17 ;  /* 0x00000011d8047221 */ /* 0x040fe20000010100 */
[-C--:B------:R-:W-:Y:S03]  /*78b0*/  HMMA.16816.F32.BF16 R28, R172, R6.reuse, R28 ;  /* 0x00000006ac1c723c */ /* 0x080fe6000004181c */
[----:B------:R-:W-:Y:S01]  /*78c0*/  FADD.FTZ R5, -R216, R16 ;  /* 0x00000010d8057221 */ /* 0x000fe20000010100 */
[----:B------:R-:W-:Y:S02]  /*78d0*/  FSEL R4, R4, R216, P2 ;  /* 0x000000d804047208 */ /* 0x000fe40001000000 */
[----:B------:R-:W-:Y:S01]  /*78e0*/  FSETP.GE.FTZ.AND P2, PT, R193, RZ, PT ;  /* 0x000000ffc100720b */ /* 0x000fe20003f56000 */
[C---:B------:R-:W-:Y:S01]  /*78f0*/  FADD.FTZ R23, -R215.reuse, R23 ;  /* 0x00000017d7177221 */ /* 0x040fe20000010100 */
[----:B------:R-:W-:Y:S01]  /*7900*/  HMMA.16816.F32.BF16 R32, R164, R6, R32 ;  /* 0x00000006a420723c */ /* 0x000fe20000041820 */
[----:B------:R-:W-:Y:S03]  /*7910*/  FADD.FTZ R22, -R215, R22 ;  /* 0x00000016d7167221 */ /* 0x000fe60000010100 */
[C---:B------:R-:W-:Y:S01]  /*7920*/  FADD.FTZ R21, -R216.reuse, R21 ;  /* 0x00000015d8157221 */ /* 0x040fe20000010100 */
[-C--:B------:R-:W-:Y:S01]  /*7930*/  FSEL R0, R23, R215.reuse, P0 ;  /* 0x000000d717007208 */ /* 0x080fe20000000000 */
[----:B------:R-:W-:Y:S01]  /*7940*/  FADD.FTZ R20, -R216, R20 ;  /* 0x00000014d8147221 */ /* 0x000fe20000010100 */
[----:B------:R-:W-:Y:S01]  /*7950*/  FSEL R2, R22, R215, P1 ;  /* 0x000000d716027208 */ /* 0x000fe20000800000 */
[----:B------:R-:W-:Y:S01]  /*7960*/  FADD.FTZ R24, -R214, R24 ;  /* 0x00000018d6187221 */ /* 0x000fe20000010100 */
[----:B------:R-:W-:Y:S02]  /*7970*/  FSETP.GE.FTZ.AND P1, PT, R182, RZ, PT ;  /* 0x000000ffb600720b */ /* 0x000fe40003f36000 */
        /* <DEDUP_REMOVED lines=10> */
[----:B------:R-:W-:Y:S01]  /*7a20*/  FSEL R0, R24, R214, P1 ;  /* 0x000000d618007208 */ /* 0x000fe20000800000 */
[----:B------:R-:W-:Y:S01]  /*7a30*/  FMUL.FTZ R13, R221, R5 ;  /* 0x00000005dd0d7220 */ /* 0x000fe20000410000 */
[----:B------:R-:W-:Y:S01]  /*7a40*/  FSETP.GE.FTZ.AND P1, PT, R183, RZ, PT ;  /* 0x000000ffb700720b */ /* 0x000fe20003f36000 */
[----:B------:R-:W-:Y:S01]  /*7a50*/  FMUL.FTZ R23, R220, R2 ;  /* 0x00000002dc177220 */ /* 0x000fe20000410000 */
[----:B------:R-:W-:Y:S01]  /*7a60*/  FSEL R5, R20, R216, P3 ;  /* 0x000000d814057208 */ /* 0x000fe20001800000 */
        /* <DEDUP_REMOVED lines=16> */
[----:B------:R-:W-:Y:S01]  /*7b70*/  FMUL.FTZ R21, R180, R4 ;  /* 0x00000004b4157220 */ /* 0x000fe20000410000 */
[----:B------:R-:W-:Y:S02]  /*7b80*/  FSETP.GE.FTZ.AND P1, PT, R228, RZ, PT ;  /* 0x000000ffe400720b */ /* 0x000fe40003f36000 */
[----:B------:R-:W-:Y:S01]  /*7b90*/  FSEL R0, R28, R214, P3 ;  /* 0x000000d61c007208 */ /* 0x000fe20001800000 */
[----:B------:R-:W-:Y:S01]  /*7ba0*/  @P2 FADD.FTZ R214, -R214, R29 ;  /* 0x0000001dd6d62221 */ /* 0x000fe20000010100 */
[----:B------:R-:W-:Y:S01]  /*7bb0*/  FSETP.GE.FTZ.AND P3, PT, R225, RZ, PT ;  /* 0x000000ffe100720b */ /* 0x000fe20003f76000 */
[----:B------:R-:W-:Y:S01]  /*7bc0*/  @P0 FADD.FTZ R211, -R211, R31 ;  /* 0x0000001fd3d30221 */ /* 0x000fe20000010100 */
[----:B------:R-:W-:Y:S01]  /*7bd0*/  FSETP.GE.FTZ.AND P2, PT, R229, RZ, PT ;  /* 0x000000ffe500720b */ /* 0x000fe20003f56000 */
[----:B------:R-:W-:Y:S01]  /*7be0*/  FMUL.FTZ R18, R227, R0 ;  /* 0x00000000e3127220 */ /* 0x000fe20000410000 */
[----:B------:R-:W-:Y:S01]  /*7bf0*/  FSEL R2, R2, R216, P1 ;  /* 0x000000d802027208 */ /* 0x000fe20000800000 */
[----:B------:R-:W-:Y:S01]  /*7c00*/  FADD.FTZ R0, -R215, R34 ;  /* 0x00000022d7007221 */ /* 0x000fe20000010100 */
[----:B------:R-:W-:Y:S01]  /*7c10*/  PLOP3.LUT P1, PT, PT, PT, UP2, 0x80, 0x0 ;  /* 0x000000000000781c */ /* 0x000fe20003f2f028 */
[----:B------:R-:W-:Y:S01]  /*7c20*/  FMUL.FTZ R30, R181, R30 ;  /* 0x0000001eb51e7220 */ /* 0x000fe20000410000 */
[----:B------:R-:W-:Y:S01]  /*7c30*/  FSETP.GE.FTZ.AND P0, PT, R226, RZ, PT ;  /* 0x000000ffe200720b */ /* 0x000fe20003f16000 */
[----:B------:R-:W-:Y:S02]  /*7c40*/  FMUL.FTZ R17, R228, R2 ;  /* 0x00000002e4117220 */ /* 0x000fe40000410000 */
[----:B------:R-:W-:Y:S01]  /*7c50*/  FMUL.FTZ R214, R186, R214 ;  /* 0x000000d6bad67220 */ /* 0x000fe20000410000 */
[----:B------:R-:W-:Y:S01]  /*7c60*/  FSEL R0, R0, R215, P0 ;  /* 0x000000d700007208 */ /* 0x000fe20000000000 */
[----:B------:R-:W-:Y:S02]  /*7c70*/  @P3 FADD.FTZ R216, -R216, R33 ;  /* 0x00000021d8d83221 */ /* 0x000fe40000010100 */
[----:B------:R-:W-:Y:S02]  /*7c80*/  @P2 FADD.FTZ R215, -R215, R35 ;  /* 0x00000023d7d72221 */ /* 0x000fe40000010100 */
        /* <DEDUP_REMOVED lines=10> */
[C---:B------:R-:W-:Y:S03]  /*7d30*/  IMAD.U32 R2, R9.reuse, -0x40, RZ ;  /* 0xffffffc009027824 */ /* 0x040fe600078e00ff */
[----:B------:R-:W-:Y:S02]  /*7d40*/  UISETP.NE.U32.AND UP0, UPT, UR4, 0x1, UPT ;  /* 0x000000010400788c */ /* 0x000fe4000bf05070 */
[C---:B------:R-:W-:Y:S02]  /*7d50*/  LEA R4, P3, R2.reuse, R240, 0x1 ;  /* 0x000000f002047211 */ /* 0x040fe400078608ff */
[----:B------:R-:W-:Y:S01]  /*7d60*/  USEL UR4, UR40, 0x4000, !UP0 ;  /* 0x0000400028047887 */ /* 0x000fe2000c000000 */
[----:B------:R-:W-:Y:S02]  /*7d70*/  SHF.R.S32.HI R6, RZ, 0x1f, R2 ;  /* 0x0000001fff067819 */ /* 0x000fe40000011402 */
[----:B------:R-:W-:Y:S02]  /*7d80*/  LEA.HI.X.SX32 R5, R2, R241, 0x1, P3 ;  /* 0x000000f102057211 */ /* 0x000fe400018f0eff */
[C---:B------:R-:W-:Y:S02]  /*7d90*/  LEA R0, P4, R9.reuse, R2, 0x5 ;  /* 0x0000000209007211 */ /* 0x040fe400078828ff */
[----:B------:R-:W-:Y:S02]  /*7da0*/  IADD3 R218, R218, UR4, RZ ;  /* 0x00000004dada7c10 */ /* 0x000fe4000fffe0ff */
[----:B------:R-:W-:Y:S02]  /*7db0*/  IADD3 R234, R234, UR4, RZ ;  /* 0x00000004eaea7c10 */ /* 0x000fe4000fffe0ff */
[C-C-:B------:R-:W-:Y:S01]  /*7dc0*/  LEA.HI.X R2, R9.reuse, R6, R14.reuse, 0x5, P4 ;  /* 0x0000000609027211 */ /* 0x140fe200020f2c0e */
[----:B------:R1:W-:Y:S01]  /*7dd0*/  @P2 STS [R218], RZ ;  /* 0x000000ffda002388 */ /* 0x0003e20000000800 */
[C---:B------:R-:W-:Y:S02]  /*7de0*/  @!P2 LEA R8, P4, R9.reuse, R4, 0x6 ;  /* 0x000000040908a211 */ /* 0x040fe400078830ff */
[C---:B------:R-:W-:Y:S01]  /*7df0*/  @!P0 LEA R6, P3, R0.reuse, R240, 0x1 ;  /* 0x000000f000068211 */ /* 0x040fe200078608ff */
[----:B------:R1:W-:Y:S01]  /*7e00*/  @P2 STS [R218+0x4], RZ ;  /* 0x000004ffda002388 */ /* 0x0003e20000000800 */
[----:B------:R-:W-:Y:S01]  /*7e10*/  @!P2 LEA.HI.X R9, R9, R5, R14, 0x6, P4 ;  /* 0x000000050909a211 */ /* 0x000fe200020f340e */
[----:B------:R-:W-:Y:S01]  /*7e20*/  IMAD.MOV.U32 R240, RZ, RZ, R4 ;  /* 0x000000fffff07224 */ /* 0x000fe200078e0004 */
[----:B------:R-:W-:Y:S01]  /*7e30*/  @!P0 LEA.HI.X R7, R0, R241, R2, 0x1, P3 ;  /* 0x000000f100078211 */ /* 0x000fe200018f0c02 */
[----:B------:R1:W-:Y:S01]  /*7e40*/  @P2 STS [R218+0x8], RZ ;  /* 0x000008ffda002388 */ /* 0x0003e20000000800 */
[----:B------:R-:W-:Y:S01]  /*7e50*/  IADD3 R203, R203, UR4, RZ ;  /* 0x00000004cbcb7c10 */ /* 0x000fe2000fffe0ff */
        /* <DEDUP_REMOVED lines=31> */
.L_x_1520:
        /* <DEDUP_REMOVED lines=134> */
[C---:B------:R-:W-:Y:S01]  /*88b0*/  LEA R4, P0, R5.reuse, R238, 0x1 ;  /* 0x000000ee05047211 */ /* 0x040fe200078008ff */
        /* <DEDUP_REMOVED lines=35> */
.L_x_1521:
[----:B------:R-:W-:Y:S01]  /*8af0*/  LDSM.16.M88.4 R32, [R3+0x1c000] ;  /* 0x01c000000320783b */ /* 0x000fe20000000200 */
[----:B-1----:R-:W-:Y:S01]  /*8b00*/  @P1 IADD3 R0, R243, -0x40, RZ ;  /* 0xffffffc0f3001810 */ /* 0x002fe20007ffe0ff */
[----:B------:R-:W-:Y:S01]  /*8b10*/  IMAD.MOV.U32 R2, RZ, RZ, 0x4 ;  /* 0x00000004ff027424 */ /* 0x000fe200078e00ff */
[----:B------:R-:W-:Y:S02]  /*8b20*/  @UP2 UIADD3 UR5, UP0, UR16, -0x100, URZ ;  /* 0xffffff0010052890 */ /* 0x000fe4000ff1e03f */
[----:B------:R-:W1:Y:S01]  /*8b30*/  LDSM.16.MT88.4 R16, [R200] ;  /* 0x00000000c810783b */ /* 0x000e620000004200 */
[----:B------:R-:W-:Y:S01]  /*8b40*/  @P1 IMAD.WIDE R214, R0, R2, UR16 ;  /* 0x0000001000d61e25 */ /* 0x000fe2000f8e0202 */
[----:B------:R-:W-:Y:S02]  /*8b50*/  @UP2 UIADD3.X UR4, UR17, -0x1, URZ, UP0, !UPT ;  /* 0xffffffff11042890 */ /* 0x000fe400087fe43f */
[----:B------:R-:W-:Y:S01]  /*8b60*/  UISETP.GT.AND UP1, UPT, UR9, UR21, UPT ;  /* 0x000000150900728c */ /* 0x000fe2000bf24270 */
[----:B------:R-:W2:Y:S01]  /*8b70*/  LDSM.16.M88.4 R28, [R3+0x1d000] ;  /* 0x01d00000031c783b */ /* 0x000ea20000000200 */
[----:B------:R-:W-:Y:S02]  /*8b80*/  @UP2 UMOV UR16, UR5 ;  /* 0x0000000500102c82 */ /* 0x000fe40008000000 */
[----:B------:R-:W-:Y:S02]  /*8b90*/  USHF.L.U32 UR5, UR6, 0x3, URZ ;  /* 0x0000000306057899 */ /* 0x000fe4000800063f */
[----:B------:R-:W3:Y:S01]  /*8ba0*/  LDSM.16.MT88.4 R164, [R200+0x4000] ;  /* 0x00400000c8a4783b */ /* 0x000ee20000004200 */
[----:B------:R-:W-:Y:S02]  /*8bb0*/  @UP2 UMOV UR17, UR4 ;  /* 0x0000000400112c82 */ /* 0x000fe40008000000 */
[----:B------:R-:W-:Y:S01]  /*8bc0*/  ULOP3.LUT UR4, UR9, 0x1, URZ, 0xc0, !UPT ;  /* 0x0000000109047892 */ /* 0x000fe2000f8ec03f */
[----:B------:R-:W-:Y:S01]  /*8bd0*/  IMAD.U32 R2, RZ, RZ, UR5 ;  /* 0x00000005ff027e24 */ /* 0x000fe2000f8e00ff */
[----:B------:R-:W-:Y:S02]  /*8be0*/  LDSM.16.M88.4 R168, [R196+0x1c000] ;  /* 0x01c00000c4a8783b */ /* 0x000fe40000000200 */
[----:B------:R-:W-:Y:S02]  /*8bf0*/  UISETP.NE.U32.AND UP0, UPT, UR4, 0x1, UPT ;  /* 0x000000010400788c */ /* 0x000fe4000bf05070 */
[-C--:B------:R-:W-:Y:S01]  /*8c00*/  LEA R2, P2, R2, R212.reuse, 0x2 ;  /* 0x000000d402027211 */ /* 0x080fe200078410ff */
[----:B------:R-:W4:Y:S01]  /*8c10*/  LDSM.16.MT88.4 R172, [R200+0x800] ;  /* 0x00080000c8ac783b */ /* 0x000f220000004200 */
[----:B------:R-:W-:Y:S04]  /*8c20*/  UIMAD UR4, UR6, 0x18, URZ ;  /* 0x00000018060478a4 */ /* 0x000fe8000f8e023f */
[----:B------:R-:W3:Y:S02]  /*8c30*/  LDSM.16.M88.4 R176, [R196+0x1d000] ;  /* 0x01d00000c4b0783b */ /* 0x000ee40000000200 */
[----:B------:R-:W-:Y:S02]  /*8c40*/  IMAD.U32 R211, RZ, RZ, UR4 ;  /* 0x00000004ffd37e24 */ /* 0x000fe4000f8e00ff */
[----:B------:R-:W-:Y:S01]  /*8c50*/  IMAD.U32 R219, RZ, RZ, UR4 ;  /* 0x00000004ffdb7e24 */ /* 0x000fe2000f8e00ff */
[----:B------:R-:W3:Y:S01]  /*8c60*/  LDSM.16.MT88.4 R180, [R200+0x4800] ;  /* 0x00480000c8b4783b */ /* 0x000ee20000004200 */
[----:B------:R-:W-:Y:S04]  /*8c70*/  USHF.L.U32 UR4, UR6, 0x5, URZ ;  /* 0x0000000506047899 */ /* 0x000fe8000800063f */
[----:B------:R-:W-:Y:S02]  /*8c80*/  LDSM.16.M88.4 R184, [R198+0x1c000] ;  /* 0x01c00000c6b8783b */ /* 0x000fe40000000200 */
[----:B------:R-:W-:Y:S02]  /*8c90*/  IMAD.U32 R216, RZ, RZ, UR4 ;  /* 0x00000004ffd87e24 */ /* 0x000fe4000f8e00ff */
[----:B------:R-:W-:Y:S01]  /*8ca0*/  IMAD.U32 R222, RZ, RZ, UR4 ;  /* 0x00000004ffde7e24 */ /* 0x000fe2000f8e00ff */
[-C--:B-1----:R-:W-:Y:S01]  /*8cb0*/  HMMA.16816.F32.BF16 R4, R32, R16.reuse, RZ ;  /* 0x000000102004723c */ /* 0x082fe200000418ff */
[----:B------:R-:W1:Y:S01]  /*8cc0*/  LDSM.16.MT88.4 R188, [R200+0x1000] ;  /* 0x00100000c8bc783b */ /* 0x000e620000004200 */
[----:B------:R-:W-:Y:S04]  /*8cd0*/  UIMAD UR4, UR6, 0x28, URZ ;  /* 0x00000028060478a4 */ /* 0x000fe8000f8e023f */
[----:B------:R-:W-:Y:S02]  /*8ce0*/  LDSM.16.MT88.4 R192, [R200+0x1800] ;  /* 0x00180000c8c0783b */ /* 0x000fe40000004200 */
[C---:B--2---:R-:W-:Y:S01]  /*8cf0*/  HMMA.16816.F32.BF16 R8, R28.reuse, R16, RZ ;  /* 0x000000101c08723c */ /* 0x044fe200000418ff */
[----:B------:R-:W-:Y:S02]  /*8d00*/  IMAD.U32 R217, RZ, RZ, UR4 ;  /* 0x00000004ffd97e24 */ /* 0x000fe4000f8e00ff */
[----:B------:R2:W5:Y:S01]  /*8d10*/  @P1 LDG.E R246, [R214.64] ;  /* 0x0000000cd6f61981 */ /* 0x000562000c1e1900 */
[----:B------:R-:W-:Y:S01]  /*8d20*/  IMAD.U32 R225, RZ, RZ, UR4 ;  /* 0x00000004ffe17e24 */ /* 0x000fe2000f8e00ff */
[----:B------:R-:W-:Y:S03]  /*8d30*/  UIMAD UR4, UR6, 0x30, URZ ;  /* 0x00000030060478a4 */ /* 0x000fe6000f8e023f */
[-C--:B------:R-:W-:Y:S01]  /*8d40*/  HMMA.16816.F32.BF16 R12, R28, R18.reuse, RZ ;  /* 0x000000121c0c723c */ /* 0x080fe200000418ff */
[----:B------:R2:W5:Y:S03]  /*8d50*/  @P1 LDG.E R247, [R214.64+0x20] ;  /* 0x0000200cd6f71981 */ /* 0x000566000c1e1900 */
[----:B------:R-:W-:Y:S02]  /*8d60*/  IMAD.U32 R220, RZ, RZ, UR4 ;  /* 0x00000004ffdc7e24 */ /* 0x000fe4000f8e00ff */
[----:B------:R2:W5:Y:S01]  /*8d70*/  @P1 LDG.E R244, [R214.64+0x80] ;  /* 0x0000800cd6f41981 */ /* 0x000562000c1e1900 */
[----:B------:R-:W-:Y:S01]  /*8d80*/  IMAD.U32 R224, RZ, RZ, UR4 ;  /* 0x00000004ffe07e24 */ /* 0x000fe2000f8e00ff */
[C---:B------:R-:W-:Y:S01]  /*8d90*/  HMMA.16816.F32.BF16 R16, R32.reuse, R18, RZ ;  /* 0x000000122010723c */ /* 0x040fe200000418ff */
[----:B------:R-:W-:Y:S02]  /*8da0*/  UIMAD UR4, UR6, 0x38, URZ ;  /* 0x00000038060478a4 */ /* 0x000fe4000f8e023f */
[----:B------:R2:W5:Y:S04]  /*8db0*/  @P1 LDG.E R245, [R214.64+0xa0] ;  /* 0x0000a00cd6f51981 */ /* 0x000568000c1e1900 */
[----:B------:R-:W-:Y:S01]  /*8dc0*/  IMAD.U32 R221, RZ, RZ, UR4 ;  /* 0x00000004ffdd7e24 */ /* 0x000fe2000f8e00ff */
[-C--:B---3--:R-:W-:Y:S01]  /*8dd0*/  HMMA.16816.F32.BF16 R20, R32, R164.reuse, RZ ;  /* 0x000000a42014723c */ /* 0x088fe200000418ff */
[----:B------:R-:W-:Y:S01]  /*8de0*/  IMAD.U32 R223, RZ, RZ, UR4 ;  /* 0x00000004ffdf7e24 */ /* 0x000fe2000f8e00ff */
[----:B------:R-:W-:Y:S04]  /*8df0*/  USHF.L.U32 UR4, UR6, 0x4, URZ ;  /* 0x0000000406047899 */ /* 0x000fe8000800063f */
[----:B------:R-:W-:Y:S02]  /*8e00*/  UIADD3 UR8, UR4, 0x60, URZ ;  /* 0x0000006004087890 */ /* 0x000fe4000fffe03f */
[C---:B------:R-:W-:Y:S01]  /*8e10*/  HMMA.16816.F32.BF16 R24, R28.reuse, R164, RZ ;  /* 0x000000a41c18723c */ /* 0x040fe200000418ff */
[----:B------:R-:W-:Y:S02]  /*8e20*/  UIADD3 UR6, UR4, 0x20, URZ ;  /* 0x0000002004067890 */ /* 0x000fe4000fffe03f */
[----:B------:R-:W-:Y:S05]  /*8e30*/  UIADD3 UR7, UR4, 0x40, URZ ;  /* 0x0000004004077890 */ /* 0x000fea000fffe03f */
[-C--:B------:R-:W-:Y:S08]  /*8e40*/  HMMA.16816.F32.BF16 R28, R28, R166.reuse, RZ ;  /* 0x000000a61c1c723c */ /* 0x080ff000000418ff */
[----:B------:R-:W-:Y:S01]  /*8e50*/  HMMA.16816.F32.BF16 R32, R32, R166, RZ ;  /* 0x000000a62020723c */ /* 0x000fe200000418ff */
[----:B------:R-:W3:Y:S07]  /*8e60*/  LDSM.16.M88.4 R164, [R198+0x1d000] ;  /* 0x01d00000c6a4783b */ /* 0x000eee0000000200 */
[-C--:B----4-:R-:W-:Y:S08]  /*8e70*/  HMMA.16816.F32.BF16 R4, R168, R172.reuse, R4 ;  /* 0x000000aca804723c */ /* 0x090ff00000041804 */
[C---:B------:R-:W-:Y:S08]  /*8e80*/  HMMA.16816.F32.BF16 R8, R176.reuse, R172, R8 ;  /* 0x000000acb008723c */ /* 0x040ff00000041808 */
[-C--:B------:R-:W-:Y:S08]  /*8e90*/  HMMA.16816.F32.BF16 R12, R176, R174.reuse, R12 ;  /* 0x000000aeb00c723c */ /* 0x080ff0000004180c */
[C---:B------:R-:W-:Y:S01]  /*8ea0*/  HMMA.16816.F32.BF16 R16, R168.reuse, R174, R16 ;  /* 0x000000aea810723c */ /* 0x040fe20000041810 */
[----:B------:R-:W4:Y:S07]  /*8eb0*/  LDSM.16.MT88.4 R172, [R200+0x5000] ;  /* 0x00500000c8ac783b */ /* 0x000f2e0000004200 */
[-C--:B------:R-:W-:Y:S08]  /*8ec0*/  HMMA.16816.F32.BF16 R20, R168, R180.reuse, R20 ;  /* 0x000000b4a814723c */ /* 0x080ff00000041814 */
[C---:B------:R-:W-:Y:S08]  /*8ed0*/  HMMA.16816.F32.BF16 R24, R176.reuse, R180, R24 ;  /* 0x000000b4b018723c */ /* 0x040ff00000041818 */
[-C--:B------:R-:W-:Y:S01]  /*8ee0*/  HMMA.16816.F32.BF16 R28, R176, R182.reuse, R28 ;  /* 0x000000b6b01c723c */ /* 0x080fe2000004181c */
[----:B------:R-:W2:Y:S07]  /*8ef0*/  LDSM.16.M88.4 R176, [R197+0x1c000] ;  /* 0x01c00000c5b0783b */ /* 0x000eae0000000200 */
[----:B------:R-:W-:Y:S01]  /*8f00*/  HMMA.16816.F32.BF16 R32, R168, R182, R32 ;  /* 0x000000b6a820723c */ /* 0x000fe20000041820 */
[----:B------:R-:W2:Y:S05]  /*8f10*/  LDSM.16.M88.4 R168, [R197+0x1d000] ;  /* 0x01d00000c5a8783b */ /* 0x000eaa0000000200 */
[----:B------:R-:W2:Y:S02]  /*8f20*/  LDSM.16.MT88.4 R180, [R200+0x5800] ;  /* 0x00580000c8b4783b */ /* 0x000ea40000004200 */
[-C--:B-1----:R-:W-:Y:S08]  /*8f30*/  HMMA.16816.F32.BF16 R4, R184, R188.reuse, R4 ;  /* 0x000000bcb804723c */ /* 0x082ff00000041804 */
[C---:B---3--:R-:W-:Y:S08]  /*8f40*/  HMMA.16816.F32.BF16 R8, R164.reuse, R188, R8 ;  /* 0x000000bca408723c */ /* 0x048ff00000041808 */
[-C--:B------:R-:W-:Y:S08]  /*8f50*/  HMMA.16816.F32.BF16 R12, R164, R190.reuse, R12 ;  /* 0x000000bea40c723c */ /* 0x080ff0000004180c */
[C---:B------:R-:W-:Y:S01]  /*8f60*/  HMMA.16816.F32.BF16 R16, R184.reuse, R190, R16 ;  /* 0x000000beb810723c */ /* 0x040fe20000041810 */
[----:B------:R-:W-:Y:S07]  /*8f70*/  LDSM.16.MT88.4 R188, [R200+0x6000] ;  /* 0x00600000c8bc783b */ /* 0x000fee0000004200 */
[-C--:B----4-:R-:W-:Y:S08]  /*8f80*/  HMMA.16816.F32.BF16 R20, R184, R172.reuse, R20 ;  /* 0x000000acb814723c */ /* 0x090ff00000041814 */
[C---:B------:R-:W-:Y:S08]  /*8f90*/  HMMA.16816.F32.BF16 R24, R164.reuse, R172, R24 ;  /* 0x000000aca418723c */ /* 0x040ff00000041818 */
[-C--:B------:R-:W-:Y:S01]  /*8fa0*/  HMMA.16816.F32.BF16 R28, R164, R174.reuse, R28 ;  /* 0x000000aea41c723c */ /* 0x080fe2000004181c */
[----:B------:R-:W-:Y:S07]  /*8fb0*/  LDSM.16.M88.4 R164, [R3+0x1e000] ;  /* 0x01e0000003a4783b */ /* 0x000fee0000000200 */
[----:B------:R-:W-:Y:S01]  /*8fc0*/  HMMA.16816.F32.BF16 R32, R184, R174, R32 ;  /* 0x000000aeb820723c */ /* 0x000fe20000041820 */
[----:B------:R-:W1:Y:S05]  /*8fd0*/  LDSM.16.MT88.4 R172, [R200+0x2000] ;  /* 0x00200000c8ac783b */ /* 0x000e6a0000004200 */
[----:B------:R3:W4:Y:S02]  /*8fe0*/  LDSM.16.M88.4 R184, [R3+0x1f000] ;  /* 0x01f0000003b8783b */ /* 0x0007240000000200 */
[-C--:B--2---:R-:W-:Y:S08]  /*8ff0*/  HMMA.16816.F32.BF16 R4, R176, R192.reuse, R4 ;  /* 0x000000c0b004723c */ /* 0x084ff00000041804 */
[C---:B------:R-:W-:Y:S08]  /*9000*/  HMMA.16816.F32.BF16 R8, R168.reuse, R192, R8 ;  /* 0x000000c0a808723c */ /* 0x040ff00000041808 */
[-C--:B------:R-:W-:Y:S01]  /*9010*/  HMMA.16816.F32.BF16 R12, R168, R194.reuse, R12 ;  /* 0x000000c2a80c723c */ /* 0x080fe2000004180c */
[----:B---3--:R-:W-:Y:S07]  /*9020*/  IMAD.U32 R3, RZ, RZ, UR5 ;  /* 0x00000005ff037e24 */ /* 0x008fee000f8e00ff */
[C---:B------:R-:W-:Y:S01]  /*9030*/  HMMA.16816.F32.BF16 R16, R176.reuse, R194, R16 ;  /* 0x000000c2b010723c */ /* 0x040fe20000041810 */
[----:B------:R-:W-:Y:S03]  /*9040*/  LDSM.16.MT88.4 R192, [R200+0x6800] ;  /* 0x00680000c8c0783b */ /* 0x000fe60000004200 */
[-C--:B------:R-:W-:Y:S04]  /*9050*/  LEA.HI.X.SX32 R3, R3, R213.reuse, 0x2, P2 ;  /* 0x000000d503037211 */ /* 0x080fe800010f16ff */
[-C--:B------:R-:W-:Y:S08]  /*9060*/  HMMA.16816.F32.BF16 R20, R176, R180.reuse, R20 ;  /* 0x000000b4b014723c */ /* 0x080ff00000041814 */
[C---:B------:R-:W-:Y:S08]  /*9070*/  HMMA.16816.F32.BF16 R24, R168.reuse, R180, R24 ;  /* 0x000000b4a818723c */ /* 0x040ff00000041818 */
[-C--:B------:R-:W-:Y:S01]  /*9080*/  HMMA.16816.F32.BF16 R28, R168, R182.reuse, R28 ;  /* 0x000000b6a81c723c */ /* 0x080fe2000004181c */
[----:B------:R-:W-:Y:S07]  /*9090*/  LDSM.16.M88.4 R168, [R196+0x1e000] ;  /* 0x01e00000c4a8783b */ /* 0x000fee0000000200 */
[----:B------:R-:W-:Y:S01]  /*90a0*/  HMMA.16816.F32.BF16 R32, R176, R182, R32 ;  /* 0x000000b6b020723c */ /* 0x000fe20000041820 */
[----:B------:R-:W2:Y:S05]  /*90b0*/  LDSM.16.MT88.4 R176, [R200+0x2800] ;  /* 0x00280000c8b0783b */ /* 0x000eaa0000004200 */
[----:B------:R-:W3:Y:S02]  /*90c0*/  LDSM.16.M88.4 R180, [R196+0x1f000] ;  /* 0x01f00000c4b4783b */ /* 0x000ee40000000200 */
[-C--:B-1----:R-:W-:Y:S08]  /*90d0*/  HMMA.16816.F32.BF16 R4, R164, R172.reuse, R4 ;  /* 0x000000aca404723c */ /* 0x082ff00000041804 */
[C---:B----4-:R-:W-:Y:S08]  /*90e0*/  HMMA.16816.F32.BF16 R8, R184.reuse, R172, R8 ;  /* 0x000000acb808723c */ /* 0x050ff00000041808 */
        /* <DEDUP_REMOVED lines=8> */
[----:B------:R-:W1:Y:S05]  /*9170*/  LDSM.16.M88.4 R164, [R198+0x1e000] ;  /* 0x01e00000c6a4783b */ /* 0x000e6a0000000200 */
[----:B------:R-:W4:Y:S02]  /*9180*/  LDSM.16.MT88.4 R188, [R200+0x7000] ;  /* 0x00700000c8bc783b */ /* 0x000f240000004200 */
[-C--:B--2---:R-:W-:Y:S08]  /*9190*/  HMMA.16816.F32.BF16 R4, R168, R176.reuse, R4 ;  /* 0x000000b0a804723c */ /* 0x084ff00000041804 */
[C---:B---3--:R-:W-:Y:S08]  /*91a0*/  HMMA.16816.F32.BF16 R8, R180.reuse, R176, R8 ;  /* 0x000000b0b408723c */ /* 0x048ff00000041808 */
[-C--:B------:R-:W-:Y:S08]  /*91b0*/  HMMA.16816.F32.BF16 R12, R180, R178.reuse, R12 ;  /* 0x000000b2b40c723c */ /* 0x080ff0000004180c */
[C---:B------:R-:W-:Y:S01]  /*91c0*/  HMMA.16816.F32.BF16 R16, R168.reuse, R178, R16 ;  /* 0x000000b2a810723c */ /* 0x040fe20000041810 */
[----:B------:R-:W-:Y:S05]  /*91d0*/  LDSM.16.M88.4 R176, [R197+0x1e000] ;  /* 0x01e00000c5b0783b */ /* 0x000fea0000000200 */
[----:B------:R-:W-:Y:S02]  /*91e0*/  LDSM.16.M88.4 R196, [R197+0x1f000] ;  /* 0x01f00000c5c4783b */ /* 0x000fe40000000200 */
[-C--:B------:R-:W-:Y:S08]  /*91f0*/  HMMA.16816.F32.BF16 R20, R168, R192.reuse, R20 ;  /* 0x000000c0a814723c */ /* 0x080ff00000041814 */
[C---:B------:R-:W-:Y:S07]  /*9200*/  HMMA.16816.F32.BF16 R24, R180.reuse, R192, R24 ;  /* 0x000000c0b418723c */ /* 0x040fee0000041818 */
[----:B------:R-:W-:Y:S01]  /*9210*/  IMAD.U32 R193, RZ, RZ, UR7 ;  /* 0x00000007ffc17e24 */ /* 0x000fe2000f8e00ff */
[-C--:B------:R-:W-:Y:S01]  /*9220*/  HMMA.16816.F32.BF16 R28, R180, R194.reuse, R28 ;  /* 0x000000c2b41c723c */ /* 0x080fe2000004181c */
[----:B------:R-:W2:Y:S07]  /*9230*/  LDSM.16.MT88.4 R180, [R200+0x3800] ;  /* 0x00380000c8b4783b */ /* 0x000eae0000004200 */
[----:B------:R-:W-:Y:S01]  /*9240*/  HMMA.16816.F32.BF16 R32, R168, R194, R32 ;  /* 0x000000c2a820723c */ /* 0x000fe20000041820 */
[----:B------:R-:W3:Y:S07]  /*9250*/  LDSM.16.MT88.4 R168, [R200+0x7800] ;  /* 0x00780000c8a8783b */ /* 0x000eee0000004200 */
[-C--:B-1----:R-:W-:Y:S08]  /*9260*/  HMMA.16816.F32.BF16 R4, R164, R172.reuse, R4 ;  /* 0x000000aca404723c */ /* 0x082ff00000041804 */
[C---:B------:R-:W-:Y:S07]  /*9270*/  HMMA.16816.F32.BF16 R8, R184.reuse, R172, R8 ;  /* 0x000000acb808723c */ /* 0x040fee0000041808 */
[----:B------:R-:W-:Y:S01]  /*9280*/  IMAD.U32 R172, RZ, RZ, UR8 ;  /* 0x00000008ffac7e24 */ /* 0x000fe2000f8e00ff */
[-C--:B------:R-:W-:Y:S08]  /*9290*/  HMMA.16816.F32.BF16 R12, R184, R174.reuse, R12 ;  /* 0x000000aeb80c723c */ /* 0x080ff0000004180c */
[C---:B------:R-:W-:Y:S08]  /*92a0*/  HMMA.16816.F32.BF16 R16, R164.reuse, R174, R16 ;  /* 0x000000aea410723c */ /* 0x040ff00000041810 */
[-C--:B----4-:R-:W-:Y:S08]  /*92b0*/  HMMA.16816.F32.BF16 R20, R164, R188.reuse, R20 ;  /* 0x000000bca414723c */ /* 0x090ff00000041814 */
[C---:B------:R-:W-:Y:S07]  /*92c0*/  HMMA.16816.F32.BF16 R24, R184.reuse, R188, R24 ;  /* 0x000000bcb818723c */ /* 0x040fee0000041818 */
[----:B------:R-:W-:Y:S01]  /*92d0*/  IMAD.U32 R189, RZ, RZ, UR7 ;  /* 0x00000007ffbd7e24 */ /* 0x000fe2000f8e00ff */
[-C--:B------:R-:W-:Y:S08]  /*92e0*/  HMMA.16816.F32.BF16 R28, R184, R190.reuse, R28 ;  /* 0x000000beb81c723c */ /* 0x080ff0000004181c */
[----:B------:R-:W-:Y:S07]  /*92f0*/  HMMA.16816.F32.BF16 R32, R164, R190, R32 ;  /* 0x000000bea420723c */ /* 0x000fee0000041820 */
[----:B------:R-:W-:Y:S01]  /*9300*/  IMAD.U32 R164, RZ, RZ, UR4 ;  /* 0x00000004ffa47e24 */ /* 0x000fe2000f8e00ff */
[-C--:B--2---:R-:W-:Y:S01]  /*9310*/  HMMA.16816.F32.BF16 R4, R176, R180.reuse, R4 ;  /* 0x000000b4b004723c */ /* 0x084fe20000041804 */
[----:B------:R-:W-:Y:S01]  /*9320*/  IMAD.U32 R165, RZ, RZ, UR4 ;  /* 0x00000004ffa57e24 */ /* 0x000fe2000f8e00ff */
[----:B------:R-:W-:Y:S02]  /*9330*/  UIADD3 UR4, UR5, UR7, URZ ;  /* 0x0000000705047290 */ /* 0x000fe4000fffe03f */
[----:B------:R-:W-:Y:S01]  /*9340*/  UIADD3 UR7, UR5, UR8, URZ ;  /* 0x0000000805077290 */ /* 0x000fe2000fffe03f */
[-C--:B------:R-:W-:Y:S03]  /*9350*/  LEA R164, P0, R164, R212.reuse, 0x2 ;  /* 0x000000d4a4a47211 */ /* 0x080fe600078010ff */
[C---:B------:R-:W-:Y:S01]  /*9360*/  HMMA.16816.F32.BF16 R8, R196.reuse, R180, R8 ;  /* 0x000000b4c408723c */ /* 0x040fe20000041808 */
[----:B------:R-:W-:Y:S03]  /*9370*/  IMAD.U32 R191, RZ, RZ, UR4 ;  /* 0x00000004ffbf7e24 */ /* 0x000fe6000f8e00ff */
[-C--:B------:R-:W-:Y:S01]  /*9380*/  LEA.HI.X.SX32 R165, R165, R213.reuse, 0x2, P0 ;  /* 0x000000d5a5a57211 */ /* 0x080fe200000f16ff */
[----:B------:R-:W-:Y:S01]  /*9390*/  IMAD.U32 R173, RZ, RZ, UR7 ;  /* 0x00000007ffad7e24 */ /* 0x000fe2000f8e00ff */
[-C--:B------:R-:W-:Y:S01]  /*93a0*/  LEA R166, P0, R216, R212.reuse, 0x2 ;  /* 0x000000d4d8a67211 */ /* 0x080fe200078010ff */
[----:B------:R-:W-:Y:S01]  /*93b0*/  IMAD.U32 R180, RZ, RZ, UR6 ;  /* 0x00000006ffb47e24 */ /* 0x000fe2000f8e00ff */
[-C--:B------:R-:W-:Y:S01]  /*93c0*/  HMMA.16816.F32.BF16 R12, R196, R182.reuse, R12 ;  /* 0x000000b6c40c723c */ /* 0x080fe2000004180c */
[----:B------:R-:W-:Y:S01]  /*93d0*/  IMAD.U32 R195, RZ, RZ, UR4 ;  /* 0x00000004ffc37e24 */ /* 0x000fe2000f8e00ff */
[----:B------:R-:W-:Y:S02]  /*93e0*/  UIADD3 UR7, UR5, UR7, URZ ;  /* 0x0000000705077290 */ /* 0x000fe4000fffe03f */
[-C--:B------:R-:W-:Y:S01]  /*93f0*/  LEA.HI.X.SX32 R167, R222, R213.reuse, 0x2, P0 ;  /* 0x000000d5dea77211 */ /* 0x080fe200000f16ff */
[----:B------:R-:W-:Y:S02]  /*9400*/  UIADD3 UR4, UR5, UR4, URZ ;  /* 0x0000000405047290 */ /* 0x000fe4000fffe03f */
[----:B------:R1:W-:Y:S01]  /*9410*/  RED.E.ADD.F32.FTZ.RN.STRONG.GPU [R212.64], R4 ;  /* 0x00000004d400798e */ /* 0x0003e2000c10e78c */
[C---:B------:R-:W-:Y:S01]  /*9420*/  HMMA.16816.F32.BF16 R16, R176.reuse, R182, R16 ;  /* 0x000000b6b010723c */ /* 0x040fe20000041810 */
[----:B------:R-:W-:Y:S01]  /*9430*/  IMAD.U32 R174, RZ, RZ, UR7 ;  /* 0x00000007ffae7e24 */ /* 0x000fe2000f8e00ff */
[----:B------:R-:W-:Y:S02]  /*9440*/  UIADD3 UR7, UR5, UR7, URZ ;  /* 0x0000000705077290 */ /* 0x000fe4000fffe03f */
[----:B------:R2:W-:Y:S01]  /*9450*/  RED.E.ADD.F32.FTZ.RN.STRONG.GPU [R2.64], R5 ;  /* 0x000000050200798e */ /* 0x0005e2000c10e78c */
[----:B------:R-:W-:Y:S02]  /*9460*/  IMAD.U32 R192, RZ, RZ, UR4 ;  /* 0x00000004ffc07e24 */ /* 0x000fe4000f8e00ff */
[----:B------:R-:W-:Y:S01]  /*9470*/  IMAD.U32 R183, RZ, RZ, UR6 ;  /* 0x00000006ffb77e24 */ /* 0x000fe2000f8e00ff */
[-C--:B---3--:R-:W-:Y:S01]  /*9480*/  HMMA.16816.F32.BF16 R20, R176, R168.reuse, R20 ;  /* 0x000000a8b014723c */ /* 0x088fe20000041814 */
[----:B------:R3:W-:Y:S01]  /*9490*/  RED.E.ADD.F32.FTZ.RN.STRONG.GPU [R164.64], R6 ;  /* 0x00000006a400798e */ /* 0x0007e2000c10e78c */
[----:B------:R-:W-:Y:S02]  /*94a0*/  UIADD3 UR6, UR5, UR6, URZ ;  /* 0x0000000605067290 */ /* 0x000fe4000fffe03f */
[----:B------:R-:W-:Y:S01]  /*94b0*/  IMAD.U32 R175, RZ, RZ, UR7 ;  /* 0x00000007ffaf7e24 */ /* 0x000fe2000f8e00ff */
[----:B------:R-:W-:Y:S03]  /*94c0*/  UIADD3 UR7, UR5, UR7, URZ ;  /* 0x0000000705077290 */ /* 0x000fe6000fffe03f */
[C---:B------:R-:W-:Y:S01]  /*94d0*/  HMMA.16816.F32.BF16 R24, R196.reuse, R168, R24 ;  /* 0x000000a8c418723c */ /* 0x040fe20000041818 */
[----:B------:R-:W-:Y:S03]  /*94e0*/  IMAD.U32 R181, RZ, RZ, UR6 ;  /* 0x00000006ffb57e24 */ /* 0x000fe6000f8e00ff */
[----:B------:R-:W-:Y:S01]  /*94f0*/  IMAD.U32 R185, RZ, RZ, UR6 ;  /* 0x00000006ffb97e24 */ /* 0x000fe2000f8e00ff */
[----:B------:R-:W-:Y:S02]  /*9500*/  UIADD3 UR6, UR5, UR6, URZ ;  /* 0x0000000605067290 */ /* 0x000fe4000fffe03f */
[----:B------:R-:W-:Y:S01]  /*9510*/  IMAD.U32 R169, RZ, RZ, UR7 ;  /* 0x00000007ffa97e24 */ /* 0x000fe2000f8e00ff */
[-C--:B------:R-:W-:Y:S04]  /*9520*/  HMMA.16816.F32.BF16 R28, R196, R170.reuse, R28 ;  /* 0x000000aac41c723c */ /* 0x080fe8000004181c */
[-C--:B-1----:R-:W-:Y:S01]  /*9530*/  LEA R4, P1, R211, R212.reuse, 0x2 ;  /* 0x000000d4d3047211 */ /* 0x082fe200078210ff */
[----:B------:R-:W-:Y:S02]  /*9540*/  IMAD.U32 R182, RZ, RZ, UR6 ;  /* 0x00000006ffb67e24 */ /* 0x000fe4000f8e00ff */
[----:B------:R-:W-:Y:S01]  /*9550*/  IMAD.U32 R187, RZ, RZ, UR6 ;  /* 0x00000006ffbb7e24 */ /* 0x000fe2000f8e00ff */
[----:B------:R-:W-:Y:S01]  /*9560*/  HMMA.16816.F32.BF16 R32, R176, R170, R32 ;  /* 0x000000aab020723c */ /* 0x000fe20000041820 */
[----:B------:R-:W-:Y:S03]  /*9570*/  UIADD3 UR6, UR5, UR6, URZ ;  /* 0x0000000605067290 */ /* 0x000fe6000fffe03f */
[-C--:B--2---:R-:W-:Y:S01]  /*9580*/  LEA.HI.X.SX32 R5, R219, R213.reuse, 0x2, P1 ;  /* 0x000000d5db057211 */ /* 0x084fe200008f16ff */
[----:B------:R-:W-:Y:S01]  /*9590*/  IMAD.U32 R197, RZ, RZ, UR4 ;  /* 0x00000004ffc57e24 */ /* 0x000fe2000f8e00ff */
[-C--:B---3--:R-:W-:Y:S01]  /*95a0*/  LEA R164, P2, R217, R212.reuse, 0x2 ;  /* 0x000000d4d9a47211 */ /* 0x088fe200078410ff */
[----:B------:R-:W-:Y:S01]  /*95b0*/  IMAD.U32 R184, RZ, RZ, UR6 ;  /* 0x00000006ffb87e24 */ /* 0x000fe2000f8e00ff */
[-C--:B------:R-:W-:Y:S01]  /*95c0*/  LEA R6, P1, R220, R212.reuse, 0x2 ;  /* 0x000000d4dc067211 */ /* 0x080fe200078210ff */
[----:B------:R1:W-:Y:S01]  /*95d0*/  RED.E.ADD.F32.FTZ.RN.STRONG.GPU [R4.64], R7 ;  /* 0x000000070400798e */ /* 0x0003e2000c10e78c */
[----:B------:R-:W-:Y:S02]  /*95e0*/  UIADD3 UR4, UR5, UR4, URZ ;  /* 0x0000000405047290 */ /* 0x000fe4000fffe03f */
[-C--:B------:R-:W-:Y:S01]  /*95f0*/  LEA.HI.X.SX32 R165, R225, R213.reuse, 0x2, P2 ;  /* 0x000000d5e1a57211 */ /* 0x080fe200010f16ff */
[----:B------:R-:W-:Y:S01]  /*9600*/  IMAD.U32 R188, RZ, RZ, UR6 ;  /* 0x00000006ffbc7e24 */ /* 0x000fe2000f8e00ff */
[----:B------:R-:W-:Y:S01]  /*9610*/  RED.E.ADD.F32.FTZ.RN.STRONG.GPU [R166.64], R8 ;  /* 0x00000008a600798e */ /* 0x000fe2000c10e78c */
[----:B------:R-:W-:Y:S01]  /*9620*/  UIADD3 UR6, UR5, UR6, URZ ;  /* 0x0000000605067290 */ /* 0x000fe2000fffe03f */
[----:B------:R-:W-:Y:S02]  /*9630*/  IMAD.U32 R194, RZ, RZ, UR4 ;  /* 0x00000004ffc27e24 */ /* 0x000fe4000f8e00ff */
[----:B------:R-:W-:Y:S01]  /*9640*/  IMAD.U32 R199, RZ, RZ, UR4 ;  /* 0x00000004ffc77e24 */ /* 0x000fe2000f8e00ff */
[----:B------:R-:W-:Y:S01]  /*9650*/  RED.E.ADD.F32.FTZ.RN.STRONG.GPU [R164.64], R9 ;  /* 0x00000009a400798e */ /* 0x000fe2000c10e78c */
[----:B------:R-:W-:Y:S01]  /*9660*/  UIADD3 UR4, UR5, UR4, URZ ;  /* 0x0000000405047290 */ /* 0x000fe2000fffe03f */
[----:B------:R-:W-:Y:S02]  /*9670*/  IMAD.U32 R186, RZ, RZ, UR6 ;  /* 0x00000006ffba7e24 */ /* 0x000fe4000f8e00ff */
[----:B------:R-:W-:Y:S01]  /*9680*/  IMAD.U32 R190, RZ, RZ, UR6 ;  /* 0x00000006ffbe7e24 */ /* 0x000fe2000f8e00ff */
[----:B------:R-:W-:Y:S02]  /*9690*/  UIADD3 UR6, UR5, UR6, URZ ;  /* 0x0000000605067290 */ /* 0x000fe4000fffe03f */
[----:B------:R-:W-:Y:S01]  /*96a0*/  IMAD.U32 R196, RZ, RZ, UR4 ;  /* 0x00000004ffc47e24 */ /* 0x000fe2000f8e00ff */
[----:B------:R-:W-:Y:S01]  /*96b0*/  UIADD3 UR8, UR5, UR4, URZ ;  /* 0x0000000405087290 */ /* 0x000fe2000fffe03f */
[----:B------:R-:W-:Y:S01]  /*96c0*/  IMAD.U32 R198, RZ, RZ, UR4 ;  /* 0x00000004ffc67e24 */ /* 0x000fe2000f8e00ff */
[----:B------:R-:W-:Y:S01]  /*96d0*/  UIADD3 UR4, UR5, UR7, URZ ;  /* 0x0000000705047290 */ /* 0x000fe2000fffe03f */
[----:B------:R-:W-:Y:S02]  /*96e0*/  IMAD.U32 R170, RZ, RZ, UR6 ;  /* 0x00000006ffaa7e24 */ /* 0x000fe4000f8e00ff */
[----:B------:R-:W-:Y:S02]  /*96f0*/  IMAD.U32 R171, RZ, RZ, UR6 ;  /* 0x00000006ffab7e24 */ /* 0x000fe4000f8e00ff */
[----:B------:R-:W-:Y:S01]  /*9700*/  IMAD.U32 R0, RZ, RZ, UR8 ;  /* 0x00000008ff007e24 */ /* 0x000fe2000f8e00ff */
[-C--:B-1----:R-:W-:Y:S01]  /*9710*/  LEA.HI.X.SX32 R7, R224, R213.reuse, 0x2, P1 ;  /* 0x000000d5e0077211 */ /* 0x082fe200008f16ff */
[----:B------:R-:W-:Y:S01]  /*9720*/  IMAD.U32 R168, RZ, RZ, UR4 ;  /* 0x00000004ffa87e24 */ /* 0x000fe2000f8e00ff */
[-C--:B------:R-:W-:Y:S01]  /*9730*/  LEA R4, P0, R221, R212.reuse, 0x2 ;  /* 0x000000d4dd047211 */ /* 0x080fe200078010ff */
[----:B------:R-:W-:Y:S02]  /*9740*/  UIADD3 UR4, UR9, -0x1, URZ ;  /* 0xffffffff09047890 */ /* 0x000fe4000fffe03f */
[----:B------:R1:W-:Y:S01]  /*9750*/  RED.E.ADD.F32.FTZ.RN.STRONG.GPU [R6.64], R10 ;  /* 0x0000000a0600798e */ /* 0x0003e2000c10e78c */
[-C--:B------:R-:W-:Y:S04]  /*9760*/  LEA.HI.X.SX32 R5, R223, R213.reuse, 0x2, P0 ;  /* 0x000000d5df057211 */ /* 0x080fe800000f16ff */
[----:B------:R-:W-:Y:S01]  /*9770*/  UMOV UR9, UR4 ;  /* 0x0000000400097c82 */ /* 0x000fe20008000000 */
[----:B------:R2:W-:Y:S05]  /*9780*/  RED.E.ADD.F32.FTZ.RN.STRONG.GPU [R4.64], R11 ;  /* 0x0000000b0400798e */ /* 0x0005ea000c10e78c */
[----:B------:R-:W-:Y:S05]  /*9790*/  RED.E.ADD.F32.FTZ.RN.STRONG.GPU [R212.64+0x80], R16 ;  /* 0x00008010d400798e */ /* 0x000fea000c10e78c */
[----:B------:R-:W-:Y:S01]  /*97a0*/  RED.E.ADD.F32.FTZ.RN.STRONG.GPU [R2.64+0x80], R17 ;  /* 0x000080110200798e */ /* 0x000fe2000c10e78c */
[-C--:B-1----:R-:W-:Y:S04]  /*97b0*/  LEA R6, P1, R180, R212.reuse, 0x2 ;  /* 0x000000d4b4067211 */ /* 0x082fe800078210ff */
[-C--:B------:R-:W-:Y:S02]  /*97c0*/  LEA.HI.X.SX32 R7, R183, R213.reuse, 0x2, P1 ;  /* 0x000000d5b7077211 */ /* 0x080fe400008f16ff */
[-C--:B--2---:R-:W-:Y:S02]  /*97d0*/  LEA R4, P0, R181, R212.reuse, 0x2 ;  /* 0x000000d4b5047211 */ /* 0x084fe400078010ff */
[-C--:B------:R-:W-:Y:S01]  /*97e0*/  LEA R10, P1, R182, R212.reuse, 0x2 ;  /* 0x000000d4b60a7211 */ /* 0x080fe200078210ff */
[----:B------:R1:W-:Y:S01]  /*97f0*/  RED.E.ADD.F32.FTZ.RN.STRONG.GPU [R6.64], R18 ;  /* 0x000000120600798e */ /* 0x0003e2000c10e78c */
[-C--:B------:R-:W-:Y:S02]  /*9800*/  LEA.HI.X.SX32 R5, R185, R213.reuse, 0x2, P0 ;  /* 0x000000d5b9057211 */ /* 0x080fe400000f16ff */
[-C--:B------:R-:W-:Y:S03]  /*9810*/  LEA.HI.X.SX32 R11, R187, R213.reuse, 0x2, P1 ;  /* 0x000000d5bb0b7211 */ /* 0x080fe600008f16ff */
[----:B------:R2:W-:Y:S05]  /*9820*/  RED.E.ADD.F32.FTZ.RN.STRONG.GPU [R4.64], R19 ;  /* 0x000000130400798e */ /* 0x0005ea000c10e78c */
[----:B------:R-:W-:Y:S01]  /*9830*/  RED.E.ADD.F32.FTZ.RN.STRONG.GPU [R10.64], R12 ;  /* 0x0000000c0a00798e */ /* 0x000fe2000c10e78c */
        /* <DEDUP_REMOVED lines=8> */
[----:B------:R3:W-:Y:S05]  /*98c0*/  RED.E.ADD.F32.FTZ.RN.STRONG.GPU [R8.64], R15 ;  /* 0x0000000f0800798e */ /* 0x0007ea000c10e78c */
[----:B------:R-:W-:Y:S05]  /*98d0*/  RED.E.ADD.F32.FTZ.RN.STRONG.GPU [R212.64+0x100], R20 ;  /* 0x00010014d400798e */ /* 0x000fea000c10e78c */
[----:B------:R-:W-:Y:S05]  /*98e0*/  RED.E.ADD.F32.FTZ.RN.STRONG.GPU [R2.64+0x100], R21 ;  /* 0x000100150200798e */ /* 0x000fea000c10e78c */
[----:B------:R-:W-:Y:S01]  /*98f0*/  LDSM.16.MT88.4 R12, [R201+0x1e000] ;  /* 0x01e00000c90c783b */ /* 0x000fe20000004200 */
[-C--:B-1----:R-:W-:Y:S04]  /*9900*/  LEA R6, P0, R189, R212.reuse, 0x2 ;  /* 0x000000d4bd067211 */ /* 0x082fe800078010ff */
[-C--:B------:R-:W-:Y:S02]  /*9910*/  LEA.HI.X.SX32 R7, R193, R213.reuse, 0x2, P0 ;  /* 0x000000d5c1077211 */ /* 0x080fe400000f16ff */
[-C--:B--2---:R-:W-:Y:S03]  /*9920*/  LEA R4, P1, R191, R212.reuse, 0x2 ;  /* 0x000000d4bf047211 */ /* 0x084fe600078210ff */
[----:B------:R1:W-:Y:S01]  /*9930*/  RED.E.ADD.F32.FTZ.RN.STRONG.GPU [R6.64], R22 ;  /* 0x000000160600798e */ /* 0x0003e2000c10e78c */
[-C--:B------:R-:W-:Y:S02]  /*9940*/  LEA.HI.X.SX32 R5, R195, R213.reuse, 0x2, P1 ;  /* 0x000000d5c3057211 */ /* 0x080fe400008f16ff */
[-C--:B---3--:R-:W-:Y:S03]  /*9950*/  LEA R8, P0, R192, R212.reuse, 0x2 ;  /* 0x000000d4c0087211 */ /* 0x088fe600078010ff */
[----:B------:R2:W-:Y:S01]  /*9960*/  RED.E.ADD.F32.FTZ.RN.STRONG.GPU [R4.64], R23 ;  /* 0x000000170400798e */ /* 0x0005e2000c10e78c */
[-C--:B------:R-:W-:Y:S04]  /*9970*/  LEA.HI.X.SX32 R9, R197, R213.reuse, 0x2, P0 ;  /* 0x000000d5c5097211 */ /* 0x080fe800000f16ff */
[----:B------:R-:W-:Y:S05]  /*9980*/  LDSM.16.MT88.4 R20, [R202+0x2000] ;  /* 0x00200000ca14783b */ /* 0x000fea0000004200 */
[----:B------:R3:W-:Y:S01]  /*9990*/  RED.E.ADD.F32.FTZ.RN.STRONG.GPU [R8.64], R24 ;  /* 0x000000180800798e */ /* 0x0007e2000c10e78c */
[-C--:B-1----:R-:W-:Y:S04]  /*99a0*/  LEA R6, P1, R194, R212.reuse, 0x2 ;  /* 0x000000d4c2067211 */ /* 0x082fe800078210ff */
[-C--:B------:R-:W-:Y:S01]  /*99b0*/  LEA.HI.X.SX32 R7, R199, R213.reuse, 0x2, P1 ;  /* 0x000000d5c7077211 */ /* 0x080fe200008f16ff */
[----:B------:R-:W-:Y:S01]  /*99c0*/  IMAD.MOV.U32 R199, RZ, RZ, R250 ;  /* 0x000000ffffc77224 */ /* 0x000fe200078e00fa */
[-C--:B--2---:R-:W-:Y:S03]  /*99d0*/  LEA R4, P0, R196, R212.reuse, 0x2 ;  /* 0x000000d4c4047211 */ /* 0x084fe600078010ff */
[----:B------:R1:W-:Y:S01]  /*99e0*/  RED.E.ADD.F32.FTZ.RN.STRONG.GPU [R6.64], R25 ;  /* 0x000000190600798e */ /* 0x0003e2000c10e78c */
[-C--:B------:R-:W-:Y:S05]  /*99f0*/  LEA.HI.X.SX32 R5, R198, R213.reuse, 0x2, P0 ;  /* 0x000000d5c6057211 */ /* 0x080fea00000f16ff */
[----:B------:R2:W-:Y:S01]  /*9a00*/  RED.E.ADD.F32.FTZ.RN.STRONG.GPU [R4.64], R26 ;  /* 0x0000001a0400798e */ /* 0x0005e2000c10e78c */
[CC--:B---3--:R-:W-:Y:S04]  /*9a10*/  LEA R8, P1, R0.reuse, R212.reuse, 0x2 ;  /* 0x000000d400087211 */ /* 0x0c8fe800078210ff */
[-C--:B------:R-:W-:Y:S01]  /*9a20*/  LEA.HI.X.SX32 R9, R0, R213.reuse, 0x2, P1 ;  /* 0x000000d500097211 */ /* 0x080fe200008f16ff */
[----:B------:R-:W-:Y:S04]  /*9a30*/  IMAD.IADD R0, R199, 0x1, R202 ;  /* 0x00000001c7007824 */ /* 0x000fe800078e02ca */
[----:B------:R3:W-:Y:S05]  /*9a40*/  RED.E.ADD.F32.FTZ.RN.STRONG.GPU [R8.64], R27 ;  /* 0x0000001b0800798e */ /* 0x0007ea000c10e78c */
[----:B------:R-:W-:Y:S05]  /*9a50*/  RED.E.ADD.F32.FTZ.RN.STRONG.GPU [R212.64+0x180], R32 ;  /* 0x00018020d400798e */ /* 0x000fea000c10e78c */
[----:B------:R-:W-:Y:S01]  /*9a60*/  RED.E.ADD.F32.FTZ.RN.STRONG.GPU [R2.64+0x180], R33 ;  /* 0x000180210200798e */ /* 0x000fe2000c10e78c */
[CC--:B-1----:R-:W-:Y:S04]  /*9a70*/  LEA R6, P0, R172.reuse, R212.reuse, 0x2 ;  /* 0x000000d4ac067211 */ /* 0x0c2fe800078010ff */
[-C--:B------:R-:W-:Y:S01]  /*9a80*/  LEA.HI.X.SX32 R7, R172, R213.reuse, 0x2, P0 ;  /* 0x000000d5ac077211 */ /* 0x080fe200000f16ff */
[----:B------:R-:W-:Y:S01]  /*9a90*/  LDSM.16.MT88.4 R16, [R0] ;  /* 0x000000000010783b */ /* 0x000fe20000004200 */
[CC--:B--2---:R-:W-:Y:S04]  /*9aa0*/  LEA R4, P0, R173.reuse, R212.reuse, 0x2 ;  /* 0x000000d4ad047211 */ /* 0x0c4fe800078010ff */
[----:B------:R1:W-:Y:S01]  /*9ab0*/  RED.E.ADD.F32.FTZ.RN.STRONG.GPU [R6.64], R34 ;  /* 0x000000220600798e */ /* 0x0003e2000c10e78c */
[-C--:B------:R-:W-:Y:S04]  /*9ac0*/  LEA.HI.X.SX32 R5, R173, R213.reuse, 0x2, P0 ;  /* 0x000000d5ad057211 */ /* 0x080fe800000f16ff */
[----:B------:R-:W-:Y:S01]  /*9ad0*/  LDSM.16.MT88.4 R24, [R0+0x2000] ;  /* 0x002000000018783b */ /* 0x000fe20000004200 */
[CC--:B---3--:R-:W-:Y:S04]  /*9ae0*/  LEA R8, P1, R174.reuse, R212.reuse, 0x2 ;  /* 0x000000d4ae087211 */ /* 0x0c8fe800078210ff */
[----:B------:R2:W-:Y:S01]  /*9af0*/  RED.E.ADD.F32.FTZ.RN.STRONG.GPU [R4.64], R35 ;  /* 0x000000230400798e */ /* 0x0005e2000c10e78c */
[-C--:B------:R-:W-:Y:S04]  /*9b00*/  LEA.HI.X.SX32 R9, R174, R213.reuse, 0x2, P1 ;  /* 0x000000d5ae097211 */ /* 0x080fe800008f16ff */
[----:B------:R-:W-:Y:S05]  /*9b10*/  LDSM.16.MT88.4 R32, [R201+0x1e800] ;  /* 0x01e80000c920783b */ /* 0x000fea0000004200 */
[----:B------:R-:W-:Y:S05]  /*9b20*/  RED.E.ADD.F32.FTZ.RN.STRONG.GPU [R8.64], R28 ;  /* 0x0000001c0800798e */ /* 0x000fea000c10e78c */
[----:B------:R-:W-:Y:S01]  /*9b30*/  LDSM.16.MT88.4 R8, [R202] ;  /* 0x00000000ca08783b */ /* 0x000fe20000004200 */
[CC--:B-1----:R-:W-:Y:S04]  /*9b40*/  LEA R6, P0, R175.reuse, R212.reuse, 0x2 ;  /* 0x000000d4af067211 */ /* 0x0c2fe800078010ff */
[----:B------:R-:W-:Y:S01]  /*9b50*/  LDSM.16.MT88.4 R164, [R0+0x800] ;  /* 0x0008000000a4783b */ /* 0x000fe20000004200 */
[-C--:B------:R-:W-:Y:S02]  /*9b60*/  LEA.HI.X.SX32 R7, R175, R213.reuse, 0x2, P0 ;  /* 0x000000d5af077211 */ /* 0x080fe400000f16ff */
[CC--:B------:R-:W-:Y:S02]  /*9b70*/  LEA R2, P0, R168.reuse, R212.reuse, 0x2 ;  /* 0x000000d4a8027211 */ /* 0x0c0fe400078010ff */
[----:B------:R-:W-:Y:S01]  /*9b80*/  LDSM.16.MT88.4 R172, [R0+0x2800] ;  /* 0x0028000000ac783b */ /* 0x000fe20000004200 */
[C---:B--2---:R-:W-:Y:S02]  /*9b90*/  LEA R4, P1, R169.reuse, R212, 0x2 ;  /* 0x000000d4a9047211 */ /* 0x044fe400078210ff */
[-C--:B------:R-:W-:Y:S02]  /*9ba0*/  LEA.HI.X.SX32 R3, R168, R213.reuse, 0x2, P0 ;  /* 0x000000d5a8037211 */ /* 0x080fe400000f16ff */
[----:B------:R-:W-:Y:S01]  /*9bb0*/  RED.E.ADD.F32.FTZ.RN.STRONG.GPU [R6.64], R29 ;  /* 0x0000001d0600798e */ /* 0x000fe2000c10e78c */
[----:B------:R-:W-:Y:S02]  /*9bc0*/  LEA.HI.X.SX32 R5, R169, R213, 0x2, P1 ;  /* 0x000000d5a9057211 */ /* 0x000fe400008f16ff */
[----:B------:R-:W-:Y:S01]  /*9bd0*/  PLOP3.LUT P1, PT, PT, PT, UP0, 0x80, 0x0 ;  /* 0x000000000000781c */ /* 0x000fe20003f2f008 */
[----:B------:R-:W-:Y:S01]  /*9be0*/  @UP2 UIADD3 UR20, UP0, UR20, -0x100, URZ ;  /* 0xffffff0014142890 */ /* 0x000fe2000ff1e03f */
[----:B------:R-:W-:Y:S01]  /*9bf0*/  LDSM.16.MT88.4 R168, [R202+0x2800] ;  /* 0x00280000caa8783b */ /* 0x000fe20000004200 */
[----:B------:R-:W-:Y:S02]  /*9c00*/  PLOP3.LUT P0, PT, PT, PT, UP1, 0x80, 0x0 ;  /* 0x000000000000781c */ /* 0x000fe40003f0f018 */
[----:B------:R-:W-:Y:S02]  /*9c10*/  @UP2 UIADD3.X UR19, UR19, -0x1, URZ, UP0, !UPT ;  /* 0xffffffff13132890 */ /* 0x000fe400087fe43f */
        /* <DEDUP_REMOVED lines=223> */
[----:B------:R1:W-:Y:S04]  /*aa10*/  STS [R252], R60 ;  /* 0x0000003cfc007388 */ /* 0x0003e80000000800 */
[----:B------:R1:W-:Y:S01]  /*aa20*/  STS [R252+0x400], R59 ;  /* 0x0004003bfc007388 */ /* 0x0003e20000000800 */
        /* <DEDUP_REMOVED lines=19> */
[----:B------:R-:W-:Y:S02]  /*ab60*/  F2FP.BF16.PACK_AB R41, R41, R138 ;  /* 0x0000008a2929723e */ /* 0x000fe400000010ff */
[----:B------:R-:W-:Y:S01]  /*ab70*/  F2FP.BF16.PACK_AB R38, R38, R140 ;  /* 0x0000008c2626723e */ /* 0x000fe200000010ff */
        /* <DEDUP_REMOVED lines=122> */
.L_x_1523:
        /* <DEDUP_REMOVED lines=19> */
.L_x_1524:
        /* <DEDUP_REMOVED lines=13> */
[----:B------:R-:W-:Y:S01]  /*b520*/  SHF.R.S32.HI R37, RZ, 0x1f, R235 ;  /* 0x0000001fff257819 */ /* 0x000fe200000114eb */
[----:B------:R-:W-:Y:S01]  /*b530*/  UIMAD UR6, UR4, UR7, UR5 ;  /* 0x00000007040672a4 */ /* 0x000fe2000f8e0205 */
[----:B------:R-:W-:Y:S01]  /*b540*/  LOP3.LUT R0, R2, R0, RZ, 0x3c, !PT ;  /* 0x0000000002007212 */ /* 0x000fe200078e3cff */
[----:B------:R-:W-:Y:S01]  /*b550*/  IMAD.WIDE.U32 R2, R36, c[0x0][0x3a0], R8 ;  /* 0x0000e80024027a25 */ /* 0x000fe200078e0008 */
[----:B------:R-:W-:-:S03]  /*b560*/  UIMAD UR5, UR22, -0x80, UR14 ;  /* 0xffffff80160578a4 */ /* 0x000fc6000f8e020e */
[----:B------:R-:W-:Y:S01]  /*b570*/  IMAD R0, R248, 0x200, R0 ;  /* 0x00000200f8007824 */ /* 0x000fe200078e0200 */
[----:B------:R-:W-:Y:S01]  /*b580*/  IADD3 R2, P0, R2, UR11, RZ ;  /* 0x0000000b02027c10 */ /* 0x000fe2000ff1e0ff */
[----:B------:R-:W-:Y:S01]  /*b590*/  IMAD.U32 R4, RZ, RZ, UR6 ;  /* 0x00000006ff047e24 */ /* 0x000fe2000f8e00ff */
[----:B------:R-:W-:Y:S01]  /*b5a0*/  ULDC.64 UR6, c[0x0][0x3b8] ;  /* 0x0000ee0000067ab9 */ /* 0x000fe20000000a00 */
[----:B------:R-:W-:Y:S01]  /*b5b0*/  IMAD.SHL.U32 R0, R0, 0x2, RZ ;  /* 0x0000000200007824 */ /* 0x000fe200078e00ff */
[----:B------:R-:W-:Y:S01]  /*b5c0*/  ISETP.GE.AND P5, PT, R235, UR5, PT ;  /* 0x00000005eb007c0c */ /* 0x000fe2000bfa6270 */
[----:B------:R-:W-:Y:S01]  /*b5d0*/  UIMAD UR6, UR61, UR6, URZ ;  /* 0x000000063d0672a4 */ /* 0x000fe2000f8e023f */
        /* <DEDUP_REMOVED lines=34> */
.L_x_1526:
[----:B--234-:R-:W-:Y:S05]  /*b800*/  BSYNC B0 ;  /* 0x0000000000007941 */ /* 0x01cfea0003800000 */
.L_x_1525:
        /* <DEDUP_REMOVED lines=18> */
.L_x_1528:
[----:B------:R-:W-:Y:S05]  /*b930*/  BSYNC B0 ;  /* 0x0000000000007941 */ /* 0x000fea0003800000 */
.L_x_1527:
        /* <DEDUP_REMOVED lines=18> */
.L_x_1530:
[----:B------:R-:W-:Y:S05]  /*ba60*/  BSYNC B0 ;  /* 0x0000000000007941 */ /* 0x000fea0003800000 */
.L_x_1529:
        /* <DEDUP_REMOVED lines=17> */
.L_x_1532:
[----:B------:R-:W-:Y:S05]  /*bb80*/  BSYNC B0 ;  /* 0x0000000000007941 */ /* 0x000fea0003800000 */
.L_x_1531:
        /* <DEDUP_REMOVED lines=27> */
.L_x_1534:
[----:B------:R-:W-:Y:S05]  /*bd40*/  BSYNC B0 ;  /* 0x0000000000007941 */ /* 0x000fea0003800000 */
.L_x_1533:
        /* <DEDUP_REMOVED lines=16> */
.L_x_1536:
[----:B------:R-:W-:Y:S05]  /*be50*/  BSYNC B0 ;  /* 0x0000000000007941 */ /* 0x000fea0003800000 */
.L_x_1535:
        /* <DEDUP_REMOVED lines=16> */
.L_x_1538:
[----:B------:R-:W-:Y:S05]  /*bf60*/  BSYNC B0 ;  /* 0x0000000000007941 */ /* 0x000fea0003800000 */
.L_x_1537:
        /* <DEDUP_REMOVED lines=14> */
.L_x_1491:
[----:B------:R-:W-:Y:S05]  /*c050*/  BSYNC B1 ;  /* 0x0000000000017941 */ /* 0x000fea0003800000 */
.L_x_1469:
        /* <DEDUP_REMOVED lines=11> */
.L_x_1539:
[----:B------:R-:W-:Y:S05]  /*c110*/  EXIT ;  /* 0x000000000000794d */ /* 0x000fea0003800000 */
.L_x_1541:
        /* <DEDUP_REMOVED lines=14> */
.L_x_2082:


//--------------------- .text._ZN5flash44flash_bwd_dq_dk_dv_loop_seqk_parallel_kernelI23Flash_bwd_kernel_traitsILi128ELi64ELi128ELi8ELi2ELi4ELi2ELb0ELb0EN7cutlass10bfloat16_tE19Flash_kernel_traitsILi128ELi64ELi128ELi8ES3_EELb0ELb0ELb1ELb0ELb0ELb0ELb1EEEvNS_16Flash_bwd_paramsE --------------------------
	.section	.text._ZN5flash44flash_bwd_dq_dk_dv_loop_seqk_parallel_kernelI23Flash_bwd_kernel_traitsILi128ELi64ELi128ELi8ELi2ELi4ELi2ELb0ELb0EN7cutlass10bfloat16_tE19Flash_kernel_traitsILi128ELi64ELi128ELi8ES3_EELb0ELb0ELb1ELb0ELb0ELb0ELb1EEEvNS_16Flash_bwd_paramsE,"ax",@progbits
	.sectioninfo	@"SHI_REGISTERS=255"
	.align	128
        .global         _ZN5flash44flash_bwd_dq_dk_dv_loop_seqk_parallel_kernelI23Flash_bwd_kernel_traitsILi128ELi64ELi128ELi8ELi2ELi4ELi2ELb0ELb0EN7cutlass10bfloat16_tE19Flash_kernel_traitsILi128ELi64ELi128ELi8ES3_EELb0ELb0ELb1ELb0ELb0ELb0ELb1EEEvNS_16Flash_bwd_paramsE
        .type           _ZN5flash44flash_bwd_dq_dk_dv_loop_seqk_parallel_kernelI23Flash_bwd_kernel_traitsILi128ELi64ELi128ELi8ELi2ELi4ELi2ELb0ELb0EN7cutlass10bfloat16_tE19Flash_kernel_traitsILi128ELi64ELi128ELi8ES3_EELb0ELb0ELb1ELb0ELb0ELb0ELb1EEEvNS_16Flash_bwd_paramsE,@function
        .size           _ZN5flash44flash_bwd_dq_dk_dv_loop_seqk_parallel_kernelI23Flash_bwd_kernel_traitsILi128ELi64ELi128ELi8ELi2ELi4ELi2ELb0ELb0EN7cutlass10bfloat16_tE19Flash_kernel_traitsILi128ELi64ELi128ELi8ES3_EELb0ELb0ELb1ELb0ELb0ELb0ELb1EEEvNS_16Flash_bwd_paramsE,(.L_x_2083 - _ZN5flash44flash_bwd_dq_dk_dv_loop_seqk_parallel_kernelI23Flash_bwd_kernel_traitsILi128ELi64ELi128ELi8ELi2ELi4ELi2ELb0ELb0EN7cutlass10bfloat16_tE19Flash_kernel_traitsILi128ELi64ELi128ELi8ES3_EELb0ELb0ELb1ELb0ELb0ELb0ELb1EEEvNS_16Flash_bwd_paramsE)
        .other          _ZN5flash44flash_bwd_dq_dk_dv_loop_seqk_parallel_kernelI23Flash_bwd_kernel_traitsILi128ELi64ELi128ELi8ELi2ELi4ELi2ELb0ELb0EN7cutlass10bfloat16_tE19Flash_kernel_traitsILi128ELi64ELi128ELi8ES3_EELb0ELb0ELb1ELb0ELb0ELb0ELb1EEEvNS_16Flash_bwd_paramsE,@"STO_CUDA_ENTRY STV_DEFAULT"
_ZN5flash44flash_bwd_dq_dk_dv_loop_seqk_parallel_kernelI23Flash_bwd_kernel_traitsILi128ELi64ELi128ELi8ELi2ELi4ELi2ELb0ELb0EN7cutlass10bfloat16_tE19Flash_kernel_traitsILi128ELi64ELi128ELi8ES3_EELb0ELb0ELb1ELb0ELb0ELb0ELb1EEEvNS_16Flash_bwd_paramsE:
.text._ZN5flash44flash_bwd_dq_dk_dv_loop_seqk_parallel_kernelI23Flash_bwd_kernel_traitsILi128ELi64ELi128ELi8ELi2ELi4ELi2ELb0ELb0EN7cutlass10bfloat16_tE19Flash_kernel_traitsILi128ELi64ELi128ELi8ES3_EELb0ELb0ELb1ELb0ELb0ELb0ELb1EEEvNS_16Flash_bwd_paramsE:
        /* <DEDUP_REMOVED lines=31> */
[-C--:B------:R-:W-:Y:S01]  /*01f0*/  LEA.HI R18, R13, R14.reuse, RZ, 0x2 ;  /* 0x0000000e0d127211 */ /* 0x080fe200078f10ff */
        /* <DEDUP_REMOVED lines=14> */
[----:B------:R-:W-:Y:S01]  /*02e0*/  IMAD.IADD R12, R3, 0x1, -R2 ;  /* 0x00000001030c7824 */ /* 0x000fe200078e0a02 */
[-C--:B------:R-:W-:Y:S01]  /*02f0*/  LEA.HI R6, R13, R14.reuse, RZ, 0x4 ;  /* 0x0000000e0d067211 */ /* 0x080fe200078f20ff */
        /* <DEDUP_REMOVED lines=27> */
[----:B------:R-:W-:Y:S01]  /*04b0*/  LOP3.LUT P4, RZ, R0, 0x2, RZ, 0xc0, !PT ;  /* 0x0000000200ff7812 */ /* 0x000fe2000788c0ff */
        /* <DEDUP_REMOVED lines=23> */
[----:B------:R-:W-:Y:S01]  /*0630*/  LEA.HI R2, R13, R14, RZ, 0x6 ;  /* 0x0000000e0d027211 */ /* 0x000fe200078f30ff */
        /* <DEDUP_REMOVED lines=10> */
[----:B------:R-:W-:Y:S01]  /*06e0*/  IMAD.SHL.U32 R6, R2, 0x8, RZ ;  /* 0x0000000802067824 */ /* 0x000fe200078e00ff */
[----:B------:R-:W-:Y:S01]  /*06f0*/  LOP3.LUT R193, R193, R190, RZ, 0x3c, !PT ;  /* 0x000000bec1c17212 */ /* 0x000fe200078e3cff */
[----:B------:R-:W-:Y:S01]  /*0700*/  UMOV UR41, 0xffffc000 ;  /* 0xffffc00000297882 */ /* 0x000fe20000000000 */
        /* <DEDUP_REMOVED lines=11> */
[----:B------:R-:W-:Y:S01]  /*07c0*/  IMAD.U32 R6, RZ, RZ, UR14 ;  /* 0x0000000eff067e24 */ /* 0x000fe2000f8e00ff */
[----:B------:R-:W-:Y:S01]  /*07d0*/  LEA.HI R0, R13, R14, RZ, 0x7 ;  /* 0x0000000e0d007211 */ /* 0x000fe200078f38ff */
[C---:B------:R-:W-:Y:S01]  /*07e0*/  IMAD.IADD R3, R14.reuse, 0x1, -R3 ;  /* 0x000000010e037824 */ /* 0x040fe200078e0a03 */
[----:B------:R1:W-:Y:S01]  /*07f0*/  STL [R1+0x2c], R5 ;  /* 0x00002c0501007387 */ /* 0x0003e20000100800 */
        /* <DEDUP_REMOVED lines=20> */
[----:B------:R-:W-:Y:S02]  /*0940*/  IMAD.SHL.U32 R5, R15, 0x40, RZ ;  /* 0x000000400f057824 */ /* 0x000fe400078e00ff */
[----:B------:R-:W-:Y:S02]  /*0950*/  IMAD.IADD R8, R8, 0x1, R0 ;  /* 0x0000000108087824 */ /* 0x000fe400078e0200 */
[----:B------:R-:W-:Y:S01]  /*0960*/  IMAD.SHL.U32 R0, R10, 0x40, RZ ;  /* 0x000000400a007824 */ /* 0x000fe200078e00ff */
[----:B------:R-:W-:Y:S01]  /*0970*/  LOP3.LUT R5, R5, 0x1c0, RZ, 0xc0, !PT ;  /* 0x000001c005057812 */ /* 0x000fe200078ec0ff */
[----:B--2---:R-:W-:-:S02]  /*0980*/  IMAD.SHL.U32 R4, R9, 0x10, RZ ;  /* 0x0000001009047824 */ /* 0x004fc400078e00ff */
[----:B------:R-:W-:Y:S01]  /*0990*/  IMAD R11, R12, 0x10, R2 ;  /* 0x000000100c0b7824 */ /* 0x000fe200078e0202 */
[--C-:B------:R-:W-:Y:S01]  /*09a0*/  SHF.R.U32.HI R6, RZ, 0x3, R5.reuse ;  /* 0x00000003ff067819 */ /* 0x100fe20000011605 */
[----:B------:R-:W-:Y:S01]  /*09b0*/  IMAD.SHL.U32 R234, R234, 0x2, RZ ;  /* 0x00000002eaea7824 */ /* 0x000fe200078e00ff */
[----:B------:R-:W-:Y:S01]  /*09c0*/  LOP3.LUT R7, R3, 0x10, R4, 0xf8, !PT ;  /* 0x0000001003077812 */ /* 0x000fe200078ef804 */
[----:B------:R-:W-:Y:S01]  /*09d0*/  IMAD.SHL.U32 R3, R9, 0x8, RZ ;  /* 0x0000000809037824 */ /* 0x000fe200078e00ff */
[----:B------:R-:W-:Y:S01]  /*09e0*/  LOP3.LUT R0, R0, 0xfffffe00, RZ, 0xc0, !PT ;  /* 0xfffffe0000007812 */ /* 0x000fe200078ec0ff */
[----:B------:R-:W-:Y:S01]  /*09f0*/  STL [R1+0x30], R11 ;  /* 0x0000300b01007387 */ /* 0x000fe20000100800 */
[----:B------:R-:W-:Y:S01]  /*0a00*/  LOP3.LUT R2, R6, R7, R5, 0x1e, !PT ;  /* 0x0000000706027212 */ /* 0x000fe200078e1e05 */
[----:B------:R-:W-:Y:S01]  /*0a10*/  IMAD.IADD R237, R234, 0x1, R236 ;  /* 0x00000001eaed7824 */ /* 0x000fe200078e02ec */
[----:B------:R-:W-:Y:S01]  /*0a20*/  LOP3.LUT R3, R5, 0x8, R3, 0xf8, !PT ;  /* 0x0000000805037812 */ /* 0x000fe200078ef803 */
[----:B------:R-:W-:Y:S01]  /*0a30*/  IMAD R4, R12, 0x400, R0 ;  /* 0x000004000c047824 */ /* 0x000fe200078e0200 */
[----:B------:R-:W-:-:S02]  /*0a40*/  LOP3.LUT R189, R6, R189, R5, 0x1e, !PT ;  /* 0x000000bd06bd7212 */ /* 0x000fc400078e1e05 */
[----:B------:R-:W-:Y:S02]  /*0a50*/  LOP3.LUT R3, R3, R6, RZ, 0x3c, !PT ;  /* 0x0000000603037212 */ /* 0x000fe400078e3cff */
[-C--:B------:R-:W-:Y:S01]  /*0a60*/  LOP3.LUT R199, R2, R0.reuse, RZ, 0xfc, !PT ;  /* 0x0000000002c77212 */ /* 0x080fe200078efcff */
[----:B------:R-:W-:Y:S01]  /*0a70*/  IMAD.MOV.U32 R2, RZ, RZ, 0x40 ;  /* 0x00000040ff027424 */ /* 0x000fe200078e00ff */
[----:B------:R-:W-:Y:S01]  /*0a80*/  LOP3.LUT R189, R189, R0, RZ, 0xfc, !PT ;  /* 0x00000000bdbd7212 */ /* 0x000fe200078efcff */
[----:B------:R-:W-:Y:S01]  /*0a90*/  IMAD.IADD R200, R4, 0x1, R3 ;  /* 0x0000000104c87824 */ /* 0x000fe200078e0203 */
[----:B------:R-:W-:Y:S01]  /*0aa0*/  IADD3 R0, R11, -0x40, RZ ;  /* 0xffffffc00b007810 */ /* 0x000fe20007ffe0ff */
[----:B------:R-:W-:Y:S01]  /*0ab0*/  IMAD.MOV.U32 R4, RZ, RZ, 0x20 ;  /* 0x00000020ff047424 */ /* 0x000fe200078e00ff */
[----:B------:R-:W-:Y:S02]  /*0ac0*/  IADD3 R5, R244, 0x40, RZ ;  /* 0x00000040f4057810 */ /* 0x000fe40007ffe0ff */
[----:B------:R-:W-:-:S02]  /*0ad0*/  SHF.R.S32.HI R3, RZ, 0x1f, R0 ;  /* 0x0000001fff037819 */ /* 0x000fc40000011400 */
[----:B------:R-:W-:Y:S01]  /*0ae0*/  SEL R194, R4, 0xffffffe0, !P4 ;  /* 0xffffffe004c27807 */ /* 0x000fe20006000000 */
[----:B------:R1:W-:Y:S01]  /*0af0*/  STL [R1], R5 ;  /* 0x0000000501007387 */ /* 0x0003e20000100800 */
[C---:B------:R-:W-:Y:S01]  /*0b00*/  SHF.L.U64.HI R3, R0.reuse, 0x2, R3 ;  /* 0x0000000200037819 */ /* 0x040fe20000010203 */
[----:B------:R-:W-:Y:S01]  /*0b10*/  IMAD.SHL.U32 R0, R0, 0x4, RZ ;  /* 0x0000000400007824 */ /* 0x000fe200078e00ff */
[----:B------:R-:W-:Y:S01]  /*0b20*/  SEL R195, R2, 0xffffffc0, !P3 ;  /* 0xffffffc002c37807 */ /* 0x000fe20005800000 */
[C---:B------:R-:W-:Y:S01]  /*0b30*/  IMAD.IADD R194, R193.reuse, 0x1, R194 ;  /* 0x00000001c1c27824 */ /* 0x040fe200078e02c2 */
[----:B------:R-:W-:Y:S01]  /*0b40*/  SEL R4, R4, 0xffffffe0, !P1 ;  /* 0xffffffe004047807 */ /* 0x000fe20004800000 */
[----:B------:R2:W-:Y:S01]  /*0b50*/  STL [R1+0x48], R3 ;  /* 0x0000480301007387 */ /* 0x0005e20000100800 */
[----:B------:R-:W-:Y:S01]  /*0b60*/  LEA R6, R8, 0xc000, 0x1 ;  /* 0x0000c00008067811 */ /* 0x000fe200078e08ff */
[----:B------:R-:W-:Y:S01]  /*0b70*/  IMAD.IADD R196, R193, 0x1, R195 ;  /* 0x00000001c1c47824 */ /* 0x000fe200078e02c3 */
[----:B------:R-:W-:Y:S01]  /*0b80*/  SEL R2, R2, 0xffffffc0, !P2 ;  /* 0xffffffc002027807 */ /* 0x000fe20005000000 */
[----:B------:R3:W-:Y:S01]  /*0b90*/  STL [R1+0x44], R0 ;  /* 0x0000440001007387 */ /* 0x0007e20000100800 */
[----:B------:R-:W-:Y:S01]  /*0ba0*/  IMAD.IADD R235, R234, 0x1, R4 ;  /* 0x00000001eaeb7824 */ /* 0x000fe200078e0204 */
[----:B------:R-:W-:Y:S01]  /*0bb0*/  LEA R189, R189, 0xc000, 0x1 ;  /* 0x0000c000bdbd7811 */ /* 0x000fe200078e08ff */
[----:B------:R-:W-:Y:S01]  /*0bc0*/  IMAD.IADD R195, R195, 0x1, R194 ;  /* 0x00000001c3c37824 */ /* 0x000fe200078e02c2 */
[----:B------:R-:W-:Y:S01]  /*0bd0*/  STL [R1+0x3c], R6 ;  /* 0x00003c0601007387 */ /* 0x000fe20000100800 */
[----:B------:R-:W-:-:S02]  /*0be0*/  IMAD.IADD R236, R236, 0x1, R235 ;  /* 0x00000001ecec7824 */ /* 0x000fc400078e02eb */
[----:B-1----:R-:W-:-:S04]  /*0bf0*/  IMAD.IADD R5, R4, 0x1, R6 ;  /* 0x0000000104057824 */ /* 0x002fc800078e0206 */
[--C-:B------:R-:W-:Y:S01]  /*0c00*/  IMAD.IADD R4, R5, 0x1, R2.reuse ;  /* 0x0000000105047824 */ /* 0x100fe200078e0202 */
[----:B------:R-:W-:Y:S01]  /*0c10*/  STL [R1+0x50], R5 ;  /* 0x0000500501007387 */ /* 0x000fe20000100800 */
[C---:B--2---:R-:W-:Y:S02]  /*0c20*/  IADD3 R3, R6.reuse, 0x420, RZ ;  /* 0x0000042006037810 */ /* 0x044fe40007ffe0ff */
[C---:B------:R-:W-:Y:S01]  /*0c30*/  @P1 IADD3 R3, R6.reuse, 0x3e0, RZ ;  /* 0x000003e006031810 */ /* 0x040fe20007ffe0ff */
[----:B---3--:R-:W-:-:S05]  /*0c40*/  IMAD.IADD R0, R6, 0x1, R2 ;  /* 0x0000000106007824 */ /* 0x008fca00078e0202 */
[----:B------:R1:W-:Y:S04]  /*0c50*/  STL [R1+0x40], R0 ;  /* 0x0000400001007387 */ /* 0x0003e80000100800 */
[----:B------:R2:W-:Y:S04]  /*0c60*/  STL [R1+0x5c], R3 ;  /* 0x00005c0301007387 */ /* 0x0005e80000100800 */
[----:B------:R2:W-:Y:S01]  /*0c70*/  STL [R1+0x54], R4 ;  /* 0x0000540401007387 */ /* 0x0005e20000100800 */
[----:B-1----:R-:W-:-:S05]  /*0c80*/  IMAD.IADD R0, R2, 0x1, R3 ;  /* 0x0000000102007824 */ /* 0x002fca00078e0203 */
[----:B------:R2:W-:Y:S02]  /*0c90*/  STL [R1+0x58], R0 ;  /* 0x0000580001007387 */ /* 0x0005e40000100800 */
.L_x_1614:
        /* <DEDUP_REMOVED lines=53> */
.L_x_1542:
        /* <DEDUP_REMOVED lines=67> */
.L_x_1544:
        /* <DEDUP_REMOVED lines=18> */
.L_x_1545:
        /* <DEDUP_REMOVED lines=72> */
.L_x_1546:
[----:B------:R-:W-:Y:S02]  /*19c0*/  UMOV UR15, UR52 ;  /* 0x00000034000f7c82 */ /* 0x000fe40008000000 */
.L_x_1547:
[----:B------:R-:W1:Y:S01]  /*19d0*/  S2R R17, SR_TID.X ;  /* 0x0000000000117919 */ /* 0x000e620000002100 */
[----:B------:R-:W-:Y:S01]  /*19e0*/  UIADD3 UR8, UP4, UP3, UR8, UR43, UR49 ;  /* 0x0000002b08087290 */ /* 0x000fe2000fb9e031 */
[----:B------:R-:W-:Y:S01]  /*19f0*/  IMAD.U32 R10, RZ, RZ, UR5 ;  /* 0x00000005ff0a7e24 */ /* 0x000fe2000f8e00ff */
[----:B------:R-:W-:Y:S01]  /*1a00*/  SHF.R.S32.HI R245, RZ, 0x1f, R244 ;  /* 0x0000001ffff57819 */ /* 0x000fe200000114f4 */
[----:B------:R-:W-:Y:S01]  /*1a10*/  IMAD.U32 R9, RZ, RZ, UR4 ;  /* 0x00000004ff097e24 */ /* 0x000fe2000f8e00ff */
[----:B------:R-:W-:Y:S01]  /*1a20*/  UIADD3 UR30, UP2, UP1, UR18, UR8, UR20 ;  /* 0x00000008121e7290 */ /* 0x000fe2000f95e014 */
[----:B------:R-:W-:Y:S01]  /*1a30*/  IMAD.U32 R8, RZ, RZ, UR17 ;  /* 0x00000011ff087e24 */ /* 0x000fe2000f8e00ff */
[----:B------:R-:W-:Y:S01]  /*1a40*/  UIADD3.X UR7, UR10, UR50, UR55, UP4, UP3 ;  /* 0x000000320a077290 */ /* 0x000fe2000a7e6437 */
[----:B------:R-:W-:Y:S01]  /*1a50*/  BSSY B1, `(.L_x_1543) ;  /* 0x0000a50000017945 */ /* 0x000fe20003800000 */
[----:B------:R-:W-:-:S02]  /*1a60*/  ULDC.64 UR8, c[0x0][0x1a8] ;  /* 0x00006a0000087ab9 */ /* 0x000fc40000000a00 */
[----:B------:R-:W-:Y:S02]  /*1a70*/  UIADD3.X UR20, UR12, UR7, UR14, UP2, UP1 ;  /* 0x000000070c147290 */ /* 0x000fe400097e240e */
[----:B------:R-:W-:Y:S02]  /*1a80*/  UIMAD UR7, UR59, UR8, URZ ;  /* 0x000000083b0772a4 */ /* 0x000fe4000f8e023f */
[----:B------:R-:W-:Y:S02]  /*1a90*/  UMOV UR16, 0x4 ;  /* 0x0000000400107882 */ /* 0x000fe40000000000 */
[----:B------:R-:W-:Y:S02]  /*1aa0*/  UIMAD UR18, UR38, UR9, UR7 ;  /* 0x00000009261272a4 */ /* 0x000fe4000f8e0207 */
[----:B------:R-:W-:Y:S02]  /*1ab0*/  ULDC.64 UR4, c[0x0][0x200] ;  /* 0x0000800000047ab9 */ /* 0x000fe40000000a00 */
[----:B------:R-:W-:-:S02]  /*1ac0*/  ULDC.64 UR8, c[0x0][0x378] ;  /* 0x0000de0000087ab9 */ /* 0x000fc40000000a00 */
[----:B------:R-:W-:Y:S01]  /*1ad0*/  UIMAD UR7, UR59, UR8, URZ ;  /* 0x000000083b0772a4 */ /* 0x000fe2000f8e023f */
[----:B-1----:R-:W-:-:S03]  /*1ae0*/  SHF.R.S32.HI R18, RZ, 0x1f, R17 ;  /* 0x0000001fff127819 */ /* 0x002fc60000011411 */
[----:B------:R-:W-:Y:S01]  /*1af0*/  UIMAD UR12, UR38, UR9, UR7 ;  /* 0x00000009260c72a4 */ /* 0x000fe2000f8e0207 */
[----:B------:R-:W-:Y:S02]  /*1b00*/  LEA.HI R2, R18, R17, RZ, 0x3 ;  /* 0x0000001112027211 */ /* 0x000fe400078f18ff */
[----:B------:R-:W-:Y:S02]  /*1b10*/  ULDC.64 UR8, c[0x0][0x370] ;  /* 0x0000dc0000087ab9 */ /* 0x000fe40000000a00 */
[----:B------:R-:W-:Y:S01]  /*1b20*/  SHF.R.S32.HI R2, RZ, 0x3, R2 ;  /* 0x00000003ff027819 */ /* 0x000fe20000011402 */
[----:B------:R-:W-:Y:S02]  /*1b30*/  UIMAD UR7, UR32, UR8, URZ ;  /* 0x00000008200772a4 */ /* 0x000fe4000f8e023f */
[----:B------:R-:W-:Y:S01]  /*1b40*/  UIADD3 UR8, UR17, UR13, URZ ;  /* 0x0000000d11087290 */ /* 0x000fe2000fffe03f */
[----:B------:R-:W-:Y:S01]  /*1b50*/  SHF.R.S32.HI R16, RZ, 0x1f, R2 ;  /* 0x0000001fff107819 */ /* 0x000fe20000011402 */
[----:B------:R-:W-:Y:S01]  /*1b60*/  UIMAD UR10, UR17, UR9, UR7 ;  /* 0x00000009110a72a4 */ /* 0x000fe2000f8e0207 */
[----:B------:R-:W-:Y:S01]  /*1b70*/  IADD3 R0, P0, R2, UR17, RZ ;  /* 0x0000001102007c10 */ /* 0x000fe2000ff1e0ff */
[----:B------:R-:W-:-:S02]  /*1b80*/  UIMAD.WIDE UR8, UR8, UR16, UR4 ;  /* 0x00000010080872a5 */ /* 0x000fc4000f8e0204 */
[----:B------:R-:W-:Y:S01]  /*1b90*/  UIADD3 UR7, -UR6, UR11, UR23 ;  /* 0x0000000b06077290 */ /* 0x000fe2000fffe117 */
[----:B------:R-:W-:Y:S01]  /*1ba0*/  IADD3.X R3, R16, UR32, RZ, P0, !PT ;  /* 0x0000002010037c10 */ /* 0x000fe200087fe4ff */
[----:B------:R-:W-:Y:S01]  /*1bb0*/  IMAD.WIDE.U32 R4, R0, c[0x0][0x190], R244 ;  /* 0x0000640000047a25 */ /* 0x000fe200078e00f4 */
[----:B------:R-:W-:Y:S02]  /*1bc0*/  ULDC UR32, c[0x0][0x2e8] ;  /* 0x0000ba0000207ab9 */ /* 0x000fe40000000800 */
[----:B------:R-:W-:Y:S01]  /*1bd0*/  UIADD3 UR7, UR7, -UR32, URZ ;  /* 0x8000002007077290 */ /* 0x000fe2000fffe03f */
[----:B------:R-:W-:Y:S01]  /*1be0*/  IMAD R3, R3, c[0x0][0x190], RZ ;  /* 0x0000640003037a24 */ /* 0x000fe200078e02ff */
[----:B------:R-:W-:Y:S01]  /*1bf0*/  IADD3 R6, P0, R4, UR39, RZ ;  /* 0x0000002704067c10 */ /* 0x000fe2000ff1e0ff */
[----:B------:R-:W-:Y:S02]  /*1c00*/  UMOV UR14, UR8 ;  /* 0x00000008000e7c82 */ /* 0x000fe40008000000 */
[----:B------:R-:W-:Y:S01]  /*1c10*/  IMAD R0, R0, c[0x0][0x194], R3 ;  /* 0x0000650000007a24 */ /* 0x000fe200078e0203 */
[----:B------:R-:W-:Y:S01]  /*1c20*/  UIADD3 UR8, UR17, UR15, URZ ;  /* 0x0000000f11087290 */ /* 0x000fe2000fffe03f */
[----:B------:R-:W-:Y:S01]  /*1c30*/  LEA.HI R3, R18, R17, RZ, 0x5 ;  /* 0x0000001112037211 */ /* 0x000fe200078f28ff */
[----:B------:R-:W-:-:S02]  /*1c40*/  USHF.R.S32.HI UR17, URZ, 0x1f, UR7 ;  /* 0x0000001f3f117899 */ /* 0x000fc40008011407 */
[----:B------:R-:W-:Y:S01]  /*1c50*/  IADD3.X R7, R5, UR35, R0, P0, !PT ;  /* 0x0000002305077c10 */ /* 0x000fe200087fe400 */
[----:B------:R-:W-:Y:S01]  /*1c60*/  ULDC.64 UR4, c[0x0][0x3c8] ;  /* 0x0000f20000047ab9 */ /* 0x000fe20000000a00 */
[----:B------:R-:W-:Y:S01]  /*1c70*/  IADD3 R4, P0, R244, UR21, RZ ;  /* 0x00000015f4047c10 */ /* 0x000fe2000ff1e0ff */
[----:B------:R-:W-:Y:S01]  /*1c80*/  ULEA.HI UR17, UR17, UR7, URZ, 0x6 ;  /* 0x0000000711117291 */ /* 0x000fe2000f8f303f */
[----:B------:R-:W-:Y:S01]  /*1c90*/  LOP3.LUT R0, R3, 0xffffffe0, RZ, 0xc0, !PT ;  /* 0xffffffe003007812 */ /* 0x000fe200078ec0ff */
[----:B------:R-:W-:Y:S01]  /*1ca0*/  UMOV UR13, UR9 ;  /* 0x00000009000d7c82 */ /* 0x000fe20008000000 */
[----:B------:R-:W-:Y:S01]  /*1cb0*/  IADD3.X R5, R245, UR31, RZ, P0, !PT ;  /* 0x0000001ff5057c10 */ /* 0x000fe200087fe4ff */
[----:B------:R-:W-:Y:S01]  /*1cc0*/  USHF.R.S32.HI UR17, URZ, 0x6, UR17 ;  /* 0x000000063f117899 */ /* 0x000fe20008011411 */
[----:B------:R-:W-:Y:S01]  /*1cd0*/  SHF.R.S32.HI R3, RZ, 0x5, R3 ;  /* 0x00000005ff037819 */ /* 0x000fe20000011403 */
[----:B------:R-:W-:Y:S01]  /*1ce0*/  IMAD.IADD R0, R17, 0x1, -R0 ;  /* 0x0000000111007824 */ /* 0x000fe200078e0a00 */
[----:B------:R-:W-:Y:S01]  /*1cf0*/  UIMAD.WIDE UR8, UR8, UR16, UR4 ;  /* 0x00000010080872a5 */ /* 0x000fe2000f8e0204 */
[----:B------:R-:W-:Y:S01]  /*1d00*/  IMAD.WIDE.U32 R4, R8, c[0x0][0x370], R4 ;  /* 0x0000dc0008047a25 */ /* 0x000fe200078e0004 */
[----:B------:R-:W-:Y:S01]  /*1d10*/  UISETP.LT.AND UP1, UPT, URZ, UR17, UPT ;  /* 0x000000113f00728c */ /* 0x000fe2000bf21270 */
[----:B------:R1:W2:Y:S01]  /*1d20*/  R2UR UR4, R9 ;  /* 0x00000000090473c2 */ /* 0x0002a200000e0000 */
[----:B------:R-:W-:Y:S01]  /*1d30*/  UIADD3 UR7, UR33, -0x1, URZ ;  /* 0xffffffff21077890 */ /* 0x000fe2000fffe03f */
[----:B------:R-:W-:Y:S01]  /*1d40*/  IMAD R0, R3, UR48, R0 ;  /* 0x0000003003007c24 */ /* 0x000fe2000f8e0200 */
[----:B------:R-:W-:Y:S01]  /*1d50*/  USEL UR17, URZ, UR17, !UP1 ;  /* 0x000000113f117287 */ /* 0x000fe2000c800000 */
[----:B------:R-:W-:Y:S01]  /*1d60*/  IADD3 R5, R5, UR10, RZ ;  /* 0x0000000a05057c10 */ /* 0x000fe2000fffe0ff */
[----:B------:R-:W-:Y:S01]  /*1d70*/  IMAD.U32 R3, RZ, RZ, UR38 ;  /* 0x00000026ff037e24 */ /* 0x000fe2000f8e00ff */
[----:B------:R-:W-:-:S02]  /*1d80*/  UMOV UR16, UR8 ;  /* 0x0000000800107c82 */ /* 0x000fc40008000000 */
[----:B------:R-:W-:Y:S01]  /*1d90*/  UISETP.GT.AND UP1, UPT, UR33, UR17, UPT ;  /* 0x000000112100728c */ /* 0x000fe2000bf24270 */
[C---:B------:R-:W-:Y:S01]  /*1da0*/  IMAD.WIDE.U32 R4, R3.reuse, c[0x0][0x378], R4 ;  /* 0x0000de0003047a25 */ /* 0x040fe200078e0004 */
[----:B------:R3:W4:Y:S01]  /*1db0*/  R2UR UR5, R10 ;  /* 0x000000000a0573c2 */ /* 0x00072200000e0000 */
[----:B------:R-:W-:Y:S02]  /*1dc0*/  UMOV UR15, UR9 ;  /* 0x00000009000f7c82 */ /* 0x000fe40008000000 */
[----:B------:R-:W-:Y:S01]  /*1dd0*/  IMAD.WIDE.U32 R6, R3, c[0x0][0x1a8], R6 ;  /* 0x00006a0003067a25 */ /* 0x000fe200078e0006 */
[----:B------:R-:W-:-:S03]  /*1de0*/  IADD3 R5, R5, UR12, RZ ;  /* 0x0000000c05057c10 */ /* 0x000fc6000fffe0ff */
[----:B------:R-:W-:Y:S01]  /*1df0*/  IMAD R3, R16, c[0x0][0x370], RZ ;  /* 0x0000dc0010037a24 */ /* 0x000fe200078e02ff */
[----:B------:R-:W-:Y:S01]  /*1e00*/  LEA R242, P4, R6, c[0x0][0x160], 0x1 ;  /* 0x0000580006f27a11 */ /* 0x000fe200078808ff */
[----:B------:R-:W-:Y:S01]  /*1e10*/  IMAD.WIDE.U32 R4, R2, c[0x0][0x370], R4 ;  /* 0x0000dc0002047a25 */ /* 0x000fe200078e0004 */
[----:B-1----:R-:W-:-:S03]  /*1e20*/  IADD3 R9, P0, R0, UR30, RZ ;  /* 0x0000001e00097c10 */ /* 0x002fc6000ff1e0ff */
[----:B------:R-:W-:Y:S01]  /*1e30*/  IMAD R3, R2, c[0x0][0x374], R3 ;  /* 0x0000dd0002037a24 */ /* 0x000fe200078e0203 */
[----:B------:R-:W-:Y:S02]  /*1e40*/  LEA R240, P3, R4, c[0x0][0x330], 0x1 ;  /* 0x0000cc0004f07a11 */ /* 0x000fe400078608ff */
[----:B------:R-:W-:Y:S01]  /*1e50*/  LEA.HI.X.SX32 R0, R0, UR20, 0x1, P0 ;  /* 0x0000001400007c11 */ /* 0x000fe200080f0eff */
[----:B------:R-:W-:Y:S01]  /*1e60*/  IMAD.IADD R3, R5, 0x1, R3 ;  /* 0x0000000105037824 */ /* 0x000fe200078e0203 */
[----:B------:R-:W-:Y:S02]  /*1e70*/  PLOP3.LUT P0, PT, PT, PT, UP1, 0x80, 0x0 ;  /* 0x000000000000781c */ /* 0x000fe40003f0f018 */
[----:B------:R-:W-:Y:S02]  /*1e80*/  LEA R188, P2, R9, c[0x0][0x350], 0x2 ;  /* 0x0000d40009bc7a11 */ /* 0x000fe400078410ff */
[----:B---3--:R-:W-:Y:S02]  /*1e90*/  IADD3 R10, R7, UR18, RZ ;  /* 0x00000012070a7c10 */ /* 0x008fe4000fffe0ff */
[----:B------:R-:W-:-:S02]  /*1ea0*/  LEA.HI.X R241, R4, c[0x0][0x334], R3, 0x1, P3 ;  /* 0x0000cd0004f17a11 */ /* 0x000fc400018f0c03 */
[----:B------:R-:W-:Y:S02]  /*1eb0*/  LEA.HI.X R243, R6, c[0x0][0x164], R10, 0x1, P4 ;  /* 0x0000590006f37a11 */ /* 0x000fe400020f0c0a */
[----:B------:R-:W-:-:S03]  /*1ec0*/  LEA.HI.X R184, R9, c[0x0][0x354], R0, 0x2, P2 ;  /* 0x0000d50009b87a11 */ /* 0x000fc600010f1400 */
[----:B--2-4-:R-:W-:Y:S05]  /*1ed0*/  @P0 BRA `(.L_x_1548) ;  /* 0x00000ca000000947 */ /* 0x014fea0003800000 */
        /* <DEDUP_REMOVED lines=18> */
.L_x_1549:
        /* <DEDUP_REMOVED lines=18> */
.L_x_1550:
[----:B------:R1:W5:Y:S01]  /*2120*/  LDL R12, [R1] ;  /* 0x00000000010c7983 */ /* 0x0003620000100800 */
        /* <DEDUP_REMOVED lines=18> */
[----:B-1----:R-:W-:Y:S01]  /*2250*/  MOV R7, R3 ;  /* 0x0000000300077202 */ /* 0x002fe20000000f00 */
[----:B------:R-:W-:Y:S01]  /*2260*/  IMAD R0, R16, c[0x0][0x3a0], RZ ;  /* 0x0000e80010007a24 */ /* 0x000fe200078e02ff */
[----:B------:R-:W-:Y:S01]  /*2270*/  ISETP.GE.AND P2, PT, R244, c[0x0][0x220], PT ;  /* 0x00008800f4007a0c */ /* 0x000fe20003f46270 */
[----:B------:R-:W-:Y:S01]  /*2280*/  IMAD.MOV.U32 R6, RZ, RZ, R4 ;  /* 0x000000ffff067224 */ /* 0x000fe200078e0004 */
[----:B-----5:R-:W-:Y:S01]  /*2290*/  ISETP.GE.AND P1, PT, R12, c[0x0][0x220], PT ;  /* 0x000088000c007a0c */ /* 0x020fe20003f26270 */
[C---:B------:R-:W-:Y:S02]  /*22a0*/  IMAD R0, R2.reuse, c[0x0][0x3a4], R0 ;  /* 0x0000e90002007a24 */ /* 0x040fe400078e0200 */
[----:B------:R-:W-:-:S04]  /*22b0*/  IMAD.WIDE.U32 R8, R2, c[0x0][0x3a0], R6 ;  /* 0x0000e80002087a25 */ /* 0x000fc800078e0006 */
[----:B------:R-:W-:Y:S01]  /*22c0*/  IMAD.IADD R0, R9, 0x1, R0 ;  /* 0x0000000109007824 */ /* 0x000fe200078e0200 */
[----:B------:R-:W-:-:S04]  /*22d0*/  LEA R6, P0, R8, c[0x0][0x340], 0x1 ;  /* 0x0000d00008067a11 */ /* 0x000fc800078008ff */
[----:B------:R-:W-:-:S05]  /*22e0*/  LEA.HI.X R7, R8, c[0x0][0x344], R0, 0x1, P0 ;  /* 0x0000d10008077a11 */ /* 0x000fca00000f0c00 */
[----:B------:R1:W-:Y:S04]  /*22f0*/  @!P2 STG.E.128 [R6.64], RZ ;  /* 0x000000ff0600a986 */ /* 0x0003e8000c101d04 */
[----:B------:R1:W-:Y:S02]  /*2300*/  @!P1 STG.E.128 [R6.64+0x80], RZ ;  /* 0x000080ff06009986 */ /* 0x0003e4000c101d04 */
.L_x_1552:
[----:B-1----:R-:W-:Y:S05]  /*2310*/  BSYNC B0 ;  /* 0x0000000000007941 */ /* 0x002fea0003800000 */
.L_x_1551:
[----:B------:R-:W-:Y:S01]  /*2320*/  IADD3 R0, R2, 0x20, RZ ;  /* 0x0000002002007810 */ /* 0x000fe20007ffe0ff */
[----:B------:R-:W-:Y:S03]  /*2330*/  BSSY B0, `(.L_x_1553) ;  /* 0x0000011000007945 */ /* 0x000fe60003800000 */
[----:B------:R-:W-:-:S13]  /*2340*/  ISETP.GE.AND P4, PT, R0, UR6, PT ;  /* 0x0000000600007c0c */ /* 0x000fda000bf86270 */
[----:B------:R-:W-:Y:S05]  /*2350*/  @P4 BRA `(.L_x_1554) ;  /* 0x000000e000004947 */ /* 0x000fea0003800000 */
[----:B------:R-:W-:Y:S02]  /*2360*/  IADD3 R0, P0, R2, 0x20, RZ ;  /* 0x0000002002007810 */ /* 0x000fe40007f1e0ff */
[----:B------:R-:W-:Y:S02]  /*2370*/  MOV R7, R3 ;  /* 0x0000000300077202 */ /* 0x000fe40000000f00 */
[----:B------:R-:W-:Y:S01]  /*2380*/  ISETP.GE.AND P1, PT, R244, c[0x0][0x220], PT ;  /* 0x00008800f4007a0c */ /* 0x000fe20003f26270 */
[----:B------:R-:W-:Y:S01]  /*2390*/  IMAD.X R6, RZ, RZ, R16, P0 ;  /* 0x000000ffff067224 */ /* 0x000fe200000e0610 */
[----:B-----5:R-:W-:-:S03]  /*23a0*/  ISETP.GE.AND P0, PT, R12, c[0x0][0x220], PT ;  /* 0x000088000c007a0c */ /* 0x020fc60003f06270 */
        /* <DEDUP_REMOVED lines=9> */
.L_x_1554:
[----:B------:R-:W-:Y:S05]  /*2440*/  BSYNC B0 ;  /* 0x0000000000007941 */ /* 0x000fea0003800000 */
.L_x_1553:
        /* <DEDUP_REMOVED lines=18> */
.L_x_1556:
[----:B------:R-:W-:Y:S05]  /*2570*/  BSYNC B0 ;  /* 0x0000000000007941 */ /* 0x000fea0003800000 */
.L_x_1555:
[----:B------:R-:W-:Y:S01]  /*2580*/  IADD3 R0, R2, 0x60, RZ ;  /* 0x0000006002007810 */ /* 0x000fe20007ffe0ff */
[----:B------:R-:W-:Y:S03]  /*2590*/  BSSY B0, `(.L_x_1557) ;  /* 0x0000010000007945 */ /* 0x000fe60003800000 */
[----:B------:R-:W-:-:S13]  /*25a0*/  ISETP.GE.AND P2, PT, R0, UR6, PT ;  /* 0x0000000600007c0c */ /* 0x000fda000bf46270 */
        /* <DEDUP_REMOVED lines=14> */
.L_x_1558:
[----:B------:R-:W-:Y:S05]  /*2690*/  BSYNC B0 ;  /* 0x0000000000007941 */ /* 0x000fea0003800000 */
.L_x_1557:
        /* <DEDUP_REMOVED lines=27> */
.L_x_1560:
[----:B------:R-:W-:Y:S05]  /*2850*/  BSYNC B0 ;  /* 0x0000000000007941 */ /* 0x000fea0003800000 */
.L_x_1559:
[----:B------:R-:W-:Y:S01]  /*2860*/  BSSY B0, `(.L_x_1561) ;  /* 0x0000010000007945 */ /* 0x000fe20003800000 */
        /* <DEDUP_REMOVED lines=15> */
.L_x_1562:
[----:B------:R-:W-:Y:S05]  /*2960*/  BSYNC B0 ;  /* 0x0000000000007941 */ /* 0x000fea0003800000 */
.L_x_1561:
        /* <DEDUP_REMOVED lines=16> */
.L_x_1564:
[----:B------:R-:W-:Y:S05]  /*2a70*/  BSYNC B0 ;  /* 0x0000000000007941 */ /* 0x000fea0003800000 */
.L_x_1563:
        /* <DEDUP_REMOVED lines=12> */
[----:B-----5:R-:W-:-:S13]  /*2b40*/  ISETP.GE.AND P0, PT, R12, c[0x0][0x220], PT ;  /* 0x000088000c007a0c */ /* 0x020fda0003f06270 */
[----:B------:R-:W-:Y:S05]  /*2b50*/  @P0 BRA `(.L_x_1565) ;  /* 0x000093f000000947 */ /* 0x000fea0003800000 */
[----:B------:R3:W-:Y:S01]  /*2b60*/  STG.E.128 [R2.64+0x80], RZ ;  /* 0x000080ff02007986 */ /* 0x0007e2000c101d04 */
[----:B------:R-:W-:Y:S05]  /*2b70*/  BRA `(.L_x_1565) ;  /* 0x000093d000007947 */ /* 0x000fea0003800000 */
.L_x_1548:
[----:B------:R-:W2:Y:S01]  /*2b80*/  LDL R15, [R1+0x2c] ;  /* 0x00002c00010f7983 */ /* 0x000ea20000100800 */
[----:B------:R-:W-:Y:S01]  /*2b90*/  PLOP3.LUT P0, PT, PT, PT, UP6, 0x80, 0x0 ;  /* 0x000000000000781c */ /* 0x000fe20003f0f068 */
[----:B------:R-:W-:Y:S01]  /*2ba0*/  ULEA.HI UR8, UR7, UR7, URZ, 0x1 ;  /* 0x0000000707087291 */ /* 0x000fe2000f8f083f */
[----:B------:R-:W-:Y:S03]  /*2bb0*/  BSSY B0, `(.L_x_1566) ;  /* 0x0000019000007945 */ /* 0x000fe60003800000 */
[----:B------:R-:W-:-:S04]  /*2bc0*/  ULOP3.LUT UR8, UR8, 0xfffffffe, URZ, 0xc0, !UPT ;  /* 0xfffffffe08087892 */ /* 0x000fc8000f8ec03f */
[----:B------:R-:W-:-:S04]  /*2bd0*/  UIADD3 UR8, UR7, -UR8, URZ ;  /* 0x8000000807087290 */ /* 0x000fc8000fffe03f */
[----:B------:R-:W-:Y:S02]  /*2be0*/  UISETP.NE.AND UP0, UPT, UR8, 0x1, UPT ;  /* 0x000000010800788c */ /* 0x000fe4000bf05270 */
[----:B------:R-:W-:Y:S01]  /*2bf0*/  UIMAD UR8, UR7, -0x40, UR11 ;  /* 0xffffffc0070878a4 */ /* 0x000fe2000f8e020b */
[----:B------:R-:W-:Y:S05]  /*2c00*/  @P0 BAR.SYNC.DEFER_BLOCKING 0x0 ;  /* 0x0000000000000b1d */ /* 0x000fea0000010000 */
[----:B------:R-:W-:Y:S01]  /*2c10*/  ISETP.GE.AND P1, PT, R2, UR8, PT ;  /* 0x0000000802007c0c */ /* 0x000fe2000bf26270 */
[----:B--2---:R-:W-:-:S12]  /*2c20*/  IMAD.SHL.U32 R0, R15, 0x2, RZ ;  /* 0x000000020f007824 */ /* 0x004fd800078e00ff */
        /* <DEDUP_REMOVED lines=17> */
.L_x_1567:
[----:B------:R-:W-:Y:S05]  /*2d40*/  BSYNC B0 ;  /* 0x0000000000007941 */ /* 0x000fea0003800000 */
.L_x_1566:
        /* <DEDUP_REMOVED lines=30> */
.L_x_1569:
[----:B------:R-:W-:Y:S05]  /*2f30*/  BSYNC B0 ;  /* 0x0000000000007941 */ /* 0x000fea0003800000 */
.L_x_1568:
        /* <DEDUP_REMOVED lines=15> */
.L_x_1571:
        /* <DEDUP_REMOVED lines=20> */
.L_x_1572:
[----:B------:R-:W-:Y:S05]  /*3170*/  BSYNC B0 ;  /* 0x0000000000007941 */ /* 0x000fea0003800000 */
.L_x_1570:
        /* <DEDUP_REMOVED lines=14> */
.L_x_1574:
        /* <DEDUP_REMOVED lines=28> */
.L_x_1575:
[----:B------:R-:W-:Y:S05]  /*3420*/  BSYNC B0 ;  /* 0x0000000000007941 */ /* 0x000fea0003800000 */
.L_x_1573:
[----:B------:R-:W5:Y:S01]  /*3430*/  LDL R19, [R1+0x30] ;  /* 0x0000300001137983 */ /* 0x000f620000100800 */
[----:B------:R-:W-:Y:S01]  /*3440*/  IMAD.MOV.U32 R12, RZ, RZ, 0x7f800000 ;  /* 0x7f800000ff0c7424 */ /* 0x000fe200078e00ff */
[----:B------:R-:W-:Y:S01]  /*3450*/  ULDC.64 UR20, c[0x0][0x198] ;  /* 0x0000660000147ab9 */ /* 0x000fe20000000a00 */
[----:B------:R-:W-:Y:S01]  /*3460*/  IMAD.MOV.U32 R10, RZ, RZ, 0x7f800000 ;  /* 0x7f800000ff0a7424 */ /* 0x000fe200078e00ff */
[----:B------:R-:W-:Y:S01]  /*3470*/  UIMAD UR9, UR24, UR20, URZ ;  /* 0x00000014180972a4 */ /* 0x000fe2000f8e023f */
[----:B------:R-:W-:Y:S02]  /*3480*/  IMAD.MOV.U32 R20, RZ, RZ, 0x7f800000 ;  /* 0x7f800000ff147424 */ /* 0x000fe400078e00ff */
[----:B------:R-:W-:Y:S01]  /*3490*/  IMAD.MOV.U32 R21, RZ, RZ, 0x7f800000 ;  /* 0x7f800000ff157424 */ /* 0x000fe200078e00ff */
[----:B------:R-:W-:-:S06]  /*34a0*/  UIMAD UR9, UR23, UR21, UR9 ;  /* 0x00000015170972a4 */ /* 0x000fcc000f8e0209 */
[----:B------:R-:W-:Y:S01]  /*34b0*/  IMAD.U32 R9, RZ, RZ, UR9 ;  /* 0x00000009ff097e24 */ /* 0x000fe2000f8e00ff */
[C---:B-----5:R-:W-:Y:S02]  /*34c0*/  IADD3 R3, R19.reuse, 0x28, RZ ;  /* 0x0000002813037810 */ /* 0x060fe40007ffe0ff */
[----:B-1----:R-:W-:Y:S02]  /*34d0*/  IADD3 R4, R19, 0x8, RZ ;  /* 0x0000000813047810 */ /* 0x002fe40007ffe0ff */
[----:B------:R-:W-:Y:S02]  /*34e0*/  ISETP.GE.AND P3, PT, R3, UR8, PT ;  /* 0x0000000803007c0c */ /* 0x000fe4000bf66270 */
[C---:B------:R-:W-:Y:S02]  /*34f0*/  IADD3 R5, R19.reuse, 0x20, RZ ;  /* 0x0000002013057810 */ /* 0x040fe40007ffe0ff */
[----:B------:R-:W-:Y:S01]  /*3500*/  ISETP.GE.AND P5, PT, R4, UR8, PT ;  /* 0x0000000804007c0c */ /* 0x000fe2000bfa6270 */
[----:B------:R-:W-:Y:S01]  /*3510*/  IMAD.SHL.U32 R4, R19, 0x4, RZ ;  /* 0x0000000413047824 */ /* 0x000fe200078e00ff */
[----:B------:R-:W-:-:S02]  /*3520*/  ISETP.GE.AND P4, PT, R5, UR8, PT ;  /* 0x0000000805007c0c */ /* 0x000fc4000bf86270 */
[----:B------:R-:W-:Y:S02]  /*3530*/  SHF.R.S32.HI R15, RZ, 0x1f, R19 ;  /* 0x0000001fff0f7819 */ /* 0x000fe40000011413 */
[----:B------:R-:W-:Y:S02]  /*3540*/  ISETP.GE.AND P6, PT, R19, UR8, PT ;  /* 0x0000000813007c0c */ /* 0x000fe4000bfc6270 */
[----:B------:R-:W-:Y:S02]  /*3550*/  SHF.R.S32.HI R5, RZ, 0x1f, R3 ;  /* 0x0000001fff057819 */ /* 0x000fe40000011403 */
[----:B------:R-:W-:Y:S02]  /*3560*/  @!P3 LEA R6, P0, R3, UR14, 0x2 ;  /* 0x0000000e0306bc11 */ /* 0x000fe4000f8010ff */
[----:B------:R-:W-:Y:S02]  /*3570*/  IADD3 R4, P1, R4, UR14, RZ ;  /* 0x0000000e04047c10 */ /* 0x000fe4000ff3e0ff */
[----:B------:R-:W-:-:S02]  /*3580*/  SHF.L.U64.HI R8, R19, 0x2, R15 ;  /* 0x0000000213087819 */ /* 0x000fc4000001020f */
        /* <DEDUP_REMOVED lines=8> */
[----:B------:R-:W-:-:S12]  /*3610*/  IMAD R3, R13, c[0x0][0x1b0], RZ ;  /* 0x00006c000d037a24 */ /* 0x000fd800078e02ff */
[----:B------:R-:W-:Y:S04]  /*3620*/  @P6 STS.128 [R0+0xc000], RZ ;  /* 0x00c000ff00006388 */ /* 0x000fe80000000c00 */
[----:B------:R-:W-:Y:S01]  /*3630*/  @P6 STS.128 [R0+0x10000], RZ ;  /* 0x010000ff00006388 */ /* 0x000fe20000000c00 */
[----:B------:R-:W-:Y:S01]  /*3640*/  IMAD R3, R11, c[0x0][0x1b4], R3 ;  /* 0x00006d000b037a24 */ /* 0x000fe200078e0203 */
[----:B------:R-:W-:Y:S02]  /*3650*/  BSSY B0, `(.L_x_1576) ;  /* 0x0000024000007945 */ /* 0x000fe40003800000 */
[----:B--2---:R1:W-:Y:S04]  /*3660*/  STL [R1+0x4], R12 ;  /* 0x0000040c01007387 */ /* 0x0043e80000100800 */
[----:B-----5:R2:W-:Y:S04]  /*3670*/  STL [R1+0x8], R10 ;  /* 0x0000080a01007387 */ /* 0x0205e80000100800 */
[----:B---3--:R3:W-:Y:S04]  /*3680*/  STL [R1+0x10], R20 ;  /* 0x0000101401007387 */ /* 0x0087e80000100800 */
[----:B----4-:R3:W-:Y:S01]  /*3690*/  STL [R1+0xc], R21 ;  /* 0x00000c1501007387 */ /* 0x0107e20000100800 */
[----:B-1----:R-:W-:-:S04]  /*36a0*/  IMAD.U32 R12, RZ, RZ, UR23 ;  /* 0x00000017ff0c7e24 */ /* 0x002fc8000f8e00ff */
[----:B------:R-:W-:-:S05]  /*36b0*/  IMAD.WIDE.U32 R4, R12, c[0x0][0x198], R244 ;  /* 0x000066000c047a25 */ /* 0x000fca00078e00f4 */
[----:B------:R-:W-:-:S04]  /*36c0*/  IADD3 R6, P0, R4, UR26, RZ ;  /* 0x0000001a04067c10 */ /* 0x000fc8000ff1e0ff */
[----:B------:R-:W-:-:S05]  /*36d0*/  IADD3.X R7, R5, UR28, R9, P0, !PT ;  /* 0x0000001c05077c10 */ /* 0x000fca00087fe409 */
        /* <DEDUP_REMOVED lines=17> */
[----:B------:R1:W-:Y:S01]  /*37f0*/  @!P1 LDGSTS.E.BYPASS.LTC128B.128 [R0+0xc000], [R8.64] ;  /* 0x0c00000008009fae */ /* 0x0003e2000b901d44 */
[----:B--2---:R-:W-:-:S13]  /*3800*/  ISETP.GE.AND P0, PT, R20, c[0x0][0x220], PT ;  /* 0x0000880014007a0c */ /* 0x004fda0003f06270 */
        /* <DEDUP_REMOVED lines=8> */
.L_x_1577:
[----:B---3--:R-:W-:Y:S05]  /*3890*/  BSYNC B0 ;  /* 0x0000000000007941 */ /* 0x008fea0003800000 */
.L_x_1576:
        /* <DEDUP_REMOVED lines=31> */
.L_x_1579:
[----:B------:R-:W-:Y:S05]  /*3a90*/  BSYNC B0 ;  /* 0x0000000000007941 */ /* 0x000fea0003800000 */
.L_x_1578:
        /* <DEDUP_REMOVED lines=32> */
.L_x_1581:
[----:B------:R-:W-:Y:S05]  /*3ca0*/  BSYNC B0 ;  /* 0x0000000000007941 */ /* 0x000fea0003800000 */
.L_x_1580:
        /* <DEDUP_REMOVED lines=31> */
.L_x_1583:
[----:B------:R-:W-:Y:S05]  /*3ea0*/  BSYNC B0 ;  /* 0x0000000000007941 */ /* 0x000fea0003800000 */
.L_x_1582:
        /* <DEDUP_REMOVED lines=39> */
.L_x_1585:
[----:B-1----:R-:W-:Y:S05]  /*4120*/  BSYNC B0 ;  /* 0x0000000000007941 */ /* 0x002fea0003800000 */
.L_x_1584:
        /* <DEDUP_REMOVED lines=30> */
.L_x_1587:
[----:B------:R-:W-:Y:S05]  /*4310*/  BSYNC B0 ;  /* 0x0000000000007941 */ /* 0x000fea0003800000 */
.L_x_1586:
        /* <DEDUP_REMOVED lines=30> */
.L_x_1589:
[----:B------:R-:W-:Y:S05]  /*4500*/  BSYNC B0 ;  /* 0x0000000000007941 */ /* 0x000fea0003800000 */
.L_x_1588:
        /* <DEDUP_REMOVED lines=29> */
.L_x_1591:
[----:B------:R-:W-:Y:S05]  /*46e0*/  BSYNC B0 ;  /* 0x0000000000007941 */ /* 0x000fea0003800000 */
.L_x_1590:
[----:B-1234-:R-:W-:Y:S01]  /*46f0*/  LEA.HI R0, R18, R17, RZ, 0x4 ;  /* 0x0000001112007211 */ /* 0x01efe200078f20ff */
[----:B------:R-:W0:Y:S01]  /*4700*/  LDGDEPBAR ;  /* 0x00000000000079af */ /* 0x000e220000000000 */
[----:B------:R-:W-:Y:S01]  /*4710*/  SHF.L.U32 R4, R19, 0x2, RZ ;  /* 0x0000000213047819 */ /* 0x000fe200000006ff */
[----:B------:R-:W-:Y:S01]  /*4720*/  UIADD3 UR8, UR23, UR11, URZ ;  /* 0x0000000b17087290 */ /* 0x000fe2000fffe03f */
[----:B------:R-:W-:Y:S01]  /*4730*/  LOP3.LUT R0, R0, 0xfffffff0, RZ, 0xc0, !PT ;  /* 0xfffffff000007812 */ /* 0x000fe200078ec0ff */
[----:B------:R-:W-:Y:S01]  /*4740*/  IMAD.MOV.U32 R197, RZ, RZ, 0x40 ;  /* 0x00000040ffc57424 */ /* 0x000fe200078e00ff */
[----:B------:R-:W-:Y:S01]  /*4750*/  CS2R R158, SRZ ;  /* 0x00000000009e7805 */ /* 0x000fe2000001ff00 */
[----:B------:R-:W-:Y:S01]  /*4760*/  UIADD3 UR8, -UR6, 0x80, UR8 ;  /* 0x0000008006087890 */ /* 0x000fe2000fffe108 */
        /* <DEDUP_REMOVED lines=35> */
[----:B------:R-:W-:Y:S01]  /*49a0*/  SHF.L.U32 R192, R2, 0x1, RZ ;  /* 0x0000000102c07819 */ /* 0x000fe200000006ff */
[----:B------:R-:W-:Y:S01]  /*49b0*/  CS2R R110, SRZ ;  /* 0x00000000006e7805 */ /* 0x000fe2000001ff00 */
[----:B------:R-:W-:Y:S01]  /*49c0*/  SHF.L.U64.HI R2, R19, 0x2, R15 ;  /* 0x0000000213027819 */ /* 0x000fe2000001020f */
[----:B------:R-:W-:Y:S01]  /*49d0*/  IMAD.SHL.U32 R191, R0, 0x2, RZ ;  /* 0x0000000200bf7824 */ /* 0x000fe200078e00ff */
[----:B------:R-:W-:Y:S01]  /*49e0*/  CS2R R108, SRZ ;  /* 0x00000000006c7805 */ /* 0x000fe2000001ff00 */
[----:B------:R-:W-:Y:S01]  /*49f0*/  IMAD.MOV.U32 R0, RZ, RZ, c[0x0][0x22c] ;  /* 0x00008b00ff007624 */ /* 0x000fe200078e00ff */
[----:B------:R-:W-:Y:S01]  /*4a00*/  CS2R R114, SRZ ;  /* 0x0000000000727805 */ /* 0x000fe2000001ff00 */
[----:B------:R1:W-:Y:S01]  /*4a10*/  STL [R1+0x38], R2 ;  /* 0x0000380201007387 */ /* 0x0003e20000100800 */
[----:B------:R-:W-:Y:S01]  /*4a20*/  CS2R R112, SRZ ;  /* 0x0000000000707805 */ /* 0x000fe2000001ff00 */
[----:B------:R-:W-:Y:S01]  /*4a30*/  IMAD R0, R0, c[0x0][0x1c0], RZ ;  /* 0x0000700000007a24 */ /* 0x000fe200078e02ff */
[----:B------:R-:W-:Y:S01]  /*4a40*/  CS2R R106, SRZ ;  /* 0x00000000006a7805 */ /* 0x000fe2000001ff00 */
[----:B------:R2:W-:Y:S01]  /*4a50*/  STL [R1+0x34], R4 ;  /* 0x0000340401007387 */ /* 0x0005e20000100800 */
[----:B------:R-:W-:Y:S01]  /*4a60*/  CS2R R104, SRZ ;  /* 0x0000000000687805 */ /* 0x000fe2000001ff00 */
[C---:B------:R-:W-:Y:S01]  /*4a70*/  IMAD.SHL.U32 R3, R0.reuse, 0x10, RZ ;  /* 0x0000001000037824 */ /* 0x040fe200078e00ff */
[----:B------:R-:W-:Y:S01]  /*4a80*/  CS2R R102, SRZ ;  /* 0x0000000000667805 */ /* 0x000fe2000001ff00 */
[----:B------:R-:W-:Y:S01]  /*4a90*/  CS2R R100, SRZ ;  /* 0x0000000000647805 */ /* 0x000fe2000001ff00 */
[----:B------:R-:W-:Y:S01]  /*4aa0*/  CS2R R94, SRZ ;  /* 0x00000000005e7805 */ /* 0x000fe2000001ff00 */
[----:B------:R-:W-:Y:S01]  /*4ab0*/  CS2R R92, SRZ ;  /* 0x00000000005c7805 */ /* 0x000fe2000001ff00 */
[C---:B------:R-:W-:Y:S01]  /*4ac0*/  IADD3 R5, R3.reuse, 0x20, RZ ;  /* 0x0000002003057810 */ /* 0x040fe20007ffe0ff */
        /* <DEDUP_REMOVED lines=13> */
[----:B-1----:R-:W-:Y:S01]  /*4ba0*/  IMAD.SHL.U32 R2, R0, 0x8, RZ ;  /* 0x0000000800027824 */ /* 0x002fe200078e00ff */
[----:B------:R-:W-:Y:S01]  /*4bb0*/  CS2R R68, SRZ ;  /* 0x0000000000447805 */ /* 0x000fe2000001ff00 */
[----:B------:R-:W-:Y:S01]  /*4bc0*/  CS2R R62, SRZ ;  /* 0x00000000003e7805 */ /* 0x000fe2000001ff00 */
[----:B------:R-:W-:Y:S01]  /*4bd0*/  CS2R R60, SRZ ;  /* 0x00000000003c7805 */ /* 0x000fe2000001ff00 */
[C---:B--2---:R-:W-:Y:S01]  /*4be0*/  IADD3 R4, R3.reuse, 0x40, RZ ;  /* 0x0000004003047810 */ /* 0x044fe20007ffe0ff */
[C---:B------:R-:W-:Y:S01]  /*4bf0*/  IMAD.IADD R5, R2.reuse, 0x1, R5 ;  /* 0x0000000102057824 */ /* 0x040fe200078e0205 */
[----:B------:R-:W-:Y:S01]  /*4c00*/  IADD3 R3, R3, 0x60, RZ ;  /* 0x0000006003037810 */ /* 0x000fe20007ffe0ff */
[----:B------:R-:W-:Y:S01]  /*4c10*/  CS2R R66, SRZ ;  /* 0x0000000000427805 */ /* 0x000fe2000001ff00 */
[----:B------:R-:W-:Y:S01]  /*4c20*/  CS2R R64, SRZ ;  /* 0x0000000000407805 */ /* 0x000fe2000001ff00 */
[C---:B------:R-:W-:Y:S01]  /*4c30*/  IMAD.IADD R4, R2.reuse, 0x1, R4 ;  /* 0x0000000102047824 */ /* 0x040fe200078e0204 */
[C---:B------:R-:W-:Y:S01]  /*4c40*/  IADD3 R3, R2.reuse, R3, RZ ;  /* 0x0000000302037210 */ /* 0x040fe20007ffe0ff */
[C---:B------:R-:W-:Y:S01]  /*4c50*/  IMAD.IADD R5, R2.reuse, 0x1, R5 ;  /* 0x0000000102057824 */ /* 0x040fe200078e0205 */
[----:B------:R-:W-:Y:S01]  /*4c60*/  CS2R R58, SRZ ;  /* 0x00000000003a7805 */ /* 0x000fe2000001ff00 */
[C---:B------:R-:W-:Y:S01]  /*4c70*/  IMAD.IADD R4, R2.reuse, 0x1, R4 ;  /* 0x0000000102047824 */ /* 0x040fe200078e0204 */
        /* <DEDUP_REMOVED lines=11> */
[----:B------:R-:W-:Y:S01]  /*4d30*/  IMAD.IADD R0, R2, 0x1, R5 ;  /* 0x0000000102007824 */ /* 0x000fe200078e0205 */
        /* <DEDUP_REMOVED lines=10> */
[----:B------:R-:W-:Y:S01]  /*4de0*/  SEL R198, R198, 0xffffffe0, !P0 ;  /* 0xffffffe0c6c67807 */ /* 0x000fe20004000000 */
[----:B------:R-:W-:Y:S01]  /*4df0*/  ULDC UR9, c[0x0][0x2e8] ;  /* 0x0000ba0000097ab9 */ /* 0x000fe20000000800 */
[----:B------:R3:W-:Y:S01]  /*4e00*/  STL [R1+0x14], R3 ;  /* 0x0000140301007387 */ /* 0x0007e20000100800 */
[----:B------:R-:W-:Y:S01]  /*4e10*/  SEL R197, R197, 0xffffffc0, !P1 ;  /* 0xffffffc0c5c57807 */ /* 0x000fe20004800000 */
[----:B------:R-:W-:-:S02]  /*4e20*/  UIADD3 UR18, UR8, -UR9, URZ ;  /* 0x8000000908127290 */ /* 0x000fc4000fffe03f */
[----:B------:R-:W-:Y:S01]  /*4e30*/  ULDC UR12, c[0x0][0x2e4] ;  /* 0x0000b900000c7ab9 */ /* 0x000fe20000000800 */
[C---:B-1----:R-:W-:Y:S01]  /*4e40*/  IADD3 R4, R2.reuse, R4, RZ ;  /* 0x0000000402047210 */ /* 0x042fe20007ffe0ff */
[----:B--2---:R-:W-:-:S04]  /*4e50*/  IMAD.IADD R0, R2, 0x1, R3 ;  /* 0x0000000102007824 */ /* 0x004fc800078e0203 */
[----:B------:R3:W-:Y:S04]  /*4e60*/  STL [R1+0x24], R4 ;  /* 0x0000240401007387 */ /* 0x0007e80000100800 */
[----:B------:R3:W-:Y:S02]  /*4e70*/  STL [R1+0x20], R0 ;  /* 0x0000200001007387 */ /* 0x0007e40000100800 */
.L_x_1596:
[----:B------:R-:W0:Y:S01]  /*4e80*/  LDGDEPBAR ;  /* 0x00000000000079af */ /* 0x000e220000000000 */
[C---:B---3--:R-:W-:Y:S01]  /*4e90*/  IADD3 R0, R192.reuse, R198, RZ ;  /* 0x000000c6c0007210 */ /* 0x048fe20007ffe0ff */
[----:B------:R-:W-:Y:S01]  /*4ea0*/  USHF.L.U32 UR8, UR7, 0x6, URZ ;  /* 0x0000000607087899 */ /* 0x000fe2000800063f */
[-C--:B------:R-:W-:Y:S01]  /*4eb0*/  IADD3 R3, R192, R197.reuse, RZ ;  /* 0x000000c5c0037210 */ /* 0x080fe20007ffe0ff */
[----:B------:R-:W-:Y:S01]  /*4ec0*/  ULDC UR10, c[0x0][0x2e4] ;  /* 0x0000b900000a7ab9 */ /* 0x000fe20000000800 */
[----:B------:R-:W-:Y:S01]  /*4ed0*/  IADD3 R2, R0, R197, RZ ;  /* 0x000000c500027210 */ /* 0x000fe20007ffe0ff */
[----:B------:R-:W-:Y:S01]  /*4ee0*/  UISETP.GE.AND UP0, UPT, UR8, UR18, UPT ;  /* 0x000000120800728c */ /* 0x000fe2000bf06270 */
[----:B------:R-:W-:Y:S01]  /*4ef0*/  MOV R248, R188 ;  /* 0x000000bc00f87202 */ /* 0x000fe20000000f00 */
[----:B------:R-:W2:Y:S01]  /*4f00*/  LDL R186, [R1+0x34] ;  /* 0x0000340001ba7983 */ /* 0x000ea20000100800 */
[----:B------:R-:W-:Y:S03]  /*4f10*/  MOV R249, R184 ;  /* 0x000000b800f97202 */ /* 0x000fe60000000f00 */
[----:B------:R-:W3:Y:S01]  /*4f20*/  LDL R185, [R1+0x38] ;  /* 0x0000380001b97983 */ /* 0x000ee20000100800 */
[----:B------:R-:W-:Y:S04]  /*4f30*/  DEPBAR.LE SB0, 0x0 ;  /* 0x000080000000791a */ /* 0x000fe80000000000 */
[----:B------:R-:W-:Y:S08]  /*4f40*/  BAR.SYNC.DEFER_BLOCKING 0x0 ;  /* 0x0000000000007b1d */ /* 0x000ff00000010000 */
[----:B------:R-:W-:Y:S08]  /*4f50*/  LDSM.16.M88.4 R32, [R192] ;  /* 0x00000000c020783b */ /* 0x000ff00000000200 */
[----:B------:R-:W1:Y:S08]  /*4f60*/  LDSM.16.M88.4 R16, [R193+0xc000] ;  /* 0x00c00000c110783b */ /* 0x000e700000000200 */
[----:B------:R-:W4:Y:S08]  /*4f70*/  LDSM.16.M88.4 R28, [R192+0x1000] ;  /* 0x00100000c01c783b */ /* 0x000f300000000200 */
[----:B------:R-:W4:Y:S08]  /*4f80*/  LDSM.16.M88.4 R164, [R193+0xc800] ;  /* 0x00c80000c1a4783b */ /* 0x000f300000000200 */
[----:B------:R-:W-:Y:S08]  /*4f90*/  LDSM.16.M88.4 R168, [R0] ;  /* 0x0000000000a8783b */ /* 0x000ff00000000200 */
[----:B------:R-:W4:Y:S01]  /*4fa0*/  LDSM.16.M88.4 R172, [R194+0xc000] ;  /* 0x00c00000c2ac783b */ /* 0x000f220000000200 */
[-C--:B-1----:R-:W-:Y:S07]  /*4fb0*/  HMMA.16816.F32.BF16 R4, R32, R16.reuse, RZ ;  /* 0x000000102004723c */ /* 0x082fee00000418ff */
[----:B------:R-:W1:Y:S01]  /*4fc0*/  LDSM.16.M88.4 R176, [R0+0x1000] ;  /* 0x0010000000b0783b */ /* 0x000e620000000200 */
[C---:B----4-:R-:W-:Y:S07]  /*4fd0*/  HMMA.16816.F32.BF16 R8, R28.reuse, R16, RZ ;  /* 0x000000101c08723c */ /* 0x050fee00000418ff */
[----:B------:R-:W4:Y:S01]  /*4fe0*/  LDSM.16.M88.4 R180, [R194+0xc800] ;  /* 0x00c80000c2b4783b */ /* 0x000f220000000200 */
[-C--:B------:R-:W-:Y:S08]  /*4ff0*/  HMMA.16816.F32.BF16 R12, R28, R18.reuse, RZ ;  /* 0x000000121c0c723c */ /* 0x080ff000000418ff */
[C---:B------:R-:W-:Y:S08]  /*5000*/  HMMA.16816.F32.BF16 R16, R32.reuse, R18, RZ ;  /* 0x000000122010723c */ /* 0x040ff000000418ff */
[-C--:B------:R-:W-:Y:S08]  /*5010*/  HMMA.16816.F32.BF16 R20, R32, R164.reuse, RZ ;  /* 0x000000a42014723c */ /* 0x080ff000000418ff */
[C---:B------:R-:W-:Y:S08]  /*5020*/  HMMA.16816.F32.BF16 R24, R28.reuse, R164, RZ ;  /* 0x000000a41c18723c */ /* 0x040ff000000418ff */
[-C--:B------:R-:W-:Y:S08]  /*5030*/  HMMA.16816.F32.BF16 R28, R28, R166.reuse, RZ ;  /* 0x000000a61c1c723c */ /* 0x080ff000000418ff */
[----:B------:R-:W-:Y:S01]  /*5040*/  HMMA.16816.F32.BF16 R32, R32, R166, RZ ;  /* 0x000000a62020723c */ /* 0x000fe200000418ff */
[----:B------:R-:W-:Y:S07]  /*5050*/  LDSM.16.M88.4 R164, [R3] ;  /* 0x0000000003a4783b */ /* 0x000fee0000000200 */
[-C--:B------:R-:W-:Y:S08]  /*5060*/  HMMA.16816.F32.BF16 R4, R168, R172.reuse, R4 ;  /* 0x000000aca804723c */ /* 0x080ff00000041804 */
[C---:B-1----:R-:W-:Y:S08]  /*5070*/  HMMA.16816.F32.BF16 R8, R176.reuse, R172, R8 ;  /* 0x000000acb008723c */ /* 0x042ff00000041808 */
[-C--:B------:R-:W-:Y:S08]  /*5080*/  HMMA.16816.F32.BF16 R12, R176, R174.reuse, R12 ;  /* 0x000000aeb00c723c */ /* 0x080ff0000004180c */
[C---:B------:R-:W-:Y:S01]  /*5090*/  HMMA.16816.F32.BF16 R16, R168.reuse, R174, R16 ;  /* 0x000000aea810723c */ /* 0x040fe20000041810 */
[----:B------:R-:W1:Y:S07]  /*50a0*/  LDSM.16.M88.4 R172, [R196+0xc000] ;  /* 0x00c00000c4ac783b */ /* 0x000e6e0000000200 */
[-C--:B----4-:R-:W-:Y:S08]  /*50b0*/  HMMA.16816.F32.BF16 R20, R168, R180.reuse, R20 ;  /* 0x000000b4a814723c */ /* 0x090ff00000041814 */
[C---:B------:R-:W-:Y:S08]  /*50c0*/  HMMA.16816.F32.BF16 R24, R176.reuse, R180, R24 ;  /* 0x000000b4b018723c */ /* 0x040ff00000041818 */
[-C--:B------:R-:W-:Y:S01]  /*50d0*/  HMMA.16816.F32.BF16 R28, R176, R182.reuse, R28 ;  /* 0x000000b6b01c723c */ /* 0x080fe2000004181c */
[----:B------:R-:W4:Y:S07]  /*50e0*/  LDSM.16.M88.4 R176, [R3+0x1000] ;  /* 0x0010000003b0783b */ /* 0x000f2e0000000200 */
[----:B------:R-:W-:Y:S01]  /*50f0*/  HMMA.16816.F32.BF16 R32, R168, R182, R32 ;  /* 0x000000b6a820723c */ /* 0x000fe20000041820 */
[----:B------:R-:W4:Y:S07]  /*5100*/  LDSM.16.M88.4 R168, [R196+0xc800] ;  /* 0x00c80000c4a8783b */ /* 0x000f2e0000000200 */
[-C--:B-1----:R-:W-:Y:S01]  /*5110*/  HMMA.16816.F32.BF16 R4, R164, R172.reuse, R4 ;  /* 0x000000aca404723c */ /* 0x082fe20000041804 */
[----:B------:R-:W-:Y:S07]  /*5120*/  LDSM.16.M88.4 R180, [R2+0x1000] ;  /* 0x0010000002b4783b */ /* 0x000fee0000000200 */
[C---:B----4-:R-:W-:Y:S08]  /*5130*/  HMMA.16816.F32.BF16 R8, R176.reuse, R172, R8 ;  /* 0x000000acb008723c */ /* 0x050ff00000041808 */
[-C--:B------:R-:W-:Y:S08]  /*5140*/  HMMA.16816.F32.BF16 R12, R176, R174.reuse, R12 ;  /* 0x000000aeb00c723c */ /* 0x080ff0000004180c */
[C---:B------:R-:W-:Y:S01]  /*5150*/  HMMA.16816.F32.BF16 R16, R164.reuse, R174, R16 ;  /* 0x000000aea410723c */ /* 0x040fe20000041810 */
[----:B------:R-:W-:Y:S07]  /*5160*/  LDSM.16.M88.4 R172, [R2] ;  /* 0x0000000002ac783b */ /* 0x000fee0000000200 */
[-C--:B------:R-:W-:Y:S08]  /*5170*/  HMMA.16816.F32.BF16 R20, R164, R168.reuse, R20 ;  /* 0x000000a8a414723c */ /* 0x080ff00000041814 */
[C---:B------:R-:W-:Y:S08]  /*5180*/  HMMA.16816.F32.BF16 R24, R176.reuse, R168, R24 ;  /* 0x000000a8b018723c */ /* 0x040ff00000041818 */
[-C--:B------:R-:W-:Y:S01]  /*5190*/  HMMA.16816.F32.BF16 R28, R176, R170.reuse, R28 ;  /* 0x000000aab01c723c */ /* 0x080fe2000004181c */
[----:B------:R-:W1:Y:S07]  /*51a0*/  LDSM.16.M88.4 R176, [R195+0xc000] ;  /* 0x00c00000c3b0783b */ /* 0x000e6e0000000200 */
[----:B------:R-:W-:Y:S01]  /*51b0*/  HMMA.16816.F32.BF16 R32, R164, R170, R32 ;  /* 0x000000aaa420723c */ /* 0x000fe20000041820 */
[----:B------:R-:W4:Y:S08]  /*51c0*/  LDSM.16.M88.4 R164, [R195+0xc800] ;  /* 0x00c80000c3a4783b */ /* 0x000f300000000200 */
[----:B------:R-:W-:Y:S01]  /*51d0*/  LDSM.16.M88.4 R168, [R192+0x2000] ;  /* 0x00200000c0a8783b */ /* 0x000fe20000000200 */
[-C--:B-1----:R-:W-:Y:S08]  /*51e0*/  HMMA.16816.F32.BF16 R4, R172, R176.reuse, R4 ;  /* 0x000000b0ac04723c */ /* 0x082ff00000041804 */
[C---:B------:R-:W-:Y:S08]  /*51f0*/  HMMA.16816.F32.BF16 R8, R180.reuse, R176, R8 ;  /* 0x000000b0b408723c */ /* 0x040ff00000041808 */
        /* <DEDUP_REMOVED lines=8> */
[----:B------:R-:W2:Y:S07]  /*5280*/  LDSM.16.M88.4 R164, [R193+0x10800] ;  /* 0x01080000c1a4783b */ /* 0x000eae0000000200 */
[-C--:B-1----:R-:W-:Y:S01]  /*5290*/  HMMA.16816.F32.BF16 R4, R168, R176.reuse, R4 ;  /* 0x000000b0a804723c */ /* 0x082fe20000041804 */
[----:B------:R-:W-:Y:S07]  /*52a0*/  LDSM.16.M88.4 R172, [R0+0x2000] ;  /* 0x0020000000ac783b */ /* 0x000fee0000000200 */
[C---:B----4-:R-:W-:Y:S08]  /*52b0*/  HMMA.16816.F32.BF16 R8, R180.reuse, R176, R8 ;  /* 0x000000b0b408723c */ /* 0x050ff00000041808 */
[-C--:B------:R-:W-:Y:S08]  /*52c0*/  HMMA.16816.F32.BF16 R12, R180, R178.reuse, R12 ;  /* 0x000000b2b40c723c */ /* 0x080ff0000004180c */
[C---:B------:R-:W-:Y:S01]  /*52d0*/  HMMA.16816.F32.BF16 R16, R168.reuse, R178, R16 ;  /* 0x000000b2a810723c */ /* 0x040fe20000041810 */
[----:B------:R-:W1:Y:S07]  /*52e0*/  LDSM.16.M88.4 R176, [R194+0x10000] ;  /* 0x01000000c2b0783b */ /* 0x000e6e0000000200 */
[-C--:B--2---:R-:W-:Y:S08]  /*52f0*/  HMMA.16816.F32.BF16 R20, R168, R164.reuse, R20 ;  /* 0x000000a4a814723c */ /* 0x084ff00000041814 */
[C---:B------:R-:W-:Y:S08]  /*5300*/  HMMA.16816.F32.BF16 R24, R180.reuse, R164, R24 ;  /* 0x000000a4b418723c */ /* 0x040ff00000041818 */
[-C--:B------:R-:W-:Y:S01]  /*5310*/  HMMA.16816.F32.BF16 R28, R180, R166.reuse, R28 ;  /* 0x000000a6b41c723c */ /* 0x080fe2000004181c */
[----:B------:R-:W2:Y:S07]  /*5320*/  LDSM.16.M88.4 R180, [R0+0x3000] ;  /* 0x0030000000b4783b */ /* 0x000eae0000000200 */
[----:B------:R-:W-:Y:S01]  /*5330*/  HMMA.16816.F32.BF16 R32, R168, R166, R32 ;  /* 0x000000a6a820723c */ /* 0x000fe20000041820 */
[----:B------:R-:W4:Y:S07]  /*5340*/  LDSM.16.M88.4 R164, [R194+0x10800] ;  /* 0x01080000c2a4783b */ /* 0x000f2e0000000200 */
[-C--:B-1----:R-:W-:Y:S01]  /*5350*/  HMMA.16816.F32.BF16 R4, R172, R176.reuse, R4 ;  /* 0x000000b0ac04723c */ /* 0x082fe20000041804 */
[----:B------:R-:W-:Y:S07]  /*5360*/  LDSM.16.M88.4 R168, [R3+0x2000] ;  /* 0x0020000003a8783b */ /* 0x000fee0000000200 */
[C---:B--2---:R-:W-:Y:S08]  /*5370*/  HMMA.16816.F32.BF16 R8, R180.reuse, R176, R8 ;  /* 0x000000b0b408723c */ /* 0x044ff00000041808 */
[-C--:B------:R-:W-:Y:S08]  /*5380*/  HMMA.16816.F32.BF16 R12, R180, R178.reuse, R12 ;  /* 0x000000b2b40c723c */ /* 0x080ff0000004180c */
[C---:B------:R-:W-:Y:S01]  /*5390*/  HMMA.16816.F32.BF16 R16, R172.reuse, R178, R16 ;  /* 0x000000b2ac10723c */ /* 0x040fe20000041810 */
[----:B------:R-:W1:Y:S07]  /*53a0*/  LDSM.16.M88.4 R176, [R196+0x10000] ;  /* 0x01000000c4b0783b */ /* 0x000e6e0000000200 */
[-C--:B----4-:R-:W-:Y:S08]  /*53b0*/  HMMA.16816.F32.BF16 R20, R172, R164.reuse, R20 ;  /* 0x000000a4ac14723c */ /* 0x090ff00000041814 */
[C---:B------:R-:W-:Y:S08]  /*53c0*/  HMMA.16816.F32.BF16 R24, R180.reuse, R164, R24 ;  /* 0x000000a4b418723c */ /* 0x040ff00000041818 */
[-C--:B------:R-:W-:Y:S01]  /*53d0*/  HMMA.16816.F32.BF16 R28, R180, R166.reuse, R28 ;  /* 0x000000a6b41c723c */ /* 0x080fe2000004181c */
[----:B------:R-:W2:Y:S07]  /*53e0*/  LDSM.16.M88.4 R180, [R3+0x3000] ;  /* 0x0030000003b4783b */ /* 0x000eae0000000200 */
[----:B------:R-:W-:Y:S01]  /*53f0*/  HMMA.16816.F32.BF16 R32, R172, R166, R32 ;  /* 0x000000a6ac20723c */ /* 0x000fe20000041820 */
[----:B------:R-:W4:Y:S06]  /*5400*/  LDSM.16.M88.4 R164, [R196+0x10800] ;  /* 0x01080000c4a4783b */ /* 0x000f2c0000000200 */
[----:B------:R-:W-:Y:S01]  /*5410*/  IADD3 R172, P0, R186, UR16, RZ ;  /* 0x00000010baac7c10 */ /* 0x000fe2000ff1e0ff */
[-C--:B-1----:R-:W-:Y:S05]  /*5420*/  HMMA.16816.F32.BF16 R4, R168, R176.reuse, R4 ;  /* 0x000000b0a804723c */ /* 0x082fea0000041804 */
[----:B---3--:R-:W-:Y:S02]  /*5430*/  IADD3.X R173, R185, UR15, RZ, P0, !PT ;  /* 0x0000000fb9ad7c10 */ /* 0x008fe400087fe4ff */
[----:B------:R-:W-:Y:S03]  /*5440*/  PLOP3.LUT P0, PT, PT, PT, UP0, 0x80, 0x0 ;  /* 0x000000000000781c */ /* 0x000fe60003f0f008 */
[----:B------:R1:W5:Y:S04]  /*5450*/  LDG.E R202, [R172.64] ;  /* 0x00000004acca7981 */ /* 0x000368000c1e1900 */
[----:B------:R1:W5:Y:S04]  /*5460*/  LDG.E R201, [R172.64+0x20] ;  /* 0x00002004acc97981 */ /* 0x000368000c1e1900 */
[----:B------:R1:W5:Y:S04]  /*5470*/  LDG.E R187, [R172.64+0x80] ;  /* 0x00008004acbb7981 */ /* 0x000368000c1e1900 */
[----:B------:R1:W5:Y:S01]  /*5480*/  LDG.E R186, [R172.64+0xa0] ;  /* 0x0000a004acba7981 */ /* 0x000362000c1e1900 */
[C---:B--2---:R-:W-:Y:S08]  /*5490*/  HMMA.16816.F32.BF16 R8, R180.reuse, R176, R8 ;  /* 0x000000b0b408723c */ /* 0x044ff00000041808 */
[-C--:B------:R-:W-:Y:S08]  /*54a0*/  HMMA.16816.F32.BF16 R12, R180, R178.reuse, R12 ;  /* 0x000000b2b40c723c */ /* 0x080ff0000004180c */
[C---:B------:R-:W-:Y:S01]  /*54b0*/  HMMA.16816.F32.BF16 R16, R168.reuse, R178, R16 ;  /* 0x000000b2a810723c */ /* 0x040fe20000041810 */
[----:B------:R-:W-:Y:S07]  /*54c0*/  LDSM.16.M88.4 R176, [R195+0x10000] ;  /* 0x01000000c3b0783b */ /* 0x000fee0000000200 */
[-C--:B----4-:R-:W-:Y:S01]  /*54d0*/  HMMA.16816.F32.BF16 R20, R168, R164.reuse, R20 ;  /* 0x000000a4a814723c */ /* 0x090fe20000041814 */
[----:B-1----:R-:W1:Y:S07]  /*54e0*/  LDSM.16.M88.4 R172, [R2+0x2000] ;  /* 0x0020000002ac783b */ /* 0x002e6e0000000200 */
[C---:B------:R-:W-:Y:S08]  /*54f0*/  HMMA.16816.F32.BF16 R24, R180.reuse, R164, R24 ;  /* 0x000000a4b418723c */ /* 0x040ff00000041818 */
[-C--:B------:R-:W-:Y:S08]  /*5500*/  HMMA.16816.F32.BF16 R28, R180, R166.reuse, R28 ;  /* 0x000000a6b41c723c */ /* 0x080ff0000004181c */
[----:B------:R-:W-:Y:S01]  /*5510*/  HMMA.16816.F32.BF16 R32, R168, R166, R32 ;  /* 0x000000a6a820723c */ /* 0x000fe20000041820 */
[----:B------:R-:W2:Y:S07]  /*5520*/  LDSM.16.M88.4 R164, [R2+0x3000] ;  /* 0x0030000002a4783b */ /* 0x000eae0000000200 */
[-C--:B-1----:R-:W-:Y:S11]  /*5530*/  HMMA.16816.F32.BF16 R4, R172, R176.reuse, R4 ;  /* 0x000000b0ac04723c */ /* 0x082ff60000041804 */
[----:B------:R-:W-:Y:S11]  /*5540*/  @!UPT UIADD3 URZ, URZ, URZ, URZ ;  /* 0x0000003f3f3ff290 */ /* 0x000ff6000fffe03f */
[----:B------:R-:W-:Y:S02]  /*5550*/  @!UPT UIADD3 URZ, URZ, URZ, URZ ;  /* 0x0000003f3f3ff290 */ /* 0x000fe4000fffe03f */
[----:B------:R-:W-:Y:S01]  /*5560*/  FMUL.FTZ R4, R4, c[0x0][0x2ec] ;  /* 0x0000bb0004047a20 */ /* 0x000fe20000410000 */
[C---:B--2---:R-:W-:Y:S03]  /*5570*/  HMMA.16816.F32.BF16 R8, R164.reuse, R176, R8 ;  /* 0x000000b0a408723c */ /* 0x044fe60000041808 */
[----:B------:R-:W1:Y:S01]  /*5580*/  MUFU.TANH R206, R4 ;  /* 0x0000000400ce7308 */ /* 0x000e620000002400 */
[----:B------:R-:W-:Y:S02]  /*5590*/  FMUL.FTZ R5, R5, c[0x0][0x2ec] ;  /* 0x0000bb0005057a20 */ /* 0x000fe40000410000 */
[----:B------:R-:W-:Y:S02]  /*55a0*/  FMUL.FTZ R6, R6, c[0x0][0x2ec] ;  /* 0x0000bb0006067a20 */ /* 0x000fe40000410000 */
[----:B------:R-:W-:Y:S01]  /*55b0*/  FMUL.FTZ R7, R7, c[0x0][0x2ec] ;  /* 0x0000bb0007077a20 */ /* 0x000fe20000410000 */
[-C--:B------:R-:W-:Y:S04]  /*55c0*/  HMMA.16816.F32.BF16 R12, R164, R178.reuse, R12 ;  /* 0x000000b2a40c723c */ /* 0x080fe8000004180c */
[----:B------:R-:W2:Y:S04]  /*55d0*/  MUFU.TANH R181, R5 ;  /* 0x0000000500b57308 */ /* 0x000ea80000002400 */
[C---:B------:R-:W-:Y:S06]  /*55e0*/  HMMA.16816.F32.BF16 R16, R172.reuse, R178, R16 ;  /* 0x000000b2ac10723c */ /* 0x040fec0000041810 */
[----:B------:R-:W3:Y:S01]  /*55f0*/  MUFU.TANH R177, R6 ;  /* 0x0000000600b17308 */ /* 0x000ee20000002400 */
[----:B------:R-:W-:Y:S02]  /*5600*/  FMUL.FTZ R8, R8, c[0x0][0x2ec] ;  /* 0x0000bb0008087a20 */ /* 0x000fe40000410000 */
[----:B------:R-:W-:Y:S03]  /*5610*/  FMUL.FTZ R9, R9, c[0x0][0x2ec] ;  /* 0x0000bb0009097a20 */ /* 0x000fe60000410000 */
[----:B------:R-:W-:Y:S02]  /*5620*/  FMUL.FTZ R10, R10, c[0x0][0x2ec] ;  /* 0x0000bb000a0a7a20 */ /* 0x000fe40000410000 */
[----:B------:R-:W-:Y:S02]  /*5630*/  FMUL.FTZ R11, R11, c[0x0][0x2ec] ;  /* 0x0000bb000b0b7a20 */ /* 0x000fe40000410000 */
[----:B------:R4:W1:Y:S01]  /*5640*/  MUFU.TANH R176, R7 ;  /* 0x0000000700b07308 */ /* 0x0008620000002400 */
[----:B------:R-:W-:Y:S02]  /*5650*/  FMUL.FTZ R12, R12, c[0x0][0x2ec] ;  /* 0x0000bb000c0c7a20 */ /* 0x000fe40000410000 */
[----:B------:R-:W-:Y:S02]  /*5660*/  FMUL.FTZ R13, R13, c[0x0][0x2ec] ;  /* 0x0000bb000d0d7a20 */ /* 0x000fe40000410000 */
[----:B------:R-:W-:Y:S02]  /*5670*/  FMUL.FTZ R14, R14, c[0x0][0x2ec] ;  /* 0x0000bb000e0e7a20 */ /* 0x000fe40000410000 */
[----:B------:R-:W-:Y:S02]  /*5680*/  FMUL.FTZ R15, R15, c[0x0][0x2ec] ;  /* 0x0000bb000f0f7a20 */ /* 0x000fe40000410000 */
[----:B------:R-:W-:Y:S01]  /*5690*/  FMUL.FTZ R16, R16, c[0x0][0x2ec] ;  /* 0x0000bb0010107a20 */ /* 0x000fe20000410000 */
[----:B------:R1:W1:Y:S01]  /*56a0*/  MUFU.TANH R210, R8 ;  /* 0x0000000800d27308 */ /* 0x0002620000002400 */
[----:B------:R-:W-:Y:S02]  /*56b0*/  FMUL.FTZ R17, R17, c[0x0][0x2ec] ;  /* 0x0000bb0011117a20 */ /* 0x000fe40000410000 */
[----:B------:R-:W-:Y:S02]  /*56c0*/  FMUL.FTZ R18, R18, c[0x0][0x2ec] ;  /* 0x0000bb0012127a20 */ /* 0x000fe40000410000 */
[----:B------:R-:W-:Y:S05]  /*56d0*/  FMUL.FTZ R19, R19, c[0x0][0x2ec] ;  /* 0x0000bb0013137a20 */ /* 0x000fea0000410000 */
[----:B------:R1:W1:Y:S01]  /*56e0*/  MUFU.TANH R209, R9 ;  /* 0x0000000900d17308 */ /* 0x0002620000002400 */
[----:B----4-:R-:W4:Y:S09]  /*56f0*/  LDSM.16.M88.4 R4, [R195+0x10800] ;  /* 0x01080000c304783b */ /* 0x010f320000000200 */
[----:B------:R1:W1:Y:S10]  /*5700*/  MUFU.TANH R208, R10 ;  /* 0x0000000a00d07308 */ /* 0x0002740000002400 */
[----:B------:R1:W1:Y:S10]  /*5710*/  MUFU.TANH R207, R11 ;  /* 0x0000000b00cf7308 */ /* 0x0002740000002400 */
[----:B------:R1:W1:Y:S10]  /*5720*/  MUFU.TANH R213, R12 ;  /* 0x0000000c00d57308 */ /* 0x0002740000002400 */
[----:B------:R1:W1:Y:S01]  /*5730*/  MUFU.TANH R212, R13 ;  /* 0x0000000d00d47308 */ /* 0x0002620000002400 */
[-C--:B----4-:R-:W-:Y:S09]  /*5740*/  HMMA.16816.F32.BF16 R20, R172, R4.reuse, R20 ;  /* 0x00000004ac14723c */ /* 0x090ff20000041814 */
[----:B------:R4:W1:Y:S01]  /*5750*/  MUFU.TANH R211, R14 ;  /* 0x0000000e00d37308 */ /* 0x0008620000002400 */
[C---:B------:R-:W-:Y:S09]  /*5760*/  HMMA.16816.F32.BF16 R24, R164.reuse, R4, R24 ;  /* 0x00000004a418723c */ /* 0x040ff20000041818 */
[----:B------:R4:W1:Y:S01]  /*5770*/  MUFU.TANH R178, R15 ;  /* 0x0000000f00b27308 */ /* 0x0008620000002400 */
[-C--:B------:R-:W-:Y:S04]  /*5780*/  HMMA.16816.F32.BF16 R28, R164, R6.reuse, R28 ;  /* 0x00000006a41c723c */ /* 0x080fe8000004181c */
[----:B------:R-:W-:Y:S04]  /*5790*/  FMUL.FTZ R20, R20, c[0x0][0x2ec] ;  /* 0x0000bb0014147a20 */ /* 0x000fe80000410000 */
[----:B------:R-:W-:Y:S01]  /*57a0*/  HMMA.16816.F32.BF16 R32, R172, R6, R32 ;  /* 0x00000006ac20723c */ /* 0x000fe20000041820 */
[----:B------:R4:W1:Y:S03]  /*57b0*/  MUFU.TANH R217, R16 ;  /* 0x0000001000d97308 */ /* 0x0008660000002400 */
[----:B------:R-:W-:Y:S02]  /*57c0*/  FMUL.FTZ R21, R21, c[0x0][0x2ec] ;  /* 0x0000bb0015157a20 */ /* 0x000fe40000410000 */
[----:B------:R-:W-:Y:S02]  /*57d0*/  FMUL.FTZ R22, R22, c[0x0][0x2ec] ;  /* 0x0000bb0016167a20 */ /* 0x000fe40000410000 */
[----:B------:R-:W-:Y:S03]  /*57e0*/  FMUL.FTZ R23, R23, c[0x0][0x2ec] ;  /* 0x0000bb0017177a20 */ /* 0x000fe60000410000 */
        /* <DEDUP_REMOVED lines=14> */
[----:B------:R-:W-:Y:S07]  /*58d0*/  FMUL.FTZ R35, R35, c[0x0][0x2ec] ;  /* 0x0000bb0023237a20 */ /* 0x000fee0000410000 */
        /* <DEDUP_REMOVED lines=17> */
[----:B-123--:R-:W-:Y:S01]  /*59f0*/  MOV R10, R220 ;  /* 0x000000dc000a7202 */ /* 0x00efe20000000f00 */
[----:B------:R-:W-:Y:S01]  /*5a00*/  USHF.L.U32 UR9, UR19, 0x7, URZ ;  /* 0x0000000713097899 */ /* 0x000fe2000800063f */
[----:B------:R-:W-:Y:S01]  /*5a10*/  MOV R13, R224 ;  /* 0x000000e0000d7202 */ /* 0x000fe20000000f00 */
[----:B------:R-:W-:Y:S01]  /*5a20*/  IMAD.MOV.U32 R9, RZ, RZ, R222 ;  /* 0x000000ffff097224 */ /* 0x000fe200078e00de */
[----:B----4-:R-:W-:Y:S01]  /*5a30*/  MOV R26, R228 ;  /* 0x000000e4001a7202 */ /* 0x010fe20000000f00 */
        /* <DEDUP_REMOVED lines=19> */
[----:B------:R-:W-:Y:S01]  /*5b70*/  UIADD3 UR10, UR9, 0x80, URZ ;  /* 0x00000080090a7890 */ /* 0x000fe2000fffe03f */
[----:B------:R-:W-:Y:S01]  /*5b80*/  MOV R12, R207 ;  /* 0x000000cf000c7202 */ /* 0x000fe20000000f00 */
[----:B------:R-:W-:Y:S01]  /*5b90*/  IMAD.MOV.U32 R29, RZ, RZ, R217 ;  /* 0x000000ffff1d7224 */ /* 0x000fe200078e00d9 */
[----:B------:R-:W-:Y:S01]  /*5ba0*/  UIADD3 UR9, UR9, UR11, URZ ;  /* 0x0000000b09097290 */ /* 0x000fe2000fffe03f */
[----:B------:R-:W-:Y:S01]  /*5bb0*/  MOV R22, R209 ;  /* 0x000000d100167202 */ /* 0x000fe20000000f00 */
[----:B------:R-:W-:Y:S01]  /*5bc0*/  IMAD.MOV.U32 R11, RZ, RZ, R208 ;  /* 0x000000ffff0b7224 */ /* 0x000fe200078e00d0 */
[----:B------:R-:W-:Y:S01]  /*5bd0*/  MOV R28, R176 ;  /* 0x000000b0001c7202 */ /* 0x000fe20000000f00 */
[----:B------:R-:W-:Y:S01]  /*5be0*/  UIADD3 UR9, UR12, UR9, -UR6 ;  /* 0x000000090c097290 */ /* 0x000fe2000fffe806 */
[----:B------:R-:W-:Y:S01]  /*5bf0*/  IMAD.U32 R0, RZ, RZ, UR10 ;  /* 0x0000000aff007e24 */ /* 0x000fe2000f8e00ff */
[----:B------:R-:W-:Y:S01]  /*5c00*/  UIADD3 UR10, UR8, 0x40, URZ ;  /* 0x00000040080a7890 */ /* 0x000fe2000fffe03f */
[----:B------:R-:W-:Y:S01]  /*5c10*/  MOV R32, R181 ;  /* 0x000000b500207202 */ /* 0x000fe20000000f00 */
[----:B------:R-:W-:Y:S02]  /*5c20*/  IMAD.MOV.U32 R21, RZ, RZ, R210 ;  /* 0x000000ffff157224 */ /* 0x000fe400078e00d2 */
[----:B------:R-:W-:Y:S01]  /*5c30*/  UISETP.GE.AND UP0, UPT, UR10, UR9, UPT ;  /* 0x000000090a00728c */ /* 0x000fe2000bf06270 */
[----:B------:R-:W-:Y:S01]  /*5c40*/  ISETP.LT.AND P0, PT, R0, UR6, PT ;  /* 0x0000000600007c0c */ /* 0x000fe2000bf01270 */
[----:B------:R-:W-:Y:S01]  /*5c50*/  IMAD.MOV.U32 R27, RZ, RZ, R177 ;  /* 0x000000ffff1b7224 */ /* 0x000fe200078e00b1 */
[----:B------:R-:W-:Y:S01]  /*5c60*/  UMOV UR10, UR12 ;  /* 0x0000000c000a7c82 */ /* 0x000fe20008000000 */
[----:B------:R-:W-:Y:S02]  /*5c70*/  IMAD.MOV.U32 R31, RZ, RZ, R206 ;  /* 0x000000ffff1f7224 */ /* 0x000fe400078e00ce */
[----:B------:R-:W-:Y:S11]  /*5c80*/  PLOP3.LUT P2, PT, PT, PT, UP0, 0x80, 0x0 ;  /* 0x000000000000781c */ /* 0x000ff60003f4f008 */
[----:B------:R-:W-:Y:S02]  /*5c90*/  @!UPT UIADD3 URZ, URZ, URZ, URZ ;  /* 0x0000003f3f3ff290 */ /* 0x000fe4000fffe03f */
[----:B------:R-:W-:-:S05]  /*5ca0*/  @!P2 BRA P0, `(.L_x_1593) ;  /* 0x000008300000a947 */ /* 0x000fca0000000000 */
.L_x_1592:
[----:B--23--:R-:W2:Y:S01]  /*5cb0*/  LDL R0, [R1+0x30] ;  /* 0x0000300001007983 */ /* 0x00cea20000100800 */
[----:B------:R-:W-:Y:S02]  /*5cc0*/  UIADD3 UR9, -UR10, UR6, -UR11 ;  /* 0x000000060a097290 */ /* 0x000fe4000fffe90b */
[----:B------:R-:W-:Y:S01]  /*5cd0*/  UIADD3 UR12, UR6, 0x1, -UR11 ;  /* 0x00000001060c7890 */ /* 0x000fe2000fffe80b */
[----:B------:R-:W3:Y:S01]  /*5ce0*/  LDL R2, [R1+0x4c] ;  /* 0x00004c0001027983 */ /* 0x000ee20000100800 */
[----:B--2---:R-:W-:Y:S01]  /*5cf0*/  IADD3 R4, R0, UR8, RZ ;  /* 0x0000000800047c10 */ /* 0x004fe2000fffe0ff */
[----:B------:R-:W-:Y:S01]  /*5d00*/  IMAD.U32 R0, RZ, RZ, UR19 ;  /* 0x00000013ff007e24 */ /* 0x000fe2000f8e00ff */
[----:B------:R-:W-:Y:S02]  /*5d10*/  UIADD3 UR8, UR12, UR42, URZ ;  /* 0x0000002a0c087290 */ /* 0x000fe4000fffe03f */
[----:B------:R-:W-:Y:S01]  /*5d20*/  IADD3 R3, R4, UR9, RZ ;  /* 0x0000000904037c10 */ /* 0x000fe2000fffe0ff */
[----:B---3--:R-:W-:Y:S01]  /*5d30*/  IMAD R0, R0, 0x80, R2 ;  /* 0x0000008000007824 */ /* 0x008fe200078e0202 */
[C---:B-1----:R-:W-:Y:S01]  /*5d40*/  IADD3 R12, R4.reuse, 0x8, RZ ;  /* 0x00000008040c7810 */ /* 0x042fe20007ffe0ff */
[----:B------:R-:W-:Y:S01]  /*5d50*/  UMOV UR12, UR10 ;  /* 0x0000000a000c7c82 */ /* 0x000fe20008000000 */
[----:B------:R-:W-:Y:S02]  /*5d60*/  IMNMX R3, RZ, R3, !PT ;  /* 0x00000003ff037217 */ /* 0x000fe40007800200 */
[----:B------:R-:W-:Y:S02]  /*5d70*/  IADD3 R2, R4, UR8, RZ ;  /* 0x0000000804027c10 */ /* 0x000fe4000fffe0ff */
        /* <DEDUP_REMOVED lines=16> */
[----:B----4-:R-:W-:Y:S02]  /*5e80*/  FSEL R31, R206, -INF , !P2 ;  /* 0xff800000ce1f7808 */ /* 0x010fe40005000000 */
[-C--:B------:R-:W-:Y:S02]  /*5e90*/  ISETP.GE.AND P2, PT, R6, R3.reuse, PT ;  /* 0x000000030600720c */ /* 0x080fe40003f46270 */
[----:B------:R-:W-:Y:S02]  /*5ea0*/  FSEL R32, R181, -INF , !P0 ;  /* 0xff800000b5207808 */ /* 0x000fe40004000000 */
[----:B------:R-:W-:Y:S02]  /*5eb0*/  ISETP.GE.AND P0, PT, R5, R3, PT ;  /* 0x000000030500720c */ /* 0x000fe40003f06270 */
[C---:B------:R-:W-:Y:S02]  /*5ec0*/  IADD3 R3, R12.reuse, UR9, RZ ;  /* 0x000000090c037c10 */ /* 0x040fe4000fffe0ff */
        /* <DEDUP_REMOVED lines=29> */
[----:B------:R-:W-:Y:S02]  /*60a0*/  IADD3 R3, R4, 0x28, RZ ;  /* 0x0000002804037810 */ /* 0x000fe40007ffe0ff */
        /* <DEDUP_REMOVED lines=67> */
.L_x_1593:
[----:B------:R-:W2:Y:S01]  /*64e0*/  LDL R0, [R1+0xc] ;  /* 0x00000c0001007983 */ /* 0x000ea20000100800 */
[----:B------:R-:W-:Y:S01]  /*64f0*/  MOV R197, 0x40 ;  /* 0x0000004000c57802 */ /* 0x000fe20000000f00 */
[----:B------:R-:W-:Y:S02]  /*6500*/  UISETP.GT.AND UP3, UPT, UR7, UR17, UPT ;  /* 0x000000110700728c */ /* 0x000fe4000bf64270 */
[----:B------:R-:W3:Y:S01]  /*6510*/  LDL R2, [R1+0x10] ;  /* 0x0000100001027983 */ /* 0x000ee20000100800 */
[----:B------:R-:W-:Y:S03]  /*6520*/  SEL R197, R197, 0xffffffc0, !P1 ;  /* 0xffffffc0c5c57807 */ /* 0x000fe60004800000 */
[----:B------:R-:W4:Y:S01]  /*6530*/  LDL R166, [R1+0x4] ;  /* 0x0000040001a67983 */ /* 0x000f220000100800 */
[----:B------:R-:W-:Y:S03]  /*6540*/  PLOP3.LUT P2, PT, PT, PT, UP3, 0x80, 0x0 ;  /* 0x000000000000781c */ /* 0x000fe60003f4f038 */
[----:B------:R-:W4:Y:S04]  /*6550*/  LDL R165, [R1+0x8] ;  /* 0x0000080001a57983 */ /* 0x000f280000100800 */
[----:B------:R1:W-:Y:S04]  /*6560*/  STL [R1+0xa8], R54 ;  /* 0x0000a83601007387 */ /* 0x0003e80000100800 */
[----:B------:R1:W-:Y:S04]  /*6570*/  STL [R1+0xa4], R53 ;  /* 0x0000a43501007387 */ /* 0x0003e80000100800 */
[----:B------:R1:W-:Y:S04]  /*6580*/  STL [R1+0xa0], R52 ;  /* 0x0000a03401007387 */ /* 0x0003e80000100800 */
[----:B------:R1:W-:Y:S04]  /*6590*/  STL [R1+0x9c], R51 ;  /* 0x00009c3301007387 */ /* 0x0003e80000100800 */
[----:B------:R1:W-:Y:S04]  /*65a0*/  STL [R1+0x98], R50 ;  /* 0x0000983201007387 */ /* 0x0003e80000100800 */
[----:B------:R1:W-:Y:S04]  /*65b0*/  STL [R1+0x94], R49 ;  /* 0x0000943101007387 */ /* 0x0003e80000100800 */
[----:B------:R1:W-:Y:S04]  /*65c0*/  STL [R1+0x90], R48 ;  /* 0x0000903001007387 */ /* 0x0003e80000100800 */
        /* <DEDUP_REMOVED lines=8> */
[----:B------:R1:W-:Y:S04]  /*6650*/  STL [R1+0x6c], R39 ;  /* 0x00006c2701007387 */ /* 0x0003e80000100800 */
[----:B------:R1:W-:Y:S04]  /*6660*/  STL [R1+0x68], R38 ;  /* 0x0000682601007387 */ /* 0x0003e80000100800 */
[----:B------:R1:W-:Y:S04]  /*6670*/  STL [R1+0x64], R37 ;  /* 0x0000642501007387 */ /* 0x0003e80000100800 */
[----:B------:R1:W-:Y:S01]  /*6680*/  STL [R1+0x60], R36 ;  /* 0x0000602401007387 */ /* 0x0003e20000100800 */
[C---:B--2---:R-:W-:Y:S01]  /*6690*/  FMUL.FTZ R4, R0.reuse, 1.4426950216293334961 ;  /* 0x3fb8aa3b00047820 */ /* 0x044fe20000410000 */
[----:B------:R-:W-:Y:S01]  /*66a0*/  FSETP.NEU.FTZ.AND P0, PT, R0, -INF , PT ;  /* 0xff8000000000780b */ /* 0x000fe20003f1d000 */
[----:B---3--:R-:W-:Y:S03]  /*66b0*/  FMUL.FTZ R3, R2, 1.4426950216293334961 ;  /* 0x3fb8aa3b02037820 */ /* 0x008fe60000410000 */
[----:B------:R-:W-:Y:S02]  /*66c0*/  FSEL R4, R4, RZ, P0 ;  /* 0x000000ff04047208 */ /* 0x000fe40000000000 */
[----:B------:R-:W-:Y:S01]  /*66d0*/  FSETP.NEU.FTZ.AND P0, PT, R2, -INF , PT ;  /* 0xff8000000200780b */ /* 0x000fe20003f1d000 */
[C---:B----4-:R-:W-:Y:S02]  /*66e0*/  FMUL.FTZ R2, R166.reuse, 1.4426950216293334961 ;  /* 0x3fb8aa3ba6027820 */ /* 0x050fe40000410000 */
[--C-:B------:R-:W-:Y:S01]  /*66f0*/  FFMA.FTZ R0, R31, c[0x0][0x23c], -R4.reuse ;  /* 0x00008f001f007a23 */ /* 0x100fe20000010804 */
[----:B------:R-:W-:Y:S02]  /*6700*/  FSEL R3, R3, RZ, P0 ;  /* 0x000000ff03037208 */ /* 0x000fe40000000000 */
[----:B------:R-:W-:Y:S01]  /*6710*/  FSETP.NEU.FTZ.AND P0, PT, R166, -INF , PT ;  /* 0xff800000a600780b */ /* 0x000fe20003f1d000 */
[----:B------:R2:W-:Y:S03]  /*6720*/  MUFU.EX2 R204, R0 ;  /* 0x0000000000cc7308 */ /* 0x0005e60000000800 */
[----:B------:R-:W-:Y:S02]  /*6730*/  FSEL R2, R2, RZ, P0 ;  /* 0x000000ff02027208 */ /* 0x000fe40000000000 */
[----:B------:R-:W-:Y:S01]  /*6740*/  FSETP.NEU.FTZ.AND P0, PT, R165, -INF , PT ;  /* 0xff800000a500780b */ /* 0x000fe20003f1d000 */
[--C-:B--2---:R-:W-:Y:S04]  /*6750*/  FFMA.FTZ R0, R32, c[0x0][0x23c], -R4.reuse ;  /* 0x00008f0020007a23 */ /* 0x104fe80000010804 */
[----:B------:R2:W-:Y:S02]  /*6760*/  MUFU.EX2 R183, R0 ;  /* 0x0000000000b77308 */ /* 0x0005e40000000800 */
[--C-:B--2---:R-:W-:Y:S08]  /*6770*/  FFMA.FTZ R0, R27, c[0x0][0x23c], -R3.reuse ;  /* 0x00008f001b007a23 */ /* 0x104ff00000010803 */
[----:B------:R2:W-:Y:S02]  /*6780*/  MUFU.EX2 R205, R0 ;  /* 0x0000000000cd7308 */ /* 0x0005e40000000800 */
[--C-:B--2---:R-:W-:Y:S08]  /*6790*/  FFMA.FTZ R0, R28, c[0x0][0x23c], -R3.reuse ;  /* 0x00008f001c007a23 */ /* 0x104ff00000010803 */
[----:B------:R2:W-:Y:S02]  /*67a0*/  MUFU.EX2 R246, R0 ;  /* 0x0000000000f67308 */ /* 0x0005e40000000800 */
[--C-:B--2---:R-:W-:Y:S08]  /*67b0*/  FFMA.FTZ R0, R29, c[0x0][0x23c], -R4.reuse ;  /* 0x00008f001d007a23 */ /* 0x104ff00000010804 */
[----:B------:R2:W-:Y:S02]  /*67c0*/  MUFU.EX2 R31, R0 ;  /* 0x00000000001f7308 */ /* 0x0005e40000000800 */
[----:B--2---:R-:W-:Y:S08]  /*67d0*/  FFMA.FTZ R0, R30, c[0x0][0x23c], -R4 ;  /* 0x00008f001e007a23 */ /* 0x004ff00000010804 */
[----:B-1----:R1:W-:Y:S02]  /*67e0*/  MUFU.EX2 R54, R0 ;  /* 0x0000000000367308 */ /* 0x0023e40000000800 */
[--C-:B-1----:R-:W-:Y:S02]  /*67f0*/  FFMA.FTZ R0, R17, c[0x0][0x23c], -R3.reuse ;  /* 0x00008f0011007a23 */ /* 0x102fe40000010803 */
[----:B------:R-:W-:Y:S06]  /*6800*/  FMUL.FTZ R17, R165, 1.4426950216293334961 ;  /* 0x3fb8aa3ba5117820 */ /* 0x000fec0000410000 */
[----:B------:R1:W-:Y:S02]  /*6810*/  MUFU.EX2 R53, R0 ;  /* 0x0000000000357308 */ /* 0x0003e40000000800 */
[--C-:B-1----:R-:W-:Y:S08]  /*6820*/  FFMA.FTZ R0, R18, c[0x0][0x23c], -R3.reuse ;  /* 0x00008f0012007a23 */ /* 0x102ff00000010803 */
[----:B------:R1:W-:Y:S02]  /*6830*/  MUFU.EX2 R52, R0 ;  /* 0x0000000000347308 */ /* 0x0003e40000000800 */
[--C-:B-1----:R-:W-:Y:S08]  /*6840*/  FFMA.FTZ R0, R21, c[0x0][0x23c], -R2.reuse ;  /* 0x00008f0015007a23 */ /* 0x102ff00000010802 */
[----:B------:R1:W-:Y:S02]  /*6850*/  MUFU.EX2 R182, R0 ;  /* 0x0000000000b67308 */ /* 0x0003e40000000800 */
[----:B-1----:R-:W-:Y:S08]  /*6860*/  FFMA.FTZ R0, R22, c[0x0][0x23c], -R2 ;  /* 0x00008f0016007a23 */ /* 0x002ff00000010802 */
[----:B------:R1:W2:Y:S02]  /*6870*/  MUFU.EX2 R179, R0 ;  /* 0x0000000000b37308 */ /* 0x0002a40000000800 */
[----:B-1----:R-:W-:Y:S05]  /*6880*/  FSEL R0, R17, RZ, P0 ;  /* 0x000000ff11007208 */ /* 0x002fea0000000000 */
[--C-:B------:R-:W-:Y:S02]  /*6890*/  FFMA.FTZ R5, R5, c[0x0][0x23c], -R0.reuse ;  /* 0x00008f0005057a23 */ /* 0x100fe40000010800 */
[--C-:B------:R-:W-:Y:S02]  /*68a0*/  FFMA.FTZ R11, R11, c[0x0][0x23c], -R0.reuse ;  /* 0x00008f000b0b7a23 */ /* 0x100fe40000010800 */
[----:B------:R1:W-:Y:S10]  /*68b0*/  MUFU.EX2 R250, R5 ;  /* 0x0000000500fa7308 */ /* 0x0003f40000000800 */
[----:B------:R3:W-:Y:S01]  /*68c0*/  MUFU.EX2 R239, R11 ;  /* 0x0000000b00ef7308 */ /* 0x0007e20000000800 */
[--C-:B-1----:R-:W-:Y:S09]  /*68d0*/  FFMA.FTZ R5, R6, c[0x0][0x23c], -R0.reuse ;  /* 0x00008f0006057a23 */ /* 0x102ff20000010800 */
[----:B------:R1:W-:Y:S01]  /*68e0*/  MUFU.EX2 R247, R5 ;  /* 0x0000000500f77308 */ /* 0x0003e20000000800 */
[----:B---3--:R-:W-:Y:S09]  /*68f0*/  FFMA.FTZ R11, R12, c[0x0][0x23c], -R0 ;  /* 0x00008f000c0b7a23 */ /* 0x008ff20000010800 */
[----:B------:R3:W4:Y:S01]  /*6900*/  MUFU.EX2 R180, R11 ;  /* 0x0000000b00b47308 */ /* 0x0007220000000800 */
[----:B-1----:R-:W-:Y:S09]  /*6910*/  FFMA.FTZ R5, R33, c[0x0][0x23c], -R4 ;  /* 0x00008f0021057a23 */ /* 0x002ff20000010804 */
[----:B------:R1:W-:Y:S01]  /*6920*/  MUFU.EX2 R51, R5 ;  /* 0x0000000500337308 */ /* 0x0003e20000000800 */
[----:B---3--:R-:W-:Y:S09]  /*6930*/  FFMA.FTZ R11, R19, c[0x0][0x23c], -R2 ;  /* 0x00008f00130b7a23 */ /* 0x008ff20000010802 */
[----:B------:R3:W-:Y:S01]  /*6940*/  MUFU.EX2 R252, R11 ;  /* 0x0000000b00fc7308 */ /* 0x0007e20000000800 */
[----:B-1----:R-:W-:Y:S09]  /*6950*/  FFMA.FTZ R5, R34, c[0x0][0x23c], -R4 ;  /* 0x00008f0022057a23 */ /* 0x002ff20000010804 */
[----:B------:R1:W-:Y:S01]  /*6960*/  MUFU.EX2 R50, R5 ;  /* 0x0000000500327308 */ /* 0x0003e20000000800 */
[----:B---3--:R-:W-:Y:S09]  /*6970*/  FFMA.FTZ R11, R20, c[0x0][0x23c], -R2 ;  /* 0x00008f00140b7a23 */ /* 0x008ff20000010802 */
[----:B------:R-:W3:Y:S01]  /*6980*/  MUFU.EX2 R251, R11 ;  /* 0x0000000b00fb7308 */ /* 0x000ee20000000800 */
[--C-:B-1----:R-:W-:Y:S09]  /*6990*/  FFMA.FTZ R5, R23, c[0x0][0x23c], -R3.reuse ;  /* 0x00008f0017057a23 */ /* 0x102ff20000010803 */
[----:B------:R1:W-:Y:S02]  /*69a0*/  MUFU.EX2 R49, R5 ;  /* 0x0000000500317308 */ /* 0x0003e40000000800 */
[--C-:B-1----:R-:W-:Y:S08]  /*69b0*/  FFMA.FTZ R5, R24, c[0x0][0x23c], -R3.reuse ;  /* 0x00008f0018057a23 */ /* 0x102ff00000010803 */
[----:B------:R1:W1:Y:S02]  /*69c0*/  MUFU.EX2 R48, R5 ;  /* 0x0000000500307308 */ /* 0x0002640000000800 */
[--C-:B-1----:R-:W-:Y:S02]  /*69d0*/  FFMA.FTZ R5, R35, c[0x0][0x23c], -R4.reuse ;  /* 0x00008f0023057a23 */ /* 0x102fe40000010804 */
[----:B------:R-:W-:Y:S06]  /*69e0*/  FFMA.FTZ R4, R164, c[0x0][0x23c], -R4 ;  /* 0x00008f00a4047a23 */ /* 0x000fec0000010804 */
[----:B------:R1:W-:Y:S10]  /*69f0*/  MUFU.EX2 R39, R5 ;  /* 0x0000000500277308 */ /* 0x0003f40000000800 */
[----:B------:R2:W2:Y:S01]  /*6a00*/  MUFU.EX2 R38, R4 ;  /* 0x0000000400267308 */ /* 0x0004a20000000800 */
[--C-:B-1----:R-:W-:Y:S09]  /*6a10*/  FFMA.FTZ R5, R14, c[0x0][0x23c], -R2.reuse ;  /* 0x00008f000e057a23 */ /* 0x102ff20000010802 */
[----:B------:R1:W-:Y:S01]  /*6a20*/  MUFU.EX2 R47, R5 ;  /* 0x00000005002f7308 */ /* 0x0003e20000000800 */
[--C-:B--2---:R-:W-:Y:S02]  /*6a30*/  FFMA.FTZ R4, R25, c[0x0][0x23c], -R3.reuse ;  /* 0x00008f0019047a23 */ /* 0x104fe40000010803 */
[----:B------:R-:W-:Y:S07]  /*6a40*/  FFMA.FTZ R3, R26, c[0x0][0x23c], -R3 ;  /* 0x00008f001a037a23 */ /* 0x000fee0000010803 */
[----:B------:R4:W-:Y:S10]  /*6a50*/  MUFU.EX2 R37, R4 ;  /* 0x0000000400257308 */ /* 0x0009f40000000800 */
[----:B------:R2:W2:Y:S01]  /*6a60*/  MUFU.EX2 R36, R3 ;  /* 0x0000000300247308 */ /* 0x0004a20000000800 */
[----:B-1----:R-:W-:Y:S02]  /*6a70*/  F2FP.BF16.PACK_AB R5, R179, R182 ;  /* 0x000000b6b305723e */ /* 0x002fe400000010ff */
[----:B----4-:R-:W-:Y:S01]  /*6a80*/  F2FP.BF16.PACK_AB R4, R180, R239 ;  /* 0x000000efb404723e */ /* 0x010fe200000010ff */
[----:B--2---:R-:W-:Y:S06]  /*6a90*/  FFMA.FTZ R3, R15, c[0x0][0x23c], -R2 ;  /* 0x00008f000f037a23 */ /* 0x004fec0000010802 */
[----:B------:R1:W2:Y:S02]  /*6aa0*/  MUFU.EX2 R46, R3 ;  /* 0x00000003002e7308 */ /* 0x0002a40000000800 */
[--C-:B-1----:R-:W-:Y:S08]  /*6ab0*/  FFMA.FTZ R3, R7, c[0x0][0x23c], -R0.reuse ;  /* 0x00008f0007037a23 */ /* 0x102ff00000010800 */
[----:B------:R1:W-:Y:S02]  /*6ac0*/  MUFU.EX2 R45, R3 ;  /* 0x00000003002d7308 */ /* 0x0003e40000000800 */
[----:B-1----:R-:W-:Y:S08]  /*6ad0*/  FFMA.FTZ R3, R8, c[0x0][0x23c], -R0 ;  /* 0x00008f0008037a23 */ /* 0x002ff00000010800 */
[----:B------:R1:W4:Y:S02]  /*6ae0*/  MUFU.EX2 R44, R3 ;  /* 0x00000003002c7308 */ /* 0x0003240000000800 */
[--C-:B-1----:R-:W-:Y:S02]  /*6af0*/  FFMA.FTZ R3, R16, c[0x0][0x23c], -R2.reuse ;  /* 0x00008f0010037a23 */ /* 0x102fe40000010802 */
[----:B------:R-:W-:Y:S06]  /*6b00*/  FFMA.FTZ R2, R13, c[0x0][0x23c], -R2 ;  /* 0x00008f000d027a23 */ /* 0x000fec0000010802 */
[----:B------:R1:W-:Y:S10]  /*6b10*/  MUFU.EX2 R43, R3 ;  /* 0x00000003002b7308 */ /* 0x0003f40000000800 */
[----:B------:R2:W2:Y:S01]  /*6b20*/  MUFU.EX2 R42, R2 ;  /* 0x00000002002a7308 */ /* 0x0004a20000000800 */
[----:B-1----:R-:W-:Y:S05]  /*6b30*/  F2FP.BF16.PACK_AB R3, R183, R204 ;  /* 0x000000ccb703723e */ /* 0x002fea00000010ff */
[----:B------:R1:W-:Y:S01]  /*6b40*/  STS [R234+0x20000], R3 ;  /* 0x02000003ea007388 */ /* 0x0003e20000000800 */
[--C-:B--2---:R-:W-:Y:S02]  /*6b50*/  FFMA.FTZ R2, R9, c[0x0][0x23c], -R0.reuse ;  /* 0x00008f0009027a23 */ /* 0x104fe40000010800 */
[----:B------:R-:W-:Y:S02]  /*6b60*/  FFMA.FTZ R0, R10, c[0x0][0x23c], -R0 ;  /* 0x00008f000a007a23 */ /* 0x000fe40000010800 */
[----:B------:R2:W-:Y:S10]  /*6b70*/  MUFU.EX2 R41, R2 ;  /* 0x0000000200297308 */ /* 0x0005f40000000800 */
[----:B------:R3:W3:Y:S01]  /*6b80*/  MUFU.EX2 R40, R0 ;  /* 0x0000000000287308 */ /* 0x0006e20000000800 */
[----:B-1----:R-:W-:Y:S02]  /*6b90*/  F2FP.BF16.PACK_AB R3, R54, R31 ;  /* 0x0000001f3603723e */ /* 0x002fe400000010ff */
[----:B--2---:R-:W-:Y:S05]  /*6ba0*/  F2FP.BF16.PACK_AB R2, R246, R205 ;  /* 0x000000cdf602723e */ /* 0x004fea00000010ff */
[----:B------:R1:W-:Y:S04]  /*6bb0*/  STS [R234+0x20400], R2 ;  /* 0x02040002ea007388 */ /* 0x0003e80000000800 */
[----:B------:R2:W-:Y:S01]  /*6bc0*/  STS [R237+0x20000], R3 ;  /* 0x02000003ed007388 */ /* 0x0005e20000000800 */
[----:B---3--:R-:W-:Y:S02]  /*6bd0*/  F2FP.BF16.PACK_AB R0, R251, R252 ;  /* 0x000000fcfb00723e */ /* 0x008fe400000010ff */
[----:B-1----:R-:W-:Y:S02]  /*6be0*/  F2FP.BF16.PACK_AB R2, R52, R53 ;  /* 0x000000353402723e */ /* 0x002fe400000010ff */
[----:B--2---:R-:W-:Y:S03]  /*6bf0*/  F2FP.BF16.PACK_AB R3, R48, R49 ;  /* 0x000000313003723e */ /* 0x004fe600000010ff */
[----:B------:R1:W-:Y:S04]  /*6c00*/  STS [R237+0x20400], R2 ;  /* 0x02040002ed007388 */ /* 0x0003e80000000800 */
        /* <DEDUP_REMOVED lines=23> */
[----:B------:R-:W-:Y:S04]  /*6d80*/  STS [R236+0x21400], R0 ;  /* 0x02140000ec007388 */ /* 0x000fe80000000800 */
[----:B------:R-:W-:Y:S08]  /*6d90*/  LDSM.16.M88.4 R32, [R3+0x8000] ;  /* 0x008000000320783b */ /* 0x000ff00000000200 */
[----:B------:R-:W2:Y:S08]  /*6da0*/  LDSM.16.M88.4 R16, [R193+0x14000] ;  /* 0x01400000c110783b */ /* 0x000eb00000000200 */
[----:B------:R-:W-:Y:S01]  /*6db0*/  LDSM.16.M88.4 R164, [R193+0x14800] ;  /* 0x01480000c1a4783b */ /* 0x000fe20000000200 */
[----:B-1----:R-:W-:Y:S07]  /*6dc0*/  MOV R2, R31 ;  /* 0x0000001f00027202 */ /* 0x002fee0000000f00 */
[----:B------:R-:W1:Y:S08]  /*6dd0*/  LDSM.16.M88.4 R28, [R3+0x9000] ;  /* 0x00900000031c783b */ /* 0x000e700000000200 */
[----:B------:R-:W-:Y:S08]  /*6de0*/  LDSM.16.M88.4 R168, [R184+0x8000] ;  /* 0x00800000b8a8783b */ /* 0x000ff00000000200 */
[----:B------:R-:W3:Y:S01]  /*6df0*/  LDSM.16.M88.4 R172, [R194+0x14000] ;  /* 0x01400000c2ac783b */ /* 0x000ee20000000200 */
[-C--:B--2---:R-:W-:Y:S08]  /*6e00*/  HMMA.16816.F32.BF16 R4, R32, R16.reuse, RZ ;  /* 0x000000102004723c */ /* 0x084ff000000418ff */
[C---:B-1----:R-:W-:Y:S08]  /*6e10*/  HMMA.16816.F32.BF16 R8, R28.reuse, R16, RZ ;  /* 0x000000101c08723c */ /* 0x042ff000000418ff */
[-C--:B------:R-:W-:Y:S08]  /*6e20*/  HMMA.16816.F32.BF16 R12, R28, R18.reuse, RZ ;  /* 0x000000121c0c723c */ /* 0x080ff000000418ff */
[C---:B------:R-:W-:Y:S08]  /*6e30*/  HMMA.16816.F32.BF16 R16, R32.reuse, R18, RZ ;  /* 0x000000122010723c */ /* 0x040ff000000418ff */
[-C--:B------:R-:W-:Y:S08]  /*6e40*/  HMMA.16816.F32.BF16 R20, R32, R164.reuse, RZ ;  /* 0x000000a42014723c */ /* 0x080ff000000418ff */
[C---:B------:R-:W-:Y:S08]  /*6e50*/  HMMA.16816.F32.BF16 R24, R28.reuse, R164, RZ ;  /* 0x000000a41c18723c */ /* 0x040ff000000418ff */
[-C--:B------:R-:W-:Y:S08]  /*6e60*/  HMMA.16816.F32.BF16 R28, R28, R166.reuse, RZ ;  /* 0x000000a61c1c723c */ /* 0x080ff000000418ff */
[----:B------:R-:W-:Y:S01]  /*6e70*/  HMMA.16816.F32.BF16 R32, R32, R166, RZ ;  /* 0x000000a62020723c */ /* 0x000fe200000418ff */
[----:B------:R-:W1:Y:S07]  /*6e80*/  LDSM.16.M88.4 R164, [R184+0x9000] ;  /* 0x00900000b8a4783b */ /* 0x000e6e0000000200 */
[-C--:B---3--:R-:W-:Y:S08]  /*6e90*/  HMMA.16816.F32.BF16 R4, R168, R172.reuse, R4 ;  /* 0x000000aca804723c */ /* 0x088ff00000041804 */
        /* <DEDUP_REMOVED lines=73> */
[----:B------:R-:W-:Y:S01]  /*7330*/  MOV R169, R2 ;  /* 0x0000000200a97202 */ /* 0x000fe20000000f00 */
[----:B------:R-:W-:Y:S01]  /*7340*/  FFMA.FTZ R2, -R177, R177, 1 ;  /* 0x3f800000b1027423 */ /* 0x000fe200000101b1 */
[-C--:B------:R-:W-:Y:S03]  /*7350*/  HMMA.16816.F32.BF16 R12, R172, R170.reuse, R12 ;  /* 0x000000aaac0c723c */ /* 0x080fe6000004180c */
[----:B------:R-:W-:Y:S04]  /*7360*/  FMUL.FTZ R2, R2, c[0x0][0x2ec] ;  /* 0x0000bb0002027a20 */ /* 0x000fe80000410000 */
[C---:B-----5:R-:W-:Y:S01]  /*7370*/  FADD.FTZ R4, -R202.reuse, R4 ;  /* 0x00000004ca047221 */ /* 0x060fe20000010100 */
[C---:B------:R-:W-:Y:S04]  /*7380*/  HMMA.16816.F32.BF16 R16, R164.reuse, R170, R16 ;  /* 0x000000aaa410723c */ /* 0x040fe80000041810 */
[----:B------:R-:W-:Y:S02]  /*7390*/  FADD.FTZ R5, -R202, R5 ;  /* 0x00000005ca057221 */ /* 0x000fe40000010100 */
[----:B------:R-:W-:Y:S02]  /*73a0*/  FADD.FTZ R6, -R201, R6 ;  /* 0x00000006c9067221 */ /* 0x000fe40000010100 */
[----:B------:R-:W-:Y:S04]  /*73b0*/  FMUL.FTZ R204, R204, R4 ;  /* 0x00000004cccc7220 */ /* 0x000fe80000410000 */
[----:B------:R-:W-:Y:S02]  /*73c0*/  FMUL.FTZ R183, R183, R5 ;  /* 0x00000005b7b77220 */ /* 0x000fe40000410000 */
[----:B------:R-:W-:Y:S02]  /*73d0*/  FMUL.FTZ R205, R205, R6 ;  /* 0x00000006cdcd7220 */ /* 0x000fe40000410000 */
[----:B------:R-:W-:Y:S02]  /*73e0*/  FADD.FTZ R0, -R201, R7 ;  /* 0x00000007c9007221 */ /* 0x000fe40000010100 */
[----:B------:R-:W-:Y:S01]  /*73f0*/  FADD.FTZ R10, -R186, R10 ;  /* 0x0000000aba0a7221 */ /* 0x000fe20000010100 */
[----:B------:R-:W1:Y:S01]  /*7400*/  LDSM.16.M88.4 R4, [R195+0x18800] ;  /* 0x01880000c304783b */ /* 0x000e620000000200 */
[----:B------:R-:W-:Y:S02]  /*7410*/  FMUL.FTZ R205, R205, R2 ;  /* 0x00000002cdcd7220 */ /* 0x000fe40000410000 */
[----:B------:R-:W-:Y:S02]  /*7420*/  FFMA.FTZ R2, -R208, R208, 1 ;  /* 0x3f800000d0027423 */ /* 0x000fe400000101d0 */
[----:B------:R-:W-:Y:S02]  /*7430*/  FADD.FTZ R8, -R187, R8 ;  /* 0x00000008bb087221 */ /* 0x000fe40000010100 */
[----:B------:R-:W-:Y:S02]  /*7440*/  FMUL.FTZ R10, R239, R10 ;  /* 0x0000000aef0a7220 */ /* 0x000fe40000410000 */
[----:B------:R-:W-:Y:S02]  /*7450*/  FMUL.FTZ R2, R2, c[0x0][0x2ec] ;  /* 0x0000bb0002027a20 */ /* 0x000fe40000410000 */
[----:B------:R-:W-:Y:S02]  /*7460*/  FADD.FTZ R17, -R202, R17 ;  /* 0x00000011ca117221 */ /* 0x000fe40000010100 */
[----:B------:R-:W-:Y:S02]  /*7470*/  FMUL.FTZ R182, R182, R8 ;  /* 0x00000008b6b67220 */ /* 0x000fe40000410000 */
[----:B------:R-:W-:Y:S02]  /*7480*/  FFMA.FTZ R8, -R181, R181, 1 ;  /* 0x3f800000b5087423 */ /* 0x000fe400000101b5 */
[----:B------:R-:W-:Y:S02]  /*7490*/  FMUL.FTZ R181, R10, R2 ;  /* 0x000000020ab57220 */ /* 0x000fe40000410000 */
[----:B------:R-:W-:Y:S02]  /*74a0*/  FADD.FTZ R18, -R201, R18 ;  /* 0x00000012c9127221 */ /* 0x000fe40000010100 */
[----:B------:R-:W-:Y:S02]  /*74b0*/  FMUL.FTZ R10, R54, R17 ;  /* 0x00000011360a7220 */ /* 0x000fe40000410000 */
[----:B------:R-:W-:Y:S01]  /*74c0*/  FMUL.FTZ R168, R246, R0 ;  /* 0x00000000f6a87220 */ /* 0x000fe20000410000 */
[----:B------:R2:W5:Y:S01]  /*74d0*/  LDL.LU R54, [R1+0xa8] ;  /* 0x0000a80001367983 */ /* 0x0005620000300800 */
[----:B------:R-:W-:Y:S02]  /*74e0*/  FADD.FTZ R9, -R187, R9 ;  /* 0x00000009bb097221 */ /* 0x000fe40000010100 */
[----:B------:R-:W-:Y:S02]  /*74f0*/  FFMA.FTZ R0, -R176, R176, 1 ;  /* 0x3f800000b0007423 */ /* 0x000fe400000101b0 */
[----:B------:R-:W-:Y:S02]  /*7500*/  FADD.FTZ R19, -R201, R19 ;  /* 0x00000013c9137221 */ /* 0x000fe40000010100 */
[----:B------:R-:W-:Y:S02]  /*7510*/  FMUL.FTZ R18, R53, R18 ;  /* 0x0000001235127220 */ /* 0x000fe40000410000 */
[----:B------:R-:W-:Y:S01]  /*7520*/  FADD.FTZ R11, -R186, R11 ;  /* 0x0000000bba0b7221 */ /* 0x000fe20000010100 */
[----:B------:R2:W5:Y:S01]  /*7530*/  LDL.LU R53, [R1+0xa4] ;  /* 0x0000a40001357983 */ /* 0x0005620000300800 */
[----:B------:R-:W-:Y:S02]  /*7540*/  FMUL.FTZ R179, R179, R9 ;  /* 0x00000009b3b37220 */ /* 0x000fe40000410000 */
[----:B------:R-:W-:Y:S02]  /*7550*/  FFMA.FTZ R9, -R206, R206, 1 ;  /* 0x3f800000ce097423 */ /* 0x000fe400000101ce */
[----:B------:R-:W-:Y:S01]  /*7560*/  FMUL.FTZ R0, R0, c[0x0][0x2ec] ;  /* 0x0000bb0000007a20 */ /* 0x000fe20000410000 */
[-C--:B-1----:R-:W-:Y:S03]  /*7570*/  HMMA.16816.F32.BF16 R20, R164, R4.reuse, R20 ;  /* 0x00000004a414723c */ /* 0x082fe60000041814 */
[----:B------:R-:W-:Y:S02]  /*7580*/  FMUL.FTZ R19, R52, R19 ;  /* 0x0000001334137220 */ /* 0x000fe40000410000 */
[----:B------:R-:W-:Y:S01]  /*7590*/  FMUL.FTZ R180, R180, R11 ;  /* 0x0000000bb4b47220 */ /* 0x000fe20000410000 */
[----:B------:R2:W5:Y:S01]  /*75a0*/  LDL.LU R52, [R1+0xa0] ;  /* 0x0000a00001347983 */ /* 0x0005620000300800 */
[----:B------:R-:W-:Y:S01]  /*75b0*/  FMUL.FTZ R9, R9, c[0x0][0x2ec] ;  /* 0x0000bb0009097a20 */ /* 0x000fe20000410000 */
[C---:B------:R-:W-:Y:S04]  /*75c0*/  HMMA.16816.F32.BF16 R24, R172.reuse, R4, R24 ;  /* 0x00000004ac18723c */ /* 0x040fe80000041818 */
[----:B------:R-:W-:Y:S02]  /*75d0*/  FMUL.FTZ R8, R8, c[0x0][0x2ec] ;  /* 0x0000bb0008087a20 */ /* 0x000fe40000410000 */
[----:B------:R-:W-:Y:S02]  /*75e0*/  FMUL.FTZ R11, R168, R0 ;  /* 0x00000000a80b7220 */ /* 0x000fe40000410000 */
[----:B------:R-:W-:Y:S01]  /*75f0*/  FFMA.FTZ R0, -R210, R210, 1 ;  /* 0x3f800000d2007423 */ /* 0x000fe200000101d2 */
[-C--:B------:R-:W-:Y:S03]  /*7600*/  HMMA.16816.F32.BF16 R28, R172, R6.reuse, R28 ;  /* 0x00000006ac1c723c */ /* 0x080fe6000004181c */
[----:B------:R-:W-:Y:S02]  /*7610*/  FMUL.FTZ R204, R204, R9 ;  /* 0x00000009cccc7220 */ /* 0x000fe40000410000 */
[----:B------:R-:W-:Y:S02]  /*7620*/  FMUL.FTZ R183, R183, R8 ;  /* 0x00000008b7b77220 */ /* 0x000fe40000410000 */
[C---:B------:R-:W-:Y:S01]  /*7630*/  FADD.FTZ R20, -R202.reuse, R20 ;  /* 0x00000014ca147221 */ /* 0x040fe20000010100 */
[----:B------:R-:W-:Y:S04]  /*7640*/  HMMA.16816.F32.BF16 R32, R164, R6, R32 ;  /* 0x00000006a420723c */ /* 0x000fe80000041820 */
[----:B------:R-:W-:Y:S02]  /*7650*/  FADD.FTZ R21, -R202, R21 ;  /* 0x00000015ca157221 */ /* 0x000fe40000010100 */
[----:B------:R-:W-:Y:S02]  /*7660*/  FMUL.FTZ R20, R51, R20 ;  /* 0x0000001433147220 */ /* 0x000fe40000410000 */
[----:B------:R-:W-:Y:S01]  /*7670*/  FMUL.FTZ R9, R0, c[0x0][0x2ec] ;  /* 0x0000bb0000097a20 */ /* 0x000fe20000410000 */
[----:B------:R2:W5:Y:S03]  /*7680*/  LDL.LU R51, [R1+0x9c] ;  /* 0x00009c0001337983 */ /* 0x0005660000300800 */
[----:B------:R-:W-:Y:S02]  /*7690*/  FFMA.FTZ R8, -R209, R209, 1 ;  /* 0x3f800000d1087423 */ /* 0x000fe400000101d1 */
[----:B------:R-:W-:Y:S02]  /*76a0*/  FADD.FTZ R22, -R201, R22 ;  /* 0x00000016c9167221 */ /* 0x000fe40000010100 */
[----:B------:R-:W-:Y:S02]  /*76b0*/  FMUL.FTZ R21, R50, R21 ;  /* 0x0000001532157220 */ /* 0x000fe40000410000 */
[----:B------:R-:W-:Y:S01]  /*76c0*/  FFMA.FTZ R0, -R207, R207, 1 ;  /* 0x3f800000cf007423 */ /* 0x000fe200000101cf */
[----:B------:R2:W5:Y:S01]  /*76d0*/  LDL.LU R50, [R1+0x98] ;  /* 0x0000980001327983 */ /* 0x0005620000300800 */
[----:B------:R-:W-:Y:S02]  /*76e0*/  FMUL.FTZ R182, R182, R9 ;  /* 0x00000009b6b67220 */ /* 0x000fe40000410000 */
[----:B------:R-:W-:Y:S02]  /*76f0*/  FMUL.FTZ R8, R8, c[0x0][0x2ec] ;  /* 0x0000bb0008087a20 */ /* 0x000fe40000410000 */
[----:B------:R-:W-:Y:S02]  /*7700*/  FADD.FTZ R23, -R201, R23 ;  /* 0x00000017c9177221 */ /* 0x000fe40000010100 */
[----:B------:R-:W-:Y:S02]  /*7710*/  FMUL.FTZ R9, R49, R22 ;  /* 0x0000001631097220 */ /* 0x000fe40000410000 */
[----:B------:R-:W-:Y:S01]  /*7720*/  FMUL.FTZ R0, R0, c[0x0][0x2ec] ;  /* 0x0000bb0000007a20 */ /* 0x000fe20000410000 */
[----:B------:R2:W5:Y:S01]  /*7730*/  LDL.LU R49, [R1+0x94] ;  /* 0x0000940001317983 */ /* 0x0005620000300800 */
[----:B------:R-:W-:Y:S02]  /*7740*/  FMUL.FTZ R179, R179, R8 ;  /* 0x00000008b3b37220 */ /* 0x000fe40000410000 */
[----:B------:R-:W-:Y:S02]  /*7750*/  FMUL.FTZ R8, R48, R23 ;  /* 0x0000001730087220 */ /* 0x000fe40000410000 */
[C---:B------:R-:W-:Y:S01]  /*7760*/  FADD.FTZ R24, -R187.reuse, R24 ;  /* 0x00000018bb187221 */ /* 0x040fe20000010100 */
[----:B------:R2:W5:Y:S01]  /*7770*/  LDL.LU R48, [R1+0x90] ;  /* 0x0000900001307983 */ /* 0x0005620000300800 */
[C---:B------:R-:W-:Y:S02]  /*7780*/  FADD.FTZ R13, -R187.reuse, R13 ;  /* 0x0000000dbb0d7221 */ /* 0x040fe40000010100 */
[----:B------:R-:W-:Y:S02]  /*7790*/  FADD.FTZ R15, -R186, R15 ;  /* 0x0000000fba0f7221 */ /* 0x000fe40000010100 */
[----:B------:R-:W-:Y:S02]  /*77a0*/  FMUL.FTZ R180, R180, R0 ;  /* 0x00000000b4b47220 */ /* 0x000fe40000410000 */
[----:B------:R-:W-:Y:S02]  /*77b0*/  FFMA.FTZ R4, -R212, R212, 1 ;  /* 0x3f800000d4047423 */ /* 0x000fe400000101d4 */
[----:B------:R-:W-:Y:S02]  /*77c0*/  FFMA.FTZ R0, -R178, R178, 1 ;  /* 0x3f800000b2007423 */ /* 0x000fe400000101b2 */
[----:B------:R-:W-:Y:S02]  /*77d0*/  FADD.FTZ R25, -R187, R25 ;  /* 0x00000019bb197221 */ /* 0x000fe40000010100 */
[----:B------:R-:W-:Y:S02]  /*77e0*/  FMUL.FTZ R22, R47, R24 ;  /* 0x000000182f167220 */ /* 0x000fe40000410000 */
[----:B------:R-:W-:Y:S01]  /*77f0*/  FADD.FTZ R12, -R187, R12 ;  /* 0x0000000cbb0c7221 */ /* 0x000fe20000010100 */
[----:B------:R2:W5:Y:S01]  /*7800*/  LDL.LU R47, [R1+0x8c] ;  /* 0x00008c00012f7983 */ /* 0x0005620000300800 */
[----:B------:R-:W-:Y:S02]  /*7810*/  FADD.FTZ R14, -R186, R14 ;  /* 0x0000000eba0e7221 */ /* 0x000fe40000010100 */
[----:B------:R-:W-:Y:S02]  /*7820*/  FMUL.FTZ R13, R251, R13 ;  /* 0x0000000dfb0d7220 */ /* 0x000fe40000410000 */
[----:B------:R-:W-:Y:S02]  /*7830*/  FMUL.FTZ R15, R247, R15 ;  /* 0x0000000ff70f7220 */ /* 0x000fe40000410000 */
[----:B------:R-:W-:Y:S02]  /*7840*/  FFMA.FTZ R5, -R213, R213, 1 ;  /* 0x3f800000d5057423 */ /* 0x000fe400000101d5 */
[----:B------:R-:W-:Y:S02]  /*7850*/  FFMA.FTZ R2, -R211, R211, 1 ;  /* 0x3f800000d3027423 */ /* 0x000fe400000101d3 */
[----:B------:R-:W-:Y:S02]  /*7860*/  FMUL.FTZ R4, R4, c[0x0][0x2ec] ;  /* 0x0000bb0004047a20 */ /* 0x000fe40000410000 */
[----:B------:R-:W-:Y:S02]  /*7870*/  FMUL.FTZ R0, R0, c[0x0][0x2ec] ;  /* 0x0000bb0000007a20 */ /* 0x000fe40000410000 */
[----:B------:R-:W-:Y:S02]  /*7880*/  FADD.FTZ R26, -R186, R26 ;  /* 0x0000001aba1a7221 */ /* 0x000fe40000010100 */
[----:B------:R-:W-:Y:S02]  /*7890*/  FMUL.FTZ R17, R46, R25 ;  /* 0x000000192e117220 */ /* 0x000fe40000410000 */
[----:B------:R-:W-:Y:S01]  /*78a0*/  FMUL.FTZ R12, R252, R12 ;  /* 0x0000000cfc0c7220 */ /* 0x000fe20000410000 */
[----:B------:R2:W5:Y:S01]  /*78b0*/  LDL.LU R46, [R1+0x88] ;  /* 0x00008800012e7983 */ /* 0x0005620000300800 */
[----:B------:R-:W-:Y:S02]  /*78c0*/  FMUL.FTZ R14, R250, R14 ;  /* 0x0000000efa0e7220 */ /* 0x000fe40000410000 */
[----:B------:R-:W-:Y:S02]  /*78d0*/  FMUL.FTZ R5, R5, c[0x0][0x2ec] ;  /* 0x0000bb0005057a20 */ /* 0x000fe40000410000 */
[----:B------:R-:W-:Y:S02]  /*78e0*/  FMUL.FTZ R2, R2, c[0x0][0x2ec] ;  /* 0x0000bb0002027a20 */ /* 0x000fe40000410000 */
[----:B------:R-:W-:Y:S02]  /*78f0*/  FMUL.FTZ R171, R13, R4 ;  /* 0x000000040dab7220 */ /* 0x000fe40000410000 */
[----:B------:R-:W-:Y:S02]  /*7900*/  FMUL.FTZ R177, R15, R0 ;  /* 0x000000000fb17220 */ /* 0x000fe40000410000 */
[----:B------:R-:W-:Y:S02]  /*7910*/  FFMA.FTZ R4, -R216, R216, 1 ;  /* 0x3f800000d8047423 */ /* 0x000fe400000101d8 */
[----:B------:R-:W-:Y:S02]  /*7920*/  FFMA.FTZ R0, -R214, R214, 1 ;  /* 0x3f800000d6007423 */ /* 0x000fe400000101d6 */
[----:B------:R-:W-:Y:S02]  /*7930*/  FADD.FTZ R27, -R186, R27 ;  /* 0x0000001bba1b7221 */ /* 0x000fe40000010100 */
[----:B------:R-:W-:Y:S02]  /*7940*/  FMUL.FTZ R24, R45, R26 ;  /* 0x0000001a2d187220 */ /* 0x000fe40000410000 */
[----:B------:R-:W-:Y:S01]  /*7950*/  FADD.FTZ R16, -R202, R16 ;  /* 0x00000010ca107221 */ /* 0x000fe20000010100 */
[----:B------:R2:W5:Y:S01]  /*7960*/  LDL.LU R45, [R1+0x84] ;  /* 0x00008400012d7983 */ /* 0x0005620000300800 */
        /* <DEDUP_REMOVED lines=10> */
[----:B------:R-:W-:Y:S02]  /*7a10*/  FMUL.FTZ R5, R5, c[0x0][0x2ec] ;  /* 0x0000bb0005057a20 */ /* 0x000fe40000410000 */
[----:B------:R-:W-:Y:S02]  /*7a20*/  FMUL.FTZ R2, R2, c[0x0][0x2ec] ;  /* 0x0000bb0002027a20 */ /* 0x000fe40000410000 */
[----:B------:R-:W-:Y:S02]  /*7a30*/  FMUL.FTZ R10, R10, R4 ;  /* 0x000000040a0a7220 */ /* 0x000fe40000410000 */
[----:B------:R-:W-:Y:S02]  /*7a40*/  FMUL.FTZ R169, R19, R0 ;  /* 0x0000000013a97220 */ /* 0x000fe40000410000 */
[----:B------:R-:W-:Y:S02]  /*7a50*/  FADD.FTZ R29, -R187, R29 ;  /* 0x0000001dbb1d7221 */ /* 0x000fe40000010100 */
[----:B------:R-:W-:Y:S02]  /*7a60*/  FFMA.FTZ R4, -R221, R221, 1 ;  /* 0x3f800000dd047423 */ /* 0x000fe400000101dd */
[----:B------:R-:W-:Y:S02]  /*7a70*/  FMUL.FTZ R19, R43, R28 ;  /* 0x0000001c2b137220 */ /* 0x000fe40000410000 */
[----:B------:R-:W-:Y:S01]  /*7a80*/  FMUL.FTZ R168, R16, R5 ;  /* 0x0000000510a87220 */ /* 0x000fe20000410000 */
[----:B------:R2:W5:Y:S01]  /*7a90*/  LDL.LU R43, [R1+0x7c] ;  /* 0x00007c00012b7983 */ /* 0x0005620000300800 */
[----:B------:R-:W-:Y:S02]  /*7aa0*/  FMUL.FTZ R170, R18, R2 ;  /* 0x0000000212aa7220 */ /* 0x000fe40000410000 */
[----:B------:R-:W-:Y:S02]  /*7ab0*/  FADD.FTZ R30, -R186, R30 ;  /* 0x0000001eba1e7221 */ /* 0x000fe40000010100 */
[----:B------:R-:W-:Y:S02]  /*7ac0*/  FFMA.FTZ R5, -R223, R223, 1 ;  /* 0x3f800000df057423 */ /* 0x000fe400000101df */
[----:B------:R-:W-:Y:S02]  /*7ad0*/  FMUL.FTZ R4, R4, c[0x0][0x2ec] ;  /* 0x0000bb0004047a20 */ /* 0x000fe40000410000 */
[----:B------:R-:W-:Y:S02]  /*7ae0*/  FMUL.FTZ R18, R42, R29 ;  /* 0x0000001d2a127220 */ /* 0x000fe40000410000 */
[----:B------:R-:W-:Y:S01]  /*7af0*/  FADD.FTZ R31, -R186, R31 ;  /* 0x0000001fba1f7221 */ /* 0x000fe20000010100 */
[----:B------:R2:W5:Y:S01]  /*7b00*/  LDL.LU R42, [R1+0x78] ;  /* 0x00007800012a7983 */ /* 0x0005620000300800 */
[----:B------:R-:W-:Y:S02]  /*7b10*/  FMUL.FTZ R5, R5, c[0x0][0x2ec] ;  /* 0x0000bb0005057a20 */ /* 0x000fe40000410000 */
[----:B------:R-:W-:Y:S02]  /*7b20*/  FMUL.FTZ R25, R21, R4 ;  /* 0x0000000415197220 */ /* 0x000fe40000410000 */
[----:B------:R-:W-:Y:S02]  /*7b30*/  FMUL.FTZ R21, R41, R30 ;  /* 0x0000001e29157220 */ /* 0x000fe40000410000 */
[----:B------:R-:W-:Y:S01]  /*7b40*/  FMUL.FTZ R26, R20, R5 ;  /* 0x00000005141a7220 */ /* 0x000fe20000410000 */
[----:B------:R2:W5:Y:S01]  /*7b50*/  LDL.LU R41, [R1+0x74] ;  /* 0x0000740001297983 */ /* 0x0005620000300800 */
[----:B------:R-:W-:Y:S02]  /*7b60*/  FADD.FTZ R32, -R202, R32 ;  /* 0x00000020ca207221 */ /* 0x000fe40000010100 */
[----:B------:R-:W-:Y:S02]  /*7b70*/  FMUL.FTZ R20, R40, R31 ;  /* 0x0000001f28147220 */ /* 0x000fe40000410000 */
[----:B------:R-:W-:Y:S01]  /*7b80*/  FADD.FTZ R33, -R202, R33 ;  /* 0x00000021ca217221 */ /* 0x000fe20000010100 */
[----:B------:R2:W5:Y:S01]  /*7b90*/  LDL.LU R40, [R1+0x70] ;  /* 0x0000700001287983 */ /* 0x0005620000300800 */
[----:B------:R-:W-:Y:S02]  /*7ba0*/  FMUL.FTZ R14, R39, R32 ;  /* 0x00000020270e7220 */ /* 0x000fe40000410000 */
[C---:B------:R-:W-:Y:S01]  /*7bb0*/  FADD.FTZ R34, -R201.reuse, R34 ;  /* 0x00000022c9227221 */ /* 0x040fe20000010100 */
[----:B------:R2:W5:Y:S01]  /*7bc0*/  LDL.LU R39, [R1+0x6c] ;  /* 0x00006c0001277983 */ /* 0x0005620000300800 */
[----:B------:R-:W-:Y:S02]  /*7bd0*/  FMUL.FTZ R13, R38, R33 ;  /* 0x00000021260d7220 */ /* 0x000fe40000410000 */
[----:B------:R-:W-:Y:S01]  /*7be0*/  FADD.FTZ R35, -R201, R35 ;  /* 0x00000023c9237221 */ /* 0x000fe20000010100 */
[----:B------:R2:W5:Y:S01]  /*7bf0*/  LDL.LU R38, [R1+0x68] ;  /* 0x0000680001267983 */ /* 0x0005620000300800 */
[----:B------:R-:W-:Y:S02]  /*7c00*/  FMUL.FTZ R16, R37, R34 ;  /* 0x0000002225107220 */ /* 0x000fe40000410000 */
[----:B------:R-:W-:Y:S01]  /*7c10*/  FMUL.FTZ R15, R36, R35 ;  /* 0x00000023240f7220 */ /* 0x000fe20000410000 */
[----:B------:R2:W5:Y:S01]  /*7c20*/  LDL.LU R37, [R1+0x64] ;  /* 0x0000640001257983 */ /* 0x0005620000300800 */
[----:B------:R-:W-:Y:S02]  /*7c30*/  FFMA.FTZ R2, -R219, R219, 1 ;  /* 0x3f800000db027423 */ /* 0x000fe400000101db */
[----:B------:R-:W-:Y:S01]  /*7c40*/  FFMA.FTZ R0, -R218, R218, 1 ;  /* 0x3f800000da007423 */ /* 0x000fe200000101da */
[----:B------:R2:W5:Y:S01]  /*7c50*/  LDL.LU R36, [R1+0x60] ;  /* 0x0000600001247983 */ /* 0x0005620000300800 */
[----:B------:R-:W-:Y:S02]  /*7c60*/  FMUL.FTZ R2, R2, c[0x0][0x2ec] ;  /* 0x0000bb0002027a20 */ /* 0x000fe40000410000 */
[----:B------:R-:W-:Y:S01]  /*7c70*/  FMUL.FTZ R0, R0, c[0x0][0x2ec] ;  /* 0x0000bb0000007a20 */ /* 0x000fe20000410000 */
[----:B------:R2:W5:Y:S01]  /*7c80*/  LDL R201, [R1] ;  /* 0x0000000001c97983 */ /* 0x0005620000100800 */
[----:B------:R-:W-:Y:S02]  /*7c90*/  FMUL.FTZ R164, R9, R2 ;  /* 0x0000000209a47220 */ /* 0x000fe40000410000 */
[----:B------:R-:W-:Y:S02]  /*7ca0*/  FMUL.FTZ R27, R8, R0 ;  /* 0x00000000081b7220 */ /* 0x000fe40000410000 */
[----:B------:R-:W-:Y:S02]  /*7cb0*/  FFMA.FTZ R5, -R233, R233, 1 ;  /* 0x3f800000e9057423 */ /* 0x000fe400000101e9 */
[----:B------:R-:W-:Y:S02]  /*7cc0*/  FFMA.FTZ R4, -R229, R229, 1 ;  /* 0x3f800000e5047423 */ /* 0x000fe400000101e5 */
[----:B------:R-:W-:Y:S02]  /*7cd0*/  FFMA.FTZ R2, -R227, R227, 1 ;  /* 0x3f800000e3027423 */ /* 0x000fe400000101e3 */
[----:B------:R-:W-:Y:S02]  /*7ce0*/  FFMA.FTZ R0, -R225, R225, 1 ;  /* 0x3f800000e1007423 */ /* 0x000fe400000101e1 */
        /* <DEDUP_REMOVED lines=33> */
[----:B--2---:R-:W-:Y:S01]  /*7f00*/  ISETP.GE.AND P4, PT, R244, c[0x0][0x220], PT ;  /* 0x00008800f4007a0c */ /* 0x004fe20003f86270 */
        /* <DEDUP_REMOVED lines=54> */
.L_x_1594:
[----:B--2---:R-:W-:Y:S01]  /*8270*/  F2FP.BF16.PACK_AB R12, R183, R204 ;  /* 0x000000ccb70c723e */ /* 0x004fe200000010ff */
        /* <DEDUP_REMOVED lines=46> */
[-C--:B-1---5:R-:W-:Y:S04]  /*8560*/  HMMA.16816.F32.BF16 R36, R4, R8.reuse, R36 ;  /* 0x000000080424723c */ /* 0x0a2fe80000041824 */
        /* <DEDUP_REMOVED lines=119> */
.L_x_1595:
[----:B------:R-:W-:Y:S01]  /*8ce0*/  LDSM.16.M88.4 R32, [R3+0x1c000] ;  /* 0x01c000000320783b */ /* 0x000fe20000000200 */
[----:B-1----:R-:W-:Y:S01]  /*8cf0*/  IMAD.MOV.U32 R2, RZ, RZ, c[0x0][0x22c] ;  /* 0x00008b00ff027624 */ /* 0x002fe200078e00ff */
[----:B------:R-:W-:Y:S02]  /*8d00*/  ULOP3.LUT UR8, UR7, 0x1, URZ, 0xc0, !UPT ;  /* 0x0000000107087892 */ /* 0x000fe4000f8ec03f */
[----:B------:R-:W-:Y:S01]  /*8d10*/  UISETP.GT.AND UP2, UPT, UR7, UR17, UPT ;  /* 0x000000110700728c */ /* 0x000fe2000bf44270 */
[----:B------:R-:W1:Y:S01]  /*8d20*/  LDSM.16.MT88.4 R16, [R189] ;  /* 0x00000000bd10783b */ /* 0x000e620000004200 */
[----:B------:R-:W-:Y:S01]  /*8d30*/  IMAD R2, R2, c[0x0][0x1c0], RZ ;  /* 0x0000700002027a24 */ /* 0x000fe200078e02ff */
[----:B------:R-:W-:Y:S02]  /*8d40*/  UISETP.NE.U32.AND UP0, UPT, UR8, 0x1, UPT ;  /* 0x000000010800788c */ /* 0x000fe4000bf05070 */
[----:B------:R-:W-:Y:S01]  /*8d50*/  UIADD3 UR7, UR7, -0x1, URZ ;  /* 0xffffffff07077890 */ /* 0x000fe2000fffe03f */
[----:B------:R-:W2:Y:S01]  /*8d60*/  LDSM.16.M88.4 R28, [R3+0x1d000] ;  /* 0x01d00000031c783b */ /* 0x000ea20000000200 */
[----:B------:R-:W-:Y:S04]  /*8d70*/  IMAD.U32 R2, R2, -0x40, RZ ;  /* 0xffffffc002027824 */ /* 0x000fe800078e00ff */
[----:B------:R-:W3:Y:S05]  /*8d80*/  LDSM.16.MT88.4 R164, [R189+0x4000] ;  /* 0x00400000bda4783b */ /* 0x000eea0000004200 */
[----:B------:R-:W4:Y:S05]  /*8d90*/  LDL R208, [R1+0x44] ;  /* 0x0000440001d07983 */ /* 0x000f2a0000100800 */
        /* <DEDUP_REMOVED lines=83> */
[----:B------:R1:W5:Y:S07]  /*92d0*/  LDSM.16.M88.4 R176, [R188+0x1f000] ;  /* 0x01f00000bcb0783b */ /* 0x00036e0000000200 */
[-C--:B--2---:R-:W-:Y:S08]  /*92e0*/  HMMA.16816.F32.BF16 R20, R168, R180.reuse, R20 ;  /* 0x000000b4a814723c */ /* 0x084ff00000041814 */
[C---:B------:R-:W-:Y:S07]  /*92f0*/  HMMA.16816.F32.BF16 R24, R184.reuse, R180, R24 ;  /* 0x000000b4b818723c */ /* 0x040fee0000041818 */
[----:B------:R-:W-:Y:S01]  /*9300*/  IMAD.MOV.U32 R181, RZ, RZ, c[0x0][0x22c] ;  /* 0x00008b00ffb57624 */ /* 0x000fe200078e00ff */
[-C--:B------:R-:W-:Y:S01]  /*9310*/  HMMA.16816.F32.BF16 R28, R184, R182.reuse, R28 ;  /* 0x000000b6b81c723c */ /* 0x080fe2000004181c */
[----:B------:R-:W2:Y:S03]  /*9320*/  LDSM.16.MT88.4 R184, [R189+0x7800] ;  /* 0x00780000bdb8783b */ /* 0x000ea60000004200 */
[----:B-1----:R-:W-:Y:S01]  /*9330*/  LEA R188, P0, R2, R248, 0x2 ;  /* 0x000000f802bc7211 */ /* 0x002fe200078010ff */
[----:B------:R-:W-:Y:S02]  /*9340*/  IMAD R181, R181, c[0x0][0x1c0], RZ ;  /* 0x00007000b5b57a24 */ /* 0x000fe400078e02ff */
[----:B------:R-:W-:Y:S01]  /*9350*/  IMAD.MOV.U32 R180, RZ, RZ, c[0x0][0x22c] ;  /* 0x00008b00ffb47624 */ /* 0x000fe200078e00ff */
[----:B------:R-:W-:Y:S04]  /*9360*/  HMMA.16816.F32.BF16 R32, R168, R182, R32 ;  /* 0x000000b6a820723c */ /* 0x000fe80000041820 */
[----:B------:R-:W-:Y:S02]  /*9370*/  IMAD R181, R181, 0x28, RZ ;  /* 0x00000028b5b57824 */ /* 0x000fe400078e02ff */
[----:B------:R-:W-:Y:S01]  /*9380*/  IMAD R180, R180, c[0x0][0x1c0], RZ ;  /* 0x00007000b4b47a24 */ /* 0x000fe200078e02ff */
[----:B----4-:R-:W-:Y:S01]  /*9390*/  @P2 IADD3 R170, P3, R208, UR14, RZ ;  /* 0x0000000ed0aa2c10 */ /* 0x010fe2000ff7e0ff */
[-C--:B---3--:R-:W-:Y:S01]  /*93a0*/  HMMA.16816.F32.BF16 R4, R164, R172.reuse, R4 ;  /* 0x000000aca404723c */ /* 0x088fe20000041804 */
[----:B------:R-:W-:Y:S01]  /*93b0*/  IMAD.MOV.U32 R182, RZ, RZ, c[0x0][0x22c] ;  /* 0x00008b00ffb67624 */ /* 0x000fe200078e00ff */
[----:B------:R-:W-:Y:S02]  /*93c0*/  @UP3 UIADD3 UR14, UP1, UR14, -0x100, URZ ;  /* 0xffffff000e0e3890 */ /* 0x000fe4000ff3e03f */
[----:B------:R-:W-:Y:S01]  /*93d0*/  IMAD.MOV.U32 R208, RZ, RZ, c[0x0][0x22c] ;  /* 0x00008b00ffd07624 */ /* 0x000fe200078e00ff */
[----:B-----5:R-:W-:Y:S01]  /*93e0*/  @P2 IADD3.X R171, R204, UR13, RZ, P3, !PT ;  /* 0x0000000dccab2c10 */ /* 0x020fe20009ffe4ff */
[----:B------:R-:W-:Y:S01]  /*93f0*/  IMAD R180, R180, 0x30, RZ ;  /* 0x00000030b4b47824 */ /* 0x000fe200078e02ff */
[----:B------:R-:W-:Y:S01]  /*9400*/  @UP3 UIADD3.X UR13, UR13, -0x1, URZ, UP1, !UPT ;  /* 0xffffffff0d0d3890 */ /* 0x000fe20008ffe43f */
[C---:B------:R-:W-:Y:S01]  /*9410*/  HMMA.16816.F32.BF16 R8, R176.reuse, R172, R8 ;  /* 0x000000acb008723c */ /* 0x040fe20000041808 */
[----:B------:R-:W-:Y:S01]  /*9420*/  IMAD.MOV.U32 R204, RZ, RZ, c[0x0][0x22c] ;  /* 0x00008b00ffcc7624 */ /* 0x000fe200078e00ff */
[----:B------:R-:W3:Y:S02]  /*9430*/  @P2 LDG.E R205, [R170.64+0x20] ;  /* 0x00002004aacd2981 */ /* 0x000ee4000c1e1900 */
[----:B------:R-:W-:Y:S02]  /*9440*/  IMAD R182, R182, c[0x0][0x1c0], RZ ;  /* 0x00007000b6b67a24 */ /* 0x000fe400078e02ff */
[----:B------:R-:W-:Y:S01]  /*9450*/  IMAD R204, R204, c[0x0][0x1c0], RZ ;  /* 0x00007000cccc7a24 */ /* 0x000fe200078e02ff */
[----:B------:R-:W4:Y:S01]  /*9460*/  @P2 LDG.E R0, [R170.64+0xa0] ;  /* 0x0000a004aa002981 */ /* 0x000f22000c1e1900 */
[-C--:B------:R-:W-:Y:S04]  /*9470*/  HMMA.16816.F32.BF16 R12, R176, R174.reuse, R12 ;  /* 0x000000aeb00c723c */ /* 0x080fe8000004180c */
[----:B------:R-:W5:Y:S01]  /*9480*/  @P2 LDG.E R206, [R170.64+0x80] ;  /* 0x00008004aace2981 */ /* 0x000f62000c1e1900 */
[----:B------:R-:W-:Y:S02]  /*9490*/  IMAD.SHL.U32 R204, R204, 0x8, RZ ;  /* 0x00000008cccc7824 */ /* 0x000fe400078e00ff */
[----:B------:R-:W-:Y:S01]  /*94a0*/  IMAD.SHL.U32 R182, R182, 0x20, RZ ;  /* 0x00000020b6b67824 */ /* 0x000fe200078e00ff */
[C---:B------:R-:W-:Y:S01]  /*94b0*/  HMMA.16816.F32.BF16 R16, R164.reuse, R174, R16 ;  /* 0x000000aea410723c */ /* 0x040fe20000041810 */
[----:B------:R-:W5:Y:S03]  /*94c0*/  @P2 LDG.E R207, [R170.64] ;  /* 0x00000004aacf2981 */ /* 0x000f66000c1e1900 */
[----:B------:R-:W-:Y:S03]  /*94d0*/  IMAD R208, R208, c[0x0][0x1c0], RZ ;  /* 0x00007000d0d07a24 */ /* 0x000fe600078e02ff */
[----:B------:R-:W-:Y:S01]  /*94e0*/  IMAD.MOV.U32 R175, RZ, RZ, c[0x0][0x22c] ;  /* 0x00008b00ffaf7624 */ /* 0x000fe200078e00ff */
[-C--:B--2---:R-:W-:Y:S04]  /*94f0*/  HMMA.16816.F32.BF16 R20, R164, R184.reuse, R20 ;  /* 0x000000b8a414723c */ /* 0x084fe80000041814 */
[----:B------:R-:W-:Y:S02]  /*9500*/  IMAD R175, R175, c[0x0][0x1c0], RZ ;  /* 0x00007000afaf7a24 */ /* 0x000fe400078e02ff */
[----:B------:R-:W-:Y:S02]  /*9510*/  IMAD.SHL.U32 R208, R208, 0x10, RZ ;  /* 0x00000010d0d07824 */ /* 0x000fe400078e00ff */
[C---:B------:R-:W-:Y:S04]  /*9520*/  HMMA.16816.F32.BF16 R24, R176.reuse, R184, R24 ;  /* 0x000000b8b018723c */ /* 0x040fe80000041818 */
[----:B------:R-:W-:Y:S03]  /*9530*/  IMAD R175, R175, 0x38, RZ ;  /* 0x00000038afaf7824 */ /* 0x000fe600078e02ff */
[----:B------:R-:W-:Y:S01]  /*9540*/  LEA.HI.X.SX32 R184, R2, R249, 0x2, P0 ;  /* 0x000000f902b87211 */ /* 0x000fe200000f16ff */
[-C--:B------:R-:W-:Y:S04]  /*9550*/  HMMA.16816.F32.BF16 R28, R176, R186.reuse, R28 ;  /* 0x000000bab01c723c */ /* 0x080fe8000004181c */
[----:B------:R-:W-:Y:S02]  /*9560*/  IMAD.MOV.U32 R2, RZ, RZ, R188 ;  /* 0x000000ffff027224 */ /* 0x000fe400078e00bc */
[----:B------:R-:W-:Y:S02]  /*9570*/  IMAD.MOV.U32 R3, RZ, RZ, R184 ;  /* 0x000000ffff037224 */ /* 0x000fe400078e00b8 */
[----:B------:R-:W-:Y:S03]  /*9580*/  HMMA.16816.F32.BF16 R32, R164, R186, R32 ;  /* 0x000000baa420723c */ /* 0x000fe60000041820 */
[----:B------:R-:W-:Y:S01]  /*9590*/  RED.E.ADD.F32.FTZ.RN.STRONG.GPU [R2.64], R4 ;  /* 0x000000040200798e */ /* 0x000fe2000c10e784 */
[CC--:B------:R-:W-:Y:S04]  /*95a0*/  LEA R168, P3, R204.reuse, R2.reuse, 0x2 ;  /* 0x00000002cca87211 */ /* 0x0c0fe800078610ff */
[-C--:B------:R-:W-:Y:S04]  /*95b0*/  LEA.HI.X.SX32 R169, R204, R3.reuse, 0x2, P3 ;  /* 0x00000003cca97211 */ /* 0x080fe800018f16ff */
[CC--:B------:R-:W-:Y:S01]  /*95c0*/  LEA R164, P3, R181.reuse, R2.reuse, 0x2 ;  /* 0x00000002b5a47211 */ /* 0x0c0fe200078610ff */
[----:B------:R-:W-:Y:S03]  /*95d0*/  RED.E.ADD.F32.FTZ.RN.STRONG.GPU [R168.64], R5 ;  /* 0x00000005a800798e */ /* 0x000fe6000c10e784 */
[-C--:B------:R-:W-:Y:S02]  /*95e0*/  LEA.HI.X.SX32 R165, R181, R3.reuse, 0x2, P3 ;  /* 0x00000003b5a57211 */ /* 0x080fe400018f16ff */
[----:B---3--:R1:W-:Y:S05]  /*95f0*/  @P2 STL [R1+0x10], R205 ;  /* 0x000010cd01002387 */ /* 0x0083ea0000100800 */
[----:B----4-:R2:W-:Y:S05]  /*9600*/  @P2 STL [R1+0x8], R0 ;  /* 0x0000080001002387 */ /* 0x0105ea0000100800 */
[----:B------:R-:W3:Y:S01]  /*9610*/  LDL R174, [R1+0x28] ;  /* 0x0000280001ae7983 */ /* 0x000ee20000100800 */
[----:B-1----:R-:W-:Y:S04]  /*9620*/  IMAD.MOV.U32 R205, RZ, RZ, c[0x0][0x22c] ;  /* 0x00008b00ffcd7624 */ /* 0x002fe800078e00ff */
[----:B------:R-:W-:Y:S01]  /*9630*/  IMAD R205, R205, c[0x0][0x1c0], RZ ;  /* 0x00007000cdcd7a24 */ /* 0x000fe200078e02ff */
[----:B--2---:R-:W2:Y:S03]  /*9640*/  LDL R0, [R1+0x1c] ;  /* 0x00001c0001007983 */ /* 0x004ea60000100800 */
[----:B------:R-:W-:Y:S02]  /*9650*/  IMAD.SHL.U32 R205, R205, 0x10, RZ ;  /* 0x00000010cdcd7824 */ /* 0x000fe400078e00ff */
[----:B-----5:R1:W-:Y:S03]  /*9660*/  @P2 STL [R1+0x4], R206 ;  /* 0x000004ce01002387 */ /* 0x0203e60000100800 */
[CC--:B------:R-:W-:Y:S02]  /*9670*/  LEA R172, P0, R205.reuse, R2.reuse, 0x2 ;  /* 0x00000002cdac7211 */ /* 0x0c0fe400078010ff */
[----:B------:R4:W-:Y:S02]  /*9680*/  @P2 STL [R1+0xc], R207 ;  /* 0x00000ccf01002387 */ /* 0x0009e40000100800 */
[-C--:B------:R-:W-:Y:S02]  /*9690*/  LEA.HI.X.SX32 R173, R205, R3.reuse, 0x2, P0 ;  /* 0x00000003cdad7211 */ /* 0x080fe400000f16ff */
[CC--:B------:R-:W-:Y:S03]  /*96a0*/  LEA R166, P0, R182.reuse, R2.reuse, 0x2 ;  /* 0x00000002b6a67211 */ /* 0x0c0fe600078010ff */
[----:B------:R5:W-:Y:S01]  /*96b0*/  RED.E.ADD.F32.FTZ.RN.STRONG.GPU [R172.64], R6 ;  /* 0x00000006ac00798e */ /* 0x000be2000c10e784 */
[-C--:B------:R-:W-:Y:S01]  /*96c0*/  LEA.HI.X.SX32 R167, R182, R3.reuse, 0x2, P0 ;  /* 0x00000003b6a77211 */ /* 0x080fe200000f16ff */
[----:B-1----:R-:W-:Y:S04]  /*96d0*/  IMAD.MOV.U32 R206, RZ, RZ, c[0x0][0x22c] ;  /* 0x00008b00ffce7624 */ /* 0x002fe800078e00ff */
[----:B------:R-:W-:Y:S02]  /*96e0*/  IMAD R206, R206, c[0x0][0x1c0], RZ ;  /* 0x00007000cece7a24 */ /* 0x000fe400078e02ff */
[----:B----4-:R-:W-:Y:S02]  /*96f0*/  IMAD.MOV.U32 R207, RZ, RZ, c[0x0][0x22c] ;  /* 0x00008b00ffcf7624 */ /* 0x010fe400078e00ff */
[----:B------:R-:W-:Y:S02]  /*9700*/  IMAD R206, R206, 0x18, RZ ;  /* 0x00000018cece7824 */ /* 0x000fe400078e02ff */
[----:B------:R-:W-:Y:S03]  /*9710*/  IMAD R207, R207, c[0x0][0x1c0], RZ ;  /* 0x00007000cfcf7a24 */ /* 0x000fe600078e02ff */
[CC--:B------:R-:W-:Y:S01]  /*9720*/  LEA R170, P2, R206.reuse, R2.reuse, 0x2 ;  /* 0x00000002ceaa7211 */ /* 0x0c0fe200078410ff */
[----:B------:R-:W-:Y:S01]  /*9730*/  IMAD.SHL.U32 R207, R207, 0x10, RZ ;  /* 0x00000010cfcf7824 */ /* 0x000fe200078e00ff */
[-C--:B-----5:R-:W-:Y:S02]  /*9740*/  LEA R6, P0, R175, R2.reuse, 0x2 ;  /* 0x00000002af067211 */ /* 0x0a0fe400078010ff */
[-C--:B------:R-:W-:Y:S01]  /*9750*/  LEA.HI.X.SX32 R171, R206, R3.reuse, 0x2, P2 ;  /* 0x00000003ceab7211 */ /* 0x080fe200010f16ff */
[----:B------:R-:W-:Y:S01]  /*9760*/  IMAD.MOV.U32 R206, RZ, RZ, c[0x0][0x22c] ;  /* 0x00008b00ffce7624 */ /* 0x000fe200078e00ff */
[CC--:B------:R-:W-:Y:S02]  /*9770*/  LEA R4, P2, R180.reuse, R2.reuse, 0x2 ;  /* 0x00000002b4047211 */ /* 0x0c0fe400078410ff */
[C---:B------:R-:W-:Y:S01]  /*9780*/  IADD3 R177, R207.reuse, 0x20, RZ ;  /* 0x00000020cfb17810 */ /* 0x040fe20007ffe0ff */
[----:B------:R1:W-:Y:S01]  /*9790*/  RED.E.ADD.F32.FTZ.RN.STRONG.GPU [R170.64], R7 ;  /* 0x00000007aa00798e */ /* 0x0003e2000c10e784 */
[-C--:B------:R-:W-:Y:S01]  /*97a0*/  LEA.HI.X.SX32 R5, R180, R3.reuse, 0x2, P2 ;  /* 0x00000003b4057211 */ /* 0x080fe200010f16ff */
[----:B------:R-:W-:Y:S01]  /*97b0*/  IMAD R206, R206, c[0x0][0x1c0], RZ ;  /* 0x00007000cece7a24 */ /* 0x000fe200078e02ff */
[----:B------:R-:W-:Y:S02]  /*97c0*/  IADD3 R176, R207, 0x20, RZ ;  /* 0x00000020cfb07810 */ /* 0x000fe40007ffe0ff */
[----:B------:R-:W-:Y:S01]  /*97d0*/  RED.E.ADD.F32.FTZ.RN.STRONG.GPU [R166.64], R8 ;  /* 0x00000008a600798e */ /* 0x000fe2000c10e784 */
[----:B------:R-:W-:Y:S04]  /*97e0*/  IMAD.SHL.U32 R206, R206, 0x8, RZ ;  /* 0x00000008cece7824 */ /* 0x000fe800078e00ff */
[----:B------:R4:W-:Y:S01]  /*97f0*/  RED.E.ADD.F32.FTZ.RN.STRONG.GPU [R164.64], R9 ;  /* 0x00000009a400798e */ /* 0x0009e2000c10e784 */
[C---:B------:R-:W-:Y:S02]  /*9800*/  IMAD.IADD R177, R206.reuse, 0x1, R177 ;  /* 0x00000001ceb17824 */ /* 0x040fe400078e02b1 */
[C---:B------:R-:W-:Y:S02]  /*9810*/  IMAD.IADD R176, R206.reuse, 0x1, R176 ;  /* 0x00000001ceb07824 */ /* 0x040fe400078e02b0 */
[----:B------:R5:W-:Y:S02]  /*9820*/  RED.E.ADD.F32.FTZ.RN.STRONG.GPU [R4.64], R10 ;  /* 0x0000000a0400798e */ /* 0x000be4000c10e784 */
[----:B------:R-:W-:Y:S01]  /*9830*/  IMAD.IADD R176, R206, 0x1, R176 ;  /* 0x00000001ceb07824 */ /* 0x000fe200078e02b0 */
[-C--:B-1----:R-:W-:Y:S02]  /*9840*/  LEA.HI.X.SX32 R7, R175, R3.reuse, 0x2, P0 ;  /* 0x00000003af077211 */ /* 0x082fe400000f16ff */
[----:B------:R-:W-:Y:S01]  /*9850*/  IADD3 R175, R208, 0x20, RZ ;  /* 0x00000020d0af7810 */ /* 0x000fe20007ffe0ff */
[----:B------:R-:W-:Y:S02]  /*9860*/  IMAD.MOV.U32 R208, RZ, RZ, c[0x0][0x22c] ;  /* 0x00008b00ffd07624 */ /* 0x000fe400078e00ff */
[----:B------:R1:W-:Y:S02]  /*9870*/  RED.E.ADD.F32.FTZ.RN.STRONG.GPU [R6.64], R11 ;  /* 0x0000000b0600798e */ /* 0x0003e4000c10e784 */
[----:B------:R-:W-:Y:S03]  /*9880*/  IMAD R208, R208, c[0x0][0x1c0], RZ ;  /* 0x00007000d0d07a24 */ /* 0x000fe600078e02ff */
[----:B----4-:R-:W4:Y:S01]  /*9890*/  LDL R164, [R1+0x18] ;  /* 0x0000180001a47983 */ /* 0x010f220000100800 */
[----:B------:R-:W-:Y:S04]  /*98a0*/  IMAD.SHL.U32 R208, R208, 0x10, RZ ;  /* 0x00000010d0d07824 */ /* 0x000fe800078e00ff */
[----:B------:R1:W-:Y:S01]  /*98b0*/  RED.E.ADD.F32.FTZ.RN.STRONG.GPU [R2.64+0x80], R16 ;  /* 0x000080100200798e */ /* 0x0003e2000c10e784 */
[CC--:B-----5:R-:W-:Y:S02]  /*98c0*/  LEA R4, P0, R175.reuse, R2.reuse, 0x2 ;  /* 0x00000002af047211 */ /* 0x0e0fe400078010ff */
[----:B------:R-:W-:Y:S02]  /*98d0*/  IADD3 R166, R208, 0x40, RZ ;  /* 0x00000040d0a67810 */ /* 0x000fe40007ffe0ff */
[----:B------:R-:W5:Y:S01]  /*98e0*/  LDL R165, [R1+0x24] ;  /* 0x0000240001a57983 */ /* 0x000f620000100800 */
[-C--:B------:R-:W-:Y:S02]  /*98f0*/  LEA.HI.X.SX32 R5, R175, R3.reuse, 0x2, P0 ;  /* 0x00000003af057211 */ /* 0x080fe400000f16ff */
[----:B------:R-:W-:Y:S01]  /*9900*/  IADD3 R175, R207, 0x20, RZ ;  /* 0x00000020cfaf7810 */ /* 0x000fe20007ffe0ff */
[----:B------:R-:W-:Y:S01]  /*9910*/  IMAD.MOV.U32 R207, RZ, RZ, c[0x0][0x22c] ;  /* 0x00008b00ffcf7624 */ /* 0x000fe200078e00ff */
[----:B------:R1:W-:Y:S01]  /*9920*/  RED.E.ADD.F32.FTZ.RN.STRONG.GPU [R168.64+0x80], R17 ;  /* 0x00008011a800798e */ /* 0x0003e2000c10e784 */
[-C--:B------:R-:W-:Y:S02]  /*9930*/  LEA R10, P0, R176, R2.reuse, 0x2 ;  /* 0x00000002b00a7211 */ /* 0x080fe400078010ff */
[C---:B------:R-:W-:Y:S02]  /*9940*/  IMAD.IADD R175, R206.reuse, 0x1, R175 ;  /* 0x00000001ceaf7824 */ /* 0x040fe400078e02af */
[----:B------:R1:W-:Y:S01]  /*9950*/  RED.E.ADD.F32.FTZ.RN.STRONG.GPU [R4.64], R18 ;  /* 0x000000120400798e */ /* 0x0003e2000c10e784 */
[----:B------:R-:W-:Y:S01]  /*9960*/  IMAD R207, R207, c[0x0][0x1c0], RZ ;  /* 0x00007000cfcf7a24 */ /* 0x000fe200078e02ff */
[-C--:B-1----:R-:W-:Y:S01]  /*9970*/  LEA R6, P2, R177, R2.reuse, 0x2 ;  /* 0x00000002b1067211 */ /* 0x082fe200078410ff */
[----:B------:R-:W-:Y:S01]  /*9980*/  IMAD.IADD R175, R206, 0x1, R175 ;  /* 0x00000001ceaf7824 */ /* 0x000fe200078e02af */
[-C--:B------:R-:W-:Y:S01]  /*9990*/  LEA.HI.X.SX32 R11, R176, R3.reuse, 0x2, P0 ;  /* 0x00000003b00b7211 */ /* 0x080fe200000f16ff */
[----:B------:R-:W-:Y:S01]  /*99a0*/  IMAD.SHL.U32 R207, R207, 0x10, RZ ;  /* 0x00000010cfcf7824 */ /* 0x000fe200078e00ff */
[-C--:B------:R-:W-:Y:S01]  /*99b0*/  LEA.HI.X.SX32 R7, R177, R3.reuse, 0x2, P2 ;  /* 0x00000003b1077211 */ /* 0x080fe200010f16ff */
[----:B------:R-:W-:Y:S02]  /*99c0*/  IMAD.IADD R175, R206, 0x1, R175 ;  /* 0x00000001ceaf7824 */ /* 0x000fe400078e02af */
[----:B------:R-:W-:Y:S01]  /*99d0*/  IMAD.MOV.U32 R206, RZ, RZ, c[0x0][0x22c] ;  /* 0x00008b00ffce7624 */ /* 0x000fe200078e00ff */
[----:B------:R-:W-:Y:S01]  /*99e0*/  IADD3 R170, R207, 0x40, RZ ;  /* 0x00000040cfaa7810 */ /* 0x000fe20007ffe0ff */
[----:B------:R1:W-:Y:S01]  /*99f0*/  RED.E.ADD.F32.FTZ.RN.STRONG.GPU [R6.64], R19 ;  /* 0x000000130600798e */ /* 0x0003e2000c10e784 */
[-C--:B------:R-:W-:Y:S01]  /*9a00*/  LEA R8, P3, R175, R2.reuse, 0x2 ;  /* 0x00000002af087211 */ /* 0x080fe200078610ff */
[----:B------:R-:W-:Y:S01]  /*9a10*/  IMAD R206, R206, c[0x0][0x1c0], RZ ;  /* 0x00007000cece7a24 */ /* 0x000fe200078e02ff */
[----:B------:R-:W-:Y:S02]  /*9a20*/  IADD3 R167, R207, 0x40, RZ ;  /* 0x00000040cfa77810 */ /* 0x000fe40007ffe0ff */
[----:B------:R-:W5:Y:S01]  /*9a30*/  LDL R16, [R1+0x14] ;  /* 0x0000140001107983 */ /* 0x000f620000100800 */
[-C--:B------:R-:W-:Y:S01]  /*9a40*/  LEA.HI.X.SX32 R9, R175, R3.reuse, 0x2, P3 ;  /* 0x00000003af097211 */ /* 0x080fe200018f16ff */
[----:B------:R-:W-:Y:S03]  /*9a50*/  IMAD.SHL.U32 R206, R206, 0x8, RZ ;  /* 0x00000008cece7824 */ /* 0x000fe600078e00ff */
[----:B------:R2:W-:Y:S01]  /*9a60*/  RED.E.ADD.F32.FTZ.RN.STRONG.GPU [R10.64], R12 ;  /* 0x0000000c0a00798e */ /* 0x0005e2000c10e784 */
[C---:B------:R-:W-:Y:S01]  /*9a70*/  IMAD.IADD R170, R206.reuse, 0x1, R170 ;  /* 0x00000001ceaa7824 */ /* 0x040fe200078e02aa */
[C---:B------:R-:W-:Y:S01]  /*9a80*/  IADD3 R17, R205.reuse, 0x60, RZ ;  /* 0x00000060cd117810 */ /* 0x040fe20007ffe0ff */
[C---:B------:R-:W-:Y:S02]  /*9a90*/  IMAD.IADD R167, R206.reuse, 0x1, R167 ;  /* 0x00000001cea77824 */ /* 0x040fe400078e02a7 */
[----:B------:R2:W-:Y:S01]  /*9aa0*/  RED.E.ADD.F32.FTZ.RN.STRONG.GPU [R8.64], R13 ;  /* 0x0000000d0800798e */ /* 0x0005e2000c10e784 */
[C---:B------:R-:W-:Y:S01]  /*9ab0*/  IADD3 R18, R205.reuse, 0x60, RZ ;  /* 0x00000060cd127810 */ /* 0x040fe20007ffe0ff */
[----:B------:R-:W-:Y:S02]  /*9ac0*/  IMAD.IADD R167, R206, 0x1, R167 ;  /* 0x00000001cea77824 */ /* 0x000fe400078e02a7 */
[C---:B------:R-:W-:Y:S02]  /*9ad0*/  IMAD.IADD R17, R204.reuse, 0x1, R17 ;  /* 0x00000001cc117824 */ /* 0x040fe400078e0211 */
[C---:B------:R-:W-:Y:S02]  /*9ae0*/  IMAD.IADD R18, R204.reuse, 0x1, R18 ;  /* 0x00000001cc127824 */ /* 0x040fe400078e0212 */
[C---:B------:R-:W-:Y:S02]  /*9af0*/  IMAD.IADD R17, R204.reuse, 0x1, R17 ;  /* 0x00000001cc117824 */ /* 0x040fe400078e0211 */
[C---:B------:R-:W-:Y:S01]  /*9b00*/  IMAD.IADD R18, R204.reuse, 0x1, R18 ;  /* 0x00000001cc127824 */ /* 0x040fe200078e0212 */
[----:B-1----:R-:W-:Y:S01]  /*9b10*/  IADD3 R19, R205, 0x60, RZ ;  /* 0x00000060cd137810 */ /* 0x002fe20007ffe0ff */
[C---:B------:R-:W-:Y:S04]  /*9b20*/  IMAD.IADD R17, R204.reuse, 0x1, R17 ;  /* 0x00000001cc117824 */ /* 0x040fe800078e0211 */
[----:B------:R-:W-:Y:S01]  /*9b30*/  IMAD.IADD R19, R204, 0x1, R19 ;  /* 0x00000001cc137824 */ /* 0x000fe200078e0213 */
[CC--:B---3--:R-:W-:Y:S04]  /*9b40*/  LEA R6, P0, R174.reuse, R2.reuse, 0x2 ;  /* 0x00000002ae067211 */ /* 0x0c8fe800078010ff */
        /* <DEDUP_REMOVED lines=13> */
[CC--:B------:R-:W-:Y:S01]  /*9c20*/  LEA R10, P0, R167.reuse, R2.reuse, 0x2 ;  /* 0x00000002a70a7211 */ /* 0x0c0fe200078010ff */
[----:B------:R-:W-:Y:S02]  /*9c30*/  RED.E.ADD.F32.FTZ.RN.STRONG.GPU [R4.64], R22 ;  /* 0x000000160400798e */ /* 0x000fe4000c10e784 */
        /* <DEDUP_REMOVED lines=12> */
[-C--:B---3--:R-:W-:Y:S02]  /*9d00*/  LEA R10, P4, R18, R2.reuse, 0x2 ;  /* 0x00000002120a7211 */ /* 0x088fe400078810ff */
[-C--:B----4-:R-:W-:Y:S02]  /*9d10*/  LEA R6, P2, R164, R2.reuse, 0x2 ;  /* 0x00000002a4067211 */ /* 0x090fe400078410ff */
[-C--:B------:R-:W-:Y:S02]  /*9d20*/  LEA.HI.X.SX32 R11, R18, R3.reuse, 0x2, P4 ;  /* 0x00000003120b7211 */ /* 0x080fe400020f16ff */
[-C--:B------:R-:W-:Y:S02]  /*9d30*/  LEA.HI.X.SX32 R7, R164, R3.reuse, 0x2, P2 ;  /* 0x00000003a4077211 */ /* 0x080fe400010f16ff */
[----:B------:R-:W-:Y:S03]  /*9d40*/  IADD3 R164, R205, 0x60, RZ ;  /* 0x00000060cda47810 */ /* 0x000fe60007ffe0ff */
[----:B------:R1:W-:Y:S01]  /*9d50*/  RED.E.ADD.F32.FTZ.RN.STRONG.GPU [R6.64], R26 ;  /* 0x0000001a0600798e */ /* 0x0003e2000c10e784 */
[CC--:B-----5:R-:W-:Y:S02]  /*9d60*/  LEA R4, P0, R165.reuse, R2.reuse, 0x2 ;  /* 0x00000002a5047211 */ /* 0x0e0fe400078010ff */
[CC--:B------:R-:W-:Y:S02]  /*9d70*/  LEA R14, P6, R164.reuse, R2.reuse, 0x2 ;  /* 0x00000002a40e7211 */ /* 0x0c0fe400078c10ff */
[-C--:B------:R-:W-:Y:S02]  /*9d80*/  LEA.HI.X.SX32 R5, R165, R3.reuse, 0x2, P0 ;  /* 0x00000003a5057211 */ /* 0x080fe400000f16ff */
[-C--:B------:R-:W-:Y:S02]  /*9d90*/  LEA.HI.X.SX32 R15, R164, R3.reuse, 0x2, P6 ;  /* 0x00000003a40f7211 */ /* 0x080fe400030f16ff */
[CC--:B------:R-:W-:Y:S01]  /*9da0*/  LEA R8, P3, R17.reuse, R2.reuse, 0x2 ;  /* 0x0000000211087211 */ /* 0x0c0fe200078610ff */
[----:B------:R2:W-:Y:S03]  /*9db0*/  RED.E.ADD.F32.FTZ.RN.STRONG.GPU [R4.64], R27 ;  /* 0x0000001b0400798e */ /* 0x0005e6000c10e784 */
[-C--:B------:R-:W-:Y:S02]  /*9dc0*/  LEA.HI.X.SX32 R9, R17, R3.reuse, 0x2, P3 ;  /* 0x0000000311097211 */ /* 0x080fe400018f16ff */
[----:B------:R-:W-:Y:S05]  /*9dd0*/  RED.E.ADD.F32.FTZ.RN.STRONG.GPU [R2.64+0x180], R32 ;  /* 0x000180200200798e */ /* 0x000fea000c10e784 */
[----:B------:R-:W-:Y:S05]  /*9de0*/  RED.E.ADD.F32.FTZ.RN.STRONG.GPU [R168.64+0x180], R33 ;  /* 0x00018021a800798e */ /* 0x000fea000c10e784 */
[----:B------:R-:W-:Y:S01]  /*9df0*/  RED.E.ADD.F32.FTZ.RN.STRONG.GPU [R14.64], R34 ;  /* 0x000000220e00798e */ /* 0x000fe2000c10e784 */
[CC--:B-1----:R-:W-:Y:S04]  /*9e00*/  LEA R6, P2, R16.reuse, R2.reuse, 0x2 ;  /* 0x0000000210067211 */ /* 0x0c2fe800078410ff */
[----:B------:R-:W-:Y:S01]  /*9e10*/  RED.E.ADD.F32.FTZ.RN.STRONG.GPU [R12.64], R35 ;  /* 0x000000230c00798e */ /* 0x000fe2000c10e784 */
[-C--:B------:R-:W-:Y:S02]  /*9e20*/  LEA.HI.X.SX32 R7, R16, R3.reuse, 0x2, P2 ;  /* 0x0000000310077211 */ /* 0x080fe400010f16ff */
[----:B------:R-:W-:Y:S01]  /*9e30*/  PLOP3.LUT P2, PT, PT, PT, UP0, 0x80, 0x0 ;  /* 0x000000000000781c */ /* 0x000fe20003f4f008 */
[----:B------:R-:W-:Y:S01]  /*9e40*/  @UP3 UIADD3 UR16, UP0, UR16, -0x100, URZ ;  /* 0xffffff0010103890 */ /* 0x000fe2000ff1e03f */
[----:B------:R-:W-:Y:S03]  /*9e50*/  RED.E.ADD.F32.FTZ.RN.STRONG.GPU [R10.64], R28 ;  /* 0x0000001c0a00798e */ /* 0x000fe6000c10e784 */
[----:B------:R-:W-:Y:S02]  /*9e60*/  @UP3 UIADD3.X UR15, UR15, -0x1, URZ, UP0, !UPT ;  /* 0xffffffff0f0f3890 */ /* 0x000fe400087fe43f */
[----:B------:R-:W-:Y:S05]  /*9e70*/  RED.E.ADD.F32.FTZ.RN.STRONG.GPU [R8.64], R29 ;  /* 0x0000001d0800798e */ /* 0x000fea000c10e784 */
[----:B------:R-:W-:Y:S05]  /*9e80*/  RED.E.ADD.F32.FTZ.RN.STRONG.GPU [R6.64], R30 ;  /* 0x0000001e0600798e */ /* 0x000fea000c10e784 */
[----:B------:R-:W-:Y:S05]  /*9e90*/  LDSM.16.MT88.4 R8, [R191] ;  /* 0x00000000bf08783b */ /* 0x000fea0000004200 */
[----:B------:R-:W-:Y:S05]  /*9ea0*/  LDSM.16.MT88.4 R12, [R190+0x1e000] ;  /* 0x01e00000be0c783b */ /* 0x000fea0000004200 */
[----:B------:R-:W-:Y:S05]  /*9eb0*/  LDSM.16.MT88.4 R32, [R190+0x1e800] ;  /* 0x01e80000be20783b */ /* 0x000fea0000004200 */
[----:B------:R-:W-:Y:S01]  /*9ec0*/  LDSM.16.MT88.4 R168, [R191+0x2800] ;  /* 0x00280000bfa8783b */ /* 0x000fe20000004200 */
[C---:B--2---:R-:W-:Y:S04]  /*9ed0*/  LEA R4, P0, R0.reuse, R2, 0x2 ;  /* 0x0000000200047211 */ /* 0x044fe800078010ff */
[----:B------:R-:W-:Y:S01]  /*9ee0*/  LEA.HI.X.SX32 R5, R0, R3, 0x2, P0 ;  /* 0x0000000300057211 */ /* 0x000fe200000f16ff */
[----:B------:R-:W-:Y:S01]  /*9ef0*/  IMAD.IADD R0, R197, 0x1, R191 ;  /* 0x00000001c5007824 */ /* 0x000fe200078e02bf */
[----:B------:R-:W-:Y:S03]  /*9f00*/  PLOP3.LUT P0, PT, PT, PT, UP2, 0x80, 0x0 ;  /* 0x000000000000781c */ /* 0x000fe60003f0f028 */
[----:B------:R-:W-:Y:S05]  /*9f10*/  RED.E.ADD.F32.FTZ.RN.STRONG.GPU [R4.64], R31 ;  /* 0x0000001f0400798e */ /* 0x000fea000c10e784 */
        /* <DEDUP_REMOVED lines=306> */
.L_x_1597:
        /* <DEDUP_REMOVED lines=18> */
.L_x_1598:
        /* <DEDUP_REMOVED lines=57> */
.L_x_1600:
[----:B---34-:R-:W-:Y:S05]  /*b6f0*/  BSYNC B0 ;  /* 0x0000000000007941 */ /* 0x018fea0003800000 */
.L_x_1599:
        /* <DEDUP_REMOVED lines=18> */
.L_x_1602:
[----:B------:R-:W-:Y:S05]  /*b820*/  BSYNC B0 ;  /* 0x0000000000007941 */ /* 0x000fea0003800000 */
.L_x_1601:
        /* <DEDUP_REMOVED lines=18> */
.L_x_1604:
[----:B------:R-:W-:Y:S05]  /*b950*/  BSYNC B0 ;  /* 0x0000000000007941 */ /* 0x000fea0003800000 */
.L_x_1603:
        /* <DEDUP_REMOVED lines=18> */
.L_x_1606:
[----:B------:R-:W-:Y:S05]  /*ba80*/  BSYNC B0 ;  /* 0x0000000000007941 */ /* 0x000fea0003800000 */
.L_x_1605:
        /* <DEDUP_REMOVED lines=27> */
.L_x_1608:
[----:B------:R-:W-:Y:S05]  /*bc40*/  BSYNC B0 ;  /* 0x0000000000007941 */ /* 0x000fea0003800000 */
.L_x_1607:
        /* <DEDUP_REMOVED lines=16> */
.L_x_1610:
[----:B------:R-:W-:Y:S05]  /*bd50*/  BSYNC B0 ;  /* 0x0000000000007941 */ /* 0x000fea0003800000 */
.L_x_1609:
        /* <DEDUP_REMOVED lines=16> */
.L_x_1612:
[----:B------:R-:W-:Y:S05]  /*be60*/  BSYNC B0 ;  /* 0x0000000000007941 */ /* 0x000fea0003800000 */
.L_x_1611:
        /* <DEDUP_REMOVED lines=14> */
.L_x_1565:
[----:B------:R-:W-:Y:S05]  /*bf50*/  BSYNC B1 ;  /* 0x0000000000017941 */ /* 0x000fea0003800000 */
.L_x_1543:
        /* <DEDUP_REMOVED lines=11> */
.L_x_1613:
[----:B------:R-:W-:Y:S05]  /*c010*/  EXIT ;  /* 0x000000000000794d */ /* 0x000fea0003800000 */
.L_x_1615:
        /* <DEDUP_REMOVED lines=14> */
.L_x_2083:


//--------------------- .text._ZN5flash44flash_bwd_dq_dk_dv_loop_seqk_parallel_kernelI23Flash_bwd_kernel_traitsILi128ELi64ELi128ELi8ELi2ELi4ELi2ELb0ELb0EN7cutlass10bfloat16_tE19Flash_kernel_traitsILi128ELi64ELi128ELi8ES3_EELb1ELb0ELb0ELb0ELb1ELb1ELb0EEEvNS_16Flash_bwd_paramsE --------------------------
	.section	.text._ZN5flash44flash_bwd_dq_dk_dv_loop_seqk_parallel_kernelI23Flash_bwd_kernel_traitsILi128ELi64ELi128ELi8ELi2ELi4ELi2ELb0ELb0EN7cutlass10bfloat16_tE19Flash_kernel_traitsILi128ELi64ELi128ELi8ES3_EELb1ELb0ELb0ELb0ELb1ELb1ELb0EEEvNS_16Flash_bwd_paramsE,"ax",@progbits
	.sectioninfo	@"SHI_REGISTERS=255"
	.align	128
        .global         _ZN5flash44flash_bwd_dq_dk_dv_loop_seqk_parallel_kernelI23Flash_bwd_kernel_traitsILi128ELi64ELi128ELi8ELi2ELi4ELi2ELb0ELb0EN7cutlass10bfloat16_tE19Flash_kernel_traitsILi128ELi64ELi128ELi8ES3_EELb1ELb0ELb0ELb0ELb1ELb1ELb0EEEvNS_16Flash_bwd_paramsE
        .type           _ZN5flash44flash_bwd_dq_dk_dv_loop_seqk_parallel_kernelI23Flash_bwd_kernel_traitsILi128ELi64ELi128ELi8ELi2ELi4ELi2ELb0ELb0EN7cutlass10bfloat16_tE19Flash_kernel_traitsILi128ELi64ELi128ELi8ES3_EELb1ELb0ELb0ELb0ELb1ELb1ELb0EEEvNS_16Flash_bwd_paramsE,@function
        .size           _ZN5flash44flash_bwd_dq_dk_dv_loop_seqk_parallel_kernelI23Flash_bwd_kernel_traitsILi128ELi64ELi128ELi8ELi2ELi4ELi2ELb0ELb0EN7cutlass10bfloat16_tE19Flash_kernel_traitsILi128ELi64ELi128ELi8ES3_EELb1ELb0ELb0ELb0ELb1ELb1ELb0EEEvNS_16Flash_bwd_paramsE,(.L_x_2084 - _ZN5flash44flash_bwd_dq_dk_dv_loop_seqk_parallel_kernelI23Flash_bwd_kernel_traitsILi128ELi64ELi128ELi8ELi2ELi4ELi2ELb0ELb0EN7cutlass10bfloat16_tE19Flash_kernel_traitsILi128ELi64ELi128ELi8ES3_EELb1ELb0ELb0ELb0ELb1ELb1ELb0EEEvNS_16Flash_bwd_paramsE)
        .other          _ZN5flash44flash_bwd_dq_dk_dv_loop_seqk_parallel_kernelI23Flash_bwd_kernel_traitsILi128ELi64ELi128ELi8ELi2ELi4ELi2ELb0ELb0EN7cutlass10bfloat16_tE19Flash_kernel_traitsILi128ELi64ELi128ELi8ES3_EELb1ELb0ELb0ELb0ELb1ELb1ELb0EEEvNS_16Flash_bwd_paramsE,@"STO_CUDA_ENTRY STV_DEFAULT"
_ZN5flash44flash_bwd_dq_dk_dv_loop_seqk_parallel_kernelI23Flash_bwd_kernel_traitsILi128ELi64ELi128ELi8ELi2ELi4ELi2ELb0ELb0EN7cutlass10bfloat16_tE19Flash_kernel_traitsILi128ELi64ELi128ELi8ES3_EELb1ELb0ELb0ELb0ELb1ELb1ELb0EEEvNS_16Flash_bwd_paramsE:
.text._ZN5flash44flash_bwd_dq_dk_dv_loop_seqk_parallel_kernelI23Flash_bwd_kernel_traitsILi128ELi64ELi128ELi8ELi2ELi4ELi2ELb0ELb0EN7cutlass10bfloat16_tE19Flash_kernel_traitsILi128ELi64ELi128ELi8ES3_EELb1ELb0ELb0ELb0ELb1ELb1ELb0EEEvNS_16Flash_bwd_paramsE:
        /* <DEDUP_REMOVED lines=44> */
[----:B------:R-:W-:Y:S01]  /*02c0*/  IMAD.IADD R10, R8, 0x1, -R5 ;  /* 0x00000001080a7824 */ /* 0x000fe200078e0a05 */
[----:B------:R-:W-:Y:S01]  /*02d0*/  LOP3.LUT R6, R4, 0xfffffff0, RZ, 0xc0, !PT ;  /* 0xfffffff004067812 */ /* 0x000fe200078ec0ff */
[C---:B------:R-:W-:Y:S01]  /*02e0*/  IMAD.IADD R15, R8.reuse, 0x1, -R3 ;  /* 0x00000001080f7824 */ /* 0x040fe200078e0a03 */
[--C-:B------:R-:W-:Y:S01]  /*02f0*/  SHF.R.S32.HI R3, RZ, 0x5, R0.reuse ;  /* 0x00000005ff037819 */ /* 0x100fe20000011400 */
[C---:B------:R-:W-:Y:S01]  /*0300*/  IMAD.IADD R12, R8.reuse, 0x1, -R7 ;  /* 0x00000001080c7824 */ /* 0x040fe200078e0a07 */
[----:B------:R-:W-:Y:S01]  /*0310*/  SHF.R.S32.HI R5, RZ, 0x1f, R0 ;  /* 0x0000001fff057819 */ /* 0x000fe20000011400 */
[----:B------:R-:W-:Y:S01]  /*0320*/  IMAD.IADD R6, R8, 0x1, -R6 ;  /* 0x0000000108067824 */ /* 0x000fe200078e0a06 */
[--C-:B------:R-:W-:Y:S01]  /*0330*/  SHF.R.S32.HI R8, RZ, 0x2, R2.reuse ;  /* 0x00000002ff087819 */ /* 0x100fe20000011402 */
[----:B------:R-:W-:Y:S01]  /*0340*/  ULDC UR12, c[0x0][0x1c0] ;  /* 0x00007000000c7ab9 */ /* 0x000fe20000000800 */
[----:B------:R-:W-:Y:S01]  /*0350*/  SHF.R.S32.HI R2, RZ, 0x1f, R2 ;  /* 0x0000001fff027819 */ /* 0x000fe20000011402 */
[----:B------:R-:W-:Y:S01]  /*0360*/  UMOV UR19, 0xffffc000 ;  /* 0xffffc00000137882 */ /* 0x000fe20000000000 */
[-C--:B------:R-:W-:Y:S01]  /*0370*/  LEA.HI R7, R0, R3.reuse, RZ, 0x1 ;  /* 0x0000000300077211 */ /* 0x080fe200078f08ff */
[----:B------:R-:W-:Y:S01]  /*0380*/  UIMAD UR21, UR4, UR21, URZ ;  /* 0x00000015041572a4 */ /* 0x000fe2000f8e023f */
[----:B------:R-:W-:Y:S01]  /*0390*/  LEA.HI R2, R2, R8, RZ, 0x3 ;  /* 0x0000000802027211 */ /* 0x000fe200078f18ff */
[----:B------:R-:W-:Y:S01]  /*03a0*/  USHF.R.S32.HI UR22, URZ, 0x1f, UR23 ;  /* 0x0000001f3f167899 */ /* 0x000fe20008011417 */
[----:B------:R-:W-:Y:S01]  /*03b0*/  LEA.HI R0, R5, R3, RZ, 0x2 ;  /* 0x0000000305007211 */ /* 0x000fe200078f10ff */
[----:B------:R-:W-:Y:S01]  /*03c0*/  UMOV UR17, 0x6 ;  /* 0x0000000600117882 */ /* 0x000fe20000000000 */
[----:B------:R-:W-:-:S02]  /*03d0*/  LOP3.LUT R5, R7, 0xfffffffe, RZ, 0xc0, !PT ;  /* 0xfffffffe07057812 */ /* 0x000fc400078ec0ff */
[----:B------:R-:W-:Y:S02]  /*03e0*/  LOP3.LUT R2, R2, 0xfffffff8, RZ, 0xc0, !PT ;  /* 0xfffffff802027812 */ /* 0x000fe400078ec0ff */
[----:B------:R-:W-:Y:S01]  /*03f0*/  LOP3.LUT R0, R0, 0xfffffffc, RZ, 0xc0, !PT ;  /* 0xfffffffc00007812 */ /* 0x000fe200078ec0ff */
[C---:B------:R-:W-:Y:S01]  /*0400*/  IMAD.IADD R17, R3.reuse, 0x1, -R5 ;  /* 0x0000000103117824 */ /* 0x040fe200078e0a05 */
[----:B------:R-:W-:Y:S01]  /*0410*/  SHF.R.S32.HI R9, RZ, 0x4, R4 ;  /* 0x00000004ff097819 */ /* 0x000fe20000011404 */
[----:B------:R-:W-:Y:S01]  /*0420*/  IMAD.IADD R5, R8, 0x1, -R2 ;  /* 0x0000000108057824 */ /* 0x000fe200078e0a02 */
[----:B------:R-:W-:Y:S01]  /*0430*/  SHF.R.S32.HI R2, RZ, 0x1f, R6 ;  /* 0x0000001fff027819 */ /* 0x000fe20000011406 */
[----:B------:R-:W-:Y:S01]  /*0440*/  IMAD.IADD R7, R3, 0x1, -R0 ;  /* 0x0000000103077824 */ /* 0x000fe200078e0a00 */
[----:B------:R-:W-:Y:S01]  /*0450*/  SHF.R.S32.HI R0, RZ, 0x1f, R10 ;  /* 0x0000001fff007819 */ /* 0x000fe2000001140a */
[----:B------:R-:W-:Y:S01]  /*0460*/  STL [R1+0x28], R17 ;  /* 0x0000281101007387 */ /* 0x000fe20000100800 */
[----:B------:R-:W-:Y:S01]  /*0470*/  LEA.HI R11, R2, R6, RZ, 0x3 ;  /* 0x00000006020b7211 */ /* 0x000fe200078f18ff */
[----:B------:R-:W-:Y:S01]  /*0480*/  IMAD.SHL.U32 R2, R12, 0x40, RZ ;  /* 0x000000400c027824 */ /* 0x000fe200078e00ff */
[----:B------:R-:W-:-:S02]  /*0490*/  LEA.HI R247, R0, R10, RZ, 0x2 ;  /* 0x0000000a00f77211 */ /* 0x000fc400078f10ff */
[----:B------:R-:W-:Y:S02]  /*04a0*/  LEA.HI R4, R4, R9, RZ, 0x1 ;  /* 0x0000000904047211 */ /* 0x000fe400078f08ff */
[----:B------:R-:W-:Y:S02]  /*04b0*/  LOP3.LUT R0, R11, 0xfffffff8, RZ, 0xc0, !PT ;  /* 0xfffffff80b007812 */ /* 0x000fe400078ec0ff */
[----:B------:R-:W-:Y:S02]  /*04c0*/  LOP3.LUT R4, R4, 0xfffffffe, RZ, 0xc0, !PT ;  /* 0xfffffffe04047812 */ /* 0x000fe400078ec0ff */
[----:B------:R-:W-:Y:S01]  /*04d0*/  SHF.R.S32.HI R19, RZ, 0x6, R13 ;  /* 0x00000006ff137819 */ /* 0x000fe2000001140d */
[----:B------:R-:W-:Y:S01]  /*04e0*/  IMAD.IADD R18, R6, 0x1, -R0 ;  /* 0x0000000106127824 */ /* 0x000fe200078e0a00 */
[----:B------:R-:W-:Y:S01]  /*04f0*/  LOP3.LUT R0, R2, 0x1c0, RZ, 0xc0, !PT ;  /* 0x000001c002007812 */ /* 0x000fe200078ec0ff */
[----:B------:R-:W-:Y:S01]  /*0500*/  IMAD.SHL.U32 R2, R7, 0x10, RZ ;  /* 0x0000001007027824 */ /* 0x000fe200078e00ff */
[----:B------:R-:W-:Y:S01]  /*0510*/  SHF.R.S32.HI R247, RZ, 0x2, R247 ;  /* 0x00000002fff77819 */ /* 0x000fe200000114f7 */
[----:B------:R-:W-:Y:S01]  /*0520*/  IMAD.IADD R9, R9, 0x1, -R4 ;  /* 0x0000000109097824 */ /* 0x000fe200078e0a04 */
[C---:B------:R-:W-:Y:S01]  /*0530*/  LOP3.LUT R217, R0.reuse, 0x8, R14, 0xf8, !PT ;  /* 0x0000000800d97812 */ /* 0x040fe200078ef80e */
[----:B------:R-:W-:Y:S01]  /*0540*/  STL [R1+0x2c], R18 ;  /* 0x00002c1201007387 */ /* 0x000fe20000100800 */
[----:B------:R-:W-:Y:S01]  /*0550*/  LOP3.LUT R209, R0, 0x30, R2, 0xf8, !PT ;  /* 0x0000003000d17812 */ /* 0x000fe200078ef802 */
[----:B------:R-:W-:Y:S01]  /*0560*/  IMAD.SHL.U32 R4, R9, 0x200, RZ ;  /* 0x0000020009047824 */ /* 0x000fe200078e00ff */
[----:B------:R-:W-:Y:S01]  /*0570*/  SHF.R.U32.HI R3, RZ, 0x3, R0 ;  /* 0x00000003ff037819 */ /* 0x000fe20000011600 */
[----:B------:R-:W-:Y:S01]  /*0580*/  IMAD R247, R17, 0x10, R247 ;  /* 0x0000001011f77824 */ /* 0x000fe200078e02f7 */
[----:B------:R-:W-:Y:S01]  /*0590*/  LOP3.LUT R0, R5, 0x1, RZ, 0xc0, !PT ;  /* 0x0000000105007812 */ /* 0x000fe200078ec0ff */
[----:B------:R-:W-:Y:S01]  /*05a0*/  IMAD R2, R19, 0x800, R4 ;  /* 0x0000080013027824 */ /* 0x000fe200078e0204 */
[----:B------:R-:W-:-:S02]  /*05b0*/  LOP3.LUT R217, R217, R3, RZ, 0x3c, !PT ;  /* 0x00000003d9d97212 */ /* 0x000fc400078e3cff */
        /* <DEDUP_REMOVED lines=13> */
[----:B------:R-:W-:Y:S01]  /*0690*/  IMAD.SHL.U32 R5, R19, 0x20, RZ ;  /* 0x0000002013057824 */ /* 0x000fe200078e00ff */
[C---:B------:R-:W-:Y:S01]  /*06a0*/  LOP3.LUT P4, RZ, R12.reuse, 0x2, RZ, 0xc0, !PT ;  /* 0x000000020cff7812 */ /* 0x040fe2000788c0ff */
[--C-:B------:R-:W-:Y:S01]  /*06b0*/  IMAD R10, R7, 0x400, R2.reuse ;  /* 0x00000400070a7824 */ /* 0x100fe200078e0202 */
[----:B------:R-:W-:Y:S01]  /*06c0*/  LOP3.LUT P3, RZ, R12, 0x4, RZ, 0xc0, !PT ;  /* 0x000000040cff7812 */ /* 0x000fe2000786c0ff */
[----:B------:R-:W-:Y:S01]  /*06d0*/  IMAD R7, R0, 0x1000, R2 ;  /* 0x0000100000077824 */ /* 0x000fe200078e0202 */
[----:B------:R-:W-:Y:S01]  /*06e0*/  SEL R238, R238, 0x10, !P0 ;  /* 0x00000010eeee7807 */ /* 0x000fe20004000000 */
[----:B------:R-:W-:Y:S01]  /*06f0*/  IMAD.SHL.U32 R2, R0, 0x8, RZ ;  /* 0x0000000800027824 */ /* 0x000fe200078e00ff */
[----:B------:R-:W-:Y:S01]  /*0700*/  LOP3.LUT R0, R3, 0x1c0, RZ, 0xc0, !PT ;  /* 0x000001c003007812 */ /* 0x000fe200078ec0ff */
[----:B------:R-:W-:-:S02]  /*0710*/  IMAD.SHL.U32 R4, R9, 0x10, RZ ;  /* 0x0000001009047824 */ /* 0x000fc400078e00ff */
[----:B------:R-:W-:Y:S01]  /*0720*/  IMAD.SHL.U32 R209, R209, 0x2, RZ ;  /* 0x00000002d1d17824 */ /* 0x000fe200078e00ff */
[----:B------:R-:W-:Y:S02]  /*0730*/  LOP3.LUT R2, R2, 0x8, RZ, 0xc0, !PT ;  /* 0x0000000802027812 */ /* 0x000fe400078ec0ff */
[----:B------:R-:W-:Y:S02]  /*0740*/  SHF.R.U32.HI R3, RZ, 0x3, R0 ;  /* 0x00000003ff037819 */ /* 0x000fe40000011600 */
[----:B------:R-:W-:Y:S02]  /*0750*/  LOP3.LUT R5, R0, 0x20, R5, 0xf8, !PT ;  /* 0x0000002000057812 */ /* 0x000fe400078ef805 */
[----:B------:R-:W-:Y:S01]  /*0760*/  LOP3.LUT R8, R2, 0x10, R4, 0xf8, !PT ;  /* 0x0000001002087812 */ /* 0x000fe200078ef804 */
[----:B------:R-:W-:Y:S01]  /*0770*/  IMAD.SHL.U32 R4, R11, 0x40, RZ ;  /* 0x000000400b047824 */ /* 0x000fe200078e00ff */
[----:B------:R-:W-:Y:S01]  /*0780*/  LOP3.LUT R6, R3, R0, R2, 0x1e, !PT ;  /* 0x0000000003067212 */ /* 0x000fe200078e1e02 */
[----:B------:R-:W-:Y:S01]  /*0790*/  IMAD R0, R17, 0x400, R7 ;  /* 0x0000040011007824 */ /* 0x000fe200078e0207 */
[----:B------:R-:W-:Y:S01]  /*07a0*/  LOP3.LUT R2, R5, R3, RZ, 0x3c, !PT ;  /* 0x0000000305027212 */ /* 0x000fe200078e3cff */
[----:B------:R-:W-:-:S02]  /*07b0*/  IMAD.SHL.U32 R3, R18, 0x40, RZ ;  /* 0x0000004012037824 */ /* 0x000fc400078e00ff */
[----:B------:R-:W-:Y:S02]  /*07c0*/  IMAD.SHL.U32 R5, R9, 0x8, RZ ;  /* 0x0000000809057824 */ /* 0x000fe400078e00ff */
[----:B------:R-:W-:Y:S01]  /*07d0*/  IMAD.IADD R239, R2, 0x1, R0 ;  /* 0x0000000102ef7824 */ /* 0x000fe200078e0200 */
[----:B------:R-:W-:Y:S01]  /*07e0*/  LOP3.LUT R3, R3, 0x1c0, RZ, 0xc0, !PT ;  /* 0x000001c003037812 */ /* 0x000fe200078ec0ff */
[----:B------:R-:W-:Y:S01]  /*07f0*/  IMAD.IADD R6, R10, 0x1, R6 ;  /* 0x000000010a067824 */ /* 0x000fe200078e0206 */
[----:B------:R-:W-:Y:S01]  /*0800*/  LOP3.LUT R0, R4, 0xfffffe00, RZ, 0xc0, !PT ;  /* 0xfffffe0004007812 */ /* 0x000fe200078ec0ff */
[----:B------:R-:W-:Y:S01]  /*0810*/  IMAD.SHL.U32 R239, R239, 0x2, RZ ;  /* 0x00000002efef7824 */ /* 0x000fe200078e00ff */
[----:B------:R-:W-:Y:S02]  /*0820*/  LOP3.LUT R2, R3, 0x8, R5, 0xf8, !PT ;  /* 0x0000000803027812 */ /* 0x000fe400078ef805 */
[----:B------:R-:W-:Y:S01]  /*0830*/  SHF.R.U32.HI R4, RZ, 0x3, R3 ;  /* 0x00000003ff047819 */ /* 0x000fe20000011603 */
[----:B------:R-:W-:Y:S01]  /*0840*/  IMAD R5, R17, 0x400, R0 ;  /* 0x0000040011057824 */ /* 0x000fe200078e0200 */
[----:B------:R-:W-:Y:S01]  /*0850*/  LEA R6, R6, 0xc000, 0x1 ;  /* 0x0000c00006067811 */ /* 0x000fe200078e08ff */
[----:B------:R-:W-:Y:S01]  /*0860*/  IMAD.IADD R240, R239, 0x1, R238 ;  /* 0x00000001eff07824 */ /* 0x000fe200078e02ee */
[----:B------:R-:W-:-:S02]  /*0870*/  LOP3.LUT R220, R2, R4, RZ, 0x3c, !PT ;  /* 0x0000000402dc7212 */ /* 0x000fc400078e3cff */
[C-C-:B------:R-:W-:Y:S02]  /*0880*/  LOP3.LUT R2, R4.reuse, R8, R3.reuse, 0x1e, !PT ;  /* 0x0000000804027212 */ /* 0x140fe400078e1e03 */
[----:B------:R-:W-:Y:S01]  /*0890*/  LOP3.LUT R208, R4, R208, R3, 0x1e, !PT ;  /* 0x000000d004d07212 */ /* 0x000fe200078e1e03 */
[----:B------:R-:W-:Y:S01]  /*08a0*/  IMAD.MOV.U32 R3, RZ, RZ, 0x40 ;  /* 0x00000040ff037424 */ /* 0x000fe200078e00ff */
[-C--:B------:R-:W-:Y:S01]  /*08b0*/  LOP3.LUT R219, R2, R0.reuse, RZ, 0xfc, !PT ;  /* 0x0000000002db7212 */ /* 0x080fe200078efcff */
[----:B------:R-:W-:Y:S01]  /*08c0*/  IMAD.MOV.U32 R2, RZ, RZ, 0x20 ;  /* 0x00000020ff027424 */ /* 0x000fe200078e00ff */
[----:B------:R-:W-:Y:S01]  /*08d0*/  LOP3.LUT R208, R208, R0, RZ, 0xfc, !PT ;  /* 0x00000000d0d07212 */ /* 0x000fe200078efcff */
[----:B------:R-:W-:Y:S01]  /*08e0*/  IMAD.SHL.U32 R4, R12, 0x8, RZ ;  /* 0x000000080c047824 */ /* 0x000fe200078e00ff */
[----:B------:R-:W-:Y:S01]  /*08f0*/  SHF.R.S32.HI R0, RZ, 0x3, R14 ;  /* 0x00000003ff007819 */ /* 0x000fe2000001140e */
[----:B------:R-:W-:Y:S01]  /*0900*/  IMAD.IADD R220, R5, 0x1, R220 ;  /* 0x0000000105dc7824 */ /* 0x000fe200078e02dc */
[----:B------:R-:W-:-:S02]  /*0910*/  SEL R0, R2, 0xffffffe0, !P4 ;  /* 0xffffffe002007807 */ /* 0x000fc40006000000 */
[----:B------:R-:W-:Y:S01]  /*0920*/  SEL R216, R3, 0xffffffc0, !P3 ;  /* 0xffffffc003d87807 */ /* 0x000fe20005800000 */
[----:B------:R1:W-:Y:S01]  /*0930*/  STL [R1+0x10], R4 ;  /* 0x0000100401007387 */ /* 0x0003e20000100800 */
[----:B------:R-:W-:Y:S01]  /*0940*/  SEL R2, R2, 0xffffffe0, !P1 ;  /* 0xffffffe002027807 */ /* 0x000fe20004800000 */
[----:B------:R-:W-:Y:S01]  /*0950*/  IMAD R215, R217, 0x2, R0 ;  /* 0x00000002d9d77824 */ /* 0x000fe200078e0200 */
[----:B------:R-:W-:Y:S01]  /*0960*/  SEL R3, R3, 0xffffffc0, !P2 ;  /* 0xffffffc003037807 */ /* 0x000fe20005000000 */
[----:B------:R-:W-:Y:S01]  /*0970*/  STL [R1+0x20], R6 ;  /* 0x0000200601007387 */ /* 0x000fe20000100800 */
[----:B------:R-:W-:Y:S01]  /*0980*/  IMAD R217, R217, 0x2, R216 ;  /* 0x00000002d9d97824 */ /* 0x000fe200078e02d8 */
[----:B------:R-:W-:Y:S01]  /*0990*/  LEA R208, R208, 0xc000, 0x1 ;  /* 0x0000c000d0d07811 */ /* 0x000fe200078e08ff */
[----:B------:R-:W-:Y:S02]  /*09a0*/  IMAD.IADD R5, R2, 0x1, R6 ;  /* 0x0000000102057824 */ /* 0x000fe400078e0206 */
[----:B------:R-:W-:-:S02]  /*09b0*/  IMAD.IADD R0, R6, 0x1, R3 ;  /* 0x0000000106007824 */ /* 0x000fc400078e0203 */
[----:B------:R-:W-:Y:S01]  /*09c0*/  IMAD.IADD R233, R239, 0x1, R2 ;  /* 0x00000001efe97824 */ /* 0x000fe200078e0202 */
[----:B------:R-:W-:Y:S01]  /*09d0*/  STL [R1+0x30], R5 ;  /* 0x0000300501007387 */ /* 0x000fe20000100800 */
[----:B------:R-:W-:Y:S02]  /*09e0*/  IMAD.IADD R2, R5, 0x1, R3 ;  /* 0x0000000105027824 */ /* 0x000fe400078e0203 */
[----:B------:R-:W-:Y:S01]  /*09f0*/  IMAD.IADD R216, R216, 0x1, R215 ;  /* 0x00000001d8d87824 */ /* 0x000fe200078e02d7 */
[----:B------:R2:W-:Y:S01]  /*0a00*/  STL [R1+0x24], R0 ;  /* 0x0000240001007387 */ /* 0x0005e20000100800 */
[----:B------:R-:W-:Y:S01]  /*0a10*/  IMAD.IADD R238, R238, 0x1, R233 ;  /* 0x00000001eeee7824 */ /* 0x000fe200078e02e9 */
[C---:B-1----:R-:W-:Y:S02]  /*0a20*/  IADD3 R4, R6.reuse, 0x420, RZ ;  /* 0x0000042006047810 */ /* 0x042fe40007ffe0ff */
[----:B------:R-:W-:-:S05]  /*0a30*/  @P1 IADD3 R4, R6, 0x3e0, RZ ;  /* 0x000003e006041810 */ /* 0x000fca0007ffe0ff */
[----:B------:R1:W-:Y:S04]  /*0a40*/  STL [R1+0x3c], R4 ;  /* 0x00003c0401007387 */ /* 0x0003e80000100800 */
[----:B------:R1:W-:Y:S01]  /*0a50*/  STL [R1+0x34], R2 ;  /* 0x0000340201007387 */ /* 0x0003e20000100800 */
[----:B--2---:R-:W-:-:S05]  /*0a60*/  IMAD.IADD R0, R3, 0x1, R4 ;  /* 0x0000000103007824 */ /* 0x004fca00078e0204 */
[----:B------:R1:W-:Y:S02]  /*0a70*/  STL [R1+0x38], R0 ;  /* 0x0000380001007387 */ /* 0x0003e40000100800 */
.L_x_1624:
        /* <DEDUP_REMOVED lines=8> */
[----:B--2---:R-:W2:Y:S01]  /*0b00*/  @P1 S2R R5, SR_CTAID.Y ;  /* 0x0000000000051919 */ /* 0x004ea20000002600 */
[----:B-1----:R-:W-:-:S06]  /*0b10*/  @P1 IMAD.MOV.U32 R4, RZ, RZ, 0x4 ;  /* 0x00000004ff041424 */ /* 0x002fcc00078e00ff */
[----:B------:R-:W1:Y:S01]  /*0b20*/  @P0 S2R R0, SR_CTAID.Y ;  /* 0x0000000000000919 */ /* 0x000e620000002600 */
[----:B--2---:R-:W-:-:S06]  /*0b30*/  @P1 IMAD.WIDE R4, R5, R4, c[0x0][0x250] ;  /* 0x0000940005041625 */ /* 0x004fcc00078e0204 */
[----:B------:R-:W2:Y:S01]  /*0b40*/  @P1 LDG.E R4, [R4.64] ;  /* 0x0000002604041981 */ /* 0x000ea2000c1e1900 */
[----:B-1----:R-:W1:Y:S02]  /*0b50*/  @P0 R2UR UR5, R0 ;  /* 0x00000000000503c2 */ /* 0x002e6400000e0000 */
[----:B-1----:R-:W-:-:S06]  /*0b60*/  @UP1 UIMAD.WIDE UR4, UR5, UR4, UR6 ;  /* 0x00000004050412a5 */ /* 0x002fcc000f8e0206 */
[----:B------:R-:W-:Y:S02]  /*0b70*/  IMAD.U32 R2, RZ, RZ, UR4 ;  /* 0x00000004ff027e24 */ /* 0x000fe4000f8e00ff */
[----:B------:R-:W-:Y:S01]  /*0b80*/  IMAD.U32 R3, RZ, RZ, UR5 ;  /* 0x00000005ff037e24 */ /* 0x000fe2000f8e00ff */
[----:B------:R-:W-:Y:S02]  /*0b90*/  UMOV UR36, URZ ;  /* 0x0000003f00247c82 */ /* 0x000fe40008000000 */
[----:B------:R-:W-:Y:S02]  /*0ba0*/  ULDC.64 UR4, c[0x0][0x268] ;  /* 0x00009a0000047ab9 */ /* 0x000fe40000000a00 */
[----:B------:R-:W3:Y:S01]  /*0bb0*/  @P0 LDG.E R0, [R2.64] ;  /* 0x0000002602000981 */ /* 0x000ee2000c1e1900 */
[----:B------:R-:W-:-:S04]  /*0bc0*/  @!UP1 UISETP.NE.U32.AND UP0, UPT, URZ, UR4, UPT ;  /* 0x000000043f00928c */ /* 0x000fc8000bf05070 */
[----:B------:R-:W-:-:S03]  /*0bd0*/  @!UP1 UISETP.NE.AND.EX UP0, UPT, URZ, UR5, UPT, UP0 ;  /* 0x000000053f00928c */ /* 0x000fc6000bf05300 */
[----:B------:R-:W-:Y:S02]  /*0be0*/  ULDC.64 UR4, c[0x0][0x218] ;  /* 0x0000860000047ab9 */ /* 0x000fe40000000a00 */
[----:B------:R-:W-:Y:S01]  /*0bf0*/  @!UP1 USEL UR5, URZ, UR5, !UP0 ;  /* 0x000000053f059287 */ /* 0x000fe2000c000000 */
[----:B--2---:R-:W1:Y:S08]  /*0c00*/  @P1 R2UR UR36, R4 ;  /* 0x00000000042413c2 */ /* 0x004e7000000e0000 */
[----:B---3--:R-:W1:Y:S02]  /*0c10*/  @P0 R2UR UR6, R0 ;  /* 0x00000000000603c2 */ /* 0x008e6400000e0000 */
        /* <DEDUP_REMOVED lines=78> */
.L_x_1617:
[----:B------:R-:W-:-:S04]  /*1100*/  UIMAD UR44, UR34, UR16, UR37 ;  /* 0x00000010222c72a4 */ /* 0x000fc8000f8e0225 */
[----:B------:R-:W-:Y:S02]  /*1110*/  UIMAD UR44, UR44, UR15, URZ ;  /* 0x0000000f2c2c72a4 */ /* 0x000fe4000f8e023f */
.L_x_1618:
[----:B------:R-:W2:Y:S01]  /*1120*/  LDL.64 R4, [R1+0x10] ;  /* 0x0000100001047983 */ /* 0x000ea20000100a00 */
[----:B------:R-:W-:-:S03]  /*1130*/  ULDC.64 UR4, c[0x0][0x368] ;  /* 0x0000da0000047ab9 */ /* 0x000fc60000000a00 */
[----:B------:R1:W2:Y:S01]  /*1140*/  LDL.64 R8, [R1+0x10] ;  /* 0x0000100001087983 */ /* 0x0002a20000100a00 */
[----:B------:R-:W-:Y:S01]  /*1150*/  UIADD3 UR36, UP0, UR6, UR36, URZ ;  /* 0x0000002406247290 */ /* 0x000fe2000ff1e03f */
[----:B------:R-:W-:Y:S01]  /*1160*/  CS2R R158, SRZ ;  /* 0x00000000009e7805 */ /* 0x000fe2000001ff00 */
[----:B------:R-:W-:Y:S01]  /*1170*/  UIMAD UR4, UR49, UR4, URZ ;  /* 0x00000004310472a4 */ /* 0x000fe2000f8e023f */
[----:B------:R-:W3:Y:S01]  /*1180*/  S2R R24, SR_TID.X ;  /* 0x0000000000187919 */ /* 0x000ee20000002100 */
[----:B------:R-:W-:Y:S01]  /*1190*/  UIADD3.X UR35, UR8, UR35, URZ, UP0, !UPT ;  /* 0x0000002308237290 */ /* 0x000fe200087fe43f */
[----:B------:R-:W-:Y:S01]  /*11a0*/  CS2R R156, SRZ ;  /* 0x00000000009c7805 */ /* 0x000fe2000001ff00 */
[----:B------:R-:W-:Y:S01]  /*11b0*/  ULDC.64 UR6, c[0x0][0x1a0] ;  /* 0x0000680000067ab9 */ /* 0x000fe20000000a00 */
[----:B------:R-:W4:Y:S01]  /*11c0*/  S2R R25, SR_TID.X ;  /* 0x0000000000197919 */ /* 0x000f220000002100 */
[----:B------:R-:W-:Y:S01]  /*11d0*/  UIMAD UR5, UR34, UR5, UR4 ;  /* 0x00000005220572a4 */ /* 0x000fe2000f8e0204 */
[----:B------:R-:W-:Y:S01]  /*11e0*/  CS2R R162, SRZ ;  /* 0x0000000000a27805 */ /* 0x000fe2000001ff00 */
[----:B------:R-:W-:Y:S01]  /*11f0*/  UIMAD UR4, UR35, UR6, URZ ;  /* 0x00000006230472a4 */ /* 0x000fe2000f8e023f */
[----:B------:R-:W5:Y:S01]  /*1200*/  S2R R19, SR_TID.X ;  /* 0x0000000000137919 */ /* 0x000f620000002100 */
[----:B------:R-:W-:Y:S01]  /*1210*/  ULDC.64 UR10, c[0x0][0x198] ;  /* 0x00006600000a7ab9 */ /* 0x000fe20000000a00 */
[----:B------:R-:W-:Y:S01]  /*1220*/  CS2R R160, SRZ ;  /* 0x0000000000a07805 */ /* 0x000fe2000001ff00 */
[----:B------:R-:W-:Y:S01]  /*1230*/  UIMAD UR4, UR36, UR7, UR4 ;  /* 0x00000007240472a4 */ /* 0x000fe2000f8e0204 */
[----:B------:R-:W1:Y:S01]  /*1240*/  S2R R21, SR_CTAID.Y ;  /* 0x0000000000157919 */ /* 0x000e620000002600 */
[----:B------:R-:W-:Y:S01]  /*1250*/  UIMAD UR8, UR35, UR10, URZ ;  /* 0x0000000a230872a4 */ /* 0x000fe2000f8e023f */
[----:B------:R-:W-:Y:S01]  /*1260*/  CS2R R154, SRZ ;  /* 0x00000000009a7805 */ /* 0x000fe2000001ff00 */
[----:B------:R-:W-:Y:S01]  /*1270*/  UIMAD UR47, UR47, UR13, UR21 ;  /* 0x0000000d2f2f72a4 */ /* 0x000fe2000f8e0215 */
[----:B------:R-:W1:Y:S01]  /*1280*/  S2R R22, SR_TID.X ;  /* 0x0000000000167919 */ /* 0x000e620000002100 */
[----:B------:R-:W-:Y:S01]  /*1290*/  UIMAD UR8, UR36, UR11, UR8 ;  /* 0x0000000b240872a4 */ /* 0x000fe2000f8e0208 */
[----:B------:R-:W-:Y:S01]  /*12a0*/  CS2R R152, SRZ ;  /* 0x0000000000987805 */ /* 0x000fe2000001ff00 */
[----:B------:R-:W-:Y:S01]  /*12b0*/  UIADD3 UR47, UR33, UR47, URZ ;  /* 0x0000002f212f7290 */ /* 0x000fe2000fffe03f */
[----:B------:R-:W1:Y:S01]  /*12c0*/  S2R R23, SR_TID.X ;  /* 0x0000000000177919 */ /* 0x000e620000002100 */
[----:B------:R-:W-:Y:S01]  /*12d0*/  ULEA.HI.SX32 UR46, UR46, 0xffffffff, 0x1a ;  /* 0xffffffff2e2e7891 */ /* 0x000fe2000f8fd23f */
[----:B------:R-:W-:Y:S01]  /*12e0*/  CS2R R150, SRZ ;  /* 0x0000000000967805 */ /* 0x000fe2000001ff00 */
[----:B------:R-:W-:Y:S01]  /*12f0*/  UIADD3 UR45, UR50, UR45, URZ ;  /* 0x0000002d322d7290 */ /* 0x000fe2000fffe03f */
[----:B---3--:R-:W-:Y:S01]  /*1300*/  SHF.R.S32.HI R24, RZ, 0x1f, R24 ;  /* 0x0000001fff187819 */ /* 0x008fe20000011418 */
[----:B------:R-:W-:Y:S01]  /*1310*/  UIADD3 UR44, UR50, UR44, URZ ;  /* 0x0000002c322c7290 */ /* 0x000fe2000fffe03f */
[----:B------:R-:W-:Y:S01]  /*1320*/  CS2R R148, SRZ ;  /* 0x0000000000947805 */ /* 0x000fe2000001ff00 */
[----:B------:R-:W-:Y:S01]  /*1330*/  CS2R R142, SRZ ;  /* 0x00000000008e7805 */ /* 0x000fe2000001ff00 */
[----:B----4-:R-:W-:Y:S01]  /*1340*/  LEA.HI R24, R24, R25, RZ, 0x3 ;  /* 0x0000001918187211 */ /* 0x010fe200078f18ff */
[----:B------:R-:W-:Y:S01]  /*1350*/  CS2R R140, SRZ ;  /* 0x00000000008c7805 */ /* 0x000fe2000001ff00 */
[----:B------:R-:W-:Y:S01]  /*1360*/  CS2R R146, SRZ ;  /* 0x0000000000927805 */ /* 0x000fe2000001ff00 */
[----:B------:R-:W-:Y:S01]  /*1370*/  CS2R R144, SRZ ;  /* 0x0000000000907805 */ /* 0x000fe2000001ff00 */
[----:B------:R-:W-:Y:S01]  /*1380*/  SHF.R.S32.HI R24, RZ, 0x3, R24 ;  /* 0x00000003ff187819 */ /* 0x000fe20000011418 */
[----:B------:R-:W-:Y:S01]  /*1390*/  CS2R R138, SRZ ;  /* 0x00000000008a7805 */ /* 0x000fe2000001ff00 */
[----:B-----5:R-:W-:Y:S01]  /*13a0*/  SHF.R.S32.HI R13, RZ, 0x1f, R19 ;  /* 0x0000001fff0d7819 */ /* 0x020fe20000011413 */
[----:B------:R-:W-:Y:S01]  /*13b0*/  CS2R R136, SRZ ;  /* 0x0000000000887805 */ /* 0x000fe2000001ff00 */
[----:B------:R-:W-:Y:S01]  /*13c0*/  SHF.R.S32.HI R20, RZ, 0x1f, R24 ;  /* 0x0000001fff147819 */ /* 0x000fe20000011418 */
[C---:B------:R-:W-:Y:S01]  /*13d0*/  IMAD.SHL.U32 R2, R24.reuse, 0x40, RZ ;  /* 0x0000004018027824 */ /* 0x040fe200078e00ff */
[----:B------:R-:W-:Y:S01]  /*13e0*/  IADD3 R10, P0, R24, UR50, RZ ;  /* 0x00000032180a7c10 */ /* 0x000fe2000ff1e0ff */
[----:B------:R-:W-:Y:S01]  /*13f0*/  CS2R R134, SRZ ;  /* 0x0000000000867805 */ /* 0x000fe2000001ff00 */
[----:B------:R-:W-:Y:S01]  /*1400*/  LEA.HI R13, R13, R19, RZ, 0x5 ;  /* 0x000000130d0d7211 */ /* 0x000fe200078f28ff */
[----:B------:R-:W-:Y:S01]  /*1410*/  CS2R R132, SRZ ;  /* 0x0000000000847805 */ /* 0x000fe2000001ff00 */
[----:B------:R-:W-:Y:S01]  /*1420*/  LOP3.LUT R2, R2, 0x1c0, RZ, 0xc0, !PT ;  /* 0x000001c002027812 */ /* 0x000fe200078ec0ff */
[----:B------:R-:W-:Y:S01]  /*1430*/  CS2R R126, SRZ ;  /* 0x00000000007e7805 */ /* 0x000fe2000001ff00 */
[----:B------:R-:W-:Y:S01]  /*1440*/  IADD3.X R11, R20, UR51, RZ, P0, !PT ;  /* 0x00000033140b7c10 */ /* 0x000fe200087fe4ff */
[----:B------:R-:W-:Y:S01]  /*1450*/  CS2R R124, SRZ ;  /* 0x00000000007c7805 */ /* 0x000fe2000001ff00 */
[----:B------:R-:W-:Y:S01]  /*1460*/  LOP3.LUT R15, R13, 0xffffffe0, RZ, 0xc0, !PT ;  /* 0xffffffe00d0f7812 */ /* 0x000fe200078ec0ff */
[----:B------:R-:W-:Y:S01]  /*1470*/  CS2R R130, SRZ ;  /* 0x0000000000827805 */ /* 0x000fe2000001ff00 */
[----:B-1----:R-:W-:Y:S01]  /*1480*/  SHF.R.S32.HI R22, RZ, 0x1f, R22 ;  /* 0x0000001fff167819 */ /* 0x002fe20000011416 */
[C---:B------:R-:W-:Y:S01]  /*1490*/  IMAD R12, R11.reuse, c[0x0][0x190], RZ ;  /* 0x000064000b0c7a24 */ /* 0x040fe200078e02ff */
[----:B------:R-:W-:Y:S01]  /*14a0*/  CS2R R128, SRZ ;  /* 0x0000000000807805 */ /* 0x000fe2000001ff00 */
[----:B------:R-:W-:Y:S01]  /*14b0*/  IMAD R11, R11, c[0x0][0x370], RZ ;  /* 0x0000dc000b0b7a24 */ /* 0x000fe200078e02ff */
[----:B------:R-:W-:Y:S01]  /*14c0*/  LEA.HI R22, R22, R23, RZ, 0x6 ;  /* 0x0000001716167211 */ /* 0x000fe200078f30ff */
[----:B------:R-:W-:Y:S01]  /*14d0*/  IMAD.IADD R19, R19, 0x1, -R15 ;  /* 0x0000000113137824 */ /* 0x000fe200078e0a0f */
[----:B------:R-:W-:Y:S01]  /*14e0*/  CS2R R122, SRZ ;  /* 0x00000000007a7805 */ /* 0x000fe2000001ff00 */
[----:B------:R-:W1:Y:S01]  /*14f0*/  S2R R15, SR_CTAID.Z ;  /* 0x00000000000f7919 */ /* 0x000e620000002700 */
[C---:B------:R-:W-:Y:S01]  /*1500*/  IMAD R12, R10.reuse, c[0x0][0x194], R12 ;  /* 0x000065000a0c7a24 */ /* 0x040fe200078e020c */
[----:B------:R-:W-:Y:S01]  /*1510*/  SHF.R.S32.HI R22, RZ, 0x6, R22 ;  /* 0x00000006ff167819 */ /* 0x000fe20000011416 */
[----:B------:R-:W-:Y:S01]  /*1520*/  IMAD R11, R10, c[0x0][0x374], R11 ;  /* 0x0000dd000a0b7a24 */ /* 0x000fe200078e020b */
        /* <DEDUP_REMOVED lines=43> */
[----:B--2---:R-:W-:-:S02]  /*17e0*/  IMAD.MOV.U32 R8, RZ, RZ, R4 ;  /* 0x000000ffff087224 */ /* 0x004fc400078e0004 */
[----:B------:R-:W-:-:S03]  /*17f0*/  IMAD.U32 R4, RZ, RZ, UR36 ;  /* 0x00000024ff047e24 */ /* 0x000fc6000f8e00ff */
[----:B------:R-:W-:Y:S02]  /*1800*/  LOP3.LUT R3, R2, 0x38, R8, 0xf8, !PT ;  /* 0x0000003802037812 */ /* 0x000fe400078ef808 */
[----:B------:R-:W-:Y:S02]  /*1810*/  SHF.R.U32.HI R2, RZ, 0x3, R2 ;  /* 0x00000003ff027819 */ /* 0x000fe40000011602 */
[--C-:B------:R-:W-:Y:S02]  /*1820*/  SHF.R.S32.HI R9, RZ, 0x1f, R8.reuse ;  /* 0x0000001fff097819 */ /* 0x100fe40000011408 */
[----:B------:R-:W-:Y:S01]  /*1830*/  LOP3.LUT R18, R3, R2, RZ, 0x3c, !PT ;  /* 0x0000000203127212 */ /* 0x000fe200078e3cff */
[----:B------:R-:W-:Y:S02]  /*1840*/  IMAD.U32 R2, RZ, RZ, UR36 ;  /* 0x00000024ff027e24 */ /* 0x000fe4000f8e00ff */
[--C-:B------:R-:W-:Y:S01]  /*1850*/  IMAD.WIDE.U32 R6, R21, c[0x0][0x368], R8.reuse ;  /* 0x0000da0015067a25 */ /* 0x100fe200078e0008 */
[----:B------:R2:W-:Y:S03]  /*1860*/  STL [R1+0x14], R9 ;  /* 0x0000140901007387 */ /* 0x0005e60000100800 */
[----:B------:R-:W-:Y:S01]  /*1870*/  IMAD.WIDE.U32 R2, R2, c[0x0][0x1a0], R8 ;  /* 0x0000680002027a25 */ /* 0x000fe200078e0008 */
[----:B------:R-:W-:-:S03]  /*1880*/  IADD3 R7, R7, UR5, RZ ;  /* 0x0000000507077c10 */ /* 0x000fc6000fffe0ff */
[----:B------:R-:W-:Y:S01]  /*1890*/  IMAD.WIDE.U32 R4, R4, c[0x0][0x198], R8 ;  /* 0x0000660004047a25 */ /* 0x000fe200078e0008 */
[----:B------:R-:W-:Y:S01]  /*18a0*/  IADD3 R3, R3, UR4, RZ ;  /* 0x0000000403037c10 */ /* 0x000fe2000fffe0ff */
[----:B------:R-:W-:Y:S02]  /*18b0*/  ULDC.64 UR4, c[0x0][0x178] ;  /* 0x00005e0000047ab9 */ /* 0x000fe40000000a00 */
[----:B------:R-:W-:Y:S01]  /*18c0*/  UIMAD UR4, UR49, UR4, URZ ;  /* 0x00000004310472a4 */ /* 0x000fe2000f8e023f */
[----:B------:R-:W-:Y:S01]  /*18d0*/  IADD3 R5, R5, UR8, RZ ;  /* 0x0000000805057c10 */ /* 0x000fe2000fffe0ff */
[----:B------:R-:W-:Y:S01]  /*18e0*/  IMAD.WIDE.U32 R6, R10, c[0x0][0x370], R6 ;  /* 0x0000dc000a067a25 */ /* 0x000fe200078e0006 */
[----:B------:R-:W-:Y:S02]  /*18f0*/  ULDC.64 UR8, c[0x0][0x180] ;  /* 0x0000600000087ab9 */ /* 0x000fe40000000a00 */
[----:B------:R-:W-:Y:S01]  /*1900*/  UIMAD UR52, UR34, UR5, UR4 ;  /* 0x00000005223472a4 */ /* 0x000fe2000f8e0204 */
[----:B------:R-:W-:Y:S01]  /*1910*/  IMAD.WIDE.U32 R4, R21, c[0x0][0x180], R4 ;  /* 0x0000600015047a25 */ /* 0x000fe200078e0004 */
[----:B------:R-:W-:-:S02]  /*1920*/  UIMAD UR8, UR49, UR8, URZ ;  /* 0x00000008310872a4 */ /* 0x000fc4000f8e023f */
[----:B------:R-:W-:Y:S01]  /*1930*/  ULDC.64 UR4, c[0x0][0x188] ;  /* 0x0000620000047ab9 */ /* 0x000fe20000000a00 */
[----:B------:R-:W-:Y:S01]  /*1940*/  IMAD.WIDE.U32 R2, R21, c[0x0][0x188], R2 ;  /* 0x0000620015027a25 */ /* 0x000fe200078e0002 */
[----:B------:R-:W-:Y:S02]  /*1950*/  UIMAD UR4, UR49, UR4, URZ ;  /* 0x00000004310472a4 */ /* 0x000fe4000f8e023f */
[----:B------:R-:W-:Y:S01]  /*1960*/  UIMAD UR8, UR34, UR9, UR8 ;  /* 0x00000009220872a4 */ /* 0x000fe2000f8e0208 */
[----:B--2---:R-:W-:Y:S01]  /*1970*/  IMAD.WIDE.U32 R8, R10, c[0x0][0x190], R8 ;  /* 0x000064000a087a25 */ /* 0x004fe200078e0008 */
[----:B------:R-:W-:Y:S01]  /*1980*/  SHF.R.S32.HI R10, RZ, 0x5, R13 ;  /* 0x00000005ff0a7819 */ /* 0x000fe2000001140d */
[----:B------:R-:W-:Y:S02]  /*1990*/  UIMAD UR9, UR34, UR5, UR4 ;  /* 0x00000005220972a4 */ /* 0x000fe4000f8e0204 */
[----:B------:R-:W-:Y:S01]  /*19a0*/  IMAD.IADD R9, R9, 0x1, R12 ;  /* 0x0000000109097824 */ /* 0x000fe200078e020c */
[----:B------:R-:W-:Y:S01]  /*19b0*/  ULDC.64 UR4, c[0x0][0x378] ;  /* 0x0000de0000047ab9 */ /* 0x000fe20000000a00 */
[----:B------:R-:W-:Y:S01]  /*19c0*/  IMAD.U32 R12, RZ, RZ, UR53 ;  /* 0x00000035ff0c7e24 */ /* 0x000fe2000f8e00ff */
[----:B------:R-:W-:Y:S01]  /*19d0*/  UIMAD UR4, UR43, UR4, URZ ;  /* 0x000000042b0472a4 */ /* 0x000fe2000f8e023f */
[----:B------:R-:W-:Y:S01]  /*19e0*/  IMAD R10, R10, UR24, R19 ;  /* 0x000000180a0a7c24 */ /* 0x000fe2000f8e0213 */
[----:B------:R-:W-:Y:S01]  /*19f0*/  IADD3 R5, R5, UR8, RZ ;  /* 0x0000000805057c10 */ /* 0x000fe2000fffe0ff */
[----:B------:R-:W-:Y:S01]  /*1a00*/  IMAD.U32 R13, RZ, RZ, UR48 ;  /* 0x00000030ff0d7e24 */ /* 0x000fe2000f8e00ff */
[----:B------:R-:W-:Y:S01]  /*1a10*/  UIMAD UR8, UR37, UR5, UR4 ;  /* 0x00000005250872a4 */ /* 0x000fe2000f8e0204 */
[----:B------:R-:W-:Y:S01]  /*1a20*/  IMAD.WIDE.U32 R8, R21, c[0x0][0x178], R8 ;  /* 0x00005e0015087a25 */ /* 0x000fe200078e0008 */
[----:B------:R-:W-:Y:S01]  /*1a30*/  @P3 BAR.SYNC.DEFER_BLOCKING 0x0 ;  /* 0x0000000000003b1d */ /* 0x000fe20000010000 */
[----:B------:R-:W-:Y:S01]  /*1a40*/  IADD3 R12, P1, P0, R10, UR23, R12 ;  /* 0x000000170a0c7c10 */ /* 0x000fe2000f83e00c */
[----:B------:R-:W-:Y:S01]  /*1a50*/  UIMAD.WIDE UR48, UR34, UR14, UR50 ;  /* 0x0000000e223072a5 */ /* 0x000fe2000f8e0232 */
[----:B------:R-:W-:Y:S01]  /*1a60*/  SHF.R.S32.HI R10, RZ, 0x1f, R10 ;  /* 0x0000001fff0a7819 */ /* 0x000fe2000001140a */
[----:B------:R-:W-:Y:S01]  /*1a70*/  IMAD.IADD R7, R7, 0x1, R11 ;  /* 0x0000000107077824 */ /* 0x000fe200078e020b */
[----:B------:R-:W-:Y:S01]  /*1a80*/  IADD3 R9, R9, UR52, RZ ;  /* 0x0000003409097c10 */ /* 0x000fe2000fffe0ff */
[----:B------:R-:W-:Y:S01]  /*1a90*/  ULDC.64 UR4, c[0x0][0x1a8] ;  /* 0x00006a0000047ab9 */ /* 0x000fe20000000a00 */
[----:B------:R-:W-:Y:S01]  /*1aa0*/  IADD3.X R10, R10, UR22, R13, P1, P0 ;  /* 0x000000160a0a7c10 */ /* 0x000fe20008fe040d */
[----:B------:R-:W-:Y:S01]  /*1ab0*/  UIMAD UR4, UR43, UR4, URZ ;  /* 0x000000042b0472a4 */ /* 0x000fe2000f8e023f */
[----:B------:R-:W-:Y:S01]  /*1ac0*/  IADD3 R12, P0, R12, R17, RZ ;  /* 0x000000110c0c7210 */ /* 0x000fe20007f1e0ff */
[----:B------:R-:W-:Y:S01]  /*1ad0*/  UIADD3 UR42, UP0, UR48, UR42, URZ ;  /* 0x0000002a302a7290 */ /* 0x000fe2000ff1e03f */
[----:B------:R-:W-:Y:S01]  /*1ae0*/  IADD3 R3, R3, UR9, RZ ;  /* 0x0000000903037c10 */ /* 0x000fe2000fffe0ff */
[----:B------:R-:W-:Y:S01]  /*1af0*/  UIMAD UR4, UR37, UR5, UR4 ;  /* 0x00000005250472a4 */ /* 0x000fe2000f8e0204 */
[----:B-1----:R-:W-:Y:S01]  /*1b00*/  IMAD.WIDE.U32 R8, R15, c[0x0][0x1a8], R8 ;  /* 0x00006a000f087a25 */ /* 0x002fe200078e0008 */
[----:B------:R-:W-:-:S02]  /*1b10*/  UIADD3.X UR41, UR49, UR41, URZ, UP0, !UPT ;  /* 0x0000002931297290 */ /* 0x000fc400087fe43f */
[----:B------:R-:W-:Y:S01]  /*1b20*/  UIMAD UR47, UR47, UR42, URZ ;  /* 0x0000002a2f2f72a4 */ /* 0x000fe2000f8e023f */
[----:B------:R-:W-:Y:S01]  /*1b30*/  IMAD.X R13, R10, 0x1, R16, P0 ;  /* 0x000000010a0d7824 */ /* 0x000fe200000e0610 */
[----:B------:R-:W-:Y:S01]  /*1b40*/  LEA R234, P1, R8, c[0x0][0x160], 0x1 ;  /* 0x0000580008ea7a11 */ /* 0x000fe200078208ff */
[----:B------:R-:W-:Y:S01]  /*1b50*/  IMAD.WIDE.U32 R10, R15, c[0x0][0x378], R6 ;  /* 0x0000de000f0a7a25 */ /* 0x000fe200078e0006 */
[----:B------:R-:W-:Y:S02]  /*1b60*/  UIMAD UR41, UR41, UR32, UR47 ;  /* 0x00000020292972a4 */ /* 0x000fe4000f8e022f */
[----:B------:R-:W-:Y:S01]  /*1b70*/  USHF.L.U32 UR5, UR6, 0x6, URZ ;  /* 0x0000000606057899 */ /* 0x000fe2000800063f */
[----:B------:R-:W-:Y:S01]  /*1b80*/  IMAD R7, R14, c[0x0][0x1b0], RZ ;  /* 0x00006c000e077a24 */ /* 0x000fe200078e02ff */
[----:B------:R-:W-:Y:S01]  /*1b90*/  LEA R236, P0, R10, c[0x0][0x330], 0x1 ;  /* 0x0000cc000aec7a11 */ /* 0x000fe200078008ff */
[----:B------:R-:W-:Y:S01]  /*1ba0*/  IMAD R6, R14, c[0x0][0x1b8], RZ ;  /* 0x00006e000e067a24 */ /* 0x000fe200078e02ff */
[----:B------:R-:W-:Y:S01]  /*1bb0*/  USHF.L.U64.HI UR6, UR6, UR20, UR7 ;  /* 0x0000001406067299 */ /* 0x000fe20008010207 */
[----:B------:R-:W-:-:S02]  /*1bc0*/  IMAD.U32 R16, RZ, RZ, UR32 ;  /* 0x00000020ff107e24 */ /* 0x000fc4000f8e00ff */
[C---:B------:R-:W-:Y:S02]  /*1bd0*/  IMAD R14, R0.reuse, c[0x0][0x1b4], R7 ;  /* 0x00006d00000e7a24 */ /* 0x040fe400078e0207 */
[C---:B------:R-:W-:Y:S02]  /*1be0*/  IMAD R15, R0.reuse, c[0x0][0x1bc], R6 ;  /* 0x00006f00000f7a24 */ /* 0x040fe400078e0206 */
[----:B------:R-:W-:-:S04]  /*1bf0*/  IMAD.WIDE.U32 R4, R0, c[0x0][0x1b0], R4 ;  /* 0x00006c0000047a25 */ /* 0x000fc800078e0004 */
[----:B------:R-:W-:Y:S01]  /*1c00*/  IMAD.WIDE.U32 R6, R0, c[0x0][0x1b8], R2 ;  /* 0x00006e0000067a25 */ /* 0x000fe200078e0002 */
[----:B------:R-:W-:Y:S02]  /*1c10*/  IADD3 R0, R11, UR8, RZ ;  /* 0x000000080b007c10 */ /* 0x000fe4000fffe0ff */
[----:B------:R-:W-:Y:S01]  /*1c20*/  IADD3 R2, R9, UR4, RZ ;  /* 0x0000000409027c10 */ /* 0x000fe2000fffe0ff */
[----:B------:R-:W-:Y:S01]  /*1c30*/  IMAD.WIDE.U32 R12, R16, UR42, R12 ;  /* 0x0000002a100c7c25 */ /* 0x000fe2000f8e000c */
[----:B------:R-:W-:Y:S01]  /*1c40*/  LEA.HI.X R237, R10, c[0x0][0x334], R0, 0x1, P0 ;  /* 0x0000cd000aed7a11 */ /* 0x000fe200000f0c00 */
[----:B------:R-:W-:Y:S01]  /*1c50*/  ULEA.HI UR4, UR46, UR46, URZ, 0x1 ;  /* 0x0000002e2e047291 */ /* 0x000fe2000f8f083f */
[----:B------:R-:W-:Y:S01]  /*1c60*/  LEA.HI.X R235, R8, c[0x0][0x164], R2, 0x1, P1 ;  /* 0x0000590008eb7a11 */ /* 0x000fe200008f0c02 */
[----:B------:R-:W-:Y:S01]  /*1c70*/  IMAD.MOV.U32 R2, RZ, RZ, R4 ;  /* 0x000000ffff027224 */ /* 0x000fe200078e0004 */
[----:B------:R-:W-:Y:S01]  /*1c80*/  IADD3 R0, R13, UR41, RZ ;  /* 0x000000290d007c10 */ /* 0x000fe2000fffe0ff */
[----:B------:R-:W-:Y:S01]  /*1c90*/  IMAD.IADD R3, R5, 0x1, R14 ;  /* 0x0000000105037824 */ /* 0x000fe200078e020e */
[----:B------:R-:W-:Y:S01]  /*1ca0*/  LEA R224, P0, R12, c[0x0][0x350], 0x2 ;  /* 0x0000d4000ce07a11 */ /* 0x000fe200078010ff */
[----:B------:R-:W-:Y:S01]  /*1cb0*/  IMAD R4, R20, c[0x0][0x198], RZ ;  /* 0x0000660014047a24 */ /* 0x000fe200078e02ff */
[----:B------:R-:W-:Y:S01]  /*1cc0*/  ULOP3.LUT UR4, UR4, 0xfffffffe, URZ, 0xc0, !UPT ;  /* 0xfffffffe04047892 */ /* 0x000fe2000f8ec03f */
[----:B------:R-:W-:Y:S01]  /*1cd0*/  IMAD.MOV.U32 R5, RZ, RZ, c[0x0][0x370] ;  /* 0x0000dc00ff057624 */ /* 0x000fe200078e00ff */
[----:B------:R-:W-:Y:S01]  /*1ce0*/  LEA.HI.X R225, R12, c[0x0][0x354], R0, 0x2, P0 ;  /* 0x0000d5000ce17a11 */ /* 0x000fe200000f1400 */
[C---:B------:R-:W-:Y:S01]  /*1cf0*/  IMAD R0, R24.reuse, c[0x0][0x19c], R4 ;  /* 0x0000670018007a24 */ /* 0x040fe200078e0204 */
[----:B------:R-:W-:Y:S01]  /*1d00*/  UIADD3 UR4, UR46, -UR4, URZ ;  /* 0x800000042e047290 */ /* 0x000fe2000fffe03f */
[----:B------:R-:W-:Y:S01]  /*1d10*/  IMAD.WIDE.U32 R2, R24, c[0x0][0x198], R2 ;  /* 0x0000660018027a25 */ /* 0x000fe200078e0002 */
[----:B------:R-:W-:-:S02]  /*1d20*/  LEA R12, P1, R5, R236, 0x6 ;  /* 0x000000ec050c7211 */ /* 0x000fc400078230ff */
[----:B------:R-:W-:Y:S01]  /*1d30*/  UISETP.NE.AND UP0, UPT, UR4, 0x1, UPT ;  /* 0x000000010400788c */ /* 0x000fe2000bf05270 */
[----:B------:R-:W-:Y:S01]  /*1d40*/  IMAD.MOV.U32 R8, RZ, RZ, c[0x0][0x374] ;  /* 0x0000dd00ff087624 */ /* 0x000fe200078e00ff */
[----:B------:R-:W-:Y:S01]  /*1d50*/  LEA R4, P0, R2, c[0x0][0x168], 0x1 ;  /* 0x00005a0002047a11 */ /* 0x000fe200078008ff */
[----:B------:R-:W-:Y:S01]  /*1d60*/  IMAD.IADD R3, R3, 0x1, R0 ;  /* 0x0000000103037824 */ /* 0x000fe200078e0200 */
[----:B------:R-:W-:Y:S01]  /*1d70*/  USHF.L.U32 UR4, UR10, 0x6, URZ ;  /* 0x000000060a047899 */ /* 0x000fe2000800063f */
[----:B------:R-:W-:Y:S01]  /*1d80*/  IMAD.IADD R7, R7, 0x1, R15 ;  /* 0x0000000107077824 */ /* 0x000fe200078e020f */
[----:B------:R-:W-:Y:S01]  /*1d90*/  LEA.HI.X R13, R5, R237, R8, 0x6, P1 ;  /* 0x000000ed050d7211 */ /* 0x000fe200008f3408 */
[----:B------:R-:W-:Y:S01]  /*1da0*/  IMAD R0, R20, c[0x0][0x1a0], RZ ;  /* 0x0000680014007a24 */ /* 0x000fe200078e02ff */
[----:B------:R-:W-:Y:S01]  /*1db0*/  LEA.HI.X R5, R2, c[0x0][0x16c], R3, 0x1, P0 ;  /* 0x00005b0002057a11 */ /* 0x000fe200000f0c03 */
[----:B------:R-:W-:Y:S01]  /*1dc0*/  IMAD.WIDE.U32 R6, R24, c[0x0][0x1a0], R6 ;  /* 0x0000680018067a25 */ /* 0x000fe200078e0006 */
[----:B------:R-:W-:Y:S01]  /*1dd0*/  PLOP3.LUT P0, PT, PT, PT, UP0, 0x80, 0x0 ;  /* 0x000000000000781c */ /* 0x000fe20003f0f008 */
[----:B------:R-:W-:-:S02]  /*1de0*/  USHF.L.U64.HI UR10, UR10, UR20, UR11 ;  /* 0x000000140a0a7299 */ /* 0x000fc4000801020b */
[----:B------:R-:W-:Y:S01]  /*1df0*/  IMAD R2, R24, c[0x0][0x1a4], R0 ;  /* 0x0000690018027a24 */ /* 0x000fe200078e0200 */
[----:B------:R-:W-:Y:S01]  /*1e00*/  LEA R8, P1, R6, c[0x0][0x170], 0x1 ;  /* 0x00005c0006087a11 */ /* 0x000fe200078208ff */
[----:B------:R-:W-:Y:S01]  /*1e10*/  IMAD R0, R22, 0x200, R18 ;  /* 0x0000020016007824 */ /* 0x000fe200078e0212 */
[----:B------:R-:W-:Y:S01]  /*1e20*/  UISETP.GE.AND UP0, UPT, UR40, 0x1, UPT ;  /* 0x000000012800788c */ /* 0x000fe2000bf06270 */
[----:B------:R-:W-:Y:S01]  /*1e30*/  IMAD.IADD R2, R7, 0x1, R2 ;  /* 0x0000000107027824 */ /* 0x000fe200078e0202 */
[----:B------:R-:W-:Y:S01]  /*1e40*/  UIMAD.WIDE UR40, UR45, UR18, UR30 ;  /* 0x000000122d2872a5 */ /* 0x000fe2000f8e021e */
[----:B------:R-:W-:Y:S01]  /*1e50*/  IMAD.MOV.U32 R11, RZ, RZ, c[0x0][0x190] ;  /* 0x00006400ff0b7624 */ /* 0x000fe200078e00ff */
[----:B------:R-:W-:Y:S01]  /*1e60*/  IADD3 R3, R0, 0x2000, RZ ;  /* 0x0000200000037810 */ /* 0x000fe20007ffe0ff */
[----:B------:R-:W-:Y:S01]  /*1e70*/  IMAD.MOV.U32 R14, RZ, RZ, c[0x0][0x194] ;  /* 0x00006500ff0e7624 */ /* 0x000fe200078e00ff */
[----:B------:R-:W-:Y:S01]  /*1e80*/  LEA.HI.X R9, R6, c[0x0][0x174], R2, 0x1, P1 ;  /* 0x00005d0006097a11 */ /* 0x000fe200008f0c02 */
[----:B------:R-:W-:Y:S01]  /*1e90*/  IMAD.U32 R17, RZ, RZ, UR33 ;  /* 0x00000021ff117e24 */ /* 0x000fe2000f8e00ff */
[----:B------:R-:W-:Y:S01]  /*1ea0*/  SEL R2, R3, R0, !P0 ;  /* 0x0000000003027207 */ /* 0x000fe20004000000 */
[----:B------:R-:W-:Y:S01]  /*1eb0*/  IMAD.SHL.U32 R0, R0, 0x2, RZ ;  /* 0x0000000200007824 */ /* 0x000fe200078e00ff */
[----:B------:R-:W-:Y:S01]  /*1ec0*/  LEA R10, P2, R11, R234, 0x6 ;  /* 0x000000ea0b0a7211 */ /* 0x000fe200078430ff */
[----:B------:R-:W-:-:S02]  /*1ed0*/  UIMAD.WIDE UR44, UR44, UR18, UR28 ;  /* 0x000000122c2c72a5 */ /* 0x000fc4000f8e021c */
[----:B------:R-:W-:Y:S01]  /*1ee0*/  IMAD.SHL.U32 R241, R2, 0x2, RZ ;  /* 0x0000000202f17824 */ /* 0x000fe200078e00ff */
[----:B------:R-:W-:Y:S01]  /*1ef0*/  @!PT LDS RZ, [RZ] ;  /* 0x00000000fffff984 */ /* 0x000fe20000000800 */
[----:B------:R-:W-:Y:S01]  /*1f00*/  @!PT LDS RZ, [RZ] ;  /* 0x00000000fffff984 */ /* 0x000fe20000000800 */
[----:B------:R-:W-:Y:S01]  /*1f10*/  @!PT LDS RZ, [RZ] ;  /* 0x00000000fffff984 */ /* 0x000fe20000000800 */
[----:B------:R1:W-:Y:S01]  /*1f20*/  LDGSTS.E.BYPASS.LTC128B.128 [R0+0x8000], [R236.64] ;  /* 0x08000000ec007fae */ /* 0x0003e2000b901d66 */
[----:B------:R-:W-:Y:S02]  /*1f30*/  IADD3 R2, P1, R4, UR4, RZ ;  /* 0x0000000404027c10 */ /* 0x000fe4000ff3e0ff */
[----:B------:R-:W-:Y:S01]  /*1f40*/  LEA.HI.X R11, R11, R235, R14, 0x6, P2 ;  /* 0x000000eb0b0b7211 */ /* 0x000fe200010f340e */
[----:B------:R1:W-:Y:S01]  /*1f50*/  LDGSTS.E.BYPASS.LTC128B.128 [R0+0xa000], [R236.64+0x80] ;  /* 0x0a000080ec007fae */ /* 0x0003e2000b901d66 */
[----:B------:R-:W-:Y:S02]  /*1f60*/  IADD3.X R3, R5, UR10, RZ, P1, !PT ;  /* 0x0000000a05037c10 */ /* 0x000fe40008ffe4ff */
[----:B------:R-:W-:Y:S01]  /*1f70*/  IADD3 R6, P1, R2, UR4, RZ ;  /* 0x0000000402067c10 */ /* 0x000fe2000ff3e0ff */
[----:B------:R1:W-:Y:S03]  /*1f80*/  LDGSTS.E.BYPASS.LTC128B.128 [R0+0x9000], [R12.64] ;  /* 0x090000000c007fae */ /* 0x0003e6000b901d66 */
[----:B------:R-:W-:Y:S01]  /*1f90*/  IADD3.X R7, R3, UR10, RZ, P1, !PT ;  /* 0x0000000a03077c10 */ /* 0x000fe20008ffe4ff */
        /* <DEDUP_REMOVED lines=9> */
[----:B------:R5:W-:Y:S04]  /*2030*/  LDGSTS.E.BYPASS.LTC128B.128 [R0+0xe000], [R6.64] ;  /* 0x0e00000006007fae */ /* 0x000be8000b901d66 */
[----:B------:R5:W-:Y:S01]  /*2040*/  LDGSTS.E.BYPASS.LTC128B.128 [R0+0x12000], [R6.64+0x80] ;  /* 0x1200008006007fae */ /* 0x000be2000b901d66 */
[----:B--2---:R-:W-:-:S04]  /*2050*/  IADD3 R10, P2, R6, UR4, RZ ;  /* 0x00000004060a7c10 */ /* 0x004fc8000ff5e0ff */
[----:B------:R-:W-:Y:S02]  /*2060*/  IADD3.X R11, R7, UR10, RZ, P2, !PT ;  /* 0x0000000a070b7c10 */ /* 0x000fe400097fe4ff */
[----:B---3--:R-:W-:-:S03]  /*2070*/  IADD3 R4, P1, R8, UR5, RZ ;  /* 0x0000000508047c10 */ /* 0x008fc6000ff3e0ff */
[----:B------:R1:W-:Y:S01]  /*2080*/  LDGSTS.E.BYPASS.LTC128B.128 [R0+0xf000], [R10.64] ;  /* 0x0f0000000a007fae */ /* 0x0003e2000b901d66 */
[----:B------:R-:W-:-:S03]  /*2090*/  IADD3.X R5, R9, UR6, RZ, P1, !PT ;  /* 0x0000000609057c10 */ /* 0x000fc60008ffe4ff */
[----:B------:R1:W-:Y:S01]  /*20a0*/  LDGSTS.E.BYPASS.LTC128B.128 [R0+0x13000], [R10.64+0x80] ;  /* 0x130000800a007fae */ /* 0x0003e2000b901d66 */
[----:B----4-:R-:W-:-:S03]  /*20b0*/  IADD3 R2, P1, R4, UR5, RZ ;  /* 0x0000000504027c10 */ /* 0x010fc6000ff3e0ff */
[----:B------:R1:W-:Y:S01]  /*20c0*/  LDGSTS.E.BYPASS.LTC128B.128 [R0+0x14000], [R8.64] ;  /* 0x1400000008007fae */ /* 0x0003e2000b901d66 */
[----:B------:R-:W-:-:S03]  /*20d0*/  IADD3.X R3, R5, UR6, RZ, P1, !PT ;  /* 0x0000000605037c10 */ /* 0x000fc60008ffe4ff */
[----:B------:R1:W-:Y:S01]  /*20e0*/  LDGSTS.E.BYPASS.LTC128B.128 [R0+0x18000], [R8.64+0x80] ;  /* 0x1800008008007fae */ /* 0x0003e2000b901d66 */
[----:B-----5:R-:W-:-:S03]  /*20f0*/  IADD3 R6, P1, R2, UR5, RZ ;  /* 0x0000000502067c10 */ /* 0x020fc6000ff3e0ff */
[----:B------:R1:W-:Y:S01]  /*2100*/  LDGSTS.E.BYPASS.LTC128B.128 [R0+0x15000], [R4.64] ;  /* 0x1500000004007fae */ /* 0x0003e2000b901d66 */
[----:B------:R-:W-:-:S03]  /*2110*/  IADD3.X R7, R3, UR6, RZ, P1, !PT ;  /* 0x0000000603077c10 */ /* 0x000fc60008ffe4ff */
[----:B------:R1:W-:Y:S01]  /*2120*/  LDGSTS.E.BYPASS.LTC128B.128 [R0+0x19000], [R4.64+0x80] ;  /* 0x1900008004007fae */ /* 0x0003e2000b901d66 */
[----:B------:R-:W-:-:S03]  /*2130*/  PLOP3.LUT P1, PT, PT, PT, UP0, 0x80, 0x0 ;  /* 0x000000000000781c */ /* 0x000fc60003f2f008 */
[----:B------:R1:W-:Y:S04]  /*2140*/  LDGSTS.E.BYPASS.LTC128B.128 [R0+0x16000], [R2.64] ;  /* 0x1600000002007fae */ /* 0x0003e8000b901d66 */
[----:B------:R1:W-:Y:S04]  /*2150*/  LDGSTS.E.BYPASS.LTC128B.128 [R0+0x1a000], [R2.64+0x80] ;  /* 0x1a00008002007fae */ /* 0x0003e8000b901d66 */
[----:B------:R1:W-:Y:S04]  /*2160*/  LDGSTS.E.BYPASS.LTC128B.128 [R0+0x17000], [R6.64] ;  /* 0x1700000006007fae */ /* 0x0003e8000b901d66 */
[----:B------:R1:W-:Y:S04]  /*2170*/  LDGSTS.E.BYPASS.LTC128B.128 [R0+0x1b000], [R6.64+0x80] ;  /* 0x1b00008006007fae */ /* 0x0003e8000b901d66 */
[----:B------:R-:W0:Y:S01]  /*2180*/  LDGDEPBAR ;  /* 0x00000000000079af */ /* 0x000e220000000000 */
[----:B------:R-:W-:Y:S05]  /*2190*/  @!P1 BRA `(.L_x_1619) ;  /* 0x00004d7000009947 */ /* 0x000fea0003800000 */
[----:B-1----:R-:W-:Y:S02]  /*21a0*/  IMAD.MOV.U32 R4, RZ, RZ, c[0x0][0x308] ;  /* 0x0000c200ff047624 */ /* 0x002fe400078e00ff */
[----:B------:R-:W-:-:S05]  /*21b0*/  IMAD.MOV.U32 R5, RZ, RZ, c[0x0][0x30c] ;  /* 0x0000c300ff057624 */ /* 0x000fca00078e00ff */
[----:B------:R1:W2:Y:S04]  /*21c0*/  LDG.E.64 R6, [R4.64] ;  /* 0x0000002604067981 */ /* 0x0002a8000c1e1b00 */
[----:B-1----:R-:W3:Y:S01]  /*21d0*/  LDG.E.64 R4, [R4.64+0x8] ;  /* 0x0000082604047981 */ /* 0x002ee2000c1e1b00 */
[----:B------:R-:W-:Y:S01]  /*21e0*/  UIMAD UR5, UR34, UR12, UR37 ;  /* 0x0000000c220572a4 */ /* 0x000fe2000f8e0225 */
[----:B------:R-:W-:-:S03]  /*21f0*/  IMAD.MOV.U32 R2, RZ, RZ, 0x4 ;  /* 0x00000004ff027424 */ /* 0x000fc600078e00ff */
[----:B------:R-:W-:Y:S01]  /*2200*/  USHF.L.U32 UR5, UR5, 0x5, URZ ;  /* 0x0000000505057899 */ /* 0x000fe2000800063f */
[----:B------:R-:W-:Y:S01]  /*2210*/  SHF.R.S32.HI R0, RZ, 0x1f, R19 ;  /* 0x0000001fff007819 */ /* 0x000fe20000011413 */
[----:B------:R-:W-:Y:S02]  /*2220*/  IMAD.WIDE R2, R247, R2, UR40 ;  /* 0x00000028f7027e25 */ /* 0x000fe4000f8e0202 */
[----:B------:R-:W-:-:S03]  /*2230*/  USHF.R.S32.HI UR4, URZ, 0x1f, UR5 ;  /* 0x0000001f3f047899 */ /* 0x000fc60008011405 */
[----:B------:R1:W5:Y:S04]  /*2240*/  LDG.E R246, [R2.64] ;  /* 0x0000002602f67981 */ /* 0x000368000c1e1900 */
[----:B------:R1:W5:Y:S04]  /*2250*/  LDG.E R245, [R2.64+0x20] ;  /* 0x0000202602f57981 */ /* 0x000368000c1e1900 */
[----:B------:R1:W5:Y:S04]  /*2260*/  LDG.E R244, [R2.64+0x80] ;  /* 0x0000802602f47981 */ /* 0x000368000c1e1900 */
[----:B------:R1:W5:Y:S01]  /*2270*/  LDG.E R243, [R2.64+0xa0] ;  /* 0x0000a02602f37981 */ /* 0x000362000c1e1900 */
[----:B------:R-:W-:Y:S01]  /*2280*/  IMAD.MOV.U32 R159, RZ, RZ, RZ ;  /* 0x000000ffff9f7224 */ /* 0x000fe200078e00ff */
[----:B-1----:R-:W-:Y:S01]  /*2290*/  IADD3 R2, R219, 0x2000, RZ ;  /* 0x00002000db027810 */ /* 0x002fe20007ffe0ff */
[----:B------:R-:W-:-:S03]  /*22a0*/  IMAD.U32 R3, RZ, RZ, UR27 ;  /* 0x0000001bff037e24 */ /* 0x000fc6000f8e00ff */
[----:B------:R-:W-:Y:S01]  /*22b0*/  SEL R2, R2, R219, !P0 ;  /* 0x000000db02027207 */ /* 0x000fe20004000000 */
[----:B------:R-:W-:-:S04]  /*22c0*/  IMAD R3, R3, 0x4, R22 ;  /* 0x0000000403037824 */ /* 0x000fc800078e0216 */
[----:B------:R-:W-:Y:S01]  /*22d0*/  IMAD.SHL.U32 R210, R2, 0x2, RZ ;  /* 0x0000000202d27824 */ /* 0x000fe200078e00ff */
[----:B--2---:R-:W1:Y:S08]  /*22e0*/  R2UR UR11, R6 ;  /* 0x00000000060b73c2 */ /* 0x004e7000000e0000 */
[----:B------:R-:W2:Y:S01]  /*22f0*/  R2UR UR10, R7 ;  /* 0x00000000070a73c2 */ /* 0x000ea200000e0000 */
[----:B---3--:R-:W-:Y:S01]  /*2300*/  IADD3 R19, P2, P1, R4, UR5, R19 ;  /* 0x0000000504137c10 */ /* 0x008fe2000f95e013 */
[----:B------:R-:W-:-:S03]  /*2310*/  UMOV UR5, UR45 ;  /* 0x0000002d00057c82 */ /* 0x000fc60008000000 */
[----:B------:R-:W-:Y:S01]  /*2320*/  IADD3.X R4, R5, UR4, R0, P2, P1 ;  /* 0x0000000405047c10 */ /* 0x000fe200097e2400 */
[----:B------:R-:W-:Y:S01]  /*2330*/  UMOV UR4, UR44 ;  /* 0x0000002c00047c82 */ /* 0x000fe20008000000 */
[----:B------:R-:W-:Y:S02]  /*2340*/  IADD3 R0, R220, 0x2000, RZ ;  /* 0x00002000dc007810 */ /* 0x000fe40007ffe0ff */
[----:B--2---:R-:W-:Y:S02]  /*2350*/  LOP3.LUT R3, R3, UR10, RZ, 0x3c, !PT ;  /* 0x0000000a03037c12 */ /* 0x004fe4000f8e3cff */
[----:B------:R-:W-:-:S05]  /*2360*/  SEL R0, R0, R220, !P0 ;  /* 0x000000dc00007207 */ /* 0x000fca0004000000 */
[----:B------:R-:W-:Y:S01]  /*2370*/  IMAD.SHL.U32 R213, R0, 0x2, RZ ;  /* 0x0000000200d57824 */ /* 0x000fe200078e00ff */
[----:B-1----:R-:W-:-:S05]  /*2380*/  LOP3.LUT R0, R4, UR11, RZ, 0x3c, !PT ;  /* 0x0000000b04007c12 */ /* 0x002fca000f8e3cff */
[----:B------:R1:W-:Y:S02]  /*2390*/  STL [R1+0x8], R0 ;  /* 0x0000080001007387 */ /* 0x0003e40000100800 */
[----:B-1----:R-:W-:Y:S01]  /*23a0*/  IMAD.MOV.U32 R0, RZ, RZ, c[0x0][0x22c] ;  /* 0x00008b00ff007624 */ /* 0x002fe200078e00ff */
[----:B------:R-:W-:Y:S01]  /*23b0*/  SHF.L.U32 R212, R220, 0x1, RZ ;  /* 0x00000001dcd47819 */ /* 0x000fe200000006ff */
[----:B------:R-:W-:Y:S01]  /*23c0*/  IMAD.WIDE.U32 R4, R19, -0x2daee0ad, RZ ;  /* 0xd2511f5313047825 */ /* 0x000fe200078e00ff */
[----:B------:R-:W-:-:S03]  /*23d0*/  MOV R221, 0x40 ;  /* 0x0000004000dd7802 */ /* 0x000fc60000000f00 */
[----:B------:R-:W-:Y:S01]  /*23e0*/  IMAD R0, R0, c[0x0][0x1c0], RZ ;  /* 0x0000700000007a24 */ /* 0x000fe200078e02ff */
[----:B------:R1:W-:Y:S01]  /*23f0*/  STL.64 [R1+0x18], R4 ;  /* 0x0000180401007387 */ /* 0x0003e20000100a00 */
[----:B------:R-:W-:Y:S01]  /*2400*/  LOP3.LUT R3, R5, R3, RZ, 0x3c, !PT ;  /* 0x0000000305037212 */ /* 0x000fe200078e3cff */
[----:B------:R-:W-:Y:S02]  /*2410*/  IMAD.MOV.U32 R222, RZ, RZ, 0x20 ;  /* 0x00000020ffde7424 */ /* 0x000fe400078e00ff */
[----:B------:R-:W-:Y:S02]  /*2420*/  SHF.L.U32 R242, R0, 0x3, RZ ;  /* 0x0000000300f27819 */ /* 0x000fe400000006ff */
[----:B------:R-:W-:-:S04]  /*2430*/  IMAD.WIDE.U32 R248, R3, -0x326172a9, RZ ;  /* 0xcd9e8d5703f87825 */ /* 0x000fc800078e00ff */
[----:B-1----:R-:W-:-:S05]  /*2440*/  IMAD.SHL.U32 R5, R0, 0x10, RZ ;  /* 0x0000001000057824 */ /* 0x002fca00078e00ff */
[C---:B------:R-:W-:Y:S02]  /*2450*/  IADD3 R2, R5.reuse, 0x20, RZ ;  /* 0x0000002005027810 */ /* 0x040fe40007ffe0ff */
[C---:B------:R-:W-:Y:S02]  /*2460*/  IADD3 R4, R5.reuse, 0x40, RZ ;  /* 0x0000004005047810 */ /* 0x040fe40007ffe0ff */
[----:B------:R-:W-:Y:S01]  /*2470*/  IADD3 R5, R5, 0x60, RZ ;  /* 0x0000006005057810 */ /* 0x000fe20007ffe0ff */
[C---:B------:R-:W-:Y:S01]  /*2480*/  IMAD.IADD R2, R242.reuse, 0x1, R2 ;  /* 0x00000001f2027824 */ /* 0x040fe200078e0202 */
[----:B------:R-:W-:-:S03]  /*2490*/  IADD3 R4, R242, R4, RZ ;  /* 0x00000004f2047210 */ /* 0x000fc60007ffe0ff */
[C---:B------:R-:W-:Y:S01]  /*24a0*/  IMAD.IADD R5, R242.reuse, 0x1, R5 ;  /* 0x00000001f2057824 */ /* 0x040fe200078e0205 */
[C---:B------:R-:W-:Y:S01]  /*24b0*/  IADD3 R2, R242.reuse, R2, RZ ;  /* 0x00000002f2027210 */ /* 0x040fe20007ffe0ff */
[----:B------:R-:W-:-:S03]  /*24c0*/  IMAD.IADD R4, R242, 0x1, R4 ;  /* 0x00000001f2047824 */ /* 0x000fc600078e0204 */
[C---:B------:R-:W-:Y:S01]  /*24d0*/  IADD3 R5, R242.reuse, R5, RZ ;  /* 0x00000005f2057210 */ /* 0x040fe20007ffe0ff */
[C---:B------:R-:W-:Y:S01]  /*24e0*/  IMAD.IADD R2, R242.reuse, 0x1, R2 ;  /* 0x00000001f2027824 */ /* 0x040fe200078e0202 */
[----:B------:R-:W-:-:S03]  /*24f0*/  IADD3 R4, R242, R4, RZ ;  /* 0x00000004f2047210 */ /* 0x000fc60007ffe0ff */
[C---:B------:R-:W-:Y:S01]  /*2500*/  IMAD.IADD R251, R242.reuse, 0x1, R5 ;  /* 0x00000001f2fb7824 */ /* 0x040fe200078e0205 */
[C---:B------:R-:W-:Y:S01]  /*2510*/  IADD3 R2, R242.reuse, R2, RZ ;  /* 0x00000002f2027210 */ /* 0x040fe20007ffe0ff */
[----:B------:R-:W-:-:S03]  /*2520*/  IMAD.IADD R252, R242, 0x1, R4 ;  /* 0x00000001f2fc7824 */ /* 0x000fc600078e0204 */
[C---:B------:R-:W-:Y:S01]  /*2530*/  IADD3 R250, R242.reuse, R251, RZ ;  /* 0x000000fbf2fa7210 */ /* 0x040fe20007ffe0ff */
[C---:B------:R-:W-:Y:S01]  /*2540*/  IMAD.IADD R3, R242.reuse, 0x1, R2 ;  /* 0x00000001f2037824 */ /* 0x040fe200078e0202 */
[----:B------:R1:W-:Y:S03]  /*2550*/  STL [R1], R2 ;  /* 0x0000000201007387 */ /* 0x0003e60000100800 */
[C---:B------:R-:W-:Y:S01]  /*2560*/  IMAD.IADD R0, R242.reuse, 0x1, R250 ;  /* 0x00000001f2007824 */ /* 0x040fe200078e02fa */
[----:B------:R2:W-:Y:S01]  /*2570*/  STL [R1+0x4], R3 ;  /* 0x0000040301007387 */ /* 0x0005e20000100800 */
[----:B-1----:R-:W-:-:S04]  /*2580*/  IADD3 R2, R242, R252, RZ ;  /* 0x000000fcf2027210 */ /* 0x002fc80007ffe0ff */
.L_x_1622:
[----:B------:R-:W3:Y:S01]  /*2590*/  LDL R0, [R1+0x2c] ;  /* 0x00002c0001007983 */ /* 0x000ee20000100800 */
[----:B------:R-:W-:Y:S02]  /*25a0*/  UIADD3 UR6, UR11, -0x61c88647, URZ ;  /* 0x9e3779b90b067890 */ /* 0x000fe4000fffe03f */
[----:B------:R-:W-:Y:S01]  /*25b0*/  UIADD3 UR7, UR10, -0x4498517b, URZ ;  /* 0xbb67ae850a077890 */ /* 0x000fe2000fffe03f */
[----:B------:R-:W0:Y:S01]  /*25c0*/  LDGDEPBAR ;  /* 0x00000000000079af */ /* 0x000e220000000000 */
[----:B------:R-:W-:Y:S02]  /*25d0*/  UIADD3 UR8, UR10, -0x56f99767, URZ ;  /* 0xa90668990a087890 */ /* 0x000fe4000fffe03f */
[----:B------:R-:W-:Y:S02]  /*25e0*/  UIADD3 UR9, UR10, 0x646e171e, URZ ;  /* 0x646e171e0a097890 */ /* 0x000fe4000fffe03f */
[----:B------:R-:W-:Y:S03]  /*25f0*/  UISETP.GE.AND UP2, UPT, UR46, 0x1, UPT ;  /* 0x000000012e00788c */ /* 0x000fe6000bf46270 */
[----:B------:R-:W4:Y:S04]  /*2600*/  LDL R228, [R1+0x28] ;  /* 0x0000280001e47983 */ /* 0x000f280000100800 */
[----:B--2---:R-:W2:Y:S01]  /*2610*/  LDL.64 R226, [R1+0x18] ;  /* 0x0000180001e27983 */ /* 0x004ea20000100a00 */
[----:B------:R-:W-:Y:S05]  /*2620*/  DEPBAR.LE SB0, 0x0 ;  /* 0x000080000000791a */ /* 0x000fea0000000000 */
[----:B------:R-:W-:Y:S08]  /*2630*/  BAR.SYNC.DEFER_BLOCKING 0x0 ;  /* 0x0000000000007b1d */ /* 0x000ff00000010000 */
[----:B------:R-:W-:Y:S08]  /*2640*/  LDSM.16.M88.4 R32, [R213] ;  /* 0x00000000d520783b */ /* 0x000ff00000000200 */
[----:B------:R-:W1:Y:S08]  /*2650*/  LDSM.16.M88.4 R16, [R218+0xc000] ;  /* 0x00c00000da10783b */ /* 0x000e700000000200 */
[----:B------:R-:W1:Y:S08]  /*2660*/  LDSM.16.M88.4 R28, [R213+0x1000] ;  /* 0x00100000d51c783b */ /* 0x000e700000000200 */
[----:B------:R-:W1:Y:S08]  /*2670*/  LDSM.16.M88.4 R164, [R218+0xc800] ;  /* 0x00c80000daa4783b */ /* 0x000e700000000200 */
[----:B------:R-:W-:Y:S08]  /*2680*/  LDSM.16.M88.4 R172, [R215+0xc000] ;  /* 0x00c00000d7ac783b */ /* 0x000ff00000000200 */
[----:B------:R-:W-:Y:S01]  /*2690*/  LDSM.16.M88.4 R180, [R215+0xc800] ;  /* 0x00c80000d7b4783b */ /* 0x000fe20000000200 */
[-C--:B-1----:R-:W-:Y:S07]  /*26a0*/  HMMA.16816.F32.BF16 R4, R32, R16.reuse, RZ ;  /* 0x000000102004723c */ /* 0x082fee00000418ff */
[----:B------:R-:W-:Y:S01]  /*26b0*/  LDSM.16.M88.4 R188, [R217+0xc000] ;  /* 0x00c00000d9bc783b */ /* 0x000fe20000000200 */
[C---:B------:R-:W-:Y:S07]  /*26c0*/  HMMA.16816.F32.BF16 R8, R28.reuse, R16, RZ ;  /* 0x000000101c08723c */ /* 0x040fee00000418ff */
[----:B------:R-:W-:Y:S01]  /*26d0*/  LDSM.16.M88.4 R200, [R216+0xc000] ;  /* 0x00c00000d8c8783b */ /* 0x000fe20000000200 */
[-C--:B------:R-:W-:Y:S08]  /*26e0*/  HMMA.16816.F32.BF16 R12, R28, R18.reuse, RZ ;  /* 0x000000121c0c723c */ /* 0x080ff000000418ff */
[C---:B------:R-:W-:Y:S08]  /*26f0*/  HMMA.16816.F32.BF16 R16, R32.reuse, R18, RZ ;  /* 0x000000122010723c */ /* 0x040ff000000418ff */
[-C--:B------:R-:W-:Y:S08]  /*2700*/  HMMA.16816.F32.BF16 R20, R32, R164.reuse, RZ ;  /* 0x000000a42014723c */ /* 0x080ff000000418ff */
[C---:B------:R-:W-:Y:S08]  /*2710*/  HMMA.16816.F32.BF16 R24, R28.reuse, R164, RZ ;  /* 0x000000a41c18723c */ /* 0x040ff000000418ff */
[-C--:B------:R-:W-:Y:S08]  /*2720*/  HMMA.16816.F32.BF16 R28, R28, R166.reuse, RZ ;  /* 0x000000a61c1c723c */ /* 0x080ff000000418ff */
[----:B------:R-:W-:Y:S01]  /*2730*/  HMMA.16816.F32.BF16 R32, R32, R166, RZ ;  /* 0x000000a62020723c */ /* 0x000fe200000418ff */
[----:B------:R-:W-:Y:S01]  /*2740*/  LDSM.16.M88.4 R164, [R217+0xc800] ;  /* 0x00c80000d9a4783b */ /* 0x000fe20000000200 */
[----:B---3--:R-:W-:Y:S02]  /*2750*/  R2P PR, R0, 0x6 ;  /* 0x0000000600007804 */ /* 0x008fe40000000000 */
[----:B-----5:R-:W-:Y:S03]  /*2760*/  FSETP.NEU.FTZ.AND P0, PT, R246, -INF , PT ;  /* 0xff800000f600780b */ /* 0x020fe60003f1d000 */
[----:B------:R-:W-:Y:S02]  /*2770*/  SEL R211, R222, 0xffffffe0, !P1 ;  /* 0xffffffe0ded37807 */ /* 0x000fe40004800000 */
[----:B------:R-:W-:Y:S03]  /*2780*/  SEL R214, R221, 0xffffffc0, !P2 ;  /* 0xffffffc0ddd67807 */ /* 0x000fe60005000000 */
[C---:B------:R-:W-:Y:S02]  /*2790*/  IMAD.IADD R0, R213.reuse, 0x1, R211 ;  /* 0x00000001d5007824 */ /* 0x040fe400078e02d3 */
[----:B------:R-:W-:Y:S02]  /*27a0*/  IMAD.IADD R3, R213, 0x1, R214 ;  /* 0x00000001d5037824 */ /* 0x000fe400078e02d6 */
[----:B------:R-:W-:Y:S01]  /*27b0*/  IMAD.IADD R2, R214, 0x1, R0 ;  /* 0x00000001d6027824 */ /* 0x000fe200078e0200 */
[----:B------:R-:W1:Y:S08]  /*27c0*/  LDSM.16.M88.4 R168, [R0] ;  /* 0x0000000000a8783b */ /* 0x000e700000000200 */
[----:B------:R-:W3:Y:S08]  /*27d0*/  LDSM.16.M88.4 R176, [R0+0x1000] ;  /* 0x0010000000b0783b */ /* 0x000ef00000000200 */
[----:B------:R-:W2:Y:S08]  /*27e0*/  LDSM.16.M88.4 R184, [R3] ;  /* 0x0000000003b8783b */ /* 0x000eb00000000200 */
[----:B------:R-:W2:Y:S08]  /*27f0*/  LDSM.16.M88.4 R192, [R3+0x1000] ;  /* 0x0010000003c0783b */ /* 0x000eb00000000200 */
[----:B------:R-:W2:Y:S01]  /*2800*/  LDSM.16.M88.4 R196, [R2] ;  /* 0x0000000002c4783b */ /* 0x000ea20000000200 */
[-C--:B-1----:R-:W-:Y:S07]  /*2810*/  HMMA.16816.F32.BF16 R4, R168, R172.reuse, R4 ;  /* 0x000000aca804723c */ /* 0x082fee0000041804 */
[----:B------:R-:W1:Y:S01]  /*2820*/  LDSM.16.M88.4 R204, [R2+0x1000] ;  /* 0x0010000002cc783b */ /* 0x000e620000000200 */
        /* <DEDUP_REMOVED lines=10> */
[-C--:B--2---:R-:W-:Y:S01]  /*28d0*/  HMMA.16816.F32.BF16 R4, R184, R188.reuse, R4 ;  /* 0x000000bcb804723c */ /* 0x084fe20000041804 */
[----:B------:R-:W2:Y:S07]  /*28e0*/  LDSM.16.M88.4 R180, [R213+0x3000] ;  /* 0x00300000d5b4783b */ /* 0x000eae0000000200 */
        /* <DEDUP_REMOVED lines=12> */
[C---:B-1----:R-:W-:Y:S01]  /*29b0*/  HMMA.16816.F32.BF16 R8, R204.reuse, R200, R8 ;  /* 0x000000c8cc08723c */ /* 0x042fe20000041808 */
[----:B------:R-:W4:Y:S07]  /*29c0*/  LDL R201, [R1+0x8] ;  /* 0x0000080001c97983 */ /* 0x000f2e0000100800 */
[-C--:B------:R-:W-:Y:S08]  /*29d0*/  HMMA.16816.F32.BF16 R12, R204, R202.reuse, R12 ;  /* 0x000000cacc0c723c */ /* 0x080ff0000004180c */
[C---:B------:R-:W-:Y:S04]  /*29e0*/  HMMA.16816.F32.BF16 R16, R196.reuse, R202, R16 ;  /* 0x000000cac410723c */ /* 0x040fe80000041810 */
[----:B---3--:R-:W-:Y:S04]  /*29f0*/  FMUL.FTZ R0, R243, 1.4426950216293334961 ;  /* 0x3fb8aa3bf3007820 */ /* 0x008fe80000410000 */
        /* <DEDUP_REMOVED lines=32> */
[----:B------:R-:W-:Y:S01]  /*2c00*/  FSETP.NEU.FTZ.AND P0, PT, R244, -INF , PT ;  /* 0xff800000f400780b */ /* 0x000fe20003f1d000 */
[----:B------:R-:W-:Y:S01]  /*2c10*/  IMAD.IADD R185, R212, 0x1, R214 ;  /* 0x00000001d4b97824 */ /* 0x000fe200078e02d6 */
[-C--:B---3--:R-:W-:Y:S08]  /*2c20*/  HMMA.16816.F32.BF16 R4, R164, R172.reuse, R4 ;  /* 0x000000aca404723c */ /* 0x088ff00000041804 */
        /* <DEDUP_REMOVED lines=13> */
[--C-:B------:R-:W-:Y:S01]  /*2d00*/  FFMA.FTZ R4, R4, c[0x0][0x23c], -R168.reuse ;  /* 0x00008f0004047a23 */ /* 0x100fe200000108a8 */
[----:B------:R-:W-:Y:S01]  /*2d10*/  FSEL R0, R0, RZ, P0 ;  /* 0x000000ff00007208 */ /* 0x000fe20000000000 */
[----:B------:R-:W-:Y:S01]  /*2d20*/  FFMA.FTZ R5, R5, c[0x0][0x23c], -R168 ;  /* 0x00008f0005057a23 */ /* 0x000fe200000108a8 */
[----:B------:R1:W-:Y:S01]  /*2d30*/  MUFU.EX2 R204, R6 ;  /* 0x0000000600cc7308 */ /* 0x0003e20000000800 */
[--C-:B------:R-:W-:Y:S01]  /*2d40*/  FFMA.FTZ R7, R7, c[0x0][0x23c], -R3.reuse ;  /* 0x00008f0007077a23 */ /* 0x100fe20000010803 */
[C---:B---3--:R-:W-:Y:S08]  /*2d50*/  HMMA.16816.F32.BF16 R8, R164.reuse, R192, R8 ;  /* 0x000000c0a408723c */ /* 0x048ff00000041808 */
[----:B------:R2:W-:Y:S01]  /*2d60*/  MUFU.EX2 R206, R4 ;  /* 0x0000000400ce7308 */ /* 0x0005e20000000800 */
[-C--:B------:R-:W-:Y:S08]  /*2d70*/  HMMA.16816.F32.BF16 R12, R164, R194.reuse, R12 ;  /* 0x000000c2a40c723c */ /* 0x080ff0000004180c */
[C---:B------:R-:W-:Y:S01]  /*2d80*/  HMMA.16816.F32.BF16 R16, R188.reuse, R194, R16 ;  /* 0x000000c2bc10723c */ /* 0x040fe20000041810 */
[----:B------:R3:W-:Y:S03]  /*2d90*/  MUFU.EX2 R205, R5 ;  /* 0x0000000500cd7308 */ /* 0x0007e60000000800 */
[----:B-1----:R-:W-:Y:S03]  /*2da0*/  IMAD.U32 R6, RZ, RZ, UR46 ;  /* 0x0000002eff067e24 */ /* 0x002fe6000f8e00ff */
[--C-:B------:R-:W-:Y:S04]  /*2db0*/  FFMA.FTZ R8, R8, c[0x0][0x23c], -R2.reuse ;  /* 0x00008f0008087a23 */ /* 0x100fe80000010802 */
[----:B------:R1:W-:Y:S01]  /*2dc0*/  MUFU.EX2 R223, R7 ;  /* 0x0000000700df7308 */ /* 0x0003e20000000800 */
[----:B------:R-:W-:Y:S02]  /*2dd0*/  FFMA.FTZ R9, R9, c[0x0][0x23c], -R2 ;  /* 0x00008f0009097a23 */ /* 0x000fe40000010802 */
[----:B------:R-:W-:Y:S02]  /*2de0*/  FFMA.FTZ R10, R10, c[0x0][0x23c], -R0 ;  /* 0x00008f000a0a7a23 */ /* 0x000fe40000010800 */
[----:B----4-:R-:W-:Y:S02]  /*2df0*/  IMAD R6, R6, 0x4, R228 ;  /* 0x0000000406067824 */ /* 0x010fe400078e02e4 */
[----:B------:R-:W-:Y:S02]  /*2e00*/  FFMA.FTZ R11, R11, c[0x0][0x23c], -R0 ;  /* 0x00008f000b0b7a23 */ /* 0x000fe40000010800 */
[--C-:B------:R-:W-:Y:S01]  /*2e10*/  FFMA.FTZ R12, R12, c[0x0][0x23c], -R2.reuse ;  /* 0x00008f000c0c7a23 */ /* 0x100fe20000010802 */
[----:B------:R4:W-:Y:S01]  /*2e20*/  MUFU.EX2 R230, R8 ;  /* 0x0000000800e67308 */ /* 0x0009e20000000800 */
[----:B--2---:R-:W-:Y:S01]  /*2e30*/  IADD3 R4, R6, 0x2, RZ ;  /* 0x0000000206047810 */ /* 0x004fe20007ffe0ff */
[----:B------:R-:W-:Y:S02]  /*2e40*/  FFMA.FTZ R13, R13, c[0x0][0x23c], -R2 ;  /* 0x00008f000d0d7a23 */ /* 0x000fe40000010802 */
[----:B------:R-:W-:Y:S02]  /*2e50*/  FFMA.FTZ R14, R14, c[0x0][0x23c], -R0 ;  /* 0x00008f000e0e7a23 */ /* 0x000fe40000010800 */
[----:B---3--:R-:W-:Y:S04]  /*2e60*/  IMAD.WIDE.U32 R4, R4, -0x326172a9, RZ ;  /* 0xcd9e8d5704047825 */ /* 0x008fe800078e00ff */
[----:B------:R2:W-:Y:S01]  /*2e70*/  MUFU.EX2 R229, R9 ;  /* 0x0000000900e57308 */ /* 0x0005e20000000800 */
[----:B------:R-:W-:Y:S01]  /*2e80*/  LOP3.LUT R169, R249, UR6, R4, 0x96, !PT ;  /* 0x00000006f9a97c12 */ /* 0x000fe2000f8e9604 */
[--C-:B------:R-:W-:Y:S02]  /*2e90*/  FFMA.FTZ R16, R16, c[0x0][0x23c], -R168.reuse ;  /* 0x00008f0010107a23 */ /* 0x100fe400000108a8 */
[----:B-1----:R-:W-:Y:S04]  /*2ea0*/  IMAD.WIDE.U32 R6, R6, -0x326172a9, RZ ;  /* 0xcd9e8d5706067825 */ /* 0x002fe800078e00ff */
[----:B------:R-:W-:Y:S02]  /*2eb0*/  IMAD.WIDE.U32 R176, R169, -0x2daee0ad, RZ ;  /* 0xd2511f53a9b07825 */ /* 0x000fe400078e00ff */
[----:B------:R1:W-:Y:S02]  /*2ec0*/  MUFU.EX2 R232, R10 ;  /* 0x0000000a00e87308 */ /* 0x0003e40000000800 */
[----:B------:R-:W-:Y:S01]  /*2ed0*/  FFMA.FTZ R17, R17, c[0x0][0x23c], -R168 ;  /* 0x00008f0011117a23 */ /* 0x000fe200000108a8 */
[-C--:B----4-:R-:W-:Y:S01]  /*2ee0*/  LOP3.LUT R8, R5, R201.reuse, RZ, 0x3c, !PT ;  /* 0x000000c905087212 */ /* 0x090fe200078e3cff */
[----:B------:R-:W-:Y:S02]  /*2ef0*/  FFMA.FTZ R169, R15, c[0x0][0x23c], -R0 ;  /* 0x00008f000fa97a23 */ /* 0x000fe40000010800 */
[--C-:B------:R-:W-:Y:S02]  /*2f00*/  FFMA.FTZ R18, R18, c[0x0][0x23c], -R3.reuse ;  /* 0x00008f0012127a23 */ /* 0x100fe40000010803 */
[--C-:B------:R-:W-:Y:S02]  /*2f10*/  FFMA.FTZ R19, R19, c[0x0][0x23c], -R3.reuse ;  /* 0x00008f0013137a23 */ /* 0x100fe40000010803 */
[----:B------:R3:W-:Y:S01]  /*2f20*/  MUFU.EX2 R231, R11 ;  /* 0x0000000b00e77308 */ /* 0x0007e20000000800 */
[----:B--2---:R-:W-:Y:S01]  /*2f30*/  LOP3.LUT R9, R249, UR6, R6, 0x96, !PT ;  /* 0x00000006f9097c12 */ /* 0x004fe2000f8e9606 */
[----:B------:R-:W-:Y:S04]  /*2f40*/  UIADD3 UR6, UR10, 0x76cf5d0a, URZ ;  /* 0x76cf5d0a0a067890 */ /* 0x000fe8000fffe03f */
[----:B------:R-:W-:Y:S04]  /*2f50*/  IMAD.WIDE.U32 R170, R9, -0x2daee0ad, RZ ;  /* 0xd2511f5309aa7825 */ /* 0x000fe800078e00ff */
[----:B------:R2:W-:Y:S01]  /*2f60*/  MUFU.EX2 R228, R12 ;  /* 0x0000000c00e47308 */ /* 0x0005e20000000800 */
[----:B------:R-:W-:Y:S01]  /*2f70*/  IMAD.WIDE.U32 R8, R8, -0x2daee0ad, RZ ;  /* 0xd2511f5308087825 */ /* 0x000fe200078e00ff */
[----:B-1----:R-:W-:Y:S02]  /*2f80*/  LOP3.LUT R10, R7, R201, RZ, 0x3c, !PT ;  /* 0x000000c9070a7212 */ /* 0x002fe400078e3cff */
[----:B------:R-:W1:Y:S02]  /*2f90*/  LDSM.16.M88.4 R4, [R216+0x10800] ;  /* 0x01080000d804783b */ /* 0x000e640000000200 */
[----:B------:R-:W-:Y:S04]  /*2fa0*/  LOP3.LUT R174, R177, UR6, R8, 0x96, !PT ;  /* 0x00000006b1ae7c12 */ /* 0x000fe8000f8e9608 */
[----:B------:R4:W-:Y:S01]  /*2fb0*/  MUFU.EX2 R207, R13 ;  /* 0x0000000d00cf7308 */ /* 0x0009e20000000800 */
[----:B------:R-:W-:Y:S04]  /*2fc0*/  IMAD.WIDE.U32 R174, R174, -0x326172a9, RZ ;  /* 0xcd9e8d57aeae7825 */ /* 0x000fe800078e00ff */
[----:B---3--:R-:W-:Y:S05]  /*2fd0*/  IMAD.WIDE.U32 R10, R10, -0x2daee0ad, RZ ;  /* 0xd2511f530a0a7825 */ /* 0x008fea00078e00ff */
[----:B------:R3:W-:Y:S01]  /*2fe0*/  MUFU.EX2 R227, R14 ;  /* 0x0000000e00e37308 */ /* 0x0007e20000000800 */
[----:B--2---:R-:W-:Y:S01]  /*2ff0*/  LOP3.LUT R12, R226, UR7, RZ, 0x3c, !PT ;  /* 0x00000007e20c7c12 */ /* 0x004fe2000f8e3cff */
[----:B------:R-:W-:Y:S03]  /*3000*/  UIADD3 UR7, UR11, 0x3c6ef372, URZ ;  /* 0x3c6ef3720b077890 */ /* 0x000fe6000fffe03f */
[C---:B------:R-:W-:Y:S05]  /*3010*/  LOP3.LUT R11, R12.reuse, R11, RZ, 0x3c, !PT ;  /* 0x0000000b0c0b7212 */ /* 0x040fea00078e3cff */
[----:B------:R-:W-:Y:S01]  /*3020*/  MUFU.EX2 R200, R19 ;  /* 0x0000001300c87308 */ /* 0x000fe20000000800 */
[----:B------:R-:W-:Y:S02]  /*3030*/  LOP3.LUT R9, R12, R9, RZ, 0x3c, !PT ;  /* 0x000000090c097212 */ /* 0x000fe400078e3cff */
[----:B----4-:R-:W-:Y:S01]  /*3040*/  LOP3.LUT R13, R171, UR6, R10, 0x96, !PT ;  /* 0x00000006ab0d7c12 */ /* 0x010fe2000f8e960a */
[----:B------:R-:W-:Y:S02]  /*3050*/  UIADD3 UR6, UR11, -0x255992d5, URZ ;  /* 0xdaa66d2b0b067890 */ /* 0x000fe4000fffe03f */
[----:B------:R-:W-:Y:S04]  /*3060*/  IMAD.WIDE.U32 R8, R9, -0x326172a9, RZ ;  /* 0xcd9e8d5709087825 */ /* 0x000fe800078e00ff */
[----:B------:R2:W-:Y:S01]  /*3070*/  MUFU.EX2 R203, R16 ;  /* 0x0000001000cb7308 */ /* 0x0005e20000000800 */
[----:B------:R-:W-:Y:S01]  /*3080*/  LOP3.LUT R172, R175, UR6, R8, 0x96, !PT ;  /* 0x00000006afac7c12 */ /* 0x000fe2000f8e9608 */
[----:B------:R-:W-:Y:S01]  /*3090*/  IMAD.WIDE.U32 R12, R13, -0x326172a9, RZ ;  /* 0xcd9e8d570d0c7825 */ /* 0x000fe200078e00ff */
[----:B---3--:R-:W-:Y:S01]  /*30a0*/  LOP3.LUT R14, R248, UR7, RZ, 0x3c, !PT ;  /* 0x00000007f80e7c12 */ /* 0x008fe2000f8e3cff */
[----:B------:R-:W-:Y:S01]  /*30b0*/  UIADD3 UR7, UR10, -0x126145ec, URZ ;  /* 0xed9eba140a077890 */ /* 0x000fe2000fffe03f */
[-C--:B-1----:R-:W-:Y:S03]  /*30c0*/  HMMA.16816.F32.BF16 R20, R188, R4.reuse, R20 ;  /* 0x00000004bc14723c */ /* 0x082fe60000041814 */
[----:B------:R-:W-:Y:S02]  /*30d0*/  IMAD.WIDE.U32 R10, R11, -0x326172a9, RZ ;  /* 0xcd9e8d570b0a7825 */ /* 0x000fe400078e00ff */
[----:B------:R1:W-:Y:S01]  /*30e0*/  MUFU.EX2 R202, R17 ;  /* 0x0000001100ca7308 */ /* 0x0003e20000000800 */
[----:B------:R-:W-:Y:S01]  /*30f0*/  LOP3.LUT R9, R14, R9, RZ, 0x3c, !PT ;  /* 0x000000090e097212 */ /* 0x000fe200078e3cff */
[----:B------:R-:W-:Y:S01]  /*3100*/  IMAD.WIDE.U32 R172, R172, -0x2daee0ad, RZ ;  /* 0xd2511f53acac7825 */ /* 0x000fe200078e00ff */
[C---:B------:R-:W-:Y:S04]  /*3110*/  HMMA.16816.F32.BF16 R24, R164.reuse, R4, R24 ;  /* 0x00000004a418723c */ /* 0x040fe80000041818 */
[----:B------:R-:W-:Y:S01]  /*3120*/  LOP3.LUT R11, R14, R11, RZ, 0x3c, !PT ;  /* 0x0000000b0e0b7212 */ /* 0x000fe200078e3cff */
[----:B------:R-:W-:Y:S01]  /*3130*/  IMAD.WIDE.U32 R8, R9, -0x2daee0ad, RZ ;  /* 0xd2511f5309087825 */ /* 0x000fe200078e00ff */
[----:B------:R-:W-:Y:S01]  /*3140*/  LOP3.LUT R15, R13, UR6, R10, 0x96, !PT ;  /* 0x000000060d0f7c12 */ /* 0x000fe2000f8e960a */
[----:B------:R-:W-:Y:S01]  /*3150*/  UIADD3 UR6, UR10, 0x32370b8f, URZ ;  /* 0x32370b8f0a067890 */ /* 0x000fe2000fffe03f */
[-C--:B------:R-:W-:Y:S01]  /*3160*/  HMMA.16816.F32.BF16 R28, R164, R6.reuse, R28 ;  /* 0x00000006a41c723c */ /* 0x080fe2000004181c */
[----:B------:R3:W-:Y:S03]  /*3170*/  MUFU.EX2 R226, R169 ;  /* 0x000000a900e27308 */ /* 0x0007e60000000800 */
[----:B------:R-:W-:Y:S01]  /*3180*/  IMAD.WIDE.U32 R10, R11, -0x2daee0ad, RZ ;  /* 0xd2511f530b0a7825 */ /* 0x000fe200078e00ff */
[----:B------:R-:W-:Y:S02]  /*3190*/  LOP3.LUT R13, R9, UR6, R176, 0x96, !PT ;  /* 0x00000006090d7c12 */ /* 0x000fe4000f8e96b0 */
[----:B--2---:R-:W-:Y:S01]  /*31a0*/  LOP3.LUT R16, R173, UR7, R8, 0x96, !PT ;  /* 0x00000007ad107c12 */ /* 0x004fe2000f8e9608 */
[----:B------:R-:W-:Y:S03]  /*31b0*/  HMMA.16816.F32.BF16 R32, R188, R6, R32 ;  /* 0x00000006bc20723c */ /* 0x000fe60000041820 */
[----:B------:R2:W-:Y:S01]  /*31c0*/  MUFU.EX2 R201, R18 ;  /* 0x0000001200c97308 */ /* 0x0005e20000000800 */
[----:B------:R-:W-:Y:S01]  /*31d0*/  IMAD.WIDE.U32 R14, R15, -0x2daee0ad, RZ ;  /* 0xd2511f530f0e7825 */ /* 0x000fe200078e00ff */
[----:B------:R-:W-:Y:S01]  /*31e0*/  LOP3.LUT R11, R11, UR6, R170, 0x96, !PT ;  /* 0x000000060b0b7c12 */ /* 0x000fe2000f8e96aa */
[----:B------:R-:W-:Y:S02]  /*31f0*/  UIADD3 UR6, UR11, 0x78dde6e4, URZ ;  /* 0x78dde6e40b067890 */ /* 0x000fe4000fffe03f */
[----:B------:R-:W-:Y:S01]  /*3200*/  FFMA.FTZ R20, R20, c[0x0][0x23c], -R168 ;  /* 0x00008f0014147a23 */ /* 0x000fe200000108a8 */
[----:B------:R-:W-:Y:S01]  /*3210*/  LOP3.LUT R170, R15, UR7, R10, 0x96, !PT ;  /* 0x000000070faa7c12 */ /* 0x000fe2000f8e960a */
[----:B------:R-:W-:Y:S02]  /*3220*/  UIADD3 UR7, UR11, 0x1715609d, URZ ;  /* 0x1715609d0b077890 */ /* 0x000fe4000fffe03f */
[----:B------:R-:W-:Y:S01]  /*3230*/  IMAD.WIDE.U32 R10, R11, -0x326172a9, RZ ;  /* 0xcd9e8d570b0a7825 */ /* 0x000fe200078e00ff */
[----:B------:R4:W2:Y:S03]  /*3240*/  MUFU.EX2 R199, R20 ;  /* 0x0000001400c77308 */ /* 0x0008a60000000800 */
[----:B------:R-:W-:Y:S01]  /*3250*/  IMAD.WIDE.U32 R170, R170, -0x326172a9, RZ ;  /* 0xcd9e8d57aaaa7825 */ /* 0x000fe200078e00ff */
[----:B------:R-:W-:Y:S03]  /*3260*/  LOP3.LUT R8, R11, UR6, R12, 0x96, !PT ;  /* 0x000000060b087c12 */ /* 0x000fe6000f8e960c */
[----:B------:R-:W-:Y:S01]  /*3270*/  IMAD.WIDE.U32 R12, R13, -0x326172a9, RZ ;  /* 0xcd9e8d570d0c7825 */ /* 0x000fe200078e00ff */
[----:B------:R-:W-:Y:S03]  /*3280*/  LOP3.LUT R10, R171, UR7, R10, 0x96, !PT ;  /* 0x00000007ab0a7c12 */ /* 0x000fe6000f8e960a */
[----:B-1----:R-:W-:Y:S01]  /*3290*/  IMAD.WIDE.U32 R16, R16, -0x326172a9, RZ ;  /* 0xcd9e8d5710107825 */ /* 0x002fe200078e00ff */
[----:B------:R-:W-:Y:S01]  /*32a0*/  LOP3.LUT R15, R13, UR6, R174, 0x96, !PT ;  /* 0x000000060d0f7c12 */ /* 0x000fe2000f8e96ae */
[----:B------:R-:W-:Y:S02]  /*32b0*/  ULDC.U8 UR6, c[0x0][0x2d8] ;  /* 0x0000b60000067ab9 */ /* 0x000fe40000000000 */
[----:B------:R-:W-:Y:S01]  /*32c0*/  IMAD.WIDE.U32 R8, R8, -0x2daee0ad, RZ ;  /* 0xd2511f5308087825 */ /* 0x000fe200078e00ff */
[----:B------:R-:W-:Y:S01]  /*32d0*/  LOP3.LUT R12, R17, UR7, R12, 0x96, !PT ;  /* 0x00000007110c7c12 */ /* 0x000fe2000f8e960c */
[----:B------:R-:W-:Y:S02]  /*32e0*/  UIADD3 UR7, UR11, -0x4ab325aa, URZ ;  /* 0xb54cda560b077890 */ /* 0x000fe4000fffe03f */
[----:B------:R-:W-:Y:S01]  /*32f0*/  IMAD.WIDE.U32 R10, R10, -0x2daee0ad, RZ ;  /* 0xd2511f530a0a7825 */ /* 0x000fe200078e00ff */
[----:B---3--:R-:W-:Y:S03]  /*3300*/  LOP3.LUT R169, R9, UR8, R14, 0x96, !PT ;  /* 0x0000000809a97c12 */ /* 0x008fe6000f8e960e */
[----:B------:R-:W-:Y:S01]  /*3310*/  IMAD.WIDE.U32 R14, R15, -0x2daee0ad, RZ ;  /* 0xd2511f530f0e7825 */ /* 0x000fe200078e00ff */
[----:B------:R-:W-:Y:S02]  /*3320*/  SHF.R.U32.HI R176, RZ, 0x10, R10 ;  /* 0x00000010ffb07819 */ /* 0x000fe4000001160a */
[----:B------:R-:W-:Y:S01]  /*3330*/  LOP3.LUT R175, R10, 0xffff, RZ, 0xc0, !PT ;  /* 0x0000ffff0aaf7812 */ /* 0x000fe200078ec0ff */
[--C-:B------:R-:W-:Y:S01]  /*3340*/  FFMA.FTZ R28, R28, c[0x0][0x23c], -R2.reuse ;  /* 0x00008f001c1c7a23 */ /* 0x100fe20000010802 */
[----:B--2---:R-:W-:Y:S01]  /*3350*/  LOP3.LUT R18, R10, 0xff, RZ, 0xc0, !PT ;  /* 0x000000ff0a127812 */ /* 0x004fe200078ec0ff */
[----:B------:R-:W-:Y:S01]  /*3360*/  FFMA.FTZ R24, R24, c[0x0][0x23c], -R2 ;  /* 0x00008f0018187a23 */ /* 0x000fe20000010802 */
[----:B------:R-:W-:Y:S01]  /*3370*/  SHF.R.U32.HI R17, RZ, 0x18, R10 ;  /* 0x00000018ff117819 */ /* 0x000fe2000001160a */
[----:B------:R-:W-:Y:S01]  /*3380*/  FFMA.FTZ R25, R25, c[0x0][0x23c], -R2 ;  /* 0x00008f0019197a23 */ /* 0x000fe20000010802 */
[----:B------:R-:W-:Y:S01]  /*3390*/  LOP3.LUT R13, R11, UR9, R8, 0x96, !PT ;  /* 0x000000090b0d7c12 */ /* 0x000fe2000f8e9608 */
[----:B------:R-:W-:Y:S01]  /*33a0*/  IMAD.WIDE.U32 R8, R12, -0x2daee0ad, RZ ;  /* 0xd2511f530c087825 */ /* 0x000fe200078e00ff */
[----:B------:R-:W-:Y:S01]  /*33b0*/  LOP3.LUT R172, R15, UR8, R172, 0x96, !PT ;  /* 0x000000080fac7c12 */ /* 0x000fe2000f8e96ac */
[----:B------:R-:W-:Y:S01]  /*33c0*/  MUFU.EX2 R197, R24 ;  /* 0x0000001800c57308 */ /* 0x000fe20000000800 */
[----:B------:R-:W-:Y:S01]  /*33d0*/  ISETP.LE.U32.AND P5, PT, R17, UR6, PT ;  /* 0x0000000611007c0c */ /* 0x000fe2000bfa3070 */
[----:B------:R-:W-:Y:S01]  /*33e0*/  IMAD.WIDE.U32 R10, R169, -0x326172a9, RZ ;  /* 0xcd9e8d57a90a7825 */ /* 0x000fe200078e00ff */
[----:B------:R-:W-:Y:S02]  /*33f0*/  LOP3.LUT R171, R8, 0xffff, RZ, 0xc0, !PT ;  /* 0x0000ffff08ab7812 */ /* 0x000fe400078ec0ff */
[----:B------:R-:W-:Y:S01]  /*3400*/  LOP3.LUT R12, R9, UR9, R14, 0x96, !PT ;  /* 0x00000009090c7c12 */ /* 0x000fe2000f8e960e */
[----:B------:R-:W-:Y:S01]  /*3410*/  IMAD.WIDE.U32 R4, R172, -0x326172a9, RZ ;  /* 0xcd9e8d57ac047825 */ /* 0x000fe200078e00ff */
[----:B------:R-:W-:Y:S02]  /*3420*/  LOP3.LUT R9, R11, UR7, R170, 0x96, !PT ;  /* 0x000000070b097c12 */ /* 0x000fe4000f8e96aa */
[----:B------:R-:W-:Y:S01]  /*3430*/  LOP3.LUT R169, R8, 0xff, RZ, 0xc0, !PT ;  /* 0x000000ff08a97812 */ /* 0x000fe200078ec0ff */
[----:B------:R-:W-:Y:S01]  /*3440*/  FFMA.FTZ R2, R29, c[0x0][0x23c], -R2 ;  /* 0x00008f001d027a23 */ /* 0x000fe20000010802 */
[----:B------:R-:W-:Y:S01]  /*3450*/  SHF.R.U32.HI R173, RZ, 0x18, R8 ;  /* 0x00000018ffad7819 */ /* 0x000fe20000011608 */
[----:B------:R-:W-:Y:S01]  /*3460*/  FFMA.FTZ R21, R21, c[0x0][0x23c], -R168 ;  /* 0x00008f0015157a23 */ /* 0x000fe200000108a8 */
[----:B------:R-:W-:Y:S01]  /*3470*/  SHF.R.U32.HI R174, RZ, 0x10, R8 ;  /* 0x00000010ffae7819 */ /* 0x000fe20000011608 */
[----:B------:R-:W-:Y:S01]  /*3480*/  MUFU.EX2 R188, R2 ;  /* 0x0000000200bc7308 */ /* 0x000fe20000000800 */
[----:B------:R-:W-:Y:S01]  /*3490*/  LOP3.LUT R17, R10, 0xffff, RZ, 0xc0, !PT ;  /* 0x0000ffff0a117812 */ /* 0x000fe200078ec0ff */
[--C-:B------:R-:W-:Y:S01]  /*34a0*/  FFMA.FTZ R22, R22, c[0x0][0x23c], -R3.reuse ;  /* 0x00008f0016167a23 */ /* 0x100fe20000010803 */
[----:B------:R-:W-:Y:S01]  /*34b0*/  LOP3.LUT R8, R13, 0xff, RZ, 0xc0, !PT ;  /* 0x000000ff0d087812 */ /* 0x000fe200078ec0ff */
[----:B------:R-:W-:Y:S01]  /*34c0*/  FFMA.FTZ R32, R32, c[0x0][0x23c], -R168 ;  /* 0x00008f0020207a23 */ /* 0x000fe200000108a8 */
[----:B------:R-:W-:Y:S01]  /*34d0*/  LOP3.LUT R11, R9, 0xffff, RZ, 0xc0, !PT ;  /* 0x0000ffff090b7812 */ /* 0x000fe200078ec0ff */
[--C-:B------:R-:W-:Y:S01]  /*34e0*/  FFMA.FTZ R34, R34, c[0x0][0x23c], -R3.reuse ;  /* 0x00008f0022227a23 */ /* 0x100fe20000010803 */
[----:B------:R-:W-:Y:S01]  /*34f0*/  LOP3.LUT R19, R10, 0xff, RZ, 0xc0, !PT ;  /* 0x000000ff0a137812 */ /* 0x000fe200078ec0ff */
[--C-:B------:R-:W-:Y:S01]  /*3500*/  FFMA.FTZ R23, R23, c[0x0][0x23c], -R3.reuse ;  /* 0x00008f0017177a23 */ /* 0x100fe20000010803 */
[----:B------:R-:W-:Y:S01]  /*3510*/  ISETP.LE.U32.AND P1, PT, R18, UR6, PT ;  /* 0x0000000612007c0c */ /* 0x000fe2000bf23070 */
[----:B------:R-:W-:Y:S01]  /*3520*/  MUFU.EX2 R192, R21 ;  /* 0x0000001500c07308 */ /* 0x000fe20000000800 */
[--C-:B------:R-:W-:Y:S01]  /*3530*/  SHF.R.U32.HI R18, RZ, 0x10, R10.reuse ;  /* 0x00000010ff127819 */ /* 0x100fe2000001160a */
[----:B------:R-:W-:Y:S01]  /*3540*/  FFMA.FTZ R3, R35, c[0x0][0x23c], -R3 ;  /* 0x00008f0023037a23 */ /* 0x000fe20000010803 */
[----:B----4-:R-:W-:Y:S01]  /*3550*/  SHF.R.U32.HI R20, RZ, 0x18, R10 ;  /* 0x00000018ff147819 */ /* 0x010fe2000001160a */
[----:B------:R-:W-:Y:S01]  /*3560*/  FFMA.FTZ R168, R33, c[0x0][0x23c], -R168 ;  /* 0x00008f0021a87a23 */ /* 0x000fe200000108a8 */
[----:B------:R-:W-:Y:S01]  /*3570*/  LOP3.LUT R10, R9, 0xff, RZ, 0xc0, !PT ;  /* 0x000000ff090a7812 */ /* 0x000fe200078ec0ff */
[--C-:B------:R-:W-:Y:S01]  /*3580*/  FFMA.FTZ R30, R30, c[0x0][0x23c], -R0.reuse ;  /* 0x00008f001e1e7a23 */ /* 0x100fe20000010800 */
[----:B------:R-:W-:Y:S01]  /*3590*/  ISETP.LE.U32.AND P4, PT, R8, UR6, PT ;  /* 0x0000000608007c0c */ /* 0x000fe2000bf83070 */
[----:B------:R-:W-:Y:S01]  /*35a0*/  FFMA.FTZ R26, R26, c[0x0][0x23c], -R0 ;  /* 0x00008f001a1a7a23 */ /* 0x000fe20000010800 */
[----:B------:R-:W-:Y:S01]  /*35b0*/  LOP3.LUT R8, R5, UR7, R16, 0x96, !PT ;  /* 0x0000000705087c12 */ /* 0x000fe2000f8e9610 */
[----:B------:R-:W-:Y:S01]  /*35c0*/  MUFU.EX2 R194, R22 ;  /* 0x0000001600c27308 */ /* 0x000fe20000000800 */
[----:B------:R-:W-:Y:S01]  /*35d0*/  LOP3.LUT R14, R4, 0xffff, RZ, 0xc0, !PT ;  /* 0x0000ffff040e7812 */ /* 0x000fe200078ec0ff */
[--C-:B------:R-:W-:Y:S01]  /*35e0*/  FFMA.FTZ R27, R27, c[0x0][0x23c], -R0.reuse ;  /* 0x00008f001b1b7a23 */ /* 0x100fe20000010800 */
[----:B------:R-:W-:Y:S01]  /*35f0*/  SHF.R.U32.HI R5, RZ, 0x8, R11 ;  /* 0x00000008ff057819 */ /* 0x000fe2000001160b */
[----:B------:R-:W-:Y:S01]  /*3600*/  FFMA.FTZ R0, R31, c[0x0][0x23c], -R0 ;  /* 0x00008f001f007a23 */ /* 0x000fe20000010800 */
[----:B------:R-:W-:Y:S01]  /*3610*/  ISETP.LE.U32.AND P2, PT, R10, UR6, PT ;  /* 0x000000060a007c0c */ /* 0x000fe2000bf43070 */
[----:B------:R-:W-:Y:S01]  /*3620*/  IMAD.MOV.U32 R191, RZ, RZ, c[0x0][0x1c0] ;  /* 0x00007000ffbf7624 */ /* 0x000fe200078e00ff */
[--C-:B------:R-:W-:Y:S02]  /*3630*/  SHF.R.U32.HI R10, RZ, 0x10, R9.reuse ;  /* 0x00000010ff0a7819 */ /* 0x100fe40000011609 */
[----:B------:R-:W-:Y:S01]  /*3640*/  LOP3.LUT R5, R5, 0xffff, RZ, 0xc0, !PT ;  /* 0x0000ffff05057812 */ /* 0x000fe200078ec0ff */
[----:B------:R-:W-:Y:S01]  /*3650*/  @!P4 FADD.FTZ R199, -R199, -RZ ;  /* 0x800000ffc7c7c221 */ /* 0x000fe20000010100 */
[----:B------:R-:W-:Y:S01]  /*3660*/  LOP3.LUT R10, R10, 0xff, RZ, 0xc0, !PT ;  /* 0x000000ff0a0a7812 */ /* 0x000fe200078ec0ff */
[----:B------:R-:W1:Y:S01]  /*3670*/  MUFU.EX2 R183, R32 ;  /* 0x0000002000b77308 */ /* 0x000e620000000800 */
[--C-:B------:R-:W-:Y:S01]  /*3680*/  SHF.R.U32.HI R16, RZ, 0x18, R4.reuse ;  /* 0x00000018ff107819 */ /* 0x100fe20000011604 */
[----:B------:R-:W-:Y:S01]  /*3690*/  IMAD R191, R191, c[0x0][0x22c], RZ ;  /* 0x00008b00bfbf7a24 */ /* 0x000fe200078e02ff */
[----:B------:R-:W-:Y:S02]  /*36a0*/  LOP3.LUT R15, R4, 0xff, RZ, 0xc0, !PT ;  /* 0x000000ff040f7812 */ /* 0x000fe400078ec0ff */
[----:B------:R-:W-:Y:S01]  /*36b0*/  SHF.R.U32.HI R11, RZ, 0x10, R4 ;  /* 0x00000010ff0b7819 */ /* 0x000fe20000011604 */
[----:B------:R-:W-:Y:S01]  /*36c0*/  @!P2 FADD.FTZ R206, -R206, -RZ ;  /* 0x800000ffcecea221 */ /* 0x000fe20000010100 */
[----:B------:R-:W-:Y:S01]  /*36d0*/  LOP3.LUT R4, R8, 0xffff, RZ, 0xc0, !PT ;  /* 0x0000ffff08047812 */ /* 0x000fe200078ec0ff */
[----:B------:R-:W-:Y:S01]  /*36e0*/  IMAD.U32 R191, R191, -0x40, RZ ;  /* 0xffffffc0bfbf7824 */ /* 0x000fe200078e00ff */
[----:B------:R-:W-:Y:S01]  /*36f0*/  ISETP.LE.U32.AND P0, PT, R5, UR6, PT ;  /* 0x0000000605007c0c */ /* 0x000fe2000bf03070 */
[----:B------:R-:W2:Y:S01]  /*3700*/  MUFU.EX2 R180, R3 ;  /* 0x0000000300b47308 */ /* 0x000ea20000000800 */
[----:B------:R-:W-:Y:S02]  /*3710*/  ISETP.LE.U32.AND P6, PT, R10, UR6, PT ;  /* 0x000000060a007c0c */ /* 0x000fe4000bfc3070 */
[----:B------:R-:W-:Y:S02]  /*3720*/  LOP3.LUT R5, R8, 0xff, RZ, 0xc0, !PT ;  /* 0x000000ff08057812 */ /* 0x000fe400078ec0ff */
[----:B------:R-:W-:Y:S02]  /*3730*/  SHF.R.U32.HI R4, RZ, 0x8, R4 ;  /* 0x00000008ff047819 */ /* 0x000fe40000011604 */
[----:B------:R-:W-:Y:S02]  /*3740*/  ISETP.LE.U32.AND P2, PT, R5, UR6, PT ;  /* 0x0000000605007c0c */ /* 0x000fe4000bf43070 */
[----:B------:R-:W-:Y:S01]  /*3750*/  LOP3.LUT R5, R4, 0xffff, RZ, 0xc0, !PT ;  /* 0x0000ffff04057812 */ /* 0x000fe200078ec0ff */
[----:B------:R-:W-:Y:S01]  /*3760*/  MUFU.EX2 R181, R168 ;  /* 0x000000a800b57308 */ /* 0x000fe20000000800 */
[----:B------:R-:W-:Y:S01]  /*3770*/  SHF.R.U32.HI R4, RZ, 0x10, R8 ;  /* 0x00000010ff047819 */ /* 0x000fe20000011608 */
[----:B------:R-:W-:Y:S01]  /*3780*/  @!P0 FADD.FTZ R205, -R205, -RZ ;  /* 0x800000ffcdcd8221 */ /* 0x000fe20000010100 */
[----:B------:R-:W-:Y:S01]  /*3790*/  SHF.R.U32.HI R9, RZ, 0x18, R9 ;  /* 0x00000018ff097819 */ /* 0x000fe20000011609 */
[----:B------:R-:W-:Y:S01]  /*37a0*/  @!P6 FADD.FTZ R204, -R204, -RZ ;  /* 0x800000ffcccce221 */ /* 0x000fe20000010100 */
[----:B------:R-:W-:Y:S01]  /*37b0*/  LOP3.LUT R4, R4, 0xff, RZ, 0xc0, !PT ;  /* 0x000000ff04047812 */ /* 0x000fe200078ec0ff */
[----:B-1----:R-:W-:Y:S01]  /*37c0*/  @!P1 FADD.FTZ R183, -R183, -RZ ;  /* 0x800000ffb7b79221 */ /* 0x002fe20000010100 */
[----:B------:R-:W-:Y:S02]  /*37d0*/  ISETP.LE.U32.AND P0, PT, R5, UR6, PT ;  /* 0x0000000605007c0c */ /* 0x000fe4000bf03070 */
[----:B------:R-:W-:Y:S01]  /*37e0*/  ISETP.LE.U32.AND P6, PT, R4, UR6, PT ;  /* 0x0000000604007c0c */ /* 0x000fe2000bfc3070 */
[----:B------:R-:W-:Y:S01]  /*37f0*/  @!P2 FADD.FTZ R230, -R230, -RZ ;  /* 0x800000ffe6e6a221 */ /* 0x000fe20000010100 */
[----:B------:R-:W-:Y:S01]  /*3800*/  ISETP.LE.U32.AND P3, PT, R9, UR6, PT ;  /* 0x0000000609007c0c */ /* 0x000fe2000bf63070 */
[----:B------:R-:W-:Y:S01]  /*3810*/  MUFU.EX2 R186, R0 ;  /* 0x0000000000ba7308 */ /* 0x000fe20000000800 */
[----:B------:R-:W-:Y:S01]  /*3820*/  SHF.R.U32.HI R4, RZ, 0x8, R14 ;  /* 0x00000008ff047819 */ /* 0x000fe2000001160e */
[----:B--2---:R-:W-:Y:S01]  /*3830*/  @!P5 FADD.FTZ R180, -R180, -RZ ;  /* 0x800000ffb4b4d221 */ /* 0x004fe20000010100 */
[----:B------:R-:W-:Y:S02]  /*3840*/  ISETP.LE.U32.AND P2, PT, R15, UR6, PT ;  /* 0x000000060f007c0c */ /* 0x000fe4000bf43070 */
[----:B------:R-:W-:Y:S02]  /*3850*/  LOP3.LUT R5, R4, 0xffff, RZ, 0xc0, !PT ;  /* 0x0000ffff04057812 */ /* 0x000fe400078ec0ff */
[----:B------:R-:W-:Y:S01]  /*3860*/  LOP3.LUT R4, R11, 0xff, RZ, 0xc0, !PT ;  /* 0x000000ff0b047812 */ /* 0x000fe200078ec0ff */
[----:B------:R-:W-:Y:S01]  /*3870*/  @!P0 FADD.FTZ R229, -R229, -RZ ;  /* 0x800000ffe5e58221 */ /* 0x000fe20000010100 */
[----:B------:R-:W-:Y:S01]  /*3880*/  ISETP.LE.U32.AND P0, PT, R5, UR6, PT ;  /* 0x0000000605007c0c */ /* 0x000fe2000bf03070 */
[----:B------:R-:W-:Y:S01]  /*3890*/  @!P6 FADD.FTZ R232, -R232, -RZ ;  /* 0x800000ffe8e8e221 */ /* 0x000fe20000010100 */
[----:B------:R-:W-:Y:S01]  /*38a0*/  SHF.R.U32.HI R8, RZ, 0x18, R8 ;  /* 0x00000018ff087819 */ /* 0x000fe20000011608 */
[----:B------:R-:W-:Y:S01]  /*38b0*/  @!P3 FADD.FTZ R223, -R223, -RZ ;  /* 0x800000ffdfdfb221 */ /* 0x000fe20000010100 */
[----:B------:R-:W-:Y:S01]  /*38c0*/  ISETP.LE.U32.AND P6, PT, R4, UR6, PT ;  /* 0x0000000604007c0c */ /* 0x000fe2000bfc3070 */
[----:B------:R-:W1:Y:S01]  /*38d0*/  MUFU.EX2 R193, R23 ;  /* 0x0000001700c17308 */ /* 0x000e620000000800 */
[----:B------:R-:W-:Y:S01]  /*38e0*/  ISETP.LE.U32.AND P3, PT, R8, UR6, PT ;  /* 0x0000000608007c0c */ /* 0x000fe2000bf63070 */
[----:B------:R-:W-:Y:S01]  /*38f0*/  @!P2 FADD.FTZ R228, -R228, -RZ ;  /* 0x800000ffe4e4a221 */ /* 0x000fe20000010100 */
[----:B------:R-:W-:Y:S02]  /*3900*/  SHF.R.U32.HI R4, RZ, 0x8, R17 ;  /* 0x00000008ff047819 */ /* 0x000fe40000011611 */
[----:B------:R-:W-:Y:S02]  /*3910*/  ISETP.LE.U32.AND P2, PT, R19, UR6, PT ;  /* 0x0000000613007c0c */ /* 0x000fe4000bf43070 */
[----:B------:R-:W-:Y:S01]  /*3920*/  LOP3.LUT R5, R18, 0xff, RZ, 0xc0, !PT ;  /* 0x000000ff12057812 */ /* 0x000fe200078ec0ff */
[----:B------:R-:W-:Y:S01]  /*3930*/  @!P0 FADD.FTZ R207, -R207, -RZ ;  /* 0x800000ffcfcf8221 */ /* 0x000fe20000010100 */
[----:B------:R-:W-:Y:S01]  /*3940*/  LOP3.LUT R4, R4, 0xffff, RZ, 0xc0, !PT ;  /* 0x0000ffff04047812 */ /* 0x000fe200078ec0ff */
[----:B------:R-:W2:Y:S01]  /*3950*/  MUFU.EX2 R198, R26 ;  /* 0x0000001a00c67308 */ /* 0x000ea20000000800 */
[----:B------:R-:W-:Y:S01]  /*3960*/  ISETP.LE.U32.AND P0, PT, R5, UR6, PT ;  /* 0x0000000605007c0c */ /* 0x000fe2000bf03070 */
[----:B------:R-:W-:Y:S01]  /*3970*/  @!P6 FADD.FTZ R227, -R227, -RZ ;  /* 0x800000ffe3e3e221 */ /* 0x000fe20000010100 */
[----:B------:R-:W-:Y:S01]  /*3980*/  ISETP.LE.U32.AND P6, PT, R4, UR6, PT ;  /* 0x0000000604007c0c */ /* 0x000fe2000bfc3070 */
[----:B------:R-:W-:Y:S01]  /*3990*/  @!P3 FADD.FTZ R231, -R231, -RZ ;  /* 0x800000ffe7e7b221 */ /* 0x000fe20000010100 */
[----:B------:R-:W-:Y:S02]  /*39a0*/  LOP3.LUT R4, R13, 0xffff, RZ, 0xc0, !PT ;  /* 0x0000ffff0d047812 */ /* 0x000fe400078ec0ff */
[----:B------:R-:W-:Y:S01]  /*39b0*/  ISETP.LE.U32.AND P3, PT, R16, UR6, PT ;  /* 0x0000000610007c0c */ /* 0x000fe2000bf63070 */
[----:B------:R-:W-:Y:S01]  /*39c0*/  @!P2 FADD.FTZ R203, -R203, -RZ ;  /* 0x800000ffcbcba221 */ /* 0x000fe20000010100 */
[----:B------:R-:W-:Y:S01]  /*39d0*/  SHF.R.U32.HI R2, RZ, 0x8, R4 ;  /* 0x00000008ff027819 */ /* 0x000fe20000011604 */
[----:B------:R-:W3:Y:S01]  /*39e0*/  MUFU.EX2 R195, R25 ;  /* 0x0000001900c37308 */ /* 0x000ee20000000800 */
[----:B------:R-:W-:Y:S02]  /*39f0*/  ISETP.LE.U32.AND P2, PT, R20, UR6, PT ;  /* 0x0000000614007c0c */ /* 0x000fe4000bf43070 */
[--C-:B------:R-:W-:Y:S01]  /*3a00*/  SHF.R.U32.HI R5, RZ, 0x18, R13.reuse ;  /* 0x00000018ff057819 */ /* 0x100fe2000001160d */
[----:B------:R-:W-:Y:S01]  /*3a10*/  @!P0 FADD.FTZ R201, -R201, -RZ ;  /* 0x800000ffc9c98221 */ /* 0x000fe20000010100 */
[----:B------:R-:W-:Y:S01]  /*3a20*/  SHF.R.U32.HI R13, RZ, 0x10, R13 ;  /* 0x00000010ff0d7819 */ /* 0x000fe2000001160d */
[----:B------:R-:W-:Y:S01]  /*3a30*/  @!P6 FADD.FTZ R202, -R202, -RZ ;  /* 0x800000ffcacae221 */ /* 0x000fe20000010100 */
[----:B------:R-:W-:Y:S02]  /*3a40*/  LOP3.LUT R2, R2, 0xffff, RZ, 0xc0, !PT ;  /* 0x0000ffff02027812 */ /* 0x000fe400078ec0ff */
[----:B------:R-:W-:Y:S01]  /*3a50*/  LOP3.LUT R13, R13, 0xff, RZ, 0xc0, !PT ;  /* 0x000000ff0d0d7812 */ /* 0x000fe200078ec0ff */
[----:B------:R-:W-:Y:S01]  /*3a60*/  @!P3 FADD.FTZ R226, -R226, -RZ ;  /* 0x800000ffe2e2b221 */ /* 0x000fe20000010100 */
[----:B------:R-:W-:Y:S01]  /*3a70*/  ISETP.LE.U32.AND P0, PT, R2, UR6, PT ;  /* 0x0000000602007c0c */ /* 0x000fe2000bf03070 */
[----:B------:R-:W4:Y:S01]  /*3a80*/  MUFU.EX2 R182, R34 ;  /* 0x0000002200b67308 */ /* 0x000f220000000800 */
[----:B------:R-:W-:Y:S01]  /*3a90*/  LOP3.LUT R2, R12, 0xffff, RZ, 0xc0, !PT ;  /* 0x0000ffff0c027812 */ /* 0x000fe200078ec0ff */
[----:B------:R-:W-:Y:S01]  /*3aa0*/  @!P2 FADD.FTZ R200, -R200, -RZ ;  /* 0x800000ffc8c8a221 */ /* 0x000fe20000010100 */
[----:B------:R-:W-:Y:S02]  /*3ab0*/  ISETP.LE.U32.AND P3, PT, R5, UR6, PT ;  /* 0x0000000605007c0c */ /* 0x000fe4000bf63070 */
[----:B------:R-:W-:Y:S02]  /*3ac0*/  LOP3.LUT R5, R12, 0xff, RZ, 0xc0, !PT ;  /* 0x000000ff0c057812 */ /* 0x000fe400078ec0ff */
[----:B------:R-:W-:Y:S02]  /*3ad0*/  ISETP.LE.U32.AND P6, PT, R13, UR6, PT ;  /* 0x000000060d007c0c */ /* 0x000fe4000bfc3070 */
[----:B------:R-:W-:Y:S01]  /*3ae0*/  SHF.R.U32.HI R4, RZ, 0x10, R12 ;  /* 0x00000010ff047819 */ /* 0x000fe2000001160c */
[----:B------:R-:W-:Y:S01]  /*3af0*/  MUFU.EX2 R196, R27 ;  /* 0x0000001b00c47308 */ /* 0x000fe20000000800 */
[----:B------:R-:W-:Y:S01]  /*3b00*/  SHF.R.U32.HI R2, RZ, 0x8, R2 ;  /* 0x00000008ff027819 */ /* 0x000fe20000011602 */
[----:B------:R-:W-:Y:S01]  /*3b10*/  @!P0 FADD.FTZ R192, -R192, -RZ ;  /* 0x800000ffc0c08221 */ /* 0x000fe20000010100 */
[----:B------:R-:W-:Y:S02]  /*3b20*/  ISETP.LE.U32.AND P2, PT, R5, UR6, PT ;  /* 0x0000000605007c0c */ /* 0x000fe4000bf43070 */
[----:B------:R-:W-:Y:S01]  /*3b30*/  LOP3.LUT R4, R4, 0xff, RZ, 0xc0, !PT ;  /* 0x000000ff04047812 */ /* 0x000fe200078ec0ff */
[----:B-1----:R-:W-:Y:S01]  /*3b40*/  @!P3 FADD.FTZ R193, -R193, -RZ ;  /* 0x800000ffc1c1b221 */ /* 0x002fe20000010100 */
[----:B------:R-:W-:Y:S02]  /*3b50*/  LOP3.LUT R2, R2, 0xffff, RZ, 0xc0, !PT ;  /* 0x0000ffff02027812 */ /* 0x000fe400078ec0ff */
[----:B------:R-:W-:Y:S01]  /*3b60*/  ISETP.LE.U32.AND P4, PT, R4, UR6, PT ;  /* 0x0000000604007c0c */ /* 0x000fe2000bf83070 */
[----:B------:R-:W-:Y:S01]  /*3b70*/  @!P6 FADD.FTZ R194, -R194, -RZ ;  /* 0x800000ffc2c2e221 */ /* 0x000fe20000010100 */
[----:B------:R-:W-:Y:S01]  /*3b80*/  SHF.R.U32.HI R4, RZ, 0x8, R175 ;  /* 0x00000008ff047819 */ /* 0x000fe200000116af */
[----:B------:R-:W-:Y:S01]  /*3b90*/  MUFU.EX2 R189, R28 ;  /* 0x0000001c00bd7308 */ /* 0x000fe20000000800 */
[----:B------:R-:W-:Y:S02]  /*3ba0*/  ISETP.LE.U32.AND P0, PT, R2, UR6, PT ;  /* 0x0000000602007c0c */ /* 0x000fe4000bf03070 */
[----:B------:R-:W-:Y:S01]  /*3bb0*/  LOP3.LUT R2, R176, 0xff, RZ, 0xc0, !PT ;  /* 0x000000ffb0027812 */ /* 0x000fe200078ec0ff */
[----:B------:R-:W-:Y:S01]  /*3bc0*/  @!P2 FADD.FTZ R197, -R197, -RZ ;  /* 0x800000ffc5c5a221 */ /* 0x000fe20000010100 */
[----:B------:R-:W-:Y:S02]  /*3bd0*/  LOP3.LUT R5, R174, 0xff, RZ, 0xc0, !PT ;  /* 0x000000ffae057812 */ /* 0x000fe400078ec0ff */
[----:B------:R-:W-:Y:S02]  /*3be0*/  ISETP.LE.U32.AND P6, PT, R2, UR6, PT ;  /* 0x0000000602007c0c */ /* 0x000fe4000bfc3070 */
[----:B------:R-:W-:Y:S01]  /*3bf0*/  LOP3.LUT R2, R4, 0xffff, RZ, 0xc0, !PT ;  /* 0x0000ffff04027812 */ /* 0x000fe200078ec0ff */
[----:B------:R-:W1:Y:S01]  /*3c00*/  MUFU.EX2 R187, R30 ;  /* 0x0000001e00bb7308 */ /* 0x000e620000000800 */
[----:B------:R-:W-:Y:S01]  /*3c10*/  SHF.R.U32.HI R4, RZ, 0x8, R171 ;  /* 0x00000008ff047819 */ /* 0x000fe200000116ab */
[----:B--2---:R-:W-:Y:S01]  /*3c20*/  @!P4 FADD.FTZ R198, -R198, -RZ ;  /* 0x800000ffc6c6c221 */ /* 0x004fe20000010100 */
[----:B------:R-:W-:Y:S01]  /*3c30*/  ISETP.LE.U32.AND P2, PT, R2, UR6, PT ;  /* 0x0000000602007c0c */ /* 0x000fe2000bf43070 */
[----:B---3--:R-:W-:Y:S01]  /*3c40*/  @!P0 FADD.FTZ R195, -R195, -RZ ;  /* 0x800000ffc3c38221 */ /* 0x008fe20000010100 */
[----:B------:R-:W-:Y:S02]  /*3c50*/  F2FP.RELU.BF16.PACK_AB R2, R205, R206 ;  /* 0x000000cecd02723e */ /* 0x000fe400000018ff */
[----:B------:R-:W-:Y:S02]  /*3c60*/  ISETP.LE.U32.AND P1, PT, R5, UR6, PT ;  /* 0x0000000605007c0c */ /* 0x000fe4000bf23070 */
[----:B------:R-:W-:Y:S01]  /*3c70*/  F2FP.RELU.BF16.PACK_AB R5, R223, R204 ;  /* 0x000000ccdf05723e */ /* 0x000fe200000018ff */
[----:B------:R2:W-:Y:S01]  /*3c80*/  STS [R239+0x20000], R2 ;  /* 0x02000002ef007388 */ /* 0x0005e20000000800 */
[----:B------:R-:W-:Y:S01]  /*3c90*/  F2FP.RELU.BF16.PACK_AB R3, R202, R203 ;  /* 0x000000cbca03723e */ /* 0x000fe200000018ff */
[----:B----4-:R-:W-:Y:S01]  /*3ca0*/  @!P6 FADD.FTZ R182, -R182, -RZ ;  /* 0x800000ffb6b6e221 */ /* 0x010fe20000010100 */
[----:B------:R-:W-:Y:S01]  /*3cb0*/  LOP3.LUT R4, R4, 0xffff, RZ, 0xc0, !PT ;  /* 0x0000ffff04047812 */ /* 0x000fe200078ec0ff */
[----:B------:R3:W-:Y:S01]  /*3cc0*/  STS [R239+0x20400], R5 ;  /* 0x02040005ef007388 */ /* 0x0007e20000000800 */
[----:B------:R-:W-:Y:S01]  /*3cd0*/  F2FP.RELU.BF16.PACK_AB R0, R231, R232 ;  /* 0x000000e8e700723e */ /* 0x000fe200000018ff */
[----:B------:R-:W-:Y:S01]  /*3ce0*/  @!P2 FADD.FTZ R181, -R181, -RZ ;  /* 0x800000ffb5b5a221 */ /* 0x000fe20000010100 */
[----:B------:R-:W-:Y:S01]  /*3cf0*/  ISETP.LE.U32.AND P2, PT, R4, UR6, PT ;  /* 0x0000000604007c0c */ /* 0x000fe2000bf43070 */
[----:B------:R4:W-:Y:S01]  /*3d00*/  STS [R240+0x20000], R3 ;  /* 0x02000003f0007388 */ /* 0x0009e20000000800 */
[----:B------:R-:W-:Y:S02]  /*3d10*/  F2FP.RELU.BF16.PACK_AB R4, R229, R230 ;  /* 0x000000e6e504723e */ /* 0x000fe400000018ff */
[----:B------:R-:W-:Y:S02]  /*3d20*/  SHF.R.U32.HI R12, RZ, 0x18, R12 ;  /* 0x00000018ff0c7819 */ /* 0x000fe4000001160c */
[----:B------:R-:W-:Y:S01]  /*3d30*/  ISETP.LE.U32.AND P3, PT, R169, UR6, PT ;  /* 0x00000006a9007c0c */ /* 0x000fe2000bf63070 */
[----:B-1----:R-:W-:Y:S01]  /*3d40*/  @!P1 FADD.FTZ R187, -R187, -RZ ;  /* 0x800000ffbbbb9221 */ /* 0x002fe20000010100 */
[----:B------:R-:W-:Y:S02]  /*3d50*/  ISETP.LE.U32.AND P4, PT, R12, UR6, PT ;  /* 0x000000060c007c0c */ /* 0x000fe4000bf83070 */
[----:B------:R-:W-:Y:S02]  /*3d60*/  ISETP.LE.U32.AND P0, PT, R173, UR6, PT ;  /* 0x00000006ad007c0c */ /* 0x000fe4000bf03070 */
[----:B------:R-:W-:Y:S01]  /*3d70*/  FSETP.GE.FTZ.AND P1, PT, R205, RZ, PT ;  /* 0x000000ffcd00720b */ /* 0x000fe20003f36000 */
[----:B------:R-:W-:Y:S01]  /*3d80*/  @!P2 FADD.FTZ R188, -R188, -RZ ;  /* 0x800000ffbcbca221 */ /* 0x000fe20000010100 */
[----:B------:R-:W-:Y:S02]  /*3d90*/  FSETP.GE.FTZ.AND P2, PT, R206, RZ, PT ;  /* 0x000000ffce00720b */ /* 0x000fe40003f56000 */
[----:B------:R-:W-:Y:S02]  /*3da0*/  FSETP.GE.FTZ.AND P5, PT, R203, RZ, PT ;  /* 0x000000ffcb00720b */ /* 0x000fe40003fb6000 */
[----:B--2---:R-:W-:Y:S01]  /*3db0*/  F2FP.RELU.BF16.PACK_AB R2, R200, R201 ;  /* 0x000000c9c802723e */ /* 0x004fe200000018ff */
[----:B------:R-:W-:Y:S01]  /*3dc0*/  @!P3 FADD.FTZ R189, -R189, -RZ ;  /* 0x800000ffbdbdb221 */ /* 0x000fe20000010100 */
[----:B------:R-:W-:Y:S01]  /*3dd0*/  FSETP.GE.FTZ.AND P3, PT, R199, RZ, PT ;  /* 0x000000ffc700720b */ /* 0x000fe20003f76000 */
[----:B------:R-:W-:Y:S01]  /*3de0*/  @!P4 FADD.FTZ R196, -R196, -RZ ;  /* 0x800000ffc4c4c221 */ /* 0x000fe20000010100 */
[----:B---3--:R-:W-:Y:S01]  /*3df0*/  F2FP.RELU.BF16.PACK_AB R5, R207, R228 ;  /* 0x000000e4cf05723e */ /* 0x008fe200000018ff */
[----:B------:R1:W-:Y:S01]  /*3e00*/  STS [R240+0x20400], R2 ;  /* 0x02040002f0007388 */ /* 0x0003e20000000800 */
[----:B------:R-:W-:Y:S01]  /*3e10*/  @!P0 FADD.FTZ R186, -R186, -RZ ;  /* 0x800000ffbaba8221 */ /* 0x000fe20000010100 */
[----:B------:R-:W-:Y:S02]  /*3e20*/  FSETP.GE.FTZ.AND P4, PT, R202, RZ, PT ;  /* 0x000000ffca00720b */ /* 0x000fe40003f96000 */
[----:B------:R2:W-:Y:S01]  /*3e30*/  STS [R239+0x21000], R4 ;  /* 0x02100004ef007388 */ /* 0x0005e20000000800 */
[----:B----4-:R-:W-:Y:S03]  /*3e40*/  F2FP.RELU.BF16.PACK_AB R3, R192, R199 ;  /* 0x000000c7c003723e */ /* 0x010fe600000018ff */
[----:B------:R3:W-:Y:S04]  /*3e50*/  STS [R239+0x21400], R0 ;  /* 0x02140000ef007388 */ /* 0x0007e80000000800 */
[----:B------:R4:W-:Y:S01]  /*3e60*/  STS [R240+0x21000], R5 ;  /* 0x02100005f0007388 */ /* 0x0009e20000000800 */
[----:B-1----:R-:W-:Y:S02]  /*3e70*/  F2FP.RELU.BF16.PACK_AB R2, R193, R194 ;  /* 0x000000c2c102723e */ /* 0x002fe400000018ff */
[----:B--2---:R-:W-:Y:S02]  /*3e80*/  F2FP.RELU.BF16.PACK_AB R4, R226, R227 ;  /* 0x000000e3e204723e */ /* 0x004fe400000018ff */
[----:B---3--:R-:W-:Y:S03]  /*3e90*/  F2FP.RELU.BF16.PACK_AB R0, R181, R183 ;  /* 0x000000b7b500723e */ /* 0x008fe600000018ff */
[----:B------:R1:W-:Y:S01]  /*3ea0*/  STS [R240+0x21400], R4 ;  /* 0x02140004f0007388 */ /* 0x0003e20000000800 */
[----:B----4-:R-:W-:Y:S03]  /*3eb0*/  F2FP.RELU.BF16.PACK_AB R5, R195, R197 ;  /* 0x000000c5c305723e */ /* 0x010fe600000018ff */
        /* <DEDUP_REMOVED lines=14> */
[----:B------:R-:W1:Y:S01]  /*3fa0*/  LDSM.16.M88.4 R16, [R218+0x14000] ;  /* 0x01400000da10783b */ /* 0x000e620000000200 */
[----:B------:R-:W-:Y:S07]  /*3fb0*/  IMAD.IADD R184, R214, 0x1, R3 ;  /* 0x00000001d6b87824 */ /* 0x000fee00078e0203 */
        /* <DEDUP_REMOVED lines=102> */
[----:B------:R-:W-:Y:S03]  /*4620*/  FSEL R0, R0, R176, P0 ;  /* 0x000000b000007208 */ /* 0x000fe60000000000 */
[----:B------:R-:W-:Y:S01]  /*4630*/  FMUL.FTZ R205, R205, R2 ;  /* 0x00000002cdcd7220 */ /* 0x000fe20000410000 */
[----:B------:R-:W-:Y:S01]  /*4640*/  FSEL R4, R4, R177, P2 ;  /* 0x000000b104047208 */ /* 0x000fe20001000000 */
[----:B------:R-:W-:Y:S01]  /*4650*/  FMUL.FTZ R204, R204, R0 ;  /* 0x00000000cccc7220 */ /* 0x000fe20000410000 */
[----:B------:R-:W2:Y:S01]  /*4660*/  LDG.E R2, [R178.64+0x80] ;  /* 0x00008026b2027981 */ /* 0x000ea2000c1e1900 */
[C---:B------:R-:W-:Y:S02]  /*4670*/  LEA R224, P0, R191.reuse, R224, 0x2 ;  /* 0x000000e0bfe07211 */ /* 0x040fe400078010ff */
[----:B------:R-:W-:Y:S01]  /*4680*/  FMUL.FTZ R206, R206, R4 ;  /* 0x00000004cece7220 */ /* 0x000fe20000410000 */
[----:B------:R-:W3:Y:S01]  /*4690*/  LDG.E R0, [R178.64+0xa0] ;  /* 0x0000a026b2007981 */ /* 0x000ee2000c1e1900 */
[----:B------:R-:W-:Y:S02]  /*46a0*/  LEA.HI.X.SX32 R225, R191, R225, 0x2, P0 ;  /* 0x000000e1bfe17211 */ /* 0x000fe400000f16ff */
[----:B------:R-:W-:Y:S02]  /*46b0*/  FSETP.GE.FTZ.AND P0, PT, R181, RZ, PT ;  /* 0x000000ffb500720b */ /* 0x000fe40003f16000 */
[C---:B------:R-:W-:Y:S01]  /*46c0*/  FADD.FTZ R4, -R177.reuse, R16 ;  /* 0x00000010b1047221 */ /* 0x040fe20000010100 */
[----:B------:R-:W-:Y:S01]  /*46d0*/  FSETP.GE.FTZ.AND P2, PT, R192, RZ, PT ;  /* 0x000000ffc000720b */ /* 0x000fe20003f56000 */
        /* <DEDUP_REMOVED lines=18> */
[----:B------:R-:W-:Y:S02]  /*4800*/  FADD.FTZ R6, -R176, R7 ;  /* 0x00000007b0067221 */ /* 0x000fe40000010100 */
        /* <DEDUP_REMOVED lines=41> */
[----:B------:R-:W-:Y:S01]  /*4aa0*/  FADD.FTZ R24, -R2, R24 ;  /* 0x0000001802187221 */ /* 0x000fe20000010100 */
[----:B------:R-:W-:Y:S01]  /*4ab0*/  FSETP.GE.FTZ.AND P1, PT, R228, RZ, PT ;  /* 0x000000ffe400720b */ /* 0x000fe20003f36000 */
[----:B------:R-:W-:Y:S01]  /*4ac0*/  FADD.FTZ R28, -R2, R28 ;  /* 0x0000001c021c7221 */ /* 0x000fe20000010100 */
[----:B------:R-:W-:Y:S01]  /*4ad0*/  FSEL R13, R13, R2, P3 ;  /* 0x000000020d0d7208 */ /* 0x000fe20001800000 */
[----:B------:R-:W-:Y:S01]  /*4ae0*/  FMUL.FTZ R22, R229, R4 ;  /* 0x00000004e5167220 */ /* 0x000fe20000410000 */
[-C--:B------:R-:W-:Y:S01]  /*4af0*/  FSEL R12, R12, R2.reuse, P1 ;  /* 0x000000020c0c7208 */ /* 0x080fe20000800000 */
[C---:B---3--:R-:W-:Y:S01]  /*4b00*/  FADD.FTZ R4, -R0.reuse, R14 ;  /* 0x0000000e00047221 */ /* 0x048fe20000010100 */
        /* <DEDUP_REMOVED lines=66> */
.L_x_1620:
        /* <DEDUP_REMOVED lines=125> */
[----:B------:R-:W2:Y:S01]  /*5700*/  LDL.64 R178, [R1+0x10] ;  /* 0x0000100001b27983 */ /* 0x000ea20000100a00 */
[----:B------:R-:W-:Y:S02]  /*5710*/  IMAD.MOV.U32 R6, RZ, RZ, c[0x0][0x370] ;  /* 0x0000dc00ff067624 */ /* 0x000fe400078e00ff */
[----:B------:R-:W-:Y:S01]  /*5720*/  IMAD.MOV.U32 R7, RZ, RZ, c[0x0][0x374] ;  /* 0x0000dd00ff077624 */ /* 0x000fe200078e00ff */
[----:B------:R-:W1:Y:S01]  /*5730*/  S2R R180, SR_TID.X ;  /* 0x0000000000b47919 */ /* 0x000e620000002100 */
[----:B------:R-:W-:Y:S03]  /*5740*/  IMAD.U32 R2, R6, -0x40, RZ ;  /* 0xffffffc006027824 */ /* 0x000fe600078e00ff */
[----:B------:R-:W3:Y:S02]  /*5750*/  S2R R181, SR_TID.X ;  /* 0x0000000000b57919 */ /* 0x000ee40000002100 */
[C---:B------:R-:W-:Y:S04]  /*5760*/  LEA R5, P1, R2.reuse, R236, 0x1 ;  /* 0x000000ec02057211 */ /* 0x040fe800078208ff */
[----:B------:R-:W-:Y:S01]  /*5770*/  LEA.HI.X.SX32 R2, R2, R237, 0x1, P1 ;  /* 0x000000ed02027211 */ /* 0x000fe200008f0eff */
[----:B------:R-:W-:Y:S04]  /*5780*/  IMAD.MOV.U32 R236, RZ, RZ, R5 ;  /* 0x000000ffffec7224 */ /* 0x000fe800078e0005 */
[----:B------:R-:W-:Y:S01]  /*5790*/  IMAD.MOV.U32 R237, RZ, RZ, R2 ;  /* 0x000000ffffed7224 */ /* 0x000fe200078e0002 */
[----:B--2---:R-:W2:Y:S01]  /*57a0*/  S2R R179, SR_TID.X ;  /* 0x0000000000b37919 */ /* 0x004ea20000002100 */
[----:B-1----:R-:W-:Y:S04]  /*57b0*/  SHF.R.S32.HI R180, RZ, 0x1f, R180 ;  /* 0x0000001fffb47819 */ /* 0x002fe800000114b4 */
[----:B---3--:R-:W-:Y:S04]  /*57c0*/  LEA.HI R180, R180, R181, RZ, 0x3 ;  /* 0x000000b5b4b47211 */ /* 0x008fe800078f18ff */
[----:B------:R-:W-:Y:S05]  /*57d0*/  SHF.R.S32.HI R180, RZ, 0x3, R180 ;  /* 0x00000003ffb47819 */ /* 0x000fea00000114b4 */
[----:B------:R-:W-:Y:S05]  /*57e0*/  IMAD.SHL.U32 R0, R180, 0x40, RZ ;  /* 0x00000040b4007824 */ /* 0x000fea00078e00ff */
[----:B------:R-:W-:Y:S04]  /*57f0*/  LOP3.LUT R0, R0, 0x1c0, RZ, 0xc0, !PT ;  /* 0x000001c000007812 */ /* 0x000fe800078ec0ff */
[----:B------:R-:W-:Y:S02]  /*5800*/  LOP3.LUT R4, R0, 0x38, R178, 0xf8, !PT ;  /* 0x0000003800047812 */ /* 0x000fe400078ef8b2 */
[----:B------:R-:W1:Y:S01]  /*5810*/  S2R R178, SR_TID.X ;  /* 0x0000000000b27919 */ /* 0x000e620000002100 */
[----:B------:R-:W-:Y:S04]  /*5820*/  SHF.R.U32.HI R0, RZ, 0x3, R0 ;  /* 0x00000003ff007819 */ /* 0x000fe80000011600 */
[----:B------:R-:W-:Y:S02]  /*5830*/  LOP3.LUT R0, R4, R0, RZ, 0x3c, !PT ;  /* 0x0000000004007212 */ /* 0x000fe400078e3cff */
[C---:B------:R-:W-:Y:S04]  /*5840*/  LEA R4, P1, R6.reuse, R236, 0x6 ;  /* 0x000000ec06047211 */ /* 0x040fe800078230ff */
[----:B------:R-:W-:Y:S02]  /*5850*/  LEA.HI.X R5, R6, R237, R7, 0x6, P1 ;  /* 0x000000ed06057211 */ /* 0x000fe400008f3407 */
[----:B-1----:R-:W-:Y:S04]  /*5860*/  SHF.R.S32.HI R178, RZ, 0x1f, R178 ;  /* 0x0000001fffb27819 */ /* 0x002fe800000114b2 */
[----:B--2---:R-:W-:Y:S04]  /*5870*/  LEA.HI R178, R178, R179, RZ, 0x6 ;  /* 0x000000b3b2b27211 */ /* 0x004fe800078f30ff */
[----:B------:R-:W-:Y:S05]  /*5880*/  SHF.R.S32.HI R178, RZ, 0x6, R178 ;  /* 0x00000006ffb27819 */ /* 0x000fea00000114b2 */
[----:B------:R-:W-:Y:S04]  /*5890*/  IMAD R0, R178, 0x200, R0 ;  /* 0x00000200b2007824 */ /* 0x000fe800078e0200 */
[----:B------:R-:W-:Y:S05]  /*58a0*/  IMAD.SHL.U32 R0, R0, 0x2, RZ ;  /* 0x0000000200007824 */ /* 0x000fea00078e00ff */
        /* <DEDUP_REMOVED lines=8> */
.L_x_1621:
[----:B------:R-:W-:Y:S01]  /*5930*/  LDSM.16.M88.4 R32, [R212+0x1c000] ;  /* 0x01c00000d420783b */ /* 0x000fe20000000200 */
[----:B-1----:R-:W-:Y:S01]  /*5940*/  IMAD.MOV.U32 R0, RZ, RZ, 0x4 ;  /* 0x00000004ff007424 */ /* 0x002fe200078e00ff */
[----:B------:R-:W-:Y:S01]  /*5950*/  LEA R2, P1, R242, R224, 0x2 ;  /* 0x000000e0f2027211 */ /* 0x000fe200078210ff */
[----:B------:R-:W-:Y:S01]  /*5960*/  IMAD.MOV.U32 R188, RZ, RZ, c[0x0][0x22c] ;  /* 0x00008b00ffbc7624 */ /* 0x000fe200078e00ff */
[----:B------:R-:W-:Y:S01]  /*5970*/  ULOP3.LUT UR6, UR46, 0x1, URZ, 0xc0, !UPT ;  /* 0x000000012e067892 */ /* 0x000fe2000f8ec03f */
[----:B------:R-:W1:Y:S01]  /*5980*/  LDSM.16.MT88.4 R16, [R208] ;  /* 0x00000000d010783b */ /* 0x000e620000004200 */
[----:B------:R-:W-:Y:S01]  /*5990*/  IMAD.MOV.U32 R189, RZ, RZ, c[0x0][0x22c] ;  /* 0x00008b00ffbd7624 */ /* 0x000fe200078e00ff */
[----:B------:R-:W-:Y:S01]  /*59a0*/  @UP2 UIADD3 UR7, UP1, UR40, -0x100, URZ ;  /* 0xffffff0028072890 */ /* 0x000fe2000ff3e03f */
[----:B------:R-:W-:Y:S01]  /*59b0*/  IMAD R188, R188, c[0x0][0x1c0], RZ ;  /* 0x00007000bcbc7a24 */ /* 0x000fe200078e02ff */
[----:B------:R-:W-:Y:S01]  /*59c0*/  UISETP.NE.U32.AND UP0, UPT, UR6, 0x1, UPT ;  /* 0x000000010600788c */ /* 0x000fe2000bf05070 */
[----:B------:R-:W2:Y:S01]  /*59d0*/  LDSM.16.M88.4 R28, [R212+0x1d000] ;  /* 0x01d00000d41c783b */ /* 0x000ea20000000200 */
[----:B------:R-:W-:Y:S01]  /*59e0*/  IMAD R189, R189, c[0x0][0x1c0], RZ ;  /* 0x00007000bdbd7a24 */ /* 0x000fe200078e02ff */
[----:B------:R-:W-:Y:S01]  /*59f0*/  UIADD3 UR8, UR46, -0x1, URZ ;  /* 0xffffffff2e087890 */ /* 0x000fe2000fffe03f */
[----:B------:R-:W-:Y:S01]  /*5a00*/  IMAD.SHL.U32 R188, R188, 0x10, RZ ;  /* 0x00000010bcbc7824 */ /* 0x000fe200078e00ff */
[----:B------:R-:W-:Y:S01]  /*5a10*/  @UP2 UIADD3.X UR6, UR41, -0x1, URZ, UP1, !UPT ;  /* 0xffffffff29062890 */ /* 0x000fe20008ffe43f */
[----:B------:R-:W3:Y:S01]  /*5a20*/  LDSM.16.MT88.4 R164, [R208+0x4000] ;  /* 0x00400000d0a4783b */ /* 0x000ee20000004200 */
[----:B------:R-:W-:Y:S02]  /*5a30*/  IMAD R189, R189, 0x18, RZ ;  /* 0x00000018bdbd7824 */ /* 0x000fe400078e02ff */
[----:B------:R-:W-:Y:S02]  /*5a40*/  IMAD.MOV.U32 R192, RZ, RZ, c[0x0][0x22c] ;  /* 0x00008b00ffc07624 */ /* 0x000fe400078e00ff */
[----:B------:R-:W-:Y:S01]  /*5a50*/  LDSM.16.M88.4 R168, [R3+0x1c000] ;  /* 0x01c0000003a8783b */ /* 0x000fe20000000200 */
[----:B------:R-:W-:Y:S02]  /*5a60*/  IMAD.MOV.U32 R190, RZ, RZ, c[0x0][0x22c] ;  /* 0x00008b00ffbe7624 */ /* 0x000fe400078e00ff */
[----:B------:R-:W-:Y:S02]  /*5a70*/  IMAD R192, R192, c[0x0][0x1c0], RZ ;  /* 0x00007000c0c07a24 */ /* 0x000fe400078e02ff */
[----:B------:R-:W4:Y:S01]  /*5a80*/  LDSM.16.MT88.4 R172, [R208+0x800] ;  /* 0x00080000d0ac783b */ /* 0x000f220000004200 */
[----:B------:R-:W-:Y:S02]  /*5a90*/  IMAD R190, R190, c[0x0][0x1c0], RZ ;  /* 0x00007000bebe7a24 */ /* 0x000fe400078e02ff */
[----:B------:R-:W-:Y:S02]  /*5aa0*/  IMAD.SHL.U32 R192, R192, 0x20, RZ ;  /* 0x00000020c0c07824 */ /* 0x000fe400078e00ff */
[----:B------:R-:W3:Y:S01]  /*5ab0*/  LDSM.16.M88.4 R176, [R3+0x1d000] ;  /* 0x01d0000003b0783b */ /* 0x000ee20000000200 */
[----:B------:R-:W-:Y:S02]  /*5ac0*/  IMAD R190, R190, 0x28, RZ ;  /* 0x00000028bebe7824 */ /* 0x000fe400078e02ff */
[----:B------:R-:W-:Y:S02]  /*5ad0*/  IMAD.MOV.U32 R191, RZ, RZ, c[0x0][0x22c] ;  /* 0x00008b00ffbf7624 */ /* 0x000fe400078e00ff */
[----:B------:R-:W3:Y:S02]  /*5ae0*/  LDSM.16.MT88.4 R180, [R208+0x4800] ;  /* 0x00480000d0b4783b */ /* 0x000ee40000004200 */
[----:B------:R-:W-:Y:S04]  /*5af0*/  IMAD R191, R191, c[0x0][0x1c0], RZ ;  /* 0x00007000bfbf7a24 */ /* 0x000fe800078e02ff */
[----:B------:R-:W-:Y:S01]  /*5b00*/  IMAD R191, R191, 0x38, RZ ;  /* 0x00000038bfbf7824 */ /* 0x000fe200078e02ff */
        /* <DEDUP_REMOVED lines=57> */
[-C--:B-1----:R-:W-:Y:S05]  /*5ea0*/  HMMA.16816.F32.BF16 R4, R172, R176.reuse, R4 ;  /* 0x000000b0ac04723c */ /* 0x082fea0000041804 */
[-C--:B--2---:R-:W-:Y:S03]  /*5eb0*/  LEA.HI.X.SX32 R3, R242, R225.reuse, 0x2, P1 ;  /* 0x000000e1f2037211 */ /* 0x084fe600008f16ff */
[C---:B---3--:R-:W-:Y:S08]  /*5ec0*/  HMMA.16816.F32.BF16 R8, R180.reuse, R176, R8 ;  /* 0x000000b0b408723c */ /* 0x048ff00000041808 */
[-C--:B------:R-:W-:Y:S08]  /*5ed0*/  HMMA.16816.F32.BF16 R12, R180, R178.reuse, R12 ;  /* 0x000000b2b40c723c */ /* 0x080ff0000004180c */
[C---:B------:R-:W-:Y:S01]  /*5ee0*/  HMMA.16816.F32.BF16 R16, R172.reuse, R178, R16 ;  /* 0x000000b2ac10723c */ /* 0x040fe20000041810 */
[----:B------:R-:W1:Y:S07]  /*5ef0*/  LDSM.16.MT88.4 R176, [R208+0x3000] ;  /* 0x00300000d0b0783b */ /* 0x000e6e0000004200 */
[-C--:B----4-:R-:W-:Y:S08]  /*5f00*/  HMMA.16816.F32.BF16 R20, R172, R164.reuse, R20 ;  /* 0x000000a4ac14723c */ /* 0x090ff00000041814 */
        /* <DEDUP_REMOVED lines=14> */
[----:B------:R-:W-:Y:S01]  /*5ff0*/  @P0 IADD3 R164, R247, -0x40, RZ ;  /* 0xffffffc0f7a40810 */ /* 0x000fe20007ffe0ff */
[-C--:B------:R-:W-:Y:S01]  /*6000*/  HMMA.16816.F32.BF16 R28, R180, R166.reuse, R28 ;  /* 0x000000a6b41c723c */ /* 0x080fe2000004181c */
[----:B------:R-:W2:Y:S03]  /*6010*/  LDSM.16.MT88.4 R180, [R208+0x7800] ;  /* 0x00780000d0b4783b */ /* 0x000ea60000004200 */
[----:B------:R-:W-:Y:S01]  /*6020*/  @P0 IMAD.WIDE R164, R164, R0, UR40 ;  /* 0x00000028a4a40e25 */ /* 0x000fe2000f8e0200 */
[----:B------:R-:W-:Y:S01]  /*6030*/  @UP2 UMOV UR40, UR7 ;  /* 0x0000000700282c82 */ /* 0x000fe20008000000 */
[----:B------:R-:W3:Y:S01]  /*6040*/  LDL R0, [R1] ;  /* 0x0000000001007983 */ /* 0x000ee20000100800 */
[----:B------:R-:W-:Y:S01]  /*6050*/  @UP2 UMOV UR41, UR6 ;  /* 0x0000000600292c82 */ /* 0x000fe20008000000 */
[----:B------:R-:W-:Y:S03]  /*6060*/  HMMA.16816.F32.BF16 R32, R168, R166, R32 ;  /* 0x000000a6a820723c */ /* 0x000fe60000041820 */
[----:B------:R4:W5:Y:S04]  /*6070*/  @P0 LDG.E R246, [R164.64] ;  /* 0x00000026a4f60981 */ /* 0x000968000c1e1900 */
[CC--:B------:R-:W-:Y:S01]  /*6080*/  LEA R168, P1, R189.reuse, R224.reuse, 0x2 ;  /* 0x000000e0bda87211 */ /* 0x0c0fe200078210ff */
[----:B------:R4:W5:Y:S01]  /*6090*/  @P0 LDG.E R245, [R164.64+0x20] ;  /* 0x00002026a4f50981 */ /* 0x000962000c1e1900 */
[-C--:B-1----:R-:W-:Y:S04]  /*60a0*/  HMMA.16816.F32.BF16 R4, R172, R176.reuse, R4 ;  /* 0x000000b0ac04723c */ /* 0x082fe80000041804 */
[----:B------:R4:W5:Y:S01]  /*60b0*/  @P0 LDG.E R244, [R164.64+0x80] ;  /* 0x00008026a4f40981 */ /* 0x000962000c1e1900 */
[-C--:B------:R-:W-:Y:S01]  /*60c0*/  LEA.HI.X.SX32 R169, R189, R225.reuse, 0x2, P1 ;  /* 0x000000e1bda97211 */ /* 0x080fe200008f16ff */
[----:B------:R-:W-:Y:S02]  /*60d0*/  IMAD.MOV.U32 R189, RZ, RZ, c[0x0][0x22c] ;  /* 0x00008b00ffbd7624 */ /* 0x000fe400078e00ff */
[C---:B------:R-:W-:Y:S01]  /*60e0*/  HMMA.16816.F32.BF16 R8, R184.reuse, R176, R8 ;  /* 0x000000b0b808723c */ /* 0x040fe20000041808 */
[----:B------:R-:W3:Y:S03]  /*60f0*/  LDL R176, [R1+0x4] ;  /* 0x0000040001b07983 */ /* 0x000ee60000100800 */
[----:B------:R-:W-:Y:S02]  /*6100*/  IMAD R189, R189, c[0x0][0x1c0], RZ ;  /* 0x00007000bdbd7a24 */ /* 0x000fe400078e02ff */
[----:B------:R4:W5:Y:S01]  /*6110*/  @P0 LDG.E R243, [R164.64+0xa0] ;  /* 0x0000a026a4f30981 */ /* 0x000962000c1e1900 */
[CC--:B------:R-:W-:Y:S01]  /*6120*/  LEA R170, P0, R188.reuse, R224.reuse, 0x2 ;  /* 0x000000e0bcaa7211 */ /* 0x0c0fe200078010ff */
        /* <DEDUP_REMOVED lines=9> */
[----:B------:R2:W-:Y:S05]  /*61c0*/  RED.E.ADD.F32.FTZ.RN.STRONG.GPU [R170.64], R6 ;  /* 0x00000006aa00798e */ /* 0x0005ea000c10e7a6 */
[----:B------:R2:W-:Y:S01]  /*61d0*/  RED.E.ADD.F32.FTZ.RN.STRONG.GPU [R168.64], R7 ;  /* 0x00000007a800798e */ /* 0x0005e2000c10e7a6 */
[CC--:B----4-:R-:W-:Y:S01]  /*61e0*/  LEA R164, P2, R190.reuse, R224.reuse, 0x2 ;  /* 0x000000e0bea47211 */ /* 0x0d0fe200078410ff */
[C---:B------:R-:W-:Y:S03]  /*61f0*/  HMMA.16816.F32.BF16 R24, R184.reuse, R180, R24 ;  /* 0x000000b4b818723c */ /* 0x040fe60000041818 */
[----:B------:R-:W-:Y:S01]  /*6200*/  RED.E.ADD.F32.FTZ.RN.STRONG.GPU [R166.64], R8 ;  /* 0x00000008a600798e */ /* 0x000fe2000c10e7a6 */
[-C--:B------:R-:W-:Y:S01]  /*6210*/  LEA.HI.X.SX32 R165, R190, R225.reuse, 0x2, P2 ;  /* 0x000000e1bea57211 */ /* 0x080fe200010f16ff */
[----:B------:R-:W-:Y:S03]  /*6220*/  IMAD.MOV.U32 R190, RZ, RZ, c[0x0][0x22c] ;  /* 0x00008b00ffbe7624 */ /* 0x000fe600078e00ff */
[-C--:B------:R-:W-:Y:S01]  /*6230*/  HMMA.16816.F32.BF16 R28, R184, R182.reuse, R28 ;  /* 0x000000b6b81c723c */ /* 0x080fe2000004181c */
[----:B------:R-:W-:Y:S03]  /*6240*/  RED.E.ADD.F32.FTZ.RN.STRONG.GPU [R164.64], R9 ;  /* 0x00000009a400798e */ /* 0x000fe6000c10e7a6 */
[CC--:B-1----:R-:W-:Y:S01]  /*6250*/  LEA R4, P1, R189.reuse, R224.reuse, 0x2 ;  /* 0x000000e0bd047211 */ /* 0x0c2fe200078210ff */
[----:B------:R-:W-:Y:S03]  /*6260*/  IMAD R190, R190, c[0x0][0x1c0], RZ ;  /* 0x00007000bebe7a24 */ /* 0x000fe600078e02ff */
[----:B------:R-:W-:Y:S04]  /*6270*/  HMMA.16816.F32.BF16 R32, R172, R182, R32 ;  /* 0x000000b6ac20723c */ /* 0x000fe80000041820 */
[-C--:B------:R-:W-:Y:S01]  /*6280*/  LEA.HI.X.SX32 R5, R189, R225.reuse, 0x2, P1 ;  /* 0x000000e1bd057211 */ /* 0x080fe200008f16ff */
[----:B------:R-:W-:Y:S01]  /*6290*/  IMAD.SHL.U32 R190, R190, 0x10, RZ ;  /* 0x00000010bebe7824 */ /* 0x000fe200078e00ff */
[CC--:B--2---:R-:W-:Y:S01]  /*62a0*/  LEA R6, P0, R191.reuse, R224.reuse, 0x2 ;  /* 0x000000e0bf067211 */ /* 0x0c4fe200078010ff */
[----:B------:R-:W-:Y:S02]  /*62b0*/  IMAD.MOV.U32 R189, RZ, RZ, c[0x0][0x22c] ;  /* 0x00008b00ffbd7624 */ /* 0x000fe400078e00ff */
[----:B------:R1:W-:Y:S03]  /*62c0*/  RED.E.ADD.F32.FTZ.RN.STRONG.GPU [R4.64], R10 ;  /* 0x0000000a0400798e */ /* 0x0003e6000c10e7a6 */
[-C--:B------:R-:W-:Y:S01]  /*62d0*/  LEA.HI.X.SX32 R7, R191, R225.reuse, 0x2, P0 ;  /* 0x000000e1bf077211 */ /* 0x080fe200000f16ff */
[----:B------:R-:W-:Y:S01]  /*62e0*/  IMAD R189, R189, c[0x0][0x1c0], RZ ;  /* 0x00007000bdbd7a24 */ /* 0x000fe200078e02ff */
[----:B------:R-:W-:Y:S03]  /*62f0*/  IADD3 R177, R190, 0x20, RZ ;  /* 0x00000020beb17810 */ /* 0x000fe60007ffe0ff */
[----:B------:R2:W-:Y:S01]  /*6300*/  RED.E.ADD.F32.FTZ.RN.STRONG.GPU [R6.64], R11 ;  /* 0x0000000b0600798e */ /* 0x0005e2000c10e7a6 */
[----:B------:R-:W-:Y:S04]  /*6310*/  IMAD.SHL.U32 R189, R189, 0x10, RZ ;  /* 0x00000010bdbd7824 */ /* 0x000fe800078e00ff */
[----:B------:R4:W-:Y:S01]  /*6320*/  RED.E.ADD.F32.FTZ.RN.STRONG.GPU [R224.64+0x80], R16 ;  /* 0x00008010e000798e */ /* 0x0009e2000c10e7a6 */
[C---:B------:R-:W-:Y:S02]  /*6330*/  IADD3 R179, R189.reuse, 0x20, RZ ;  /* 0x00000020bdb37810 */ /* 0x040fe40007ffe0ff */
[----:B------:R-:W-:Y:S02]  /*6340*/  IADD3 R178, R189, 0x20, RZ ;  /* 0x00000020bdb27810 */ /* 0x000fe40007ffe0ff */
[----:B------:R4:W-:Y:S01]  /*6350*/  RED.E.ADD.F32.FTZ.RN.STRONG.GPU [R2.64+0x80], R17 ;  /* 0x000080110200798e */ /* 0x0009e2000c10e7a6 */
[C---:B------:R-:W-:Y:S02]  /*6360*/  IMAD.IADD R179, R242.reuse, 0x1, R179 ;  /* 0x00000001f2b37824 */ /* 0x040fe400078e02b3 */
[C---:B------:R-:W-:Y:S04]  /*6370*/  IMAD.IADD R178, R242.reuse, 0x1, R178 ;  /* 0x00000001f2b27824 */ /* 0x040fe800078e02b2 */
[----:B------:R-:W-:Y:S01]  /*6380*/  IMAD.IADD R178, R242, 0x1, R178 ;  /* 0x00000001f2b27824 */ /* 0x000fe200078e02b2 */
[CC--:B-1----:R-:W-:Y:S04]  /*6390*/  LEA R4, P0, R177.reuse, R224.reuse, 0x2 ;  /* 0x000000e0b1047211 */ /* 0x0c2fe800078010ff */
[-C--:B------:R-:W-:Y:S02]  /*63a0*/  LEA.HI.X.SX32 R5, R177, R225.reuse, 0x2, P0 ;  /* 0x000000e1b1057211 */ /* 0x080fe400000f16ff */
[----:B------:R-:W-:Y:S01]  /*63b0*/  IADD3 R177, R189, 0x20, RZ ;  /* 0x00000020bdb17810 */ /* 0x000fe20007ffe0ff */
[----:B------:R-:W-:Y:S01]  /*63c0*/  IMAD.MOV.U32 R189, RZ, RZ, c[0x0][0x22c] ;  /* 0x00008b00ffbd7624 */ /* 0x000fe200078e00ff */
[CC--:B--2---:R-:W-:Y:S01]  /*63d0*/  LEA R6, P1, R179.reuse, R224.reuse, 0x2 ;  /* 0x000000e0b3067211 */ /* 0x0c4fe200078210ff */
[----:B------:R-:W-:Y:S01]  /*63e0*/  RED.E.ADD.F32.FTZ.RN.STRONG.GPU [R4.64], R18 ;  /* 0x000000120400798e */ /* 0x000fe2000c10e7a6 */
[-C--:B------:R-:W-:Y:S01]  /*63f0*/  LEA R10, P0, R178, R224.reuse, 0x2 ;  /* 0x000000e0b20a7211 */ /* 0x080fe200078010ff */
[----:B------:R-:W-:Y:S01]  /*6400*/  IMAD.IADD R177, R242, 0x1, R177 ;  /* 0x00000001f2b17824 */ /* 0x000fe200078e02b1 */
[-C--:B------:R-:W-:Y:S01]  /*6410*/  LEA.HI.X.SX32 R7, R179, R225.reuse, 0x2, P1 ;  /* 0x000000e1b3077211 */ /* 0x080fe200008f16ff */
[----:B------:R-:W-:Y:S01]  /*6420*/  IMAD R189, R189, c[0x0][0x1c0], RZ ;  /* 0x00007000bdbd7a24 */ /* 0x000fe200078e02ff */
[-C--:B------:R-:W-:Y:S01]  /*6430*/  LEA.HI.X.SX32 R11, R178, R225.reuse, 0x2, P0 ;  /* 0x000000e1b20b7211 */ /* 0x080fe200000f16ff */
[----:B------:R-:W-:Y:S01]  /*6440*/  IMAD.IADD R177, R242, 0x1, R177 ;  /* 0x00000001f2b17824 */ /* 0x000fe200078e02b1 */
[C---:B----4-:R-:W-:Y:S01]  /*6450*/  IADD3 R16, R188.reuse, 0x60, RZ ;  /* 0x00000060bc107810 */ /* 0x050fe20007ffe0ff */
[----:B------:R-:W-:Y:S01]  /*6460*/  RED.E.ADD.F32.FTZ.RN.STRONG.GPU [R6.64], R19 ;  /* 0x000000130600798e */ /* 0x000fe2000c10e7a6 */
[----:B------:R-:W-:Y:S01]  /*6470*/  IMAD.SHL.U32 R189, R189, 0x10, RZ ;  /* 0x00000010bdbd7824 */ /* 0x000fe200078e00ff */
[----:B------:R-:W-:Y:S01]  /*6480*/  IADD3 R17, R188, 0x60, RZ ;  /* 0x00000060bc117810 */ /* 0x000fe20007ffe0ff */
[C---:B------:R-:W-:Y:S02]  /*6490*/  IMAD.IADD R177, R242.reuse, 0x1, R177 ;  /* 0x00000001f2b17824 */ /* 0x040fe400078e02b1 */
[----:B------:R-:W-:Y:S01]  /*64a0*/  RED.E.ADD.F32.FTZ.RN.STRONG.GPU [R10.64], R12 ;  /* 0x0000000c0a00798e */ /* 0x000fe2000c10e7a6 */
[----:B------:R-:W-:Y:S01]  /*64b0*/  IADD3 R167, R189, 0x40, RZ ;  /* 0x00000040bda77810 */ /* 0x000fe20007ffe0ff */
[C---:B------:R-:W-:Y:S01]  /*64c0*/  IMAD.IADD R16, R242.reuse, 0x1, R16 ;  /* 0x00000001f2107824 */ /* 0x040fe200078e0210 */
[-C--:B------:R-:W-:Y:S02]  /*64d0*/  LEA R8, P2, R177, R224.reuse, 0x2 ;  /* 0x000000e0b1087211 */ /* 0x080fe400078410ff */
[----:B------:R-:W-:Y:S01]  /*64e0*/  IADD3 R166, R189, 0x40, RZ ;  /* 0x00000040bda67810 */ /* 0x000fe20007ffe0ff */
[C---:B------:R-:W-:Y:S01]  /*64f0*/  IMAD.IADD R167, R242.reuse, 0x1, R167 ;  /* 0x00000001f2a77824 */ /* 0x040fe200078e02a7 */
[-C--:B------:R-:W-:Y:S01]  /*6500*/  LEA.HI.X.SX32 R9, R177, R225.reuse, 0x2, P2 ;  /* 0x000000e1b1097211 */ /* 0x080fe200010f16ff */
[C---:B------:R-:W-:Y:S02]  /*6510*/  IMAD.IADD R16, R242.reuse, 0x1, R16 ;  /* 0x00000001f2107824 */ /* 0x040fe400078e0210 */
[C---:B------:R-:W-:Y:S02]  /*6520*/  IMAD.IADD R166, R242.reuse, 0x1, R166 ;  /* 0x00000001f2a67824 */ /* 0x040fe400078e02a6 */
[----:B------:R1:W-:Y:S01]  /*6530*/  RED.E.ADD.F32.FTZ.RN.STRONG.GPU [R8.64], R13 ;  /* 0x0000000d0800798e */ /* 0x0003e2000c10e7a6 */
[C---:B------:R-:W-:Y:S02]  /*6540*/  IMAD.IADD R167, R242.reuse, 0x1, R167 ;  /* 0x00000001f2a77824 */ /* 0x040fe400078e02a7 */
[C---:B------:R-:W-:Y:S04]  /*6550*/  IMAD.IADD R166, R242.reuse, 0x1, R166 ;  /* 0x00000001f2a67824 */ /* 0x040fe800078e02a6 */
[----:B------:R-:W-:Y:S05]  /*6560*/  IMAD.IADD R166, R242, 0x1, R166 ;  /* 0x00000001f2a67824 */ /* 0x000fea00078e02a6 */
[CC--:B-1----:R-:W-:Y:S04]  /*6570*/  LEA R8, P2, R166.reuse, R224.reuse, 0x2 ;  /* 0x000000e0a6087211 */ /* 0x0c2fe800078410ff */
[-C--:B------:R-:W-:Y:S02]  /*6580*/  LEA.HI.X.SX32 R9, R166, R225.reuse, 0x2, P2 ;  /* 0x000000e1a6097211 */ /* 0x080fe400010f16ff */
[CC--:B---3--:R-:W-:Y:S04]  /*6590*/  LEA R4, P1, R0.reuse, R224.reuse, 0x2 ;  /* 0x000000e000047211 */ /* 0x0c8fe800078210ff */
[-C--:B------:R-:W-:Y:S01]  /*65a0*/  LEA.HI.X.SX32 R5, R0, R225.reuse, 0x2, P1 ;  /* 0x000000e100057211 */ /* 0x080fe200008f16ff */
[----:B------:R-:W-:Y:S04]  /*65b0*/  IMAD.MOV.U32 R0, RZ, RZ, c[0x0][0x22c] ;  /* 0x00008b00ff007624 */ /* 0x000fe800078e00ff */
[----:B------:R1:W-:Y:S01]  /*65c0*/  RED.E.ADD.F32.FTZ.RN.STRONG.GPU [R4.64], R14 ;  /* 0x0000000e0400798e */ /* 0x0003e2000c10e7a6 */
[----:B------:R-:W-:Y:S04]  /*65d0*/  IMAD R0, R0, c[0x0][0x1c0], RZ ;  /* 0x0000700000007a24 */ /* 0x000fe800078e02ff */
[----:B------:R-:W-:Y:S05]  /*65e0*/  IMAD.SHL.U32 R0, R0, 0x10, RZ ;  /* 0x0000001000007824 */ /* 0x000fea00078e00ff */
[----:B------:R-:W-:Y:S02]  /*65f0*/  IADD3 R168, R0, 0x40, RZ ;  /* 0x0000004000a87810 */ /* 0x000fe40007ffe0ff */
[CC--:B------:R-:W-:Y:S02]  /*6600*/  LEA R6, P0, R176.reuse, R224.reuse, 0x2 ;  /* 0x000000e0b0067211 */ /* 0x0c0fe400078010ff */
[----:B------:R-:W-:Y:S02]  /*6610*/  IADD3 R0, R189, 0x40, RZ ;  /* 0x00000040bd007810 */ /* 0x000fe40007ffe0ff */
[-C--:B------:R-:W-:Y:S03]  /*6620*/  LEA.HI.X.SX32 R7, R176, R225.reuse, 0x2, P0 ;  /* 0x000000e1b0077211 */ /* 0x080fe600000f16ff */
[----:B------:R-:W-:Y:S02]  /*6630*/  IMAD.IADD R0, R242, 0x1, R0 ;  /* 0x00000001f2007824 */ /* 0x000fe400078e0200 */
[----:B------:R2:W-:Y:S05]  /*6640*/  RED.E.ADD.F32.FTZ.RN.STRONG.GPU [R6.64], R15 ;  /* 0x0000000f0600798e */ /* 0x0005ea000c10e7a6 */
[----:B------:R-:W-:Y:S01]  /*6650*/  RED.E.ADD.F32.FTZ.RN.STRONG.GPU [R224.64+0x100], R20 ;  /* 0x00010014e000798e */ /* 0x000fe2000c10e7a6 */
[CC--:B-1----:R-:W-:Y:S04]  /*6660*/  LEA R4, P0, R168.reuse, R224.reuse, 0x2 ;  /* 0x000000e0a8047211 */ /* 0x0c2fe800078010ff */
[----:B------:R-:W-:Y:S01]  /*6670*/  RED.E.ADD.F32.FTZ.RN.STRONG.GPU [R2.64+0x100], R21 ;  /* 0x000100150200798e */ /* 0x000fe2000c10e7a6 */
[-C--:B------:R-:W-:Y:S02]  /*6680*/  LEA.HI.X.SX32 R5, R168, R225.reuse, 0x2, P0 ;  /* 0x000000e1a8057211 */ /* 0x080fe400000f16ff */
[CC--:B------:R-:W-:Y:S02]  /*6690*/  LEA R10, P0, R167.reuse, R224.reuse, 0x2 ;  /* 0x000000e0a70a7211 */ /* 0x0c0fe400078010ff */
[----:B------:R-:W-:Y:S02]  /*66a0*/  LDSM.16.MT88.4 R12, [R209+0x1e000] ;  /* 0x01e00000d10c783b */ /* 0x000fe40000004200 */
[-C--:B------:R-:W-:Y:S03]  /*66b0*/  LEA.HI.X.SX32 R11, R167, R225.reuse, 0x2, P0 ;  /* 0x000000e1a70b7211 */ /* 0x080fe600000f16ff */
[----:B------:R1:W-:Y:S05]  /*66c0*/  RED.E.ADD.F32.FTZ.RN.STRONG.GPU [R4.64], R22 ;  /* 0x000000160400798e */ /* 0x0003ea000c10e7a6 */
[----:B------:R-:W-:Y:S01]  /*66d0*/  LDSM.16.MT88.4 R168, [R210+0x2800] ;  /* 0x00280000d2a8783b */ /* 0x000fe20000004200 */
[CC--:B--2---:R-:W-:Y:S04]  /*66e0*/  LEA R6, P1, R0.reuse, R224.reuse, 0x2 ;  /* 0x000000e000067211 */ /* 0x0c4fe800078210ff */
[-C--:B------:R-:W-:Y:S01]  /*66f0*/  LEA.HI.X.SX32 R7, R0, R225.reuse, 0x2, P1 ;  /* 0x000000e100077211 */ /* 0x080fe200008f16ff */
[----:B------:R-:W-:Y:S04]  /*6700*/  IMAD.IADD R0, R242, 0x1, R252 ;  /* 0x00000001f2007824 */ /* 0x000fe800078e02fc */
[----:B------:R2:W-:Y:S05]  /*6710*/  RED.E.ADD.F32.FTZ.RN.STRONG.GPU [R6.64], R23 ;  /* 0x000000170600798e */ /* 0x0005ea000c10e7a6 */
[----:B------:R-:W-:Y:S05]  /*6720*/  RED.E.ADD.F32.FTZ.RN.STRONG.GPU [R10.64], R24 ;  /* 0x000000180a00798e */ /* 0x000fea000c10e7a6 */
[----:B------:R3:W-:Y:S01]  /*6730*/  RED.E.ADD.F32.FTZ.RN.STRONG.GPU [R8.64], R25 ;  /* 0x000000190800798e */ /* 0x0007e2000c10e7a6 */
[CC--:B-1----:R-:W-:Y:S04]  /*6740*/  LEA R4, P1, R252.reuse, R224.reuse, 0x2 ;  /* 0x000000e0fc047211 */ /* 0x0c2fe800078210ff */
[-C--:B------:R-:W-:Y:S01]  /*6750*/  LEA.HI.X.SX32 R5, R252, R225.reuse, 0x2, P1 ;  /* 0x000000e1fc057211 */ /* 0x080fe200008f16ff */
[----:B------:R-:W-:Y:S05]  /*6760*/  LDSM.16.MT88.4 R20, [R210+0x2000] ;  /* 0x00200000d214783b */ /* 0x000fea0000004200 */
[----:B------:R1:W-:Y:S01]  /*6770*/  RED.E.ADD.F32.FTZ.RN.STRONG.GPU [R4.64], R26 ;  /* 0x0000001a0400798e */ /* 0x0003e2000c10e7a6 */
[CC--:B--2---:R-:W-:Y:S04]  /*6780*/  LEA R6, P0, R0.reuse, R224.reuse, 0x2 ;  /* 0x000000e000067211 */ /* 0x0c4fe800078010ff */
[-C--:B------:R-:W-:Y:S02]  /*6790*/  LEA.HI.X.SX32 R7, R0, R225.reuse, 0x2, P0 ;  /* 0x000000e100077211 */ /* 0x080fe400000f16ff */
[----:B------:R-:W-:Y:S03]  /*67a0*/  IADD3 R0, R188, 0x60, RZ ;  /* 0x00000060bc007810 */ /* 0x000fe60007ffe0ff */
[----:B------:R2:W-:Y:S01]  /*67b0*/  RED.E.ADD.F32.FTZ.RN.STRONG.GPU [R6.64], R27 ;  /* 0x0000001b0600798e */ /* 0x0005e2000c10e7a6 */
[-C--:B---3--:R-:W-:Y:S01]  /*67c0*/  LEA R8, P3, R16, R224.reuse, 0x2 ;  /* 0x000000e010087211 */ /* 0x088fe200078610ff */
[----:B------:R-:W-:Y:S03]  /*67d0*/  IMAD.IADD R0, R242, 0x1, R0 ;  /* 0x00000001f2007824 */ /* 0x000fe600078e0200 */
[----:B------:R-:W-:Y:S01]  /*67e0*/  RED.E.ADD.F32.FTZ.RN.STRONG.GPU [R224.64+0x180], R32 ;  /* 0x00018020e000798e */ /* 0x000fe2000c10e7a6 */
[-C--:B------:R-:W-:Y:S02]  /*67f0*/  LEA.HI.X.SX32 R9, R16, R225.reuse, 0x2, P3 ;  /* 0x000000e110097211 */ /* 0x080fe400018f16ff */
[CC--:B------:R-:W-:Y:S02]  /*6800*/  LEA R10, P0, R0.reuse, R224.reuse, 0x2 ;  /* 0x000000e0000a7211 */ /* 0x0c0fe400078010ff */
[----:B------:R3:W-:Y:S01]  /*6810*/  RED.E.ADD.F32.FTZ.RN.STRONG.GPU [R2.64+0x180], R33 ;  /* 0x000180210200798e */ /* 0x0007e2000c10e7a6 */
[CC--:B-1----:R-:W-:Y:S02]  /*6820*/  LEA R4, P1, R17.reuse, R224.reuse, 0x2 ;  /* 0x000000e011047211 */ /* 0x0c2fe400078210ff */
[-C--:B------:R-:W-:Y:S01]  /*6830*/  LEA.HI.X.SX32 R11, R0, R225.reuse, 0x2, P0 ;  /* 0x000000e1000b7211 */ /* 0x080fe200000f16ff */
[----:B------:R-:W-:Y:S01]  /*6840*/  IMAD.IADD R0, R242, 0x1, R250 ;  /* 0x00000001f2007824 */ /* 0x000fe200078e02fa */
[-C--:B------:R-:W-:Y:S05]  /*6850*/  LEA.HI.X.SX32 R5, R17, R225.reuse, 0x2, P1 ;  /* 0x000000e111057211 */ /* 0x080fea00008f16ff */
[----:B------:R1:W-:Y:S05]  /*6860*/  RED.E.ADD.F32.FTZ.RN.STRONG.GPU [R4.64], R34 ;  /* 0x000000220400798e */ /* 0x0003ea000c10e7a6 */
[----:B------:R-:W-:Y:S01]  /*6870*/  RED.E.ADD.F32.FTZ.RN.STRONG.GPU [R10.64], R35 ;  /* 0x000000230a00798e */ /* 0x000fe2000c10e7a6 */
[CC--:B--2---:R-:W-:Y:S04]  /*6880*/  LEA R6, P2, R251.reuse, R224.reuse, 0x2 ;  /* 0x000000e0fb067211 */ /* 0x0c4fe800078410ff */
[----:B------:R-:W-:Y:S01]  /*6890*/  RED.E.ADD.F32.FTZ.RN.STRONG.GPU [R8.64], R28 ;  /* 0x0000001c0800798e */ /* 0x000fe2000c10e7a6 */
[-C--:B------:R-:W-:Y:S04]  /*68a0*/  LEA.HI.X.SX32 R7, R251, R225.reuse, 0x2, P2 ;  /* 0x000000e1fb077211 */ /* 0x080fe800010f16ff */
[----:B------:R-:W-:Y:S01]  /*68b0*/  LDSM.16.MT88.4 R8, [R210] ;  /* 0x00000000d208783b */ /* 0x000fe20000004200 */
[CC--:B---3--:R-:W-:Y:S04]  /*68c0*/  LEA R2, P0, R0.reuse, R224.reuse, 0x2 ;  /* 0x000000e000027211 */ /* 0x0c8fe800078010ff */
[----:B------:R-:W-:Y:S01]  /*68d0*/  RED.E.ADD.F32.FTZ.RN.STRONG.GPU [R6.64], R29 ;  /* 0x0000001d0600798e */ /* 0x000fe2000c10e7a6 */
[-C--:B------:R-:W-:Y:S01]  /*68e0*/  LEA.HI.X.SX32 R3, R0, R225.reuse, 0x2, P0 ;  /* 0x000000e100037211 */ /* 0x080fe200000f16ff */
[----:B------:R-:W-:Y:S01]  /*68f0*/  IMAD.IADD R0, R214, 0x1, R210 ;  /* 0x00000001d6007824 */ /* 0x000fe200078e02d2 */
[----:B------:R-:W-:Y:S01]  /*6900*/  PLOP3.LUT P0, PT, PT, PT, UP0, 0x80, 0x0 ;  /* 0x000000000000781c */ /* 0x000fe20003f0f008 */
[----:B------:R-:W-:Y:S01]  /*6910*/  @UP2 UIADD3 UR4, UP0, UR4, -0x100, URZ ;  /* 0xffffff0004042890 */ /* 0x000fe2000ff1e03f */
[----:B------:R-:W-:Y:S01]  /*6920*/  LDSM.16.MT88.4 R32, [R209+0x1e800] ;  /* 0x01e80000d120783b */ /* 0x000fe20000004200 */
[C---:B-1----:R-:W-:Y:S02]  /*6930*/  LEA R4, P1, R250.reuse, R224, 0x2 ;  /* 0x000000e0fa047211 */ /* 0x042fe400078210ff */
[----:B------:R-:W-:Y:S02]  /*6940*/  @UP2 UIADD3.X UR5, UR5, -0x1, URZ, UP0, !UPT ;  /* 0xffffffff05052890 */ /* 0x000fe400087fe43f */
[----:B------:R-:W-:Y:S01]  /*6950*/  LDSM.16.MT88.4 R16, [R0] ;  /* 0x000000000010783b */ /* 0x000fe20000004200 */
[----:B------:R-:W-:Y:S02]  /*6960*/  LEA.HI.X.SX32 R5, R250, R225, 0x2, P1 ;  /* 0x000000e1fa057211 */ /* 0x000fe400008f16ff */
[----:B------:R-:W-:Y:S01]  /*6970*/  ISETP.LT.AND P1, PT, RZ, UR46, PT ;  /* 0x0000002eff007c0c */ /* 0x000fe2000bf21270 */
[----:B------:R-:W-:Y:S01]  /*6980*/  UMOV UR46, UR8 ;  /* 0x00000008002e7c82 */ /* 0x000fe20008000000 */
[----:B------:R-:W-:Y:S05]  /*6990*/  LDSM.16.MT88.4 R24, [R0+0x2000] ;  /* 0x002000000018783b */ /* 0x000fea0000004200 */
[----:B------:R-:W-:Y:S05]  /*69a0*/  RED.E.ADD.F32.FTZ.RN.STRONG.GPU [R4.64], R30 ;  /* 0x0000001e0400798e */ /* 0x000fea000c10e7a6 */
        /* <DEDUP_REMOVED lines=86> */
.L_x_1619:
[----:B------:R-:W2:Y:S04]  /*6f10*/  LDL R173, [R1+0x20] ;  /* 0x0000200001ad7983 */ /* 0x000ea80000100800 */
[----:B------:R-:W3:Y:S04]  /*6f20*/  LDL R172, [R1+0x30] ;  /* 0x0000300001ac7983 */ /* 0x000ee80000100800 */
[----:B------:R-:W4:Y:S01]  /*6f30*/  LDL R174, [R1+0x3c] ;  /* 0x00003c0001ae7983 */ /* 0x000f220000100800 */
[----:B------:R-:W-:Y:S01]  /*6f40*/  FMUL.FTZ R27, R55, c[0x0][0x2dc] ;  /* 0x0000b700371b7a20 */ /* 0x000fe20000410000 */
[----:B------:R-:W-:-:S02]  /*6f50*/  ULDC.64 UR6, c[0x0][0x3a0] ;  /* 0x0000e80000067ab9 */ /* 0x000fc40000000a00 */
[----:B------:R-:W4:Y:S04]  /*6f60*/  LDL R171, [R1+0x24] ;  /* 0x0000240001ab7983 */ /* 0x000f280000100800 */
[----:B------:R-:W4:Y:S04]  /*6f70*/  LDL R170, [R1+0x34] ;  /* 0x0000340001aa7983 */ /* 0x000f280000100800 */
[----:B------:R-:W4:Y:S01]  /*6f80*/  LDL.64 R176, [R1+0x10] ;  /* 0x0000100001b07983 */ /* 0x000f220000100a00 */
[----:B------:R-:W-:Y:S01]  /*6f90*/  FMUL.FTZ R100, R100, c[0x0][0x2e0] ;  /* 0x0000b80064647a20 */ /* 0x000fe20000410000 */
[----:B------:R-:W-:-:S02]  /*6fa0*/  ULDC.64 UR4, c[0x0][0x3a8] ;  /* 0x0000ea0000047ab9 */ /* 0x000fc40000000a00 */
[----:B------:R-:W4:Y:S01]  /*6fb0*/  LDL R55, [R1+0x38] ;  /* 0x0000380001377983 */ /* 0x000f220000100800 */
[----:B-1----:R-:W-:Y:S02]  /*6fc0*/  FMUL.FTZ R2, R101, c[0x0][0x2e0] ;  /* 0x0000b80065027a20 */ /* 0x002fe40000410000 */
[----:B------:R-:W-:Y:S02]  /*6fd0*/  FMUL.FTZ R102, R102, c[0x0][0x2e0] ;  /* 0x0000b80066667a20 */ /* 0x000fe40000410000 */
[----:B------:R-:W-:Y:S02]  /*6fe0*/  FMUL.FTZ R0, R103, c[0x0][0x2e0] ;  /* 0x0000b80067007a20 */ /* 0x000fe40000410000 */
[----:B------:R-:W-:Y:S02]  /*6ff0*/  FMUL.FTZ R112, R112, c[0x0][0x2e0] ;  /* 0x0000b80070707a20 */ /* 0x000fe40000410000 */
[----:B------:R-:W-:Y:S02]  /*7000*/  FMUL.FTZ R6, R113, c[0x0][0x2e0] ;  /* 0x0000b80071067a20 */ /* 0x000fe40000410000 */
[----:B------:R-:W-:-:S02]  /*7010*/  FMUL.FTZ R34, R41, c[0x0][0x2dc] ;  /* 0x0000b70029227a20 */ /* 0x000fc40000410000 */
[----:B------:R-:W-:Y:S02]  /*7020*/  FMUL.FTZ R114, R114, c[0x0][0x2e0] ;  /* 0x0000b80072727a20 */ /* 0x000fe40000410000 */
[----:B------:R-:W-:Y:S01]  /*7030*/  FMUL.FTZ R8, R115, c[0x0][0x2e0] ;  /* 0x0000b80073087a20 */ /* 0x000fe20000410000 */
[----:B------:R-:W-:Y:S01]  /*7040*/  F2FP.BF16.PACK_AB R2, R2, R100 ;  /* 0x000000640202723e */ /* 0x000fe200000010ff */
[----:B------:R-:W-:Y:S01]  /*7050*/  BAR.SYNC.DEFER_BLOCKING 0x0 ;  /* 0x0000000000007b1d */ /* 0x000fe20000010000 */
[----:B------:R-:W-:Y:S02]  /*7060*/  FMUL.FTZ R104, R104, c[0x0][0x2e0] ;  /* 0x0000b80068687a20 */ /* 0x000fe40000410000 */
[----:B------:R-:W-:Y:S01]  /*7070*/  FMUL.FTZ R41, R105, c[0x0][0x2e0] ;  /* 0x0000b80069297a20 */ /* 0x000fe20000410000 */
[----:B------:R-:W-:Y:S01]  /*7080*/  F2FP.BF16.PACK_AB R0, R0, R102 ;  /* 0x000000660000723e */ /* 0x000fe200000010ff */
[----:B------:R-:W-:Y:S02]  /*7090*/  FMUL.FTZ R4, R44, c[0x0][0x2dc] ;  /* 0x0000b7002c047a20 */ /* 0x000fe40000410000 */
        /* <DEDUP_REMOVED lines=29> */
[----:B------:R-:W-:Y:S02]  /*7270*/  FMUL.FTZ R120, R120, c[0x0][0x2e0] ;  /* 0x0000b80078787a20 */ /* 0x000fe40000410000 */
        /* <DEDUP_REMOVED lines=58> */
[----:B------:R-:W1:Y:S01]  /*7620*/  S2R R168, SR_TID.X ;  /* 0x0000000000a87919 */ /* 0x000e620000002100 */
        /* <DEDUP_REMOVED lines=10> */
[----:B------:R-:W1:Y:S01]  /*76d0*/  S2R R169, SR_TID.X ;  /* 0x0000000000a97919 */ /* 0x000e620000002100 */
[----:B------:R-:W-:-:S02]  /*76e0*/  F2FP.BF16.PACK_AB R36, R36, R167 ;  /* 0x000000a72424723e */ /* 0x000fc400000010ff */
        /* <DEDUP_REMOVED lines=40> */
[----:B------:R-:W2:Y:S01]  /*7970*/  S2R R52, SR_CTAID.Y ;  /* 0x0000000000347919 */ /* 0x000ea20000002600 */
        /* <DEDUP_REMOVED lines=9> */
[----:B-1----:R-:W-:Y:S01]  /*7a10*/  SHF.R.S32.HI R168, RZ, 0x1f, R168 ;  /* 0x0000001fffa87819 */ /* 0x002fe200000114a8 */
[----:B------:R-:W-:Y:S01]  /*7a20*/  FMUL.FTZ R13, R79, c[0x0][0x2dc] ;  /* 0x0000b7004f0d7a20 */ /* 0x000fe20000410000 */
[----:B------:R-:W-:Y:S02]  /*7a30*/  F2FP.BF16.PACK_AB R18, R18, R72 ;  /* 0x000000481212723e */ /* 0x000fe400000010ff */
[----:B------:R-:W-:Y:S01]  /*7a40*/  F2FP.BF16.PACK_AB R17, R17, R74 ;  /* 0x0000004a1111723e */ /* 0x000fe200000010ff */
[----:B--2---:R-:W-:Y:S04]  /*7a50*/  STS [R173], R2 ;  /* 0x00000002ad007388 */ /* 0x004fe80000000800 */
[----:B------:R1:W-:Y:S04]  /*7a60*/  STS [R173+0x400], R0 ;  /* 0x00040000ad007388 */ /* 0x0003e80000000800 */
[----:B---3--:R-:W-:Y:S04]  /*7a70*/  STS [R172], R6 ;  /* 0x00000006ac007388 */ /* 0x008fe80000000800 */
[----:B----4-:R-:W-:Y:S04]  /*7a80*/  STS [R174], R8 ;  /* 0x00000008ae007388 */ /* 0x010fe80000000800 */
[----:B------:R-:W-:Y:S04]  /*7a90*/  STS [R173+0x2000], R41 ;  /* 0x00200029ad007388 */ /* 0x000fe80000000800 */
[----:B------:R-:W-:Y:S04]  /*7aa0*/  STS [R173+0x2400], R9 ;  /* 0x00240009ad007388 */ /* 0x000fe80000000800 */
[----:B------:R-:W-:Y:S04]  /*7ab0*/  STS [R172+0x2000], R44 ;  /* 0x0020002cac007388 */ /* 0x000fe80000000800 */
[----:B------:R-:W-:Y:S04]  /*7ac0*/  STS [R172+0x2400], R43 ;  /* 0x0024002bac007388 */ /* 0x000fe80000000800 */
        /* <DEDUP_REMOVED lines=38> */
[----:B------:R-:W-:-:S03]  /*7d30*/  F2FP.BF16.PACK_AB R14, R14, R76 ;  /* 0x0000004c0e0e723e */ /* 0x000fc600000010ff */
[----:B------:R-:W-:Y:S01]  /*7d40*/  STS [R170+0xa000], R22 ;  /* 0x00a00016aa007388 */ /* 0x000fe20000000800 */
[----:B------:R-:W-:-:S03]  /*7d50*/  F2FP.BF16.PACK_AB R13, R13, R78 ;  /* 0x0000004e0d0d723e */ /* 0x000fc600000010ff */
[----:B------:R-:W-:Y:S01]  /*7d60*/  STS [R55+0xa000], R21 ;  /* 0x00a0001537007388 */ /* 0x000fe20000000800 */
[----:B------:R-:W-:-:S03]  /*7d70*/  LEA.HI R168, R168, R169, RZ, 0x3 ;  /* 0x000000a9a8a87211 */ /* 0x000fc600078f18ff */
[----:B------:R-:W-:Y:S04]  /*7d80*/  STS [R173+0xc000], R20 ;  /* 0x00c00014ad007388 */ /* 0x000fe80000000800 */
[----:B------:R-:W-:Y:S04]  /*7d90*/  STS [R173+0xc400], R19 ;  /* 0x00c40013ad007388 */ /* 0x000fe80000000800 */
[----:B------:R-:W-:Y:S01]  /*7da0*/  STS [R172+0xc000], R16 ;  /* 0x00c00010ac007388 */ /* 0x000fe20000000800 */
[----:B------:R-:W-:-:S03]  /*7db0*/  SHF.R.S32.HI R168, RZ, 0x3, R168 ;  /* 0x00000003ffa87819 */ /* 0x000fc600000114a8 */
[----:B------:R-:W-:Y:S04]  /*7dc0*/  STS [R172+0xc400], R15 ;  /* 0x00c4000fac007388 */ /* 0x000fe80000000800 */
[----:B------:R-:W-:Y:S04]  /*7dd0*/  STS [R173+0xe000], R18 ;  /* 0x00e00012ad007388 */ /* 0x000fe80000000800 */
[----:B------:R2:W-:Y:S04]  /*7de0*/  STS [R173+0xe400], R17 ;  /* 0x00e40011ad007388 */ /* 0x0005e80000000800 */
[----:B------:R-:W-:Y:S01]  /*7df0*/  STS [R172+0xe000], R14 ;  /* 0x00e0000eac007388 */ /* 0x000fe20000000800 */
[----:B-1----:R-:W-:-:S03]  /*7e00*/  SHF.L.U32 R0, R168, 0x6, RZ ;  /* 0x00000006a8007819 */ /* 0x002fc600000006ff */
[----:B------:R1:W-:Y:S01]  /*7e10*/  STS [R172+0xe400], R13 ;  /* 0x00e4000dac007388 */ /* 0x0003e20000000800 */
[----:B------:R-:W-:Y:S02]  /*7e20*/  FMUL.FTZ R84, R84, c[0x0][0x2dc] ;  /* 0x0000b70054547a20 */ /* 0x000fe40000410000 */
[----:B------:R-:W-:Y:S01]  /*7e30*/  FMUL.FTZ R12, R85, c[0x0][0x2dc] ;  /* 0x0000b700550c7a20 */ /* 0x000fe20000410000 */
[----:B------:R-:W3:Y:S01]  /*7e40*/  S2R R53, SR_CTAID.Z ;  /* 0x0000000000357919 */ /* 0x000ee20000002700 */
[----:B------:R-:W-:Y:S01]  /*7e50*/  FMUL.FTZ R86, R86, c[0x0][0x2dc] ;  /* 0x0000b70056567a20 */ /* 0x000fe20000410000 */
[----:B------:R-:W-:Y:S01]  /*7e60*/  SHF.R.S32.HI R3, RZ, 0x1f, R176 ;  /* 0x0000001fff037819 */ /* 0x000fe200000114b0 */
[----:B------:R-:W-:Y:S01]  /*7e70*/  FMUL.FTZ R11, R87, c[0x0][0x2dc] ;  /* 0x0000b700570b7a20 */ /* 0x000fe20000410000 */
[----:B------:R-:W-:Y:S01]  /*7e80*/  MOV R4, UR36 ;  /* 0x0000002400047c02 */ /* 0x000fe20008000f00 */
[----:B------:R-:W-:Y:S01]  /*7e90*/  FMUL.FTZ R96, R96, c[0x0][0x2dc] ;  /* 0x0000b70060607a20 */ /* 0x000fe20000410000 */
[----:B------:R-:W-:Y:S01]  /*7ea0*/  UIMAD UR8, UR35, UR6, URZ ;  /* 0x00000006230872a4 */ /* 0x000fe2000f8e023f */
[----:B------:R-:W-:Y:S01]  /*7eb0*/  FMUL.FTZ R10, R97, c[0x0][0x2dc] ;  /* 0x0000b700610a7a20 */ /* 0x000fe20000410000 */
[----:B------:R-:W-:Y:S01]  /*7ec0*/  MOV R2, R176 ;  /* 0x000000b000027202 */ /* 0x000fe20000000f00 */
[----:B------:R-:W-:Y:S01]  /*7ed0*/  FMUL.FTZ R98, R98, c[0x0][0x2dc] ;  /* 0x0000b70062627a20 */ /* 0x000fe20000410000 */
[----:B------:R-:W-:Y:S01]  /*7ee0*/  LOP3.LUT R0, R0, 0x1c0, RZ, 0xc0, !PT ;  /* 0x000001c000007812 */ /* 0x000fe200078ec0ff */
[----:B------:R-:W-:Y:S01]  /*7ef0*/  FMUL.FTZ R7, R99, c[0x0][0x2dc] ;  /* 0x0000b70063077a20 */ /* 0x000fe20000410000 */
[----:B--2---:R-:W2:Y:S01]  /*7f00*/  S2R R173, SR_TID.X ;  /* 0x0000000000ad7919 */ /* 0x004ea20000002100 */
[----:B------:R-:W-:-:S03]  /*7f10*/  FMUL.FTZ R88, R88, c[0x0][0x2dc] ;  /* 0x0000b70058587a20 */ /* 0x000fc60000410000 */
[----:B-1----:R-:W1:Y:S01]  /*7f20*/  S2R R172, SR_TID.X ;  /* 0x0000000000ac7919 */ /* 0x002e620000002100 */
[----:B------:R-:W-:Y:S01]  /*7f30*/  FMUL.FTZ R39, R89, c[0x0][0x2dc] ;  /* 0x0000b70059277a20 */ /* 0x000fe20000410000 */
[----:B------:R-:W-:Y:S01]  /*7f40*/  F2FP.BF16.PACK_AB R12, R12, R84 ;  /* 0x000000540c0c723e */ /* 0x000fe200000010ff */
[----:B------:R-:W-:Y:S01]  /*7f50*/  FMUL.FTZ R90, R90, c[0x0][0x2dc] ;  /* 0x0000b7005a5a7a20 */ /* 0x000fe20000410000 */
[----:B------:R-:W-:Y:S01]  /*7f60*/  F2FP.BF16.PACK_AB R11, R11, R86 ;  /* 0x000000560b0b723e */ /* 0x000fe200000010ff */
[----:B------:R-:W-:Y:S01]  /*7f70*/  FMUL.FTZ R38, R91, c[0x0][0x2dc] ;  /* 0x0000b7005b267a20 */ /* 0x000fe20000410000 */
[----:B------:R-:W-:Y:S01]  /*7f80*/  MOV R42, UR36 ;  /* 0x00000024002a7c02 */ /* 0x000fe20008000f00 */
[----:B------:R-:W-:Y:S01]  /*7f90*/  FMUL.FTZ R92, R92, c[0x0][0x2dc] ;  /* 0x0000b7005c5c7a20 */ /* 0x000fe20000410000 */
[----:B------:R-:W-:Y:S01]  /*7fa0*/  UIMAD UR8, UR36, UR7, UR8 ;  /* 0x00000007240872a4 */ /* 0x000fe2000f8e0208 */
[----:B------:R-:W-:Y:S01]  /*7fb0*/  FMUL.FTZ R37, R93, c[0x0][0x2dc] ;  /* 0x0000b7005d257a20 */ /* 0x000fe20000410000 */
[----:B------:R-:W-:Y:S01]  /*7fc0*/  F2FP.BF16.PACK_AB R10, R10, R96 ;  /* 0x000000600a0a723e */ /* 0x000fe200000010ff */
[----:B------:R-:W-:Y:S01]  /*7fd0*/  FMUL.FTZ R94, R94, c[0x0][0x2dc] ;  /* 0x0000b7005e5e7a20 */ /* 0x000fe20000410000 */
[----:B------:R-:W-:Y:S01]  /*7fe0*/  UIMAD UR35, UR35, UR4, URZ ;  /* 0x00000004232372a4 */ /* 0x000fe2000f8e023f */
[----:B------:R-:W-:Y:S01]  /*7ff0*/  FMUL.FTZ R40, R95, c[0x0][0x2dc] ;  /* 0x0000b7005f287a20 */ /* 0x000fe20000410000 */
[----:B------:R-:W-:Y:S01]  /*8000*/  LOP3.LUT R6, R0, 0x38, R176, 0xf8, !PT ;  /* 0x0000003800067812 */ /* 0x000fe200078ef8b0 */
[----:B------:R-:W-:Y:S01]  /*8010*/  IMAD.WIDE.U32 R4, R4, c[0x0][0x3a0], R2 ;  /* 0x0000e80004047a25 */ /* 0x000fe200078e0002 */
[----:B------:R-:W-:-:S02]  /*8020*/  F2FP.BF16.PACK_AB R7, R7, R98 ;  /* 0x000000620707723e */ /* 0x000fc400000010ff */
[----:B------:R-:W-:Y:S02]  /*8030*/  SHF.R.U32.HI R0, RZ, 0x3, R0 ;  /* 0x00000003ff007819 */ /* 0x000fe40000011600 */
[----:B------:R-:W-:Y:S01]  /*8040*/  SHF.R.S32.HI R54, RZ, 0x1f, R52 ;  /* 0x0000001fff367819 */ /* 0x000fe20000011434 */
[----:B------:R-:W-:Y:S01]  /*8050*/  STS [R171+0xc000], R12 ;  /* 0x00c0000cab007388 */ /* 0x000fe20000000800 */
[----:B------:R-:W-:Y:S01]  /*8060*/  F2FP.BF16.PACK_AB R39, R39, R88 ;  /* 0x000000582727723e */ /* 0x000fe200000010ff */
[----:B------:R-:W-:Y:S01]  /*8070*/  UIMAD UR35, UR36, UR5, UR35 ;  /* 0x00000005242372a4 */ /* 0x000fe2000f8e0223 */
[----:B------:R-:W-:Y:S01]  /*8080*/  F2FP.BF16.PACK_AB R38, R38, R90 ;  /* 0x0000005a2626723e */ /* 0x000fe200000010ff */
[----:B------:R-:W-:Y:S01]  /*8090*/  IMAD.WIDE.U32 R2, R42, c[0x0][0x3a8], R2 ;  /* 0x0000ea002a027a25 */ /* 0x000fe200078e0002 */
[----:B------:R-:W-:Y:S01]  /*80a0*/  F2FP.BF16.PACK_AB R37, R37, R92 ;  /* 0x0000005c2525723e */ /* 0x000fe200000010ff */
[----:B------:R-:W-:Y:S01]  /*80b0*/  STS [R171+0xc400], R11 ;  /* 0x00c4000bab007388 */ /* 0x000fe20000000800 */
[----:B------:R-:W-:-:S02]  /*80c0*/  F2FP.BF16.PACK_AB R40, R40, R94 ;  /* 0x0000005e2828723e */ /* 0x000fc400000010ff */
[----:B------:R-:W-:Y:S01]  /*80d0*/  IADD3 R5, R5, UR8, RZ ;  /* 0x0000000805057c10 */ /* 0x000fe2000fffe0ff */
[----:B------:R4:W-:Y:S01]  /*80e0*/  STS [R170+0xc000], R10 ;  /* 0x00c0000aaa007388 */ /* 0x0009e20000000800 */
[----:B------:R-:W-:Y:S01]  /*80f0*/  LOP3.LUT R42, R6, R0, RZ, 0x3c, !PT ;  /* 0x00000000062a7212 */ /* 0x000fe200078e3cff */
[----:B------:R-:W-:Y:S02]  /*8100*/  IMAD R6, R54, c[0x0][0x388], RZ ;  /* 0x0000e20036067a24 */ /* 0x000fe400078e02ff */
[----:B------:R4:W-:Y:S01]  /*8110*/  STS [R170+0xc400], R7 ;  /* 0x00c40007aa007388 */ /* 0x0009e20000000800 */
[----:B------:R-:W-:-:S03]  /*8120*/  IADD3 R3, R3, UR35, RZ ;  /* 0x0000002303037c10 */ /* 0x000fc6000fffe0ff */
[----:B------:R-:W-:Y:S01]  /*8130*/  STS [R171+0xe000], R39 ;  /* 0x00e00027ab007388 */ /* 0x000fe20000000800 */
[----:B------:R-:W-:-:S03]  /*8140*/  IMAD R6, R52, c[0x0][0x38c], R6 ;  /* 0x0000e30034067a24 */ /* 0x000fc600078e0206 */
[----:B------:R-:W-:Y:S01]  /*8150*/  STS [R171+0xe400], R38 ;  /* 0x00e40026ab007388 */ /* 0x000fe20000000800 */
[----:B------:R-:W-:-:S03]  /*8160*/  IMAD.WIDE.U32 R4, R52, c[0x0][0x388], R4 ;  /* 0x0000e20034047a25 */ /* 0x000fc600078e0004 */
[----:B------:R-:W-:Y:S01]  /*8170*/  STS [R170+0xe000], R37 ;  /* 0x00e00025aa007388 */ /* 0x000fe20000000800 */
[----:B------:R-:W-:-:S03]  /*8180*/  IMAD R0, R54, c[0x0][0x390], RZ ;  /* 0x0000e40036007a24 */ /* 0x000fc600078e02ff */
[----:B------:R-:W-:Y:S01]  /*8190*/  STS [R170+0xe400], R40 ;  /* 0x00e40028aa007388 */ /* 0x000fe20000000800 */
[----:B-1----:R-:W-:Y:S01]  /*81a0*/  SHF.R.S32.HI R172, RZ, 0x1f, R172 ;  /* 0x0000001fffac7819 */ /* 0x002fe200000114ac */
[C---:B------:R-:W-:Y:S01]  /*81b0*/  IMAD R0, R52.reuse, c[0x0][0x394], R0 ;  /* 0x0000e50034007a24 */ /* 0x040fe200078e0200 */
[----:B------:R-:W-:Y:S01]  /*81c0*/  IADD3 R5, R5, R6, RZ ;  /* 0x0000000605057210 */ /* 0x000fe20007ffe0ff */
[----:B------:R-:W-:Y:S01]  /*81d0*/  IMAD.WIDE.U32 R2, R52, c[0x0][0x390], R2 ;  /* 0x0000e40034027a25 */ /* 0x000fe200078e0002 */
[----:B---3--:R-:W-:Y:S02]  /*81e0*/  SHF.R.S32.HI R6, RZ, 0x1f, R53 ;  /* 0x0000001fff067819 */ /* 0x008fe40000011435 */
[----:B--2---:R-:W-:Y:S02]  /*81f0*/  LEA.HI R172, R172, R173, RZ, 0x6 ;  /* 0x000000adacac7211 */ /* 0x004fe400078f30ff */
[----:B------:R-:W-:Y:S01]  /*8200*/  IADD3 R3, R3, R0, RZ ;  /* 0x0000000003037210 */ /* 0x000fe20007ffe0ff */
[C---:B------:R-:W-:Y:S01]  /*8210*/  IMAD R0, R6.reuse, c[0x0][0x3b8], RZ ;  /* 0x0000ee0006007a24 */ /* 0x040fe200078e02ff */
[----:B------:R-:W-:Y:S01]  /*8220*/  SHF.R.S32.HI R172, RZ, 0x6, R172 ;  /* 0x00000006ffac7819 */ /* 0x000fe200000114ac */
[----:B------:R-:W-:-:S02]  /*8230*/  IMAD R41, R6, c[0x0][0x3c0], RZ ;  /* 0x0000f00006297a24 */ /* 0x000fc400078e02ff */
[----:B------:R-:W-:Y:S01]  /*8240*/  IMAD R6, R53, c[0x0][0x3bc], R0 ;  /* 0x0000ef0035067a24 */ /* 0x000fe200078e0200 */
[----:B------:R-:W-:-:S04]  /*8250*/  LEA R0, R172, R42, 0x9 ;  /* 0x0000002aac007211 */ /* 0x000fc800078e48ff */
[----:B------:R-:W-:Y:S01]  /*8260*/  SHF.L.U32 R0, R0, 0x1, RZ ;  /* 0x0000000100007819 */ /* 0x000fe200000006ff */
[----:B------:R-:W-:Y:S01]  /*8270*/  BAR.SYNC.DEFER_BLOCKING 0x0 ;  /* 0x0000000000007b1d */ /* 0x000fe20000010000 */
[----:B------:R-:W-:Y:S01]  /*8280*/  IMAD.WIDE.U32 R4, R53, c[0x0][0x3b8], R4 ;  /* 0x0000ee0035047a25 */ /* 0x000fe200078e0004 */
[----:B----4-:R-:W-:-:S03]  /*8290*/  SHF.R.S32.HI R10, RZ, 0x1f, R168 ;  /* 0x0000001fff0a7819 */ /* 0x010fc600000114a8 */
[----:B------:R-:W-:Y:S01]  /*82a0*/  IMAD.WIDE.U32 R8, R53, c[0x0][0x3c0], R2 ;  /* 0x0000f00035087a25 */ /* 0x000fe200078e0002 */
[----:B------:R-:W-:Y:S02]  /*82b0*/  IADD3 R3, R5, R6, RZ ;  /* 0x0000000605037210 */ /* 0x000fe40007ffe0ff */
[----:B------:R-:W-:Y:S01]  /*82c0*/  MOV R2, R4 ;  /* 0x0000000400027202 */ /* 0x000fe20000000f00 */
[----:B------:R-:W-:Y:S02]  /*82d0*/  IMAD R41, R53, c[0x0][0x3c4], R41 ;  /* 0x0000f10035297a24 */ /* 0x000fe400078e0229 */
[----:B------:R-:W-:Y:S01]  /*82e0*/  IMAD R6, R10, c[0x0][0x3a0], RZ ;  /* 0x0000e8000a067a24 */ /* 0x000fe200078e02ff */
[----:B------:R-:W1:Y:S04]  /*82f0*/  LDS.128 R68, [R0+0xc000] ;  /* 0x00c0000000447984 */ /* 0x000e680000000c00 */
[----:B------:R-:W2:Y:S04]  /*8300*/  LDS.128 R72, [R0+0x10000] ;  /* 0x0100000000487984 */ /* 0x000ea80000000c00 */
[----:B------:R-:W3:Y:S04]  /*8310*/  LDS.128 R64, [R0+0xd000] ;  /* 0x00d0000000407984 */ /* 0x000ee80000000c00 */
[----:B------:R-:W4:Y:S04]  /*8320*/  LDS.128 R56, [R0+0x11000] ;  /* 0x0110000000387984 */ /* 0x000f280000000c00 */
[----:B------:R-:W1:Y:S04]  /*8330*/  LDS.128 R48, [R0+0xe000] ;  /* 0x00e0000000307984 */ /* 0x000e680000000c00 */
[----:B------:R-:W1:Y:S01]  /*8340*/  LDS.128 R52, [R0+0x12000] ;  /* 0x0120000000347984 */ /* 0x000e620000000c00 */
[----:B------:R-:W-:-:S02]  /*8350*/  IMAD R6, R168, c[0x0][0x3a4], R6 ;  /* 0x0000e900a8067a24 */ /* 0x000fc400078e0206 */
[----:B------:R-:W-:Y:S01]  /*8360*/  IMAD.WIDE.U32 R4, R168, c[0x0][0x3a0], R2 ;  /* 0x0000e800a8047a25 */ /* 0x000fe200078e0002 */
[----:B------:R-:W1:Y:S04]  /*8370*/  LDS.128 R60, [R0+0xf000] ;  /* 0x00f00000003c7984 */ /* 0x000e680000000c00 */
[----:B------:R-:W1:Y:S01]  /*8380*/  LDS.128 R44, [R0+0x13000] ;  /* 0x01300000002c7984 */ /* 0x000e620000000c00 */
[----:B------:R-:W-:Y:S02]  /*8390*/  IADD3 R3, R9, R41, RZ ;  /* 0x0000002909037210 */ /* 0x000fe40007ffe0ff */
[----:B------:R-:W-:Y:S01]  /*83a0*/  IADD3 R7, R5, R6, RZ ;  /* 0x0000000605077210 */ /* 0x000fe20007ffe0ff */
[----:B------:R-:W-:Y:S01]  /*83b0*/  IMAD R5, R10, c[0x0][0x3a8], RZ ;  /* 0x0000ea000a057a24 */ /* 0x000fe200078e02ff */
[----:B------:R-:W-:Y:S01]  /*83c0*/  MOV R2, R8 ;  /* 0x0000000800027202 */ /* 0x000fe20000000f00 */
[----:B------:R-:W1:Y:S01]  /*83d0*/  LDS.128 R40, [R0+0x14000] ;  /* 0x0140000000287984 */ /* 0x000e620000000c00 */
[----:B------:R-:W-:Y:S01]  /*83e0*/  USHF.L.U64.HI UR7, UR6, UR17, UR7 ;  /* 0x0000001106077299 */ /* 0x000fe20008010207 */
[----:B------:R-:W-:-:S02]  /*83f0*/  LEA R6, P0, R4, c[0x0][0x340], 0x1 ;  /* 0x0000d00004067a11 */ /* 0x000fc400078008ff */
[----:B------:R-:W2:Y:S01]  /*8400*/  LDS.128 R24, [R0+0x18000] ;  /* 0x0180000000187984 */ /* 0x000ea20000000c00 */
[C---:B------:R-:W-:Y:S01]  /*8410*/  IMAD R5, R168.reuse, c[0x0][0x3ac], R5 ;  /* 0x0000eb00a8057a24 */ /* 0x040fe200078e0205 */
[----:B------:R-:W-:Y:S01]  /*8420*/  USHF.L.U32 UR6, UR6, 0x6, URZ ;  /* 0x0000000606067899 */ /* 0x000fe2000800063f */
[----:B------:R-:W-:Y:S01]  /*8430*/  IMAD.WIDE.U32 R2, R168, c[0x0][0x3a8], R2 ;  /* 0x0000ea00a8027a25 */ /* 0x000fe200078e0002 */
[----:B------:R-:W3:Y:S04]  /*8440*/  LDS.128 R36, [R0+0x15000] ;  /* 0x0150000000247984 */ /* 0x000ee80000000c00 */
[----:B------:R-:W4:Y:S04]  /*8450*/  LDS.128 R20, [R0+0x19000] ;  /* 0x0190000000147984 */ /* 0x000f280000000c00 */
[----:B------:R-:W4:Y:S04]  /*8460*/  LDS.128 R32, [R0+0x16000] ;  /* 0x0160000000207984 */ /* 0x000f280000000c00 */
[----:B------:R-:W4:Y:S01]  /*8470*/  LDS.128 R16, [R0+0x1a000] ;  /* 0x01a0000000107984 */ /* 0x000f220000000c00 */
[----:B------:R-:W-:-:S03]  /*8480*/  LEA.HI.X R7, R4, c[0x0][0x344], R7, 0x1, P0 ;  /* 0x0000d10004077a11 */ /* 0x000fc600000f0c07 */
[----:B------:R-:W4:Y:S04]  /*8490*/  LDS.128 R28, [R0+0x17000] ;  /* 0x01700000001c7984 */ /* 0x000f280000000c00 */
[----:B------:R-:W4:Y:S01]  /*84a0*/  LDS.128 R12, [R0+0x1b000] ;  /* 0x01b00000000c7984 */ /* 0x000f220000000c00 */
[----:B------:R-:W-:Y:S02]  /*84b0*/  IADD3 R5, R3, R5, RZ ;  /* 0x0000000503057210 */ /* 0x000fe40007ffe0ff */
[----:B------:R-:W-:Y:S02]  /*84c0*/  LEA R8, P0, R2, c[0x0][0x348], 0x1 ;  /* 0x0000d20002087a11 */ /* 0x000fe400078008ff */
[----:B------:R-:W-:Y:S02]  /*84d0*/  IADD3 R4, P1, R6, UR6, RZ ;  /* 0x0000000606047c10 */ /* 0x000fe4000ff3e0ff */
[----:B------:R-:W-:-:S02]  /*84e0*/  LEA.HI.X R9, R2, c[0x0][0x34c], R5, 0x1, P0 ;  /* 0x0000d30002097a11 */ /* 0x000fc400000f0c05 */
[----:B------:R-:W-:Y:S02]  /*84f0*/  IADD3.X R5, R7, UR7, RZ, P1, !PT ;  /* 0x0000000707057c10 */ /* 0x000fe40008ffe4ff */
[----:B------:R-:W-:Y:S01]  /*8500*/  IADD3 R2, P0, R4, UR6, RZ ;  /* 0x0000000604027c10 */ /* 0x000fe2000ff1e0ff */
[----:B-1----:R-:W-:Y:S03]  /*8510*/  STG.E.128 [R6.64], R68 ;  /* 0x0000004406007986 */ /* 0x002fe6000c101d26 */
[----:B------:R-:W-:Y:S01]  /*8520*/  IADD3.X R3, R5, UR7, RZ, P0, !PT ;  /* 0x0000000705037c10 */ /* 0x000fe200087fe4ff */
[----:B--2---:R1:W-:Y:S04]  /*8530*/  STG.E.128 [R6.64+0x80], R72 ;  /* 0x0000804806007986 */ /* 0x0043e8000c101d26 */
[----:B---3--:R-:W-:Y:S04]  /*8540*/  STG.E.128 [R4.64], R64 ;  /* 0x0000004004007986 */ /* 0x008fe8000c101d26 */
[----:B----4-:R2:W-:Y:S04]  /*8550*/  STG.E.128 [R4.64+0x80], R56 ;  /* 0x0000803804007986 */ /* 0x0105e8000c101d26 */
[----:B------:R-:W-:Y:S04]  /*8560*/  STG.E.128 [R2.64], R48 ;  /* 0x0000003002007986 */ /* 0x000fe8000c101d26 */
[----:B------:R3:W-:Y:S01]  /*8570*/  STG.E.128 [R2.64+0x80], R52 ;  /* 0x0000803402007986 */ /* 0x0007e2000c101d26 */
[----:B-1----:R-:W-:Y:S01]  /*8580*/  IADD3 R6, P0, R2, UR6, RZ ;  /* 0x0000000602067c10 */ /* 0x002fe2000ff1e0ff */
[----:B------:R-:W-:-:S02]  /*8590*/  USHF.L.U32 UR6, UR4, 0x6, URZ ;  /* 0x0000000604067899 */ /* 0x000fc4000800063f */
[----:B------:R-:W-:Y:S01]  /*85a0*/  USHF.L.U64.HI UR4, UR4, UR17, UR5 ;  /* 0x0000001104047299 */ /* 0x000fe20008010205 */
[----:B------:R-:W-:-:S03]  /*85b0*/  IADD3.X R7, R3, UR7, RZ, P0, !PT ;  /* 0x0000000703077c10 */ /* 0x000fc600087fe4ff */
[----:B--2---:R-:W-:-:S04]  /*85c0*/  IADD3 R4, P0, R8, UR6, RZ ;  /* 0x0000000608047c10 */ /* 0x004fc8000ff1e0ff */
[----:B------:R-:W-:Y:S02]  /*85d0*/  IADD3.X R5, R9, UR4, RZ, P0, !PT ;  /* 0x0000000409057c10 */ /* 0x000fe400087fe4ff */
[----:B---3--:R-:W-:Y:S01]  /*85e0*/  IADD3 R2, P0, R4, UR6, RZ ;  /* 0x0000000604027c10 */ /* 0x008fe2000ff1e0ff */
[----:B------:R-:W-:Y:S03]  /*85f0*/  STG.E.128 [R6.64], R60 ;  /* 0x0000003c06007986 */ /* 0x000fe6000c101d26 */
[----:B------:R-:W-:Y:S01]  /*8600*/  IADD3.X R3, R5, UR4, RZ, P0, !PT ;  /* 0x0000000405037c10 */ /* 0x000fe200087fe4ff */
[----:B------:R1:W-:Y:S04]  /*8610*/  STG.E.128 [R6.64+0x80], R44 ;  /* 0x0000802c06007986 */ /* 0x0003e8000c101d26 */
[----:B------:R2:W-:Y:S04]  /*8620*/  STG.E.128 [R8.64], R40 ;  /* 0x0000002808007986 */ /* 0x0005e8000c101d26 */
[----:B------:R2:W-:Y:S04]  /*8630*/  STG.E.128 [R8.64+0x80], R24 ;  /* 0x0000801808007986 */ /* 0x0005e8000c101d26 */
[----:B------:R2:W-:Y:S04]  /*8640*/  STG.E.128 [R4.64], R36 ;  /* 0x0000002404007986 */ /* 0x0005e8000c101d26 */
[----:B------:R2:W-:Y:S04]  /*8650*/  STG.E.128 [R4.64+0x80], R20 ;  /* 0x0000801404007986 */ /* 0x0005e8000c101d26 */
[----:B------:R2:W-:Y:S04]  /*8660*/  STG.E.128 [R2.64], R32 ;  /* 0x0000002002007986 */ /* 0x0005e8000c101d26 */
[----:B------:R2:W-:Y:S01]  /*8670*/  STG.E.128 [R2.64+0x80], R16 ;  /* 0x0000801002007986 */ /* 0x0005e2000c101d26 */
[----:B-1----:R-:W-:-:S04]  /*8680*/  IADD3 R6, P0, R2, UR6, RZ ;  /* 0x0000000602067c10 */ /* 0x002fc8000ff1e0ff */
[----:B------:R-:W-:-:S05]  /*8690*/  IADD3.X R7, R3, UR4, RZ, P0, !PT ;  /* 0x0000000403077c10 */ /* 0x000fca00087fe4ff */
[----:B------:R2:W-:Y:S04]  /*86a0*/  STG.E.128 [R6.64], R28 ;  /* 0x0000001c06007986 */ /* 0x0005e8000c101d26 */
[----:B------:R2:W-:Y:S02]  /*86b0*/  STG.E.128 [R6.64+0x80], R12 ;  /* 0x0000800c06007986 */ /* 0x0005e4000c101d26 */
.L_x_1616:
        /* <DEDUP_REMOVED lines=11> */
.L_x_1623:
[----:B------:R-:W-:Y:S05]  /*8770*/  EXIT ;  /* 0x000000000000794d */ /* 0x000fea0003800000 */
.L_x_1625:
        /* <DEDUP_REMOVED lines=16> */
.L_x_2084:


//--------------------- .text._ZN5flash44flash_bwd_dq_dk_dv_loop_seqk_parallel_kernelI23Flash_bwd_kernel_traitsILi128ELi64ELi128ELi8ELi2ELi4ELi2ELb0ELb0EN7cutlass10bfloat16_tE19Flash_kernel_traitsILi128ELi64ELi128ELi8ES3_EELb0ELb0ELb0ELb0ELb1ELb1ELb1EEEvNS_16Flash_bwd_paramsE --------------------------
	.section	.text._ZN5flash44flash_bwd_dq_dk_dv_loop_seqk_parallel_kernelI23Flash_bwd_kernel_traitsILi128ELi64ELi128ELi8ELi2ELi4ELi2ELb0ELb0EN7cutlass10bfloat16_tE19Flash_kernel_traitsILi128ELi64ELi128ELi8ES3_EELb0ELb0ELb0ELb0ELb1ELb1ELb1EEEvNS_16Flash_bwd_paramsE,"ax",@progbits
	.sectioninfo	@"SHI_REGISTERS=255"
	.align	128
        .global         _ZN5flash44flash_bwd_dq_dk_dv_loop_seqk_parallel_kernelI23Flash_bwd_kernel_traitsILi128ELi64ELi128ELi8ELi2ELi4ELi2ELb0ELb0EN7cutlass10bfloat16_tE19Flash_kernel_traitsILi128ELi64ELi128ELi8ES3_EELb0ELb0ELb0ELb0ELb1ELb1ELb1EEEvNS_16Flash_bwd_paramsE
        .type           _ZN5flash44flash_bwd_dq_dk_dv_loop_seqk_parallel_kernelI23Flash_bwd_kernel_traitsILi128ELi64ELi128ELi8ELi2ELi4ELi2ELb0ELb0EN7cutlass10bfloat16_tE19Flash_kernel_traitsILi128ELi64ELi128ELi8ES3_EELb0ELb0ELb0ELb0ELb1ELb1ELb1EEEvNS_16Flash_bwd_paramsE,@function
        .size           _ZN5flash44flash_bwd_dq_dk_dv_loop_seqk_parallel_kernelI23Flash_bwd_kernel_traitsILi128ELi64ELi128ELi8ELi2ELi4ELi2ELb0ELb0EN7cutlass10bfloat16_tE19Flash_kernel_traitsILi128ELi64ELi128ELi8ES3_EELb0ELb0ELb0ELb0ELb1ELb1ELb1EEEvNS_16Flash_bwd_paramsE,(.L_x_2085 - _ZN5flash44flash_bwd_dq_dk_dv_loop_seqk_parallel_kernelI23Flash_bwd_kernel_traitsILi128ELi64ELi128ELi8ELi2ELi4ELi2ELb0ELb0EN7cutlass10bfloat16_tE19Flash_kernel_traitsILi128ELi64ELi128ELi8ES3_EELb0ELb0ELb0ELb0ELb1ELb1ELb1EEEvNS_16Flash_bwd_paramsE)
        .other          _ZN5flash44flash_bwd_dq_dk_dv_loop_seqk_parallel_kernelI23Flash_bwd_kernel_traitsILi128ELi64ELi128ELi8ELi2ELi4ELi2ELb0ELb0EN7cutlass10bfloat16_tE19Flash_kernel_traitsILi128ELi64ELi128ELi8ES3_EELb0ELb0ELb0ELb0ELb1ELb1ELb1EEEvNS_16Flash_bwd_paramsE,@"STO_CUDA_ENTRY STV_DEFAULT"
_ZN5flash44flash_bwd_dq_dk_dv_loop_seqk_parallel_kernelI23Flash_bwd_kernel_traitsILi128ELi64ELi128ELi8ELi2ELi4ELi2ELb0ELb0EN7cutlass10bfloat16_tE19Flash_kernel_traitsILi128ELi64ELi128ELi8ES3_EELb0ELb0ELb0ELb0ELb1ELb1ELb1EEEvNS_16Flash_bwd_paramsE:
.text._ZN5flash44flash_bwd_dq_dk_dv_loop_seqk_parallel_kernelI23Flash_bwd_kernel_traitsILi128ELi64ELi128ELi8ELi2ELi4ELi2ELb0ELb0EN7cutlass10bfloat16_tE19Flash_kernel_traitsILi128ELi64ELi128ELi8ES3_EELb0ELb0ELb0ELb0ELb1ELb1ELb1EEEvNS_16Flash_bwd_paramsE:
        /* <DEDUP_REMOVED lines=119> */
[----:B------:R1:W-:Y:S01]  /*0770*/  STL [R1+0x28], R4 ;  /* 0x0000280401007387 */ /* 0x0003e20000100800 */
        /* <DEDUP_REMOVED lines=60> */
.L_x_1634:
        /* <DEDUP_REMOVED lines=31> */
[----:B------:R-:W-:Y:S05]  /*0d30*/  @P0 BRA `(.L_x_1626) ;  /* 0x000071c000000947 */ /* 0x000fea0003800000 */
        /* <DEDUP_REMOVED lines=72> */
.L_x_1627:
[----:B------:R-:W-:-:S04]  /*11c0*/  UIMAD UR41, UR38, UR15, UR37 ;  /* 0x0000000f262972a4 */ /* 0x000fc8000f8e0225 */
[----:B------:R-:W-:Y:S02]  /*11d0*/  UIMAD UR41, UR41, UR14, URZ ;  /* 0x0000000e292972a4 */ /* 0x000fe4000f8e023f */
.L_x_1628:
        /* <DEDUP_REMOVED lines=44> */
[----:B------:R-:W3:Y:S01]  /*14a0*/  LDL R22, [R1+0x28] ;  /* 0x0000280001167983 */ /* 0x000ee20000100800 */
        /* <DEDUP_REMOVED lines=213> */
[----:B------:R1:W2:Y:S04]  /*2200*/  LDG.E R6, [R2.64] ;  /* 0x0000002202067981 */ /* 0x0002a8000c1e1900 */
[----:B------:R1:W3:Y:S04]  /*2210*/  LDG.E R5, [R2.64+0x20] ;  /* 0x0000202202057981 */ /* 0x0002e8000c1e1900 */
[----:B------:R1:W4:Y:S04]  /*2220*/  LDG.E R4, [R2.64+0x80] ;  /* 0x0000802202047981 */ /* 0x000328000c1e1900 */
[----:B-1----:R1:W5:Y:S01]  /*2230*/  LDG.E R3, [R2.64+0xa0] ;  /* 0x0000a02202037981 */ /* 0x002362000c1e1900 */
[----:B------:R-:W-:Y:S01]  /*2240*/  IADD3 R210, R216, 0x2000, RZ ;  /* 0x00002000d8d27810 */ /* 0x000fe20007ffe0ff */
[----:B------:R-:W-:Y:S01]  /*2250*/  IMAD.MOV.U32 R159, RZ, RZ, RZ ;  /* 0x000000ffff9f7224 */ /* 0x000fe200078e00ff */
[----:B------:R-:W-:-:S02]  /*2260*/  UMOV UR8, UR6 ;  /* 0x0000000600087c82 */ /* 0x000fc40008000000 */
[----:B------:R-:W-:-:S05]  /*2270*/  SEL R210, R210, R216, !P0 ;  /* 0x000000d8d2d27207 */ /* 0x000fca0004000000 */
[----:B------:R-:W-:Y:S01]  /*2280*/  IMAD.SHL.U32 R210, R210, 0x2, RZ ;  /* 0x00000002d2d27824 */ /* 0x000fe200078e00ff */
[----:B-1----:R-:W-:-:S04]  /*2290*/  IADD3 R2, R215, 0x2000, RZ ;  /* 0x00002000d7027810 */ /* 0x002fc80007ffe0ff */
[----:B------:R-:W-:-:S05]  /*22a0*/  SEL R2, R2, R215, !P0 ;  /* 0x000000d702027207 */ /* 0x000fca0004000000 */
[----:B------:R-:W-:Y:S01]  /*22b0*/  IMAD.SHL.U32 R206, R2, 0x2, RZ ;  /* 0x0000000202ce7824 */ /* 0x000fe200078e00ff */
[----:B-----5:R1:W-:Y:S04]  /*22c0*/  STL [R1], R3 ;  /* 0x0000000301007387 */ /* 0x0203e80000100800 */
[----:B----4-:R1:W-:Y:S04]  /*22d0*/  STL [R1+0x4], R4 ;  /* 0x0000040401007387 */ /* 0x0103e80000100800 */
[----:B---3--:R1:W-:Y:S04]  /*22e0*/  STL [R1+0x8], R5 ;  /* 0x0000080501007387 */ /* 0x0083e80000100800 */
[----:B--2---:R1:W-:Y:S02]  /*22f0*/  STL [R1+0xc], R6 ;  /* 0x00000c0601007387 */ /* 0x0043e40000100800 */
[----:B------:R-:W-:Y:S01]  /*2300*/  IMAD.MOV.U32 R2, RZ, RZ, c[0x0][0x22c] ;  /* 0x00008b00ff027624 */ /* 0x000fe200078e00ff */
[----:B-1----:R-:W-:Y:S01]  /*2310*/  SHF.L.U64.HI R3, R13, 0x2, R0 ;  /* 0x000000020d037819 */ /* 0x002fe20000010200 */
[----:B------:R-:W-:Y:S01]  /*2320*/  IMAD.MOV.U32 R218, RZ, RZ, 0x20 ;  /* 0x00000020ffda7424 */ /* 0x000fe200078e00ff */
[----:B------:R-:W-:Y:S01]  /*2330*/  SHF.L.U32 R208, R216, 0x1, RZ ;  /* 0x00000001d8d07819 */ /* 0x000fe200000006ff */
[----:B------:R-:W-:-:S02]  /*2340*/  IMAD R0, R2, c[0x0][0x1c0], RZ ;  /* 0x0000700002007a24 */ /* 0x000fc400078e02ff */
[----:B------:R-:W-:Y:S01]  /*2350*/  IMAD.SHL.U32 R2, R13, 0x4, RZ ;  /* 0x000000040d027824 */ /* 0x000fe200078e00ff */
[----:B------:R1:W-:Y:S01]  /*2360*/  STL [R1+0x2c], R3 ;  /* 0x00002c0301007387 */ /* 0x0003e20000100800 */
[----:B------:R-:W-:Y:S01]  /*2370*/  IMAD.MOV.U32 R217, RZ, RZ, 0x40 ;  /* 0x00000040ffd97424 */ /* 0x000fe200078e00ff */
[C---:B------:R-:W-:Y:S02]  /*2380*/  SHF.L.U32 R5, R0.reuse, 0x4, RZ ;  /* 0x0000000400057819 */ /* 0x040fe400000006ff */
[----:B------:R-:W-:Y:S01]  /*2390*/  SHF.L.U32 R249, R0, 0x3, RZ ;  /* 0x0000000300f97819 */ /* 0x000fe200000006ff */
[----:B------:R2:W-:Y:S01]  /*23a0*/  STL [R1+0x30], R2 ;  /* 0x0000300201007387 */ /* 0x0005e20000100800 */
[----:B------:R-:W-:-:S05]  /*23b0*/  IADD3 R4, R5, 0x20, RZ ;  /* 0x0000002005047810 */ /* 0x000fca0007ffe0ff */
[----:B------:R-:W-:-:S05]  /*23c0*/  IMAD.IADD R4, R249, 0x1, R4 ;  /* 0x00000001f9047824 */ /* 0x000fca00078e0204 */
[----:B------:R-:W-:-:S05]  /*23d0*/  IADD3 R4, R249, R4, RZ ;  /* 0x00000004f9047210 */ /* 0x000fca0007ffe0ff */
[----:B------:R-:W-:Y:S01]  /*23e0*/  IMAD.IADD R4, R249, 0x1, R4 ;  /* 0x00000001f9047824 */ /* 0x000fe200078e0204 */
[----:B-1----:R-:W-:-:S04]  /*23f0*/  IADD3 R3, R5, 0x40, RZ ;  /* 0x0000004005037810 */ /* 0x002fc80007ffe0ff */
[C---:B------:R-:W-:Y:S02]  /*2400*/  IADD3 R4, R249.reuse, R4, RZ ;  /* 0x00000004f9047210 */ /* 0x040fe40007ffe0ff */
[----:B------:R-:W-:Y:S02]  /*2410*/  IADD3 R3, R249, R3, RZ ;  /* 0x00000003f9037210 */ /* 0x000fe40007ffe0ff */
[----:B--2---:R-:W-:Y:S01]  /*2420*/  IADD3 R2, R5, 0x60, RZ ;  /* 0x0000006005027810 */ /* 0x004fe20007ffe0ff */
[C---:B------:R-:W-:Y:S01]  /*2430*/  IMAD.IADD R0, R249.reuse, 0x1, R4 ;  /* 0x00000001f9007824 */ /* 0x040fe200078e0204 */
[----:B------:R-:W-:Y:S01]  /*2440*/  STL [R1+0x18], R4 ;  /* 0x0000180401007387 */ /* 0x000fe20000100800 */
[C---:B------:R-:W-:Y:S02]  /*2450*/  IMAD.IADD R3, R249.reuse, 0x1, R3 ;  /* 0x00000001f9037824 */ /* 0x040fe400078e0203 */
[----:B------:R-:W-:-:S03]  /*2460*/  IMAD.IADD R2, R249, 0x1, R2 ;  /* 0x00000001f9027824 */ /* 0x000fc600078e0202 */
[C---:B------:R-:W-:Y:S02]  /*2470*/  IADD3 R3, R249.reuse, R3, RZ ;  /* 0x00000003f9037210 */ /* 0x040fe40007ffe0ff */
[----:B------:R-:W-:-:S03]  /*2480*/  IADD3 R2, R249, R2, RZ ;  /* 0x00000002f9027210 */ /* 0x000fc60007ffe0ff */
[C---:B------:R-:W-:Y:S02]  /*2490*/  IMAD.IADD R3, R249.reuse, 0x1, R3 ;  /* 0x00000001f9037824 */ /* 0x040fe400078e0203 */
[----:B------:R-:W-:-:S03]  /*24a0*/  IMAD.IADD R2, R249, 0x1, R2 ;  /* 0x00000001f9027824 */ /* 0x000fc600078e0202 */
[----:B------:R1:W-:Y:S02]  /*24b0*/  STL [R1+0x14], R3 ;  /* 0x0000140301007387 */ /* 0x0003e40000100800 */
[C---:B------:R-:W-:Y:S02]  /*24c0*/  IADD3 R2, R249.reuse, R2, RZ ;  /* 0x00000002f9027210 */ /* 0x040fe40007ffe0ff */
[----:B------:R2:W-:Y:S04]  /*24d0*/  STL [R1+0x24], R0 ;  /* 0x0000240001007387 */ /* 0x0005e80000100800 */
[----:B------:R3:W-:Y:S01]  /*24e0*/  STL [R1+0x10], R2 ;  /* 0x0000100201007387 */ /* 0x0007e20000100800 */
[C---:B-1----:R-:W-:Y:S01]  /*24f0*/  IADD3 R3, R249.reuse, R3, RZ ;  /* 0x00000003f9037210 */ /* 0x042fe20007ffe0ff */
[----:B--2---:R-:W-:-:S04]  /*2500*/  IMAD.IADD R0, R249, 0x1, R2 ;  /* 0x00000001f9007824 */ /* 0x004fc800078e0202 */
[----:B------:R3:W-:Y:S04]  /*2510*/  STL [R1+0x20], R3 ;  /* 0x0000200301007387 */ /* 0x0007e80000100800 */
[----:B------:R3:W-:Y:S02]  /*2520*/  STL [R1+0x1c], R0 ;  /* 0x00001c0001007387 */ /* 0x0007e40000100800 */
.L_x_1632:
[----:B---3--:R-:W2:Y:S01]  /*2530*/  LDL R0, [R1+0x44] ;  /* 0x0000440001007983 */ /* 0x008ea20000100800 */
[----:B------:R-:W-:Y:S03]  /*2540*/  UISETP.GE.AND UP2, UPT, UR45, 0x1, UPT ;  /* 0x000000012d00788c */ /* 0x000fe6000bf46270 */
[----:B------:R-:W0:Y:S08]  /*2550*/  LDGDEPBAR ;  /* 0x00000000000079af */ /* 0x000e300000000000 */
        /* <DEDUP_REMOVED lines=10> */
[----:B------:R-:W-:Y:S04]  /*2600*/  STL [R1+0x74], R40 ;  /* 0x0000742801007387 */ /* 0x000fe80000100800 */
[----:B------:R-:W-:Y:S04]  /*2610*/  STL [R1+0x70], R39 ;  /* 0x0000702701007387 */ /* 0x000fe80000100800 */
[----:B------:R-:W-:Y:S04]  /*2620*/  STL [R1+0x6c], R38 ;  /* 0x00006c2601007387 */ /* 0x000fe80000100800 */
[----:B------:R3:W-:Y:S04]  /*2630*/  STL [R1+0x68], R37 ;  /* 0x0000682501007387 */ /* 0x0007e80000100800 */
[----:B------:R4:W-:Y:S04]  /*2640*/  STL [R1+0x64], R36 ;  /* 0x0000642401007387 */ /* 0x0009e80000100800 */
[----:B-1----:R-:W2:Y:S04]  /*2650*/  LDL R41, [R1+0x8] ;  /* 0x0000080001297983 */ /* 0x002ea80000100800 */
[----:B---3--:R-:W3:Y:S04]  /*2660*/  LDL R37, [R1+0xc] ;  /* 0x00000c0001257983 */ /* 0x008ee80000100800 */
[----:B----4-:R-:W4:Y:S01]  /*2670*/  LDL R36, [R1+0x4] ;  /* 0x0000040001247983 */ /* 0x010f220000100800 */
[----:B------:R-:W-:Y:S04]  /*2680*/  DEPBAR.LE SB0, 0x0 ;  /* 0x000080000000791a */ /* 0x000fe80000000000 */
        /* <DEDUP_REMOVED lines=16> */
[----:B------:R-:W-:Y:S02]  /*2790*/  HMMA.16816.F32.BF16 R32, R32, R166, RZ ;  /* 0x000000a62020723c */ /* 0x000fe400000418ff */
[----:B--2---:R-:W-:Y:S05]  /*27a0*/  R2P PR, R0, 0x6 ;  /* 0x0000000600007804 */ /* 0x004fea0000000000 */
[----:B------:R-:W-:Y:S02]  /*27b0*/  SEL R207, R218, 0xffffffe0, !P1 ;  /* 0xffffffe0dacf7807 */ /* 0x000fe40004800000 */
[----:B------:R-:W-:Y:S03]  /*27c0*/  SEL R209, R217, 0xffffffc0, !P2 ;  /* 0xffffffc0d9d17807 */ /* 0x000fe60005000000 */
[C---:B------:R-:W-:Y:S02]  /*27d0*/  IADD3 R0, R210.reuse, R207, RZ ;  /* 0x000000cfd2007210 */ /* 0x040fe40007ffe0ff */
[----:B------:R-:W-:Y:S02]  /*27e0*/  IADD3 R3, R210, R209, RZ ;  /* 0x000000d1d2037210 */ /* 0x000fe40007ffe0ff */
[----:B------:R-:W-:Y:S01]  /*27f0*/  IADD3 R2, R209, R0, RZ ;  /* 0x00000000d1027210 */ /* 0x000fe20007ffe0ff */
[----:B------:R-:W1:Y:S08]  /*2800*/  LDSM.16.M88.4 R168, [R0] ;  /* 0x0000000000a8783b */ /* 0x000e700000000200 */
[----:B------:R-:W2:Y:S08]  /*2810*/  LDSM.16.M88.4 R176, [R0+0x1000] ;  /* 0x0010000000b0783b */ /* 0x000eb00000000200 */
[----:B------:R-:W2:Y:S08]  /*2820*/  LDSM.16.M88.4 R184, [R3] ;  /* 0x0000000003b8783b */ /* 0x000eb00000000200 */
[----:B------:R-:W3:Y:S08]  /*2830*/  LDSM.16.M88.4 R192, [R3+0x1000] ;  /* 0x0010000003c0783b */ /* 0x000ef00000000200 */
[----:B------:R-:W-:Y:S01]  /*2840*/  LDSM.16.M88.4 R164, [R2] ;  /* 0x0000000002a4783b */ /* 0x000fe20000000200 */
[-C--:B-1----:R-:W-:Y:S07]  /*2850*/  HMMA.16816.F32.BF16 R4, R168, R172.reuse, R4 ;  /* 0x000000aca804723c */ /* 0x082fee0000041804 */
[----:B------:R-:W-:Y:S01]  /*2860*/  LDSM.16.M88.4 R200, [R2+0x1000] ;  /* 0x0010000002c8783b */ /* 0x000fe20000000200 */
[C---:B--2---:R-:W-:Y:S08]  /*2870*/  HMMA.16816.F32.BF16 R8, R176.reuse, R172, R8 ;  /* 0x000000acb008723c */ /* 0x044ff00000041808 */
[-C--:B------:R-:W-:Y:S08]  /*2880*/  HMMA.16816.F32.BF16 R12, R176, R174.reuse, R12 ;  /* 0x000000aeb00c723c */ /* 0x080ff0000004180c */
[C---:B------:R-:W-:Y:S01]  /*2890*/  HMMA.16816.F32.BF16 R16, R168.reuse, R174, R16 ;  /* 0x000000aea810723c */ /* 0x040fe20000041810 */
[----:B------:R-:W1:Y:S07]  /*28a0*/  LDSM.16.M88.4 R172, [R213+0xc000] ;  /* 0x00c00000d5ac783b */ /* 0x000e6e0000000200 */
[-C--:B------:R-:W-:Y:S03]  /*28b0*/  HMMA.16816.F32.BF16 R20, R168, R180.reuse, R20 ;  /* 0x000000b4a814723c */ /* 0x080fe60000041814 */
[----:B---3--:R-:W-:Y:S05]  /*28c0*/  FSETP.NEU.FTZ.AND P0, PT, R37, -INF , PT ;  /* 0xff8000002500780b */ /* 0x008fea0003f1d000 */
[C---:B------:R-:W-:Y:S08]  /*28d0*/  HMMA.16816.F32.BF16 R24, R176.reuse, R180, R24 ;  /* 0x000000b4b018723c */ /* 0x040ff00000041818 */
[-C--:B------:R-:W-:Y:S01]  /*28e0*/  HMMA.16816.F32.BF16 R28, R176, R182.reuse, R28 ;  /* 0x000000b6b01c723c */ /* 0x080fe2000004181c */
[----:B------:R-:W2:Y:S07]  /*28f0*/  LDSM.16.M88.4 R176, [R213+0xc800] ;  /* 0x00c80000d5b0783b */ /* 0x000eae0000000200 */
[----:B------:R-:W-:Y:S01]  /*2900*/  HMMA.16816.F32.BF16 R32, R168, R182, R32 ;  /* 0x000000b6a820723c */ /* 0x000fe20000041820 */
[----:B------:R-:W-:Y:S07]  /*2910*/  LDSM.16.M88.4 R168, [R210+0x2000] ;  /* 0x00200000d2a8783b */ /* 0x000fee0000000200 */
[-C--:B------:R-:W-:Y:S01]  /*2920*/  HMMA.16816.F32.BF16 R4, R184, R188.reuse, R4 ;  /* 0x000000bcb804723c */ /* 0x080fe20000041804 */
[----:B------:R-:W3:Y:S07]  /*2930*/  LDSM.16.M88.4 R180, [R211+0x10000] ;  /* 0x01000000d3b4783b */ /* 0x000eee0000000200 */
[C---:B------:R-:W-:Y:S08]  /*2940*/  HMMA.16816.F32.BF16 R8, R192.reuse, R188, R8 ;  /* 0x000000bcc008723c */ /* 0x040ff00000041808 */
[-C--:B------:R-:W-:Y:S08]  /*2950*/  HMMA.16816.F32.BF16 R12, R192, R190.reuse, R12 ;  /* 0x000000bec00c723c */ /* 0x080ff0000004180c */
[C---:B------:R-:W-:Y:S01]  /*2960*/  HMMA.16816.F32.BF16 R16, R184.reuse, R190, R16 ;  /* 0x000000beb810723c */ /* 0x040fe20000041810 */
[----:B------:R-:W2:Y:S07]  /*2970*/  LDSM.16.M88.4 R188, [R210+0x3000] ;  /* 0x00300000d2bc783b */ /* 0x000eae0000000200 */
[-C--:B------:R-:W-:Y:S08]  /*2980*/  HMMA.16816.F32.BF16 R20, R184, R196.reuse, R20 ;  /* 0x000000c4b814723c */ /* 0x080ff00000041814 */
[C---:B------:R-:W-:Y:S08]  /*2990*/  HMMA.16816.F32.BF16 R24, R192.reuse, R196, R24 ;  /* 0x000000c4c018723c */ /* 0x040ff00000041818 */
[-C--:B------:R-:W-:Y:S01]  /*29a0*/  HMMA.16816.F32.BF16 R28, R192, R198.reuse, R28 ;  /* 0x000000c6c01c723c */ /* 0x080fe2000004181c */
[----:B------:R-:W2:Y:S07]  /*29b0*/  LDSM.16.M88.4 R192, [R211+0x10800] ;  /* 0x01080000d3c0783b */ /* 0x000eae0000000200 */
[----:B------:R-:W-:Y:S01]  /*29c0*/  HMMA.16816.F32.BF16 R32, R184, R198, R32 ;  /* 0x000000c6b820723c */ /* 0x000fe20000041820 */
[----:B------:R-:W-:Y:S07]  /*29d0*/  LDSM.16.M88.4 R184, [R212+0x10000] ;  /* 0x01000000d4b8783b */ /* 0x000fee0000000200 */
[-C--:B-1----:R-:W-:Y:S01]  /*29e0*/  HMMA.16816.F32.BF16 R4, R164, R172.reuse, R4 ;  /* 0x000000aca404723c */ /* 0x082fe20000041804 */
[----:B------:R-:W-:Y:S07]  /*29f0*/  LDSM.16.M88.4 R196, [R0+0x3000] ;  /* 0x0030000000c4783b */ /* 0x000fee0000000200 */
[C---:B------:R-:W-:Y:S08]  /*2a00*/  HMMA.16816.F32.BF16 R8, R200.reuse, R172, R8 ;  /* 0x000000acc808723c */ /* 0x040ff00000041808 */
[-C--:B------:R-:W-:Y:S08]  /*2a10*/  HMMA.16816.F32.BF16 R12, R200, R174.reuse, R12 ;  /* 0x000000aec80c723c */ /* 0x080ff0000004180c */
[C---:B------:R-:W-:Y:S01]  /*2a20*/  HMMA.16816.F32.BF16 R16, R164.reuse, R174, R16 ;  /* 0x000000aea410723c */ /* 0x040fe20000041810 */
[----:B------:R-:W1:Y:S07]  /*2a30*/  LDSM.16.M88.4 R172, [R0+0x2000] ;  /* 0x0020000000ac783b */ /* 0x000e6e0000000200 */
[-C--:B--2---:R-:W-:Y:S08]  /*2a40*/  HMMA.16816.F32.BF16 R20, R164, R176.reuse, R20 ;  /* 0x000000b0a414723c */ /* 0x084ff00000041814 */
[C---:B------:R-:W-:Y:S08]  /*2a50*/  HMMA.16816.F32.BF16 R24, R200.reuse, R176, R24 ;  /* 0x000000b0c818723c */ /* 0x040ff00000041818 */
[-C--:B------:R-:W-:Y:S01]  /*2a60*/  HMMA.16816.F32.BF16 R28, R200, R178.reuse, R28 ;  /* 0x000000b2c81c723c */ /* 0x080fe2000004181c */
[----:B------:R-:W-:Y:S07]  /*2a70*/  LDSM.16.M88.4 R200, [R213+0x10000] ;  /* 0x01000000d5c8783b */ /* 0x000fee0000000200 */
[----:B------:R-:W-:Y:S01]  /*2a80*/  HMMA.16816.F32.BF16 R32, R164, R178, R32 ;  /* 0x000000b2a420723c */ /* 0x000fe20000041820 */
[----:B------:R-:W2:Y:S07]  /*2a90*/  LDSM.16.M88.4 R164, [R212+0x10800] ;  /* 0x01080000d4a4783b */ /* 0x000eae0000000200 */
[-C--:B---3--:R-:W-:Y:S01]  /*2aa0*/  HMMA.16816.F32.BF16 R4, R168, R180.reuse, R4 ;  /* 0x000000b4a804723c */ /* 0x088fe20000041804 */
[----:B------:R-:W-:Y:S07]  /*2ab0*/  LDSM.16.M88.4 R176, [R3+0x2000] ;  /* 0x0020000003b0783b */ /* 0x000fee0000000200 */
[C---:B------:R-:W-:Y:S08]  /*2ac0*/  HMMA.16816.F32.BF16 R8, R188.reuse, R180, R8 ;  /* 0x000000b4bc08723c */ /* 0x040ff00000041808 */
[-C--:B------:R-:W-:Y:S08]  /*2ad0*/  HMMA.16816.F32.BF16 R12, R188, R182.reuse, R12 ;  /* 0x000000b6bc0c723c */ /* 0x080ff0000004180c */
[C---:B------:R-:W-:Y:S01]  /*2ae0*/  HMMA.16816.F32.BF16 R16, R168.reuse, R182, R16 ;  /* 0x000000b6a810723c */ /* 0x040fe20000041810 */
[----:B------:R-:W3:Y:S07]  /*2af0*/  LDSM.16.M88.4 R180, [R214+0x10000] ;  /* 0x01000000d6b4783b */ /* 0x000eee0000000200 */
[-C--:B------:R-:W-:Y:S08]  /*2b00*/  HMMA.16816.F32.BF16 R20, R168, R192.reuse, R20 ;  /* 0x000000c0a814723c */ /* 0x080ff00000041814 */
[C---:B------:R-:W-:Y:S08]  /*2b10*/  HMMA.16816.F32.BF16 R24, R188.reuse, R192, R24 ;  /* 0x000000c0bc18723c */ /* 0x040ff00000041818 */
[-C--:B------:R-:W-:Y:S01]  /*2b20*/  HMMA.16816.F32.BF16 R28, R188, R194.reuse, R28 ;  /* 0x000000c2bc1c723c */ /* 0x080fe2000004181c */
[----:B------:R-:W-:Y:S07]  /*2b30*/  LDSM.16.M88.4 R188, [R214+0x10800] ;  /* 0x01080000d6bc783b */ /* 0x000fee0000000200 */
[----:B------:R-:W-:Y:S01]  /*2b40*/  HMMA.16816.F32.BF16 R32, R168, R194, R32 ;  /* 0x000000c2a820723c */ /* 0x000fe20000041820 */
[----:B------:R2:W3:Y:S07]  /*2b50*/  LDSM.16.M88.4 R168, [R3+0x3000] ;  /* 0x0030000003a8783b */ /* 0x0004ee0000000200 */
[-C--:B-1----:R-:W-:Y:S01]  /*2b60*/  HMMA.16816.F32.BF16 R4, R172, R184.reuse, R4 ;  /* 0x000000b8ac04723c */ /* 0x082fe20000041804 */
[----:B------:R-:W1:Y:S07]  /*2b70*/  LDSM.16.M88.4 R192, [R2+0x2000] ;  /* 0x0020000002c0783b */ /* 0x000e6e0000000200 */
[C---:B------:R-:W-:Y:S08]  /*2b80*/  HMMA.16816.F32.BF16 R8, R196.reuse, R184, R8 ;  /* 0x000000b8c408723c */ /* 0x040ff00000041808 */
[-C--:B------:R-:W-:Y:S04]  /*2b90*/  HMMA.16816.F32.BF16 R12, R196, R186.reuse, R12 ;  /* 0x000000bac40c723c */ /* 0x080fe8000004180c */
[----:B--2---:R-:W-:Y:S04]  /*2ba0*/  FMUL.FTZ R3, R41, 1.4426950216293334961 ;  /* 0x3fb8aa3b29037820 */ /* 0x004fe80000410000 */
[C---:B------:R-:W-:Y:S08]  /*2bb0*/  HMMA.16816.F32.BF16 R16, R172.reuse, R186, R16 ;  /* 0x000000baac10723c */ /* 0x040ff00000041810 */
[-C--:B------:R-:W-:Y:S08]  /*2bc0*/  HMMA.16816.F32.BF16 R20, R172, R164.reuse, R20 ;  /* 0x000000a4ac14723c */ /* 0x080ff00000041814 */
[C---:B------:R-:W-:Y:S08]  /*2bd0*/  HMMA.16816.F32.BF16 R24, R196.reuse, R164, R24 ;  /* 0x000000a4c418723c */ /* 0x040ff00000041818 */
[-C--:B------:R-:W-:Y:S08]  /*2be0*/  HMMA.16816.F32.BF16 R28, R196, R166.reuse, R28 ;  /* 0x000000a6c41c723c */ /* 0x080ff0000004181c */
[----:B------:R-:W-:Y:S01]  /*2bf0*/  HMMA.16816.F32.BF16 R32, R172, R166, R32 ;  /* 0x000000a6ac20723c */ /* 0x000fe20000041820 */
[----:B------:R4:W2:Y:S07]  /*2c00*/  LDSM.16.M88.4 R164, [R2+0x3000] ;  /* 0x0030000002a4783b */ /* 0x0008ae0000000200 */
[-C--:B---3--:R-:W-:Y:S08]  /*2c10*/  HMMA.16816.F32.BF16 R4, R176, R180.reuse, R4 ;  /* 0x000000b4b004723c */ /* 0x088ff00000041804 */
[C---:B------:R-:W-:Y:S08]  /*2c20*/  HMMA.16816.F32.BF16 R8, R168.reuse, R180, R8 ;  /* 0x000000b4a808723c */ /* 0x040ff00000041808 */
[-C--:B------:R-:W-:Y:S04]  /*2c30*/  HMMA.16816.F32.BF16 R12, R168, R182.reuse, R12 ;  /* 0x000000b6a80c723c */ /* 0x080fe8000004180c */
[----:B----4-:R-:W-:Y:S04]  /*2c40*/  FMUL.FTZ R2, R36, 1.4426950216293334961 ;  /* 0x3fb8aa3b24027820 */ /* 0x010fe80000410000 */
[C---:B------:R-:W-:Y:S08]  /*2c50*/  HMMA.16816.F32.BF16 R16, R176.reuse, R182, R16 ;  /* 0x000000b6b010723c */ /* 0x040ff00000041810 */
[-C--:B------:R-:W-:Y:S08]  /*2c60*/  HMMA.16816.F32.BF16 R20, R176, R188.reuse, R20 ;  /* 0x000000bcb014723c */ /* 0x080ff00000041814 */
[C---:B------:R-:W-:Y:S08]  /*2c70*/  HMMA.16816.F32.BF16 R24, R168.reuse, R188, R24 ;  /* 0x000000bca818723c */ /* 0x040ff00000041818 */
[-C--:B------:R-:W-:Y:S08]  /*2c80*/  HMMA.16816.F32.BF16 R28, R168, R190.reuse, R28 ;  /* 0x000000bea81c723c */ /* 0x080ff0000004181c */
[----:B------:R-:W-:Y:S08]  /*2c90*/  HMMA.16816.F32.BF16 R32, R176, R190, R32 ;  /* 0x000000beb020723c */ /* 0x000ff00000041820 */
[-C--:B-1----:R-:W-:Y:S08]  /*2ca0*/  HMMA.16816.F32.BF16 R4, R192, R200.reuse, R4 ;  /* 0x000000c8c004723c */ /* 0x082ff00000041804 */
[C---:B--2---:R-:W-:Y:S08]  /*2cb0*/  HMMA.16816.F32.BF16 R8, R164.reuse, R200, R8 ;  /* 0x000000c8a408723c */ /* 0x044ff00000041808 */
[-C--:B------:R-:W-:Y:S08]  /*2cc0*/  HMMA.16816.F32.BF16 R12, R164, R202.reuse, R12 ;  /* 0x000000caa40c723c */ /* 0x080ff0000004180c */
[----:B------:R-:W-:Y:S01]  /*2cd0*/  FMUL.FTZ R4, R4, c[0x0][0x2ec] ;  /* 0x0000bb0004047a20 */ /* 0x000fe20000410000 */
[C---:B------:R-:W-:Y:S03]  /*2ce0*/  HMMA.16816.F32.BF16 R16, R192.reuse, R202, R16 ;  /* 0x000000cac010723c */ /* 0x040fe60000041810 */
[----:B------:R-:W1:Y:S01]  /*2cf0*/  MUFU.TANH R245, R4 ;  /* 0x0000000400f57308 */ /* 0x000e620000002400 */
[----:B------:R-:W-:Y:S02]  /*2d00*/  FMUL.FTZ R5, R5, c[0x0][0x2ec] ;  /* 0x0000bb0005057a20 */ /* 0x000fe40000410000 */
[----:B------:R-:W-:Y:S02]  /*2d10*/  FMUL.FTZ R6, R6, c[0x0][0x2ec] ;  /* 0x0000bb0006067a20 */ /* 0x000fe40000410000 */
[----:B------:R-:W-:Y:S04]  /*2d20*/  FMUL.FTZ R10, R10, c[0x0][0x2ec] ;  /* 0x0000bb000a0a7a20 */ /* 0x000fe80000410000 */
[----:B------:R-:W-:Y:S01]  /*2d30*/  FMUL.FTZ R7, R7, c[0x0][0x2ec] ;  /* 0x0000bb0007077a20 */ /* 0x000fe20000410000 */
[----:B------:R2:W-:Y:S01]  /*2d40*/  MUFU.TANH R40, R10 ;  /* 0x0000000a00287308 */ /* 0x0005e20000002400 */
[----:B------:R-:W-:Y:S02]  /*2d50*/  FMUL.FTZ R8, R8, c[0x0][0x2ec] ;  /* 0x0000bb0008087a20 */ /* 0x000fe40000410000 */
[----:B------:R-:W-:Y:S02]  /*2d60*/  FMUL.FTZ R12, R12, c[0x0][0x2ec] ;  /* 0x0000bb000c0c7a20 */ /* 0x000fe40000410000 */
[----:B------:R-:W-:Y:S02]  /*2d70*/  FMUL.FTZ R13, R13, c[0x0][0x2ec] ;  /* 0x0000bb000d0d7a20 */ /* 0x000fe40000410000 */
[----:B------:R-:W-:Y:S02]  /*2d80*/  FMUL.FTZ R14, R14, c[0x0][0x2ec] ;  /* 0x0000bb000e0e7a20 */ /* 0x000fe40000410000 */
[----:B------:R-:W-:Y:S01]  /*2d90*/  FMUL.FTZ R15, R15, c[0x0][0x2ec] ;  /* 0x0000bb000f0f7a20 */ /* 0x000fe20000410000 */
[----:B------:R-:W3:Y:S01]  /*2da0*/  MUFU.TANH R250, R5 ;  /* 0x0000000500fa7308 */ /* 0x000ee20000002400 */
[----:B------:R-:W-:Y:S02]  /*2db0*/  FMUL.FTZ R16, R16, c[0x0][0x2ec] ;  /* 0x0000bb0010107a20 */ /* 0x000fe40000410000 */
[----:B------:R-:W-:Y:S02]  /*2dc0*/  FMUL.FTZ R17, R17, c[0x0][0x2ec] ;  /* 0x0000bb0011117a20 */ /* 0x000fe40000410000 */
[----:B------:R-:W-:Y:S02]  /*2dd0*/  FMUL.FTZ R18, R18, c[0x0][0x2ec] ;  /* 0x0000bb0012127a20 */ /* 0x000fe40000410000 */
[----:B------:R-:W-:Y:S02]  /*2de0*/  FMUL.FTZ R19, R19, c[0x0][0x2ec] ;  /* 0x0000bb0013137a20 */ /* 0x000fe40000410000 */
[----:B------:R-:W-:Y:S01]  /*2df0*/  FMUL.FTZ R9, R9, c[0x0][0x2ec] ;  /* 0x0000bb0009097a20 */ /* 0x000fe20000410000 */
[----:B------:R4:W-:Y:S01]  /*2e00*/  MUFU.TANH R48, R8 ;  /* 0x0000000800307308 */ /* 0x0009e20000002400 */
[----:B------:R-:W-:Y:S01]  /*2e10*/  FMUL.FTZ R11, R11, c[0x0][0x2ec] ;  /* 0x0000bb000b0b7a20 */ /* 0x000fe20000410000 */
[----:B--2---:R-:W2:Y:S08]  /*2e20*/  LDL R10, [R1] ;  /* 0x00000000010a7983 */ /* 0x004eb00000100800 */
[----:B------:R-:W1:Y:S10]  /*2e30*/  MUFU.TANH R185, R6 ;  /* 0x0000000600b97308 */ /* 0x000e740000002400 */
[----:B------:R3:W-:Y:S01]  /*2e40*/  MUFU.TANH R184, R7 ;  /* 0x0000000700b87308 */ /* 0x0007e20000002400 */
[----:B----4-:R-:W-:Y:S05]  /*2e50*/  FMUL.FTZ R8, R37, 1.4426950216293334961 ;  /* 0x3fb8aa3b25087820 */ /* 0x010fea0000410000 */
[----:B------:R-:W-:Y:S04]  /*2e60*/  FSEL R8, R8, RZ, P0 ;  /* 0x000000ff08087208 */ /* 0x000fe80000000000 */
[----:B------:R-:W4:Y:S01]  /*2e70*/  MUFU.TANH R46, R12 ;  /* 0x0000000c002e7308 */ /* 0x000f220000002400 */
[----:B------:R-:W-:Y:S01]  /*2e80*/  FSETP.NEU.FTZ.AND P0, PT, R41, -INF , PT ;  /* 0xff8000002900780b */ /* 0x000fe20003f1d000 */
[--C-:B-1----:R-:W-:Y:S03]  /*2e90*/  FFMA.FTZ R0, R245, c[0x0][0x23c], -R8.reuse ;  /* 0x00008f00f5007a23 */ /* 0x102fe60000010808 */
[----:B------:R-:W-:Y:S02]  /*2ea0*/  FSEL R3, R3, RZ, P0 ;  /* 0x000000ff03037208 */ /* 0x000fe40000000000 */
[----:B------:R-:W-:Y:S03]  /*2eb0*/  FSETP.NEU.FTZ.AND P0, PT, R36, -INF , PT ;  /* 0xff8000002400780b */ /* 0x000fe60003f1d000 */
[----:B------:R1:W-:Y:S01]  /*2ec0*/  MUFU.EX2 R191, R0 ;  /* 0x0000000000bf7308 */ /* 0x0003e20000000800 */
[----:B------:R-:W-:Y:S01]  /*2ed0*/  FSEL R2, R2, RZ, P0 ;  /* 0x000000ff02027208 */ /* 0x000fe20000000000 */
[----:B---3--:R-:W3:Y:S08]  /*2ee0*/  LDSM.16.M88.4 R4, [R213+0x10800] ;  /* 0x01080000d504783b */ /* 0x008ef00000000200 */
[----:B------:R-:W3:Y:S10]  /*2ef0*/  MUFU.TANH R45, R13 ;  /* 0x0000000d002d7308 */ /* 0x000ef40000002400 */
[----:B------:R-:W-:Y:S01]  /*2f00*/  MUFU.TANH R38, R14 ;  /* 0x0000000e00267308 */ /* 0x000fe20000002400 */
[----:B-1----:R-:W-:Y:S09]  /*2f10*/  FFMA.FTZ R0, R250, c[0x0][0x23c], -R8 ;  /* 0x00008f00fa007a23 */ /* 0x002ff20000010808 */
[----:B------:R1:W-:Y:S10]  /*2f20*/  MUFU.EX2 R190, R0 ;  /* 0x0000000000be7308 */ /* 0x0003f40000000800 */
[----:B------:R-:W-:Y:S01]  /*2f30*/  MUFU.TANH R37, R15 ;  /* 0x0000000f00257308 */ /* 0x000fe20000002400 */
[-C--:B---3--:R-:W-:Y:S09]  /*2f40*/  HMMA.16816.F32.BF16 R20, R192, R4.reuse, R20 ;  /* 0x00000004c014723c */ /* 0x088ff20000041814 */
[----:B------:R-:W-:Y:S01]  /*2f50*/  MUFU.TANH R248, R16 ;  /* 0x0000001000f87308 */ /* 0x000fe20000002400 */
[C---:B------:R-:W-:Y:S04]  /*2f60*/  HMMA.16816.F32.BF16 R24, R164.reuse, R4, R24 ;  /* 0x00000004a418723c */ /* 0x040fe80000041818 */
[--C-:B-1----:R-:W-:Y:S03]  /*2f70*/  FFMA.FTZ R0, R185, c[0x0][0x23c], -R3.reuse ;  /* 0x00008f00b9007a23 */ /* 0x102fe60000010803 */
[--C-:B----4-:R-:W-:Y:S01]  /*2f80*/  FFMA.FTZ R4, R46, c[0x0][0x23c], -R2.reuse ;  /* 0x00008f002e047a23 */ /* 0x110fe20000010802 */
[-C--:B------:R-:W-:Y:S01]  /*2f90*/  HMMA.16816.F32.BF16 R28, R164, R6.reuse, R28 ;  /* 0x00000006a41c723c */ /* 0x080fe2000004181c */
[----:B------:R1:W-:Y:S07]  /*2fa0*/  MUFU.EX2 R202, R0 ;  /* 0x0000000000ca7308 */ /* 0x0003ee0000000800 */
[----:B------:R-:W-:Y:S03]  /*2fb0*/  HMMA.16816.F32.BF16 R32, R192, R6, R32 ;  /* 0x00000006c020723c */ /* 0x000fe60000041820 */
[----:B------:R3:W-:Y:S01]  /*2fc0*/  MUFU.EX2 R222, R4 ;  /* 0x0000000400de7308 */ /* 0x0007e20000000800 */
[----:B------:R-:W-:Y:S02]  /*2fd0*/  FMUL.FTZ R20, R20, c[0x0][0x2ec] ;  /* 0x0000bb0014147a20 */ /* 0x000fe40000410000 */
[----:B------:R-:W-:Y:S02]  /*2fe0*/  FMUL.FTZ R21, R21, c[0x0][0x2ec] ;  /* 0x0000bb0015157a20 */ /* 0x000fe40000410000 */
[----:B------:R-:W-:Y:S04]  /*2ff0*/  FMUL.FTZ R22, R22, c[0x0][0x2ec] ;  /* 0x0000bb0016167a20 */ /* 0x000fe80000410000 */
[----:B------:R-:W-:Y:S01]  /*3000*/  FMUL.FTZ R23, R23, c[0x0][0x2ec] ;  /* 0x0000bb0017177a20 */ /* 0x000fe20000410000 */
[----:B------:R-:W-:Y:S01]  /*3010*/  MUFU.TANH R247, R17 ;  /* 0x0000001100f77308 */ /* 0x000fe20000002400 */
[----:B------:R-:W-:Y:S02]  /*3020*/  FMUL.FTZ R5, R24, c[0x0][0x2ec] ;  /* 0x0000bb0018057a20 */ /* 0x000fe40000410000 */
[----:B------:R-:W-:Y:S02]  /*3030*/  FMUL.FTZ R25, R25, c[0x0][0x2ec] ;  /* 0x0000bb0019197a20 */ /* 0x000fe40000410000 */
[--C-:B-1----:R-:W-:Y:S02]  /*3040*/  FFMA.FTZ R0, R184, c[0x0][0x23c], -R3.reuse ;  /* 0x00008f00b8007a23 */ /* 0x102fe40000010803 */
[----:B------:R-:W-:Y:S02]  /*3050*/  FMUL.FTZ R26, R26, c[0x0][0x2ec] ;  /* 0x0000bb001a1a7a20 */ /* 0x000fe40000410000 */
[----:B------:R-:W-:Y:S01]  /*3060*/  FMUL.FTZ R27, R27, c[0x0][0x2ec] ;  /* 0x0000bb001b1b7a20 */ /* 0x000fe20000410000 */
[----:B------:R1:W-:Y:S01]  /*3070*/  MUFU.EX2 R201, R0 ;  /* 0x0000000000c97308 */ /* 0x0003e20000000800 */
[----:B------:R-:W-:Y:S02]  /*3080*/  FMUL.FTZ R29, R29, c[0x0][0x2ec] ;  /* 0x0000bb001d1d7a20 */ /* 0x000fe40000410000 */
[----:B------:R-:W-:Y:S02]  /*3090*/  FMUL.FTZ R30, R30, c[0x0][0x2ec] ;  /* 0x0000bb001e1e7a20 */ /* 0x000fe40000410000 */
[--C-:B---3--:R-:W-:Y:S02]  /*30a0*/  FFMA.FTZ R4, R45, c[0x0][0x23c], -R2.reuse ;  /* 0x00008f002d047a23 */ /* 0x108fe40000010802 */
[----:B------:R-:W-:Y:S02]  /*30b0*/  FMUL.FTZ R34, R34, c[0x0][0x2ec] ;  /* 0x0000bb0022227a20 */ /* 0x000fe40000410000 */
[----:B------:R-:W-:Y:S01]  /*30c0*/  FMUL.FTZ R31, R31, c[0x0][0x2ec] ;  /* 0x0000bb001f1f7a20 */ /* 0x000fe20000410000 */
[----:B------:R-:W-:Y:S01]  /*30d0*/  MUFU.EX2 R219, R4 ;  /* 0x0000000400db7308 */ /* 0x000fe20000000800 */
[----:B------:R-:W-:Y:S02]  /*30e0*/  FMUL.FTZ R35, R35, c[0x0][0x2ec] ;  /* 0x0000bb0023237a20 */ /* 0x000fe40000410000 */
[----:B------:R-:W-:Y:S07]  /*30f0*/  FMUL.FTZ R33, R33, c[0x0][0x2ec] ;  /* 0x0000bb0021217a20 */ /* 0x000fee0000410000 */
[----:B------:R-:W-:Y:S01]  /*3100*/  MUFU.TANH R50, R18 ;  /* 0x0000001200327308 */ /* 0x000fe20000002400 */
[--C-:B-1----:R-:W-:Y:S09]  /*3110*/  FFMA.FTZ R0, R48, c[0x0][0x23c], -R2.reuse ;  /* 0x00008f0030007a23 */ /* 0x102ff20000010802 */
[----:B------:R-:W-:Y:S10]  /*3120*/  MUFU.EX2 R226, R0 ;  /* 0x0000000000e27308 */ /* 0x000ff40000000800 */
[----:B------:R-:W-:Y:S10]  /*3130*/  MUFU.TANH R49, R19 ;  /* 0x0000001300317308 */ /* 0x000ff40000002400 */
[----:B------:R-:W-:Y:S10]  /*3140*/  MUFU.TANH R246, R20 ;  /* 0x0000001400f67308 */ /* 0x000ff40000002400 */
[----:B------:R-:W-:Y:S10]  /*3150*/  MUFU.TANH R244, R21 ;  /* 0x0000001500f47308 */ /* 0x000ff40000002400 */
[----:B------:R-:W-:Y:S10]  /*3160*/  MUFU.TANH R252, R22 ;  /* 0x0000001600fc7308 */ /* 0x000ff40000002400 */
[----:B------:R-:W-:Y:S10]  /*3170*/  MUFU.TANH R251, R23 ;  /* 0x0000001700fb7308 */ /* 0x000ff40000002400 */
[----:B------:R1:W-:Y:S10]  /*3180*/  MUFU.TANH R44, R5 ;  /* 0x00000005002c7308 */ /* 0x0003f40000002400 */
[----:B------:R-:W-:Y:S10]  /*3190*/  MUFU.TANH R43, R25 ;  /* 0x00000019002b7308 */ /* 0x000ff40000002400 */
[----:B------:R-:W-:Y:S01]  /*31a0*/  MUFU.TANH R36, R26 ;  /* 0x0000001a00247308 */ /* 0x000fe20000002400 */
[----:B-1----:R-:W-:Y:S09]  /*31b0*/  FMUL.FTZ R5, R28, c[0x0][0x2ec] ;  /* 0x0000bb001c057a20 */ /* 0x002ff20000410000 */
[----:B------:R-:W-:Y:S10]  /*31c0*/  MUFU.TANH R217, R27 ;  /* 0x0000001b00d97308 */ /* 0x000ff40000002400 */
[----:B------:R-:W1:Y:S10]  /*31d0*/  MUFU.TANH R47, R9 ;  /* 0x00000009002f7308 */ /* 0x000e740000002400 */
[----:B------:R3:W-:Y:S10]  /*31e0*/  MUFU.TANH R42, R5 ;  /* 0x00000005002a7308 */ /* 0x0007f40000002400 */
[----:B------:R-:W-:Y:S01]  /*31f0*/  MUFU.TANH R41, R29 ;  /* 0x0000001d00297308 */ /* 0x000fe20000002400 */
[----:B-1----:R-:W-:Y:S09]  /*3200*/  FFMA.FTZ R9, R47, c[0x0][0x23c], -R2 ;  /* 0x00008f002f097a23 */ /* 0x002ff20000010802 */
[----:B------:R-:W-:Y:S01]  /*3210*/  MUFU.TANH R218, R30 ;  /* 0x0000001e00da7308 */ /* 0x000fe20000002400 */
[----:B---3--:R-:W-:Y:S09]  /*3220*/  FMUL.FTZ R5, R32, c[0x0][0x2ec] ;  /* 0x0000bb0020057a20 */ /* 0x008ff20000410000 */
[----:B------:R1:W-:Y:S01]  /*3230*/  MUFU.TANH R241, R5 ;  /* 0x0000000500f17308 */ /* 0x0003e20000002400 */
[C---:B--2---:R-:W-:Y:S01]  /*3240*/  FMUL.FTZ R0, R10.reuse, 1.4426950216293334961 ;  /* 0x3fb8aa3b0a007820 */ /* 0x044fe20000410000 */
[----:B------:R-:W-:Y:S04]  /*3250*/  FSETP.NEU.FTZ.AND P0, PT, R10, -INF , PT ;  /* 0xff8000000a00780b */ /* 0x000fe80003f1d000 */
[----:B------:R-:W-:Y:S04]  /*3260*/  FSEL R0, R0, RZ, P0 ;  /* 0x000000ff00007208 */ /* 0x000fe80000000000 */
[----:B------:R-:W-:Y:S01]  /*3270*/  MUFU.TANH R243, R34 ;  /* 0x0000002200f37308 */ /* 0x000fe20000002400 */
[--C-:B------:R-:W-:Y:S09]  /*3280*/  FFMA.FTZ R4, R38, c[0x0][0x23c], -R0.reuse ;  /* 0x00008f0026047a23 */ /* 0x100ff20000010800 */
[----:B------:R2:W-:Y:S01]  /*3290*/  MUFU.EX2 R228, R4 ;  /* 0x0000000400e47308 */ /* 0x0005e20000000800 */
[----:B-1----:R-:W-:Y:S05]  /*32a0*/  F2FP.BF16.PACK_AB R5, R201, R202 ;  /* 0x000000cac905723e */ /* 0x002fea00000010ff */
[----:B------:R1:W-:Y:S04]  /*32b0*/  STS [R231+0x20400], R5 ;  /* 0x02040005e7007388 */ /* 0x0003e80000000800 */
[----:B------:R3:W-:Y:S10]  /*32c0*/  MUFU.EX2 R225, R9 ;  /* 0x0000000900e17308 */ /* 0x0007f40000000800 */
[----:B------:R-:W4:Y:S01]  /*32d0*/  MUFU.TANH R39, R11 ;  /* 0x0000000b00277308 */ /* 0x000f220000002400 */
[--C-:B--2---:R-:W-:Y:S09]  /*32e0*/  FFMA.FTZ R4, R37, c[0x0][0x23c], -R0.reuse ;  /* 0x00008f0025047a23 */ /* 0x104ff20000010800 */
[----:B------:R2:W-:Y:S01]  /*32f0*/  MUFU.EX2 R227, R4 ;  /* 0x0000000400e37308 */ /* 0x0005e20000000800 */
[----:B---3--:R-:W-:Y:S01]  /*3300*/  FFMA.FTZ R9, R40, c[0x0][0x23c], -R0 ;  /* 0x00008f0028097a23 */ /* 0x008fe20000010800 */
[----:B-1----:R-:W-:Y:S08]  /*3310*/  F2FP.BF16.PACK_AB R5, R219, R222 ;  /* 0x000000dedb05723e */ /* 0x002ff000000010ff */
[----:B------:R-:W1:Y:S10]  /*3320*/  MUFU.TANH R249, R31 ;  /* 0x0000001f00f97308 */ /* 0x000e740000002400 */
[----:B------:R4:W-:Y:S01]  /*3330*/  MUFU.EX2 R230, R9 ;  /* 0x0000000900e67308 */ /* 0x0009e20000000800 */
[----:B--2---:R-:W-:Y:S09]  /*3340*/  FFMA.FTZ R4, R248, c[0x0][0x23c], -R8 ;  /* 0x00008f00f8047a23 */ /* 0x004ff20000010808 */
[----:B------:R2:W-:Y:S10]  /*3350*/  MUFU.EX2 R187, R4 ;  /* 0x0000000400bb7308 */ /* 0x0005f40000000800 */
[----:B------:R-:W-:Y:S01]  /*3360*/  MUFU.TANH R242, R35 ;  /* 0x0000002300f27308 */ /* 0x000fe20000002400 */
[----:B----4-:R-:W-:Y:S09]  /*3370*/  FFMA.FTZ R9, R39, c[0x0][0x23c], -R0 ;  /* 0x00008f0027097a23 */ /* 0x010ff20000010800 */
[----:B------:R-:W-:Y:S01]  /*3380*/  MUFU.EX2 R229, R9 ;  /* 0x0000000900e57308 */ /* 0x000fe20000000800 */
[--C-:B--2---:R-:W-:Y:S09]  /*3390*/  FFMA.FTZ R4, R247, c[0x0][0x23c], -R8.reuse ;  /* 0x00008f00f7047a23 */ /* 0x104ff20000010808 */
[----:B------:R2:W-:Y:S10]  /*33a0*/  MUFU.EX2 R186, R4 ;  /* 0x0000000400ba7308 */ /* 0x0005f40000000800 */
[----:B------:R-:W3:Y:S01]  /*33b0*/  MUFU.TANH R240, R33 ;  /* 0x0000002100f07308 */ /* 0x000ee20000002400 */
[--C-:B--2---:R-:W-:Y:S09]  /*33c0*/  FFMA.FTZ R4, R50, c[0x0][0x23c], -R3.reuse ;  /* 0x00008f0032047a23 */ /* 0x104ff20000010803 */
[----:B------:R2:W-:Y:S02]  /*33d0*/  MUFU.EX2 R197, R4 ;  /* 0x0000000400c57308 */ /* 0x0005e40000000800 */
[--C-:B--2---:R-:W-:Y:S08]  /*33e0*/  FFMA.FTZ R4, R49, c[0x0][0x23c], -R3.reuse ;  /* 0x00008f0031047a23 */ /* 0x104ff00000010803 */
[----:B------:R2:W4:Y:S02]  /*33f0*/  MUFU.EX2 R196, R4 ;  /* 0x0000000400c47308 */ /* 0x0005240000000800 */
[--C-:B--2---:R-:W-:Y:S08]  /*3400*/  FFMA.FTZ R4, R246, c[0x0][0x23c], -R8.reuse ;  /* 0x00008f00f6047a23 */ /* 0x104ff00000010808 */
[----:B------:R2:W-:Y:S02]  /*3410*/  MUFU.EX2 R183, R4 ;  /* 0x0000000400b77308 */ /* 0x0005e40000000800 */
[----:B--2---:R-:W-:Y:S08]  /*3420*/  FFMA.FTZ R4, R244, c[0x0][0x23c], -R8 ;  /* 0x00008f00f4047a23 */ /* 0x004ff00000010808 */
        /* <DEDUP_REMOVED lines=8> */
[----:B------:R2:W-:Y:S02]  /*34b0*/  MUFU.EX2 R198, R4 ;  /* 0x0000000400c67308 */ /* 0x0005e40000000800 */
[--C-:B--2---:R-:W-:Y:S08]  /*34c0*/  FFMA.FTZ R4, R36, c[0x0][0x23c], -R0.reuse ;  /* 0x00008f0024047a23 */ /* 0x104ff00000010800 */
[----:B------:R2:W-:Y:S02]  /*34d0*/  MUFU.EX2 R224, R4 ;  /* 0x0000000400e07308 */ /* 0x0005e40000000800 */
[----:B--2---:R-:W-:Y:S08]  /*34e0*/  FFMA.FTZ R4, R217, c[0x0][0x23c], -R0 ;  /* 0x00008f00d9047a23 */ /* 0x004ff00000010800 */
[----:B------:R2:W-:Y:S02]  /*34f0*/  MUFU.EX2 R223, R4 ;  /* 0x0000000400df7308 */ /* 0x0005e40000000800 */
[--C-:B--2---:R-:W-:Y:S02]  /*3500*/  FFMA.FTZ R4, R42, c[0x0][0x23c], -R2.reuse ;  /* 0x00008f002a047a23 */ /* 0x104fe40000010802 */
[----:B------:R-:W-:Y:S06]  /*3510*/  FFMA.FTZ R2, R41, c[0x0][0x23c], -R2 ;  /* 0x00008f0029027a23 */ /* 0x000fec0000010802 */
[----:B------:R2:W-:Y:S10]  /*3520*/  MUFU.EX2 R195, R4 ;  /* 0x0000000400c37308 */ /* 0x0005f40000000800 */
[----:B------:R1:W-:Y:S01]  /*3530*/  MUFU.EX2 R194, R2 ;  /* 0x0000000200c27308 */ /* 0x0003e20000000800 */
[----:B--2---:R-:W-:Y:S01]  /*3540*/  F2FP.BF16.PACK_AB R4, R225, R226 ;  /* 0x000000e2e104723e */ /* 0x004fe200000010ff */
[--C-:B-1----:R-:W-:Y:S02]  /*3550*/  FFMA.FTZ R2, R218, c[0x0][0x23c], -R0.reuse ;  /* 0x00008f00da027a23 */ /* 0x102fe40000010800 */
[----:B------:R-:W-:Y:S06]  /*3560*/  FFMA.FTZ R0, R249, c[0x0][0x23c], -R0 ;  /* 0x00008f00f9007a23 */ /* 0x000fec0000010800 */
[----:B------:R1:W-:Y:S10]  /*3570*/  MUFU.EX2 R203, R2 ;  /* 0x0000000200cb7308 */ /* 0x0003f40000000800 */
[----:B------:R4:W-:Y:S01]  /*3580*/  MUFU.EX2 R200, R0 ;  /* 0x0000000000c87308 */ /* 0x0009e20000000800 */
[--C-:B-1----:R-:W-:Y:S02]  /*3590*/  FFMA.FTZ R2, R241, c[0x0][0x23c], -R8.reuse ;  /* 0x00008f00f1027a23 */ /* 0x102fe40000010808 */
[----:B---3--:R-:W-:Y:S07]  /*35a0*/  FFMA.FTZ R8, R240, c[0x0][0x23c], -R8 ;  /* 0x00008f00f0087a23 */ /* 0x008fee0000010808 */
[----:B------:R1:W-:Y:S01]  /*35b0*/  MUFU.EX2 R181, R2 ;  /* 0x0000000200b57308 */ /* 0x0003e20000000800 */
[----:B----4-:R-:W-:Y:S09]  /*35c0*/  F2FP.BF16.PACK_AB R0, R196, R197 ;  /* 0x000000c5c400723e */ /* 0x010ff200000010ff */
[----:B------:R-:W2:Y:S01]  /*35d0*/  MUFU.EX2 R180, R8 ;  /* 0x0000000800b47308 */ /* 0x000ea20000000800 */
[--C-:B-1----:R-:W-:Y:S02]  /*35e0*/  FFMA.FTZ R2, R243, c[0x0][0x23c], -R3.reuse ;  /* 0x00008f00f3027a23 */ /* 0x102fe40000010803 */
[----:B------:R-:W-:Y:S07]  /*35f0*/  FFMA.FTZ R3, R242, c[0x0][0x23c], -R3 ;  /* 0x00008f00f2037a23 */ /* 0x000fee0000010803 */
[----:B------:R1:W-:Y:S10]  /*3600*/  MUFU.EX2 R189, R2 ;  /* 0x0000000200bd7308 */ /* 0x0003f40000000800 */
[----:B------:R3:W4:Y:S01]  /*3610*/  MUFU.EX2 R188, R3 ;  /* 0x0000000300bc7308 */ /* 0x0007220000000800 */
[----:B-1----:R-:W-:Y:S05]  /*3620*/  F2FP.BF16.PACK_AB R2, R190, R191 ;  /* 0x000000bfbe02723e */ /* 0x002fea00000010ff */
        /* <DEDUP_REMOVED lines=27> */
[C---:B-1----:R-:W-:Y:S02]  /*37e0*/  IADD3 R3, R208.reuse, R207, RZ ;  /* 0x000000cfd0037210 */ /* 0x042fe40007ffe0ff */
[----:B------:R-:W-:Y:S05]  /*37f0*/  MOV R207, R185 ;  /* 0x000000b900cf7202 */ /* 0x000fea0000000f00 */
[----:B------:R-:W1:Y:S01]  /*3800*/  LDSM.16.M88.4 R16, [R211+0x14000] ;  /* 0x01400000d310783b */ /* 0x000e620000000200 */
[----:B------:R-:W-:Y:S07]  /*3810*/  IADD3 R185, R208, R209, RZ ;  /* 0x000000d1d0b97210 */ /* 0x000fee0007ffe0ff */
[----:B------:R-:W4:Y:S01]  /*3820*/  LDSM.16.M88.4 R28, [R208+0x9000] ;  /* 0x00900000d01c783b */ /* 0x000f220000000200 */
[----:B--2---:R-:W-:Y:S02]  /*3830*/  MOV R2, R184 ;  /* 0x000000b800027202 */ /* 0x004fe40000000f00 */
[----:B------:R-:W-:Y:S05]  /*3840*/  IADD3 R184, R209, R3, RZ ;  /* 0x00000003d1b87210 */ /* 0x000fea0007ffe0ff */
[----:B------:R-:W2:Y:S08]  /*3850*/  LDSM.16.M88.4 R164, [R211+0x14800] ;  /* 0x01480000d3a4783b */ /* 0x000eb00000000200 */
[----:B---3--:R-:W3:Y:S04]  /*3860*/  LDL R0, [R1+0x2c] ;  /* 0x00002c0001007983 */ /* 0x008ee80000100800 */
[----:B------:R-:W-:Y:S08]  /*3870*/  LDSM.16.M88.4 R168, [R3+0x8000] ;  /* 0x0080000003a8783b */ /* 0x000ff00000000200 */
[----:B------:R-:W2:Y:S01]  /*3880*/  LDSM.16.M88.4 R172, [R212+0x14000] ;  /* 0x01400000d4ac783b */ /* 0x000ea20000000200 */
[-C--:B-1----:R-:W-:Y:S07]  /*3890*/  HMMA.16816.F32.BF16 R4, R32, R16.reuse, RZ ;  /* 0x000000102004723c */ /* 0x082fee00000418ff */
[----:B------:R-:W1:Y:S01]  /*38a0*/  LDSM.16.M88.4 R176, [R3+0x9000] ;  /* 0x0090000003b0783b */ /* 0x000e620000000200 */
[C---:B----4-:R-:W-:Y:S08]  /*38b0*/  HMMA.16816.F32.BF16 R8, R28.reuse, R16, RZ ;  /* 0x000000101c08723c */ /* 0x050ff000000418ff */
[-C--:B------:R-:W-:Y:S08]  /*38c0*/  HMMA.16816.F32.BF16 R12, R28, R18.reuse, RZ ;  /* 0x000000121c0c723c */ /* 0x080ff000000418ff */
[C---:B------:R-:W-:Y:S08]  /*38d0*/  HMMA.16816.F32.BF16 R16, R32.reuse, R18, RZ ;  /* 0x000000122010723c */ /* 0x040ff000000418ff */
[-C--:B--2---:R-:W-:Y:S08]  /*38e0*/  HMMA.16816.F32.BF16 R20, R32, R164.reuse, RZ ;  /* 0x000000a42014723c */ /* 0x084ff000000418ff */
[C---:B------:R-:W-:Y:S08]  /*38f0*/  HMMA.16816.F32.BF16 R24, R28.reuse, R164, RZ ;  /* 0x000000a41c18723c */ /* 0x040ff000000418ff */
[-C--:B------:R-:W-:Y:S08]  /*3900*/  HMMA.16816.F32.BF16 R28, R28, R166.reuse, RZ ;  /* 0x000000a61c1c723c */ /* 0x080ff000000418ff */
[----:B------:R-:W-:Y:S01]  /*3910*/  HMMA.16816.F32.BF16 R32, R32, R166, RZ ;  /* 0x000000a62020723c */ /* 0x000fe200000418ff */
[----:B------:R-:W2:Y:S07]  /*3920*/  LDSM.16.M88.4 R164, [R212+0x14800] ;  /* 0x01480000d4a4783b */ /* 0x000eae0000000200 */
[-C--:B------:R-:W-:Y:S08]  /*3930*/  HMMA.16816.F32.BF16 R4, R168, R172.reuse, R4 ;  /* 0x000000aca804723c */ /* 0x080ff00000041804 */
        /* <DEDUP_REMOVED lines=10> */
[----:B------:R-:W4:Y:S01]  /*39e0*/  LDSM.16.M88.4 R168, [R214+0x14800] ;  /* 0x01480000d6a8783b */ /* 0x000f220000000200 */
[-C--:B-1----:R-:W-:Y:S08]  /*39f0*/  HMMA.16816.F32.BF16 R4, R172, R176.reuse, R4 ;  /* 0x000000b0ac04723c */ /* 0x082ff00000041804 */
[C---:B--2---:R-:W-:Y:S01]  /*3a00*/  HMMA.16816.F32.BF16 R8, R164.reuse, R176, R8 ;  /* 0x000000b0a408723c */ /* 0x044fe20000041808 */
[----:B------:R-:W2:Y:S07]  /*3a10*/  LDL R177, [R1+0x30] ;  /* 0x0000300001b17983 */ /* 0x000eae0000100800 */
[-C--:B------:R-:W-:Y:S08]  /*3a20*/  HMMA.16816.F32.BF16 R12, R164, R178.reuse, R12 ;  /* 0x000000b2a40c723c */ /* 0x080ff0000004180c */
[C---:B------:R-:W-:Y:S08]  /*3a30*/  HMMA.16816.F32.BF16 R16, R172.reuse, R178, R16 ;  /* 0x000000b2ac10723c */ /* 0x040ff00000041810 */
[-C--:B----4-:R-:W-:Y:S08]  /*3a40*/  HMMA.16816.F32.BF16 R20, R172, R168.reuse, R20 ;  /* 0x000000a8ac14723c */ /* 0x090ff00000041814 */
        /* <DEDUP_REMOVED lines=26> */
[----:B------:R-:W-:Y:S03]  /*3bf0*/  LDSM.16.M88.4 R168, [R3+0xa000] ;  /* 0x00a0000003a8783b */ /* 0x000fe60000000200 */
[----:B--2---:R-:W-:Y:S04]  /*3c00*/  IADD3 R178, P0, R177, UR8, RZ ;  /* 0x00000008b1b27c10 */ /* 0x004fe8000ff1e0ff */
[----:B------:R-:W-:Y:S01]  /*3c10*/  HMMA.16816.F32.BF16 R32, R172, R166, R32 ;  /* 0x000000a6ac20723c */ /* 0x000fe20000041820 */
[----:B------:R-:W1:Y:S03]  /*3c20*/  LDSM.16.M88.4 R164, [R212+0x18000] ;  /* 0x01800000d4a4783b */ /* 0x000e660000000200 */
[----:B---3--:R-:W-:Y:S05]  /*3c30*/  IADD3.X R179, R0, UR7, RZ, P0, !PT ;  /* 0x0000000700b37c10 */ /* 0x008fea00087fe4ff */
[----:B------:R-:W2:Y:S08]  /*3c40*/  LDSM.16.M88.4 R172, [R3+0xb000] ;  /* 0x00b0000003ac783b */ /* 0x000eb00000000200 */
[----:B------:R3:W4:Y:S04]  /*3c50*/  LDG.E R176, [R178.64] ;  /* 0x00000022b2b07981 */ /* 0x000728000c1e1900 */
[----:B------:R3:W4:Y:S04]  /*3c60*/  LDG.E R0, [R178.64+0x80] ;  /* 0x00008022b2007981 */ /* 0x000728000c1e1900 */
[----:B------:R3:W4:Y:S01]  /*3c70*/  LDG.E R177, [R178.64+0xa0] ;  /* 0x0000a022b2b17981 */ /* 0x000722000c1e1900 */
        /* <DEDUP_REMOVED lines=18> */
[C---:B------:R-:W-:Y:S07]  /*3da0*/  HMMA.16816.F32.BF16 R24, R168.reuse, R164, R24 ;  /* 0x000000a4a818723c */ /* 0x040fee0000041818 */
[----:B------:R-:W-:Y:S01]  /*3db0*/  MOV R165, R207 ;  /* 0x000000cf00a57202 */ /* 0x000fe20000000f00 */
[-C--:B------:R-:W-:Y:S01]  /*3dc0*/  HMMA.16816.F32.BF16 R28, R168, R166.reuse, R28 ;  /* 0x000000a6a81c723c */ /* 0x080fe2000004181c */
[----:B------:R-:W-:Y:S03]  /*3dd0*/  LDSM.16.M88.4 R168, [R213+0x18000] ;  /* 0x01800000d5a8783b */ /* 0x000fe60000000200 */
[----:B------:R-:W-:Y:S04]  /*3de0*/  MOV R207, R2 ;  /* 0x0000000200cf7202 */ /* 0x000fe80000000f00 */
[----:B------:R-:W-:Y:S01]  /*3df0*/  HMMA.16816.F32.BF16 R32, R172, R166, R32 ;  /* 0x000000a6ac20723c */ /* 0x000fe20000041820 */
[----:B------:R3:W2:Y:S06]  /*3e00*/  LDG.E R2, [R178.64+0x20] ;  /* 0x00002022b2027981 */ /* 0x0006ac000c1e1900 */
[----:B------:R-:W-:Y:S01]  /*3e10*/  FFMA.FTZ R172, -R245, R245, 1 ;  /* 0x3f800000f5ac7423 */ /* 0x000fe200000101f5 */
[----:B------:R-:W-:Y:S04]  /*3e20*/  MOV R245, c[0x0][0x1c0] ;  /* 0x0000700000f57a02 */ /* 0x000fe80000000f00 */
[----:B------:R-:W-:Y:S02]  /*3e30*/  FMUL.FTZ R172, R172, c[0x0][0x2ec] ;  /* 0x0000bb00acac7a20 */ /* 0x000fe40000410000 */
[----:B------:R-:W-:Y:S05]  /*3e40*/  IMAD R245, R245, c[0x0][0x22c], RZ ;  /* 0x00008b00f5f57a24 */ /* 0x000fea00078e02ff */
[----:B------:R-:W-:Y:S04]  /*3e50*/  LEA R245, -R245, RZ, 0x6 ;  /* 0x000000fff5f57211 */ /* 0x000fe800078e31ff */
[C---:B------:R-:W-:Y:S02]  /*3e60*/  LEA R220, P0, R245.reuse, R220, 0x2 ;  /* 0x000000dcf5dc7211 */ /* 0x040fe400078010ff */
[----:B---3--:R-:W-:Y:S02]  /*3e70*/  MOV R178, R165 ;  /* 0x000000a500b27202 */ /* 0x008fe40000000f00 */
[----:B------:R-:W1:Y:S01]  /*3e80*/  LDSM.16.M88.4 R164, [R184+0xa000] ;  /* 0x00a00000b8a4783b */ /* 0x000e620000000200 */
[----:B------:R-:W-:Y:S02]  /*3e90*/  LEA.HI.X.SX32 R221, R245, R221, 0x2, P0 ;  /* 0x000000ddf5dd7211 */ /* 0x000fe400000f16ff */
[----:B------:R-:W-:Y:S02]  /*3ea0*/  MOV R245, R178 ;  /* 0x000000b200f57202 */ /* 0x000fe40000000f00 */
[----:B------:R-:W-:Y:S01]  /*3eb0*/  PLOP3.LUT P0, PT, PT, PT, UP2, 0x80, 0x0 ;  /* 0x000000000000781c */ /* 0x000fe20003f0f028 */
[-C--:B-1----:R-:W-:Y:S11]  /*3ec0*/  HMMA.16816.F32.BF16 R4, R164, R168.reuse, R4 ;  /* 0x000000a8a404723c */ /* 0x082ff60000041804 */
[----:B------:R-:W-:Y:S11]  /*3ed0*/  @!UPT UIADD3 URZ, URZ, URZ, URZ ;  /* 0x0000003f3f3ff290 */ /* 0x000ff6000fffe03f */
[----:B------:R-:W-:Y:S02]  /*3ee0*/  @!UPT UIADD3 URZ, URZ, URZ, URZ ;  /* 0x0000003f3f3ff290 */ /* 0x000fe4000fffe03f */
[C---:B----4-:R-:W-:Y:S02]  /*3ef0*/  FADD.FTZ R4, -R176.reuse, R4 ;  /* 0x00000004b0047221 */ /* 0x050fe40000010100 */
[----:B------:R-:W-:Y:S02]  /*3f00*/  FADD.FTZ R5, -R176, R5 ;  /* 0x00000005b0057221 */ /* 0x000fe40000010100 */
[----:B------:R-:W-:Y:S02]  /*3f10*/  FMUL.FTZ R4, R191, R4 ;  /* 0x00000004bf047220 */ /* 0x000fe40000410000 */
[----:B------:R-:W-:Y:S02]  /*3f20*/  FMUL.FTZ R5, R190, R5 ;  /* 0x00000005be057220 */ /* 0x000fe40000410000 */
[----:B------:R-:W-:Y:S02]  /*3f30*/  FMUL.FTZ R179, R172, R4 ;  /* 0x00000004acb37220 */ /* 0x000fe40000410000 */
[----:B------:R-:W-:Y:S01]  /*3f40*/  FFMA.FTZ R4, -R250, R250, 1 ;  /* 0x3f800000fa047423 */ /* 0x000fe200000101fa */
[----:B------:R-:W1:Y:S03]  /*3f50*/  LDSM.16.M88.4 R172, [R184+0xb000] ;  /* 0x00b00000b8ac783b */ /* 0x000e660000000200 */
[----:B------:R-:W-:Y:S04]  /*3f60*/  FMUL.FTZ R4, R4, c[0x0][0x2ec] ;  /* 0x0000bb0004047a20 */ /* 0x000fe80000410000 */
[----:B------:R-:W-:Y:S01]  /*3f70*/  FMUL.FTZ R178, R4, R5 ;  /* 0x0000000504b27220 */ /* 0x000fe20000410000 */
[C---:B-1----:R-:W-:Y:S08]  /*3f80*/  HMMA.16816.F32.BF16 R8, R172.reuse, R168, R8 ;  /* 0x000000a8ac08723c */ /* 0x042ff00000041808 */
[-C--:B------:R-:W-:Y:S08]  /*3f90*/  HMMA.16816.F32.BF16 R12, R172, R170.reuse, R12 ;  /* 0x000000aaac0c723c */ /* 0x080ff0000004180c */
[C---:B------:R-:W-:Y:S01]  /*3fa0*/  HMMA.16816.F32.BF16 R16, R164.reuse, R170, R16 ;  /* 0x000000aaa410723c */ /* 0x040fe20000041810 */
[----:B------:R-:W1:Y:S11]  /*3fb0*/  LDSM.16.M88.4 R168, [R213+0x18800] ;  /* 0x01880000d5a8783b */ /* 0x000e760000000200 */
[----:B------:R-:W-:Y:S11]  /*3fc0*/  @!UPT UIADD3 URZ, URZ, URZ, URZ ;  /* 0x0000003f3f3ff290 */ /* 0x000ff6000fffe03f */
[----:B------:R-:W-:Y:S01]  /*3fd0*/  @!UPT UIADD3 URZ, URZ, URZ, URZ ;  /* 0x0000003f3f3ff290 */ /* 0x000fe2000fffe03f */
[C---:B------:R-:W-:Y:S02]  /*3fe0*/  FADD.FTZ R16, -R176.reuse, R16 ;  /* 0x00000010b0107221 */ /* 0x040fe40000010100 */
[----:B------:R-:W-:Y:S02]  /*3ff0*/  FADD.FTZ R17, -R176, R17 ;  /* 0x00000011b0117221 */ /* 0x000fe40000010100 */
[----:B------:R-:W-:Y:S02]  /*4000*/  FMUL.FTZ R5, R187, R16 ;  /* 0x00000010bb057220 */ /* 0x000fe40000410000 */
[----:B------:R-:W-:Y:S01]  /*4010*/  FMUL.FTZ R4, R186, R17 ;  /* 0x00000011ba047220 */ /* 0x000fe20000410000 */
[-C--:B-1----:R-:W-:Y:S08]  /*4020*/  HMMA.16816.F32.BF16 R20, R164, R168.reuse, R20 ;  /* 0x000000a8a414723c */ /* 0x082ff00000041814 */
[C---:B------:R-:W-:Y:S08]  /*4030*/  HMMA.16816.F32.BF16 R24, R172.reuse, R168, R24 ;  /* 0x000000a8ac18723c */ /* 0x040ff00000041818 */
[-C--:B------:R-:W-:Y:S08]  /*4040*/  HMMA.16816.F32.BF16 R28, R172, R170.reuse, R28 ;  /* 0x000000aaac1c723c */ /* 0x080ff0000004181c */
[C---:B------:R-:W-:Y:S01]  /*4050*/  FADD.FTZ R17, -R176.reuse, R20 ;  /* 0x00000014b0117221 */ /* 0x040fe20000010100 */
[----:B------:R-:W-:Y:S04]  /*4060*/  HMMA.16816.F32.BF16 R32, R164, R170, R32 ;  /* 0x000000aaa420723c */ /* 0x000fe80000041820 */
[----:B------:R-:W-:Y:S02]  /*4070*/  FADD.FTZ R16, -R176, R21 ;  /* 0x00000015b0107221 */ /* 0x000fe40000010100 */
[----:B------:R-:W-:Y:S02]  /*4080*/  FFMA.FTZ R21, -R248, R248, 1 ;  /* 0x3f800000f8157423 */ /* 0x000fe400000101f8 */
[----:B------:R-:W-:Y:S04]  /*4090*/  FFMA.FTZ R20, -R247, R247, 1 ;  /* 0x3f800000f7147423 */ /* 0x000fe800000101f7 */
[----:B------:R-:W-:Y:S02]  /*40a0*/  FMUL.FTZ R21, R21, c[0x0][0x2ec] ;  /* 0x0000bb0015157a20 */ /* 0x000fe40000410000 */
[----:B------:R-:W-:Y:S02]  /*40b0*/  FMUL.FTZ R20, R20, c[0x0][0x2ec] ;  /* 0x0000bb0014147a20 */ /* 0x000fe40000410000 */
[----:B------:R-:W-:Y:S02]  /*40c0*/  FMUL.FTZ R175, R21, R5 ;  /* 0x0000000515af7220 */ /* 0x000fe40000410000 */
[----:B------:R-:W-:Y:S02]  /*40d0*/  FMUL.FTZ R174, R20, R4 ;  /* 0x0000000414ae7220 */ /* 0x000fe40000410000 */
[----:B------:R-:W-:Y:S02]  /*40e0*/  FFMA.FTZ R21, -R241, R241, 1 ;  /* 0x3f800000f1157423 */ /* 0x000fe400000101f1 */
[----:B------:R-:W-:Y:S02]  /*40f0*/  FFMA.FTZ R20, -R240, R240, 1 ;  /* 0x3f800000f0147423 */ /* 0x000fe400000101f0 */
[C---:B------:R-:W-:Y:S02]  /*4100*/  FADD.FTZ R32, -R176.reuse, R32 ;  /* 0x00000020b0207221 */ /* 0x040fe40000010100 */
[----:B------:R-:W-:Y:S02]  /*4110*/  FADD.FTZ R33, -R176, R33 ;  /* 0x00000021b0217221 */ /* 0x000fe40000010100 */
[----:B------:R-:W-:Y:S02]  /*4120*/  FMUL.FTZ R5, R181, R32 ;  /* 0x00000020b5057220 */ /* 0x000fe40000410000 */
[----:B------:R-:W-:Y:S02]  /*4130*/  FMUL.FTZ R4, R180, R33 ;  /* 0x00000021b4047220 */ /* 0x000fe40000410000 */
[----:B------:R-:W-:Y:S02]  /*4140*/  FFMA.FTZ R33, -R246, R246, 1 ;  /* 0x3f800000f6217423 */ /* 0x000fe400000101f6 */
[----:B------:R-:W-:Y:S02]  /*4150*/  FMUL.FTZ R21, R21, c[0x0][0x2ec] ;  /* 0x0000bb0015157a20 */ /* 0x000fe40000410000 */
[----:B------:R-:W-:Y:S02]  /*4160*/  FMUL.FTZ R20, R20, c[0x0][0x2ec] ;  /* 0x0000bb0014147a20 */ /* 0x000fe40000410000 */
[----:B------:R-:W-:Y:S02]  /*4170*/  FMUL.FTZ R17, R183, R17 ;  /* 0x00000011b7117220 */ /* 0x000fe40000410000 */
[----:B------:R-:W-:Y:S02]  /*4180*/  FMUL.FTZ R33, R33, c[0x0][0x2ec] ;  /* 0x0000bb0021217a20 */ /* 0x000fe40000410000 */
[----:B------:R-:W-:Y:S02]  /*4190*/  FMUL.FTZ R171, R21, R5 ;  /* 0x0000000515ab7220 */ /* 0x000fe40000410000 */
[----:B------:R-:W-:Y:S02]  /*41a0*/  FMUL.FTZ R170, R20, R4 ;  /* 0x0000000414aa7220 */ /* 0x000fe40000410000 */
[----:B------:R-:W-:Y:S02]  /*41b0*/  FFMA.FTZ R32, -R244, R244, 1 ;  /* 0x3f800000f4207423 */ /* 0x000fe400000101f4 */
[----:B------:R-:W-:Y:S02]  /*41c0*/  FMUL.FTZ R173, R33, R17 ;  /* 0x0000001121ad7220 */ /* 0x000fe40000410000 */
[----:B------:R-:W-:Y:S02]  /*41d0*/  FFMA.FTZ R17, -R50, R50, 1 ;  /* 0x3f80000032117423 */ /* 0x000fe40000010132 */
[----:B------:R-:W-:Y:S01]  /*41e0*/  FMUL.FTZ R16, R182, R16 ;  /* 0x00000010b6107220 */ /* 0x000fe20000410000 */
[----:B------:R1:W5:Y:S01]  /*41f0*/  LDL.LU R50, [R1+0x9c] ;  /* 0x00009c0001327983 */ /* 0x0003620000300800 */
[----:B------:R-:W-:Y:S02]  /*4200*/  FMUL.FTZ R32, R32, c[0x0][0x2ec] ;  /* 0x0000bb0020207a20 */ /* 0x000fe40000410000 */
[----:B------:R-:W-:Y:S02]  /*4210*/  FMUL.FTZ R17, R17, c[0x0][0x2ec] ;  /* 0x0000bb0011117a20 */ /* 0x000fe40000410000 */
[----:B------:R-:W-:Y:S02]  /*4220*/  FMUL.FTZ R172, R32, R16 ;  /* 0x0000001020ac7220 */ /* 0x000fe40000410000 */
[----:B------:R-:W-:Y:S02]  /*4230*/  FFMA.FTZ R16, -R49, R49, 1 ;  /* 0x3f80000031107423 */ /* 0x000fe40000010131 */
[----:B------:R-:W-:Y:S01]  /*4240*/  FFMA.FTZ R33, -R48, R48, 1 ;  /* 0x3f80000030217423 */ /* 0x000fe20000010130 */
[----:B------:R1:W5:Y:S01]  /*4250*/  LDL.LU R49, [R1+0x98] ;  /* 0x0000980001317983 */ /* 0x0003620000300800 */
[----:B------:R-:W-:Y:S02]  /*4260*/  FMUL.FTZ R16, R16, c[0x0][0x2ec] ;  /* 0x0000bb0010107a20 */ /* 0x000fe40000410000 */
[----:B------:R-:W-:Y:S01]  /*4270*/  FFMA.FTZ R32, -R46, R46, 1 ;  /* 0x3f8000002e207423 */ /* 0x000fe2000001012e */
[----:B------:R1:W5:Y:S01]  /*4280*/  LDL.LU R48, [R1+0x94] ;  /* 0x0000940001307983 */ /* 0x0003620000300800 */
[----:B------:R-:W-:Y:S02]  /*4290*/  FFMA.FTZ R21, -R43, R43, 1 ;  /* 0x3f8000002b157423 */ /* 0x000fe4000001012b */
[----:B------:R-:W-:Y:S02]  /*42a0*/  FFMA.FTZ R20, -R41, R41, 1 ;  /* 0x3f80000029147423 */ /* 0x000fe40000010129 */
[----:B------:R-:W-:Y:S02]  /*42b0*/  FMUL.FTZ R33, R33, c[0x0][0x2ec] ;  /* 0x0000bb0021217a20 */ /* 0x000fe40000410000 */
[----:B------:R-:W-:Y:S02]  /*42c0*/  FMUL.FTZ R32, R32, c[0x0][0x2ec] ;  /* 0x0000bb0020207a20 */ /* 0x000fe40000410000 */
[C---:B--2---:R-:W-:Y:S02]  /*42d0*/  FADD.FTZ R5, -R2.reuse, R6 ;  /* 0x0000000602057221 */ /* 0x044fe40000010100 */
[----:B------:R-:W-:Y:S02]  /*42e0*/  FADD.FTZ R4, -R2, R7 ;  /* 0x0000000702047221 */ /* 0x000fe40000010100 */
[----:B------:R-:W-:Y:S02]  /*42f0*/  FFMA.FTZ R7, -R245, R245, 1 ;  /* 0x3f800000f5077423 */ /* 0x000fe400000101f5 */
[----:B------:R-:W-:Y:S02]  /*4300*/  FFMA.FTZ R6, -R207, R207, 1 ;  /* 0x3f800000cf067423 */ /* 0x000fe400000101cf */
[----:B------:R-:W-:Y:S02]  /*4310*/  FMUL.FTZ R5, R202, R5 ;  /* 0x00000005ca057220 */ /* 0x000fe40000410000 */
[----:B------:R-:W-:Y:S02]  /*4320*/  FMUL.FTZ R7, R7, c[0x0][0x2ec] ;  /* 0x0000bb0007077a20 */ /* 0x000fe40000410000 */
[----:B------:R-:W-:Y:S02]  /*4330*/  FADD.FTZ R18, -R2, R18 ;  /* 0x0000001202127221 */ /* 0x000fe40000010100 */
[----:B------:R-:W-:Y:S02]  /*4340*/  FMUL.FTZ R4, R201, R4 ;  /* 0x00000004c9047220 */ /* 0x000fe40000410000 */
[----:B------:R-:W-:Y:S02]  /*4350*/  FMUL.FTZ R6, R6, c[0x0][0x2ec] ;  /* 0x0000bb0006067a20 */ /* 0x000fe40000410000 */
        /* <DEDUP_REMOVED lines=8> */
[----:B------:R-:W-:Y:S02]  /*43e0*/  FMUL.FTZ R167, R17, R7 ;  /* 0x0000000711a77220 */ /* 0x000fe40000410000 */
[----:B------:R-:W-:Y:S02]  /*43f0*/  FFMA.FTZ R7, -R242, R242, 1 ;  /* 0x3f800000f2077423 */ /* 0x000fe400000101f2 */
[----:B------:R-:W-:Y:S02]  /*4400*/  FMUL.FTZ R4, R196, R19 ;  /* 0x00000013c4047220 */ /* 0x000fe40000410000 */
[----:B------:R-:W-:Y:S02]  /*4410*/  FMUL.FTZ R2, R188, R2 ;  /* 0x00000002bc027220 */ /* 0x000fe40000410000 */
[----:B------:R-:W-:Y:S02]  /*4420*/  FMUL.FTZ R7, R7, c[0x0][0x2ec] ;  /* 0x0000bb0007077a20 */ /* 0x000fe40000410000 */
[----:B------:R-:W-:Y:S02]  /*4430*/  FMUL.FTZ R166, R16, R4 ;  /* 0x0000000410a67220 */ /* 0x000fe40000410000 */
[----:B------:R-:W-:Y:S02]  /*4440*/  FMUL.FTZ R4, R189, R34 ;  /* 0x00000022bd047220 */ /* 0x000fe40000410000 */
[----:B------:R-:W-:Y:S02]  /*4450*/  FFMA.FTZ R17, -R251, R251, 1 ;  /* 0x3f800000fb117423 */ /* 0x000fe400000101fb */
[----:B------:R-:W-:Y:S02]  /*4460*/  FMUL.FTZ R34, R7, R2 ;  /* 0x0000000207227220 */ /* 0x000fe40000410000 */
[----:B------:R-:W-:Y:S02]  /*4470*/  FADD.FTZ R2, -R0, R13 ;  /* 0x0000000d00027221 */ /* 0x000fe40000010100 */
[----:B------:R-:W-:Y:S02]  /*4480*/  FFMA.FTZ R13, -R47, R47, 1 ;  /* 0x3f8000002f0d7423 */ /* 0x000fe4000001012f */
[----:B------:R-:W-:Y:S01]  /*4490*/  FMUL.FTZ R5, R192, R5 ;  /* 0x00000005c0057220 */ /* 0x000fe20000410000 */
[----:B------:R1:W5:Y:S01]  /*44a0*/  LDL.LU R47, [R1+0x90] ;  /* 0x00009000012f7983 */ /* 0x0003620000300800 */
[----:B------:R-:W-:Y:S02]  /*44b0*/  FMUL.FTZ R17, R17, c[0x0][0x2ec] ;  /* 0x0000bb0011117a20 */ /* 0x000fe40000410000 */
[----:B------:R-:W-:Y:S01]  /*44c0*/  FFMA.FTZ R23, -R44, R44, 1 ;  /* 0x3f8000002c177423 */ /* 0x000fe2000001012c */
[----:B------:R1:W5:Y:S01]  /*44d0*/  LDL.LU R46, [R1+0x8c] ;  /* 0x00008c00012e7983 */ /* 0x0003620000300800 */
[----:B------:R-:W-:Y:S02]  /*44e0*/  FMUL.FTZ R164, R17, R5 ;  /* 0x0000000511a47220 */ /* 0x000fe40000410000 */
[----:B------:R-:W-:Y:S02]  /*44f0*/  FADD.FTZ R5, -R0, R9 ;  /* 0x0000000900057221 */ /* 0x000fe40000010100 */
[----:B------:R-:W-:Y:S02]  /*4500*/  FFMA.FTZ R9, -R45, R45, 1 ;  /* 0x3f8000002d097423 */ /* 0x000fe4000001012d */
[----:B------:R-:W-:Y:S01]  /*4510*/  FFMA.FTZ R18, -R252, R252, 1 ;  /* 0x3f800000fc127423 */ /* 0x000fe200000101fc */
[----:B------:R1:W5:Y:S01]  /*4520*/  LDL.LU R45, [R1+0x88] ;  /* 0x00008800012d7983 */ /* 0x0003620000300800 */
[----:B------:R-:W-:Y:S02]  /*4530*/  FFMA.FTZ R22, -R42, R42, 1 ;  /* 0x3f8000002a167423 */ /* 0x000fe4000001012a */
[----:B------:R-:W-:Y:S01]  /*4540*/  FMUL.FTZ R6, R193, R6 ;  /* 0x00000006c1067220 */ /* 0x000fe20000410000 */
[----:B------:R1:W5:Y:S01]  /*4550*/  LDL.LU R44, [R1+0x84] ;  /* 0x00008400012c7983 */ /* 0x0003620000300800 */
[----:B------:R-:W-:Y:S02]  /*4560*/  FFMA.FTZ R16, -R243, R243, 1 ;  /* 0x3f800000f3107423 */ /* 0x000fe400000101f3 */
[----:B------:R-:W-:Y:S01]  /*4570*/  FMUL.FTZ R18, R18, c[0x0][0x2ec] ;  /* 0x0000bb0012127a20 */ /* 0x000fe20000410000 */
[----:B------:R1:W5:Y:S01]  /*4580*/  LDL.LU R43, [R1+0x80] ;  /* 0x00008000012b7983 */ /* 0x0003620000300800 */
[----:B------:R-:W-:Y:S02]  /*4590*/  FMUL.FTZ R16, R16, c[0x0][0x2ec] ;  /* 0x0000bb0010107a20 */ /* 0x000fe40000410000 */
[----:B------:R-:W-:Y:S01]  /*45a0*/  FMUL.FTZ R165, R18, R6 ;  /* 0x0000000612a57220 */ /* 0x000fe20000410000 */
[----:B------:R1:W5:Y:S01]  /*45b0*/  LDL.LU R42, [R1+0x7c] ;  /* 0x00007c00012a7983 */ /* 0x0003620000300800 */
[----:B------:R-:W-:Y:S02]  /*45c0*/  FADD.FTZ R6, -R0, R8 ;  /* 0x0000000800067221 */ /* 0x000fe40000010100 */
[----:B------:R-:W-:Y:S01]  /*45d0*/  FFMA.FTZ R7, -R40, R40, 1 ;  /* 0x3f80000028077423 */ /* 0x000fe20000010128 */
[----:B------:R1:W5:Y:S01]  /*45e0*/  LDL.LU R41, [R1+0x78] ;  /* 0x0000780001297983 */ /* 0x0003620000300800 */
[----:B------:R-:W-:Y:S02]  /*45f0*/  FMUL.FTZ R35, R16, R4 ;  /* 0x0000000410237220 */ /* 0x000fe40000410000 */
[----:B------:R-:W-:Y:S01]  /*4600*/  FADD.FTZ R4, -R0, R12 ;  /* 0x0000000c00047221 */ /* 0x000fe20000010100 */
[----:B------:R1:W5:Y:S01]  /*4610*/  LDL.LU R40, [R1+0x74] ;  /* 0x0000740001287983 */ /* 0x0003620000300800 */
[----:B------:R-:W-:Y:S02]  /*4620*/  FMUL.FTZ R6, R226, R6 ;  /* 0x00000006e2067220 */ /* 0x000fe40000410000 */
[----:B------:R-:W-:Y:S02]  /*4630*/  FFMA.FTZ R12, -R39, R39, 1 ;  /* 0x3f800000270c7423 */ /* 0x000fe40000010127 */
[----:B------:R-:W-:Y:S01]  /*4640*/  FMUL.FTZ R33, R33, R6 ;  /* 0x0000000621217220 */ /* 0x000fe20000410000 */
[----:B------:R1:W5:Y:S01]  /*4650*/  LDL.LU R39, [R1+0x70] ;  /* 0x0000700001277983 */ /* 0x0003620000300800 */
[----:B------:R-:W-:Y:S02]  /*4660*/  FFMA.FTZ R6, -R38, R38, 1 ;  /* 0x3f80000026067423 */ /* 0x000fe40000010126 */
[----:B------:R-:W-:Y:S01]  /*4670*/  FFMA.FTZ R8, -R37, R37, 1 ;  /* 0x3f80000025087423 */ /* 0x000fe20000010125 */
[----:B------:R1:W5:Y:S01]  /*4680*/  LDL.LU R38, [R1+0x6c] ;  /* 0x00006c0001267983 */ /* 0x0003620000300800 */
[----:B------:R-:W-:Y:S02]  /*4690*/  FFMA.FTZ R19, -R36, R36, 1 ;  /* 0x3f80000024137423 */ /* 0x000fe40000010124 */
[----:B------:R-:W-:Y:S01]  /*46a0*/  FMUL.FTZ R5, R225, R5 ;  /* 0x00000005e1057220 */ /* 0x000fe20000410000 */
[----:B------:R1:W5:Y:S01]  /*46b0*/  LDL.LU R37, [R1+0x68] ;  /* 0x0000680001257983 */ /* 0x0003620000300800 */
[----:B------:R-:W-:Y:S02]  /*46c0*/  FMUL.FTZ R4, R222, R4 ;  /* 0x00000004de047220 */ /* 0x000fe40000410000 */
[----:B------:R-:W-:Y:S01]  /*46d0*/  FMUL.FTZ R2, R219, R2 ;  /* 0x00000002db027220 */ /* 0x000fe20000410000 */
[----:B------:R1:W5:Y:S01]  /*46e0*/  LDL.LU R36, [R1+0x64] ;  /* 0x0000640001247983 */ /* 0x0003620000300800 */
[----:B------:R-:W-:Y:S02]  /*46f0*/  FMUL.FTZ R13, R13, c[0x0][0x2ec] ;  /* 0x0000bb000d0d7a20 */ /* 0x000fe40000410000 */
[----:B------:R-:W-:Y:S02]  /*4700*/  FMUL.FTZ R9, R9, c[0x0][0x2ec] ;  /* 0x0000bb0009097a20 */ /* 0x000fe40000410000 */
[----:B------:R-:W-:Y:S02]  /*4710*/  FMUL.FTZ R13, R13, R5 ;  /* 0x000000050d0d7220 */ /* 0x000fe40000410000 */
[----:B------:R-:W-:Y:S02]  /*4720*/  FMUL.FTZ R32, R32, R4 ;  /* 0x0000000420207220 */ /* 0x000fe40000410000 */
        /* <DEDUP_REMOVED lines=29> */
[----:B------:R-:W-:Y:S01]  /*4900*/  FFMA.FTZ R16, -R249, R249, 1 ;  /* 0x3f800000f9107423 */ /* 0x000fe200000101f9 */
[----:B------:R-:W-:Y:S01]  /*4910*/  MOV R249, c[0x0][0x22c] ;  /* 0x00008b0000f97a02 */ /* 0x000fe20000000f00 */
        /* <DEDUP_REMOVED lines=8> */
[----:B------:R-:W-:Y:S01]  /*49a0*/  FFMA.FTZ R17, -R217, R217, 1 ;  /* 0x3f800000d9117423 */ /* 0x000fe200000101d9 */
[----:B------:R-:W-:Y:S01]  /*49b0*/  MOV R217, 0x40 ;  /* 0x0000004000d97802 */ /* 0x000fe20000000f00 */
[----:B------:R-:W-:Y:S01]  /*49c0*/  FFMA.FTZ R18, -R218, R218, 1 ;  /* 0x3f800000da127423 */ /* 0x000fe200000101da */
[----:B------:R-:W-:Y:S01]  /*49d0*/  MOV R218, 0x20 ;  /* 0x0000002000da7802 */ /* 0x000fe20000000f00 */
[----:B------:R-:W-:Y:S02]  /*49e0*/  IMAD R249, R249, c[0x0][0x1c0], RZ ;  /* 0x00007000f9f97a24 */ /* 0x000fe400078e02ff */
[----:B------:R-:W-:Y:S02]  /*49f0*/  FMUL.FTZ R5, R224, R5 ;  /* 0x00000005e0057220 */ /* 0x000fe40000410000 */
[----:B------:R-:W-:Y:S01]  /*4a00*/  FMUL.FTZ R4, R223, R4 ;  /* 0x00000004df047220 */ /* 0x000fe20000410000 */
[----:B------:R-:W-:Y:S01]  /*4a10*/  SHF.L.U32 R249, R249, 0x3, RZ ;  /* 0x00000003f9f97819 */ /* 0x000fe200000006ff */
        /* <DEDUP_REMOVED lines=33> */
.L_x_1630:
[----:B-1----:R-:W-:Y:S02]  /*4c30*/  F2FP.BF16.PACK_AB R15, R178, R179 ;  /* 0x000000b3b20f723e */ /* 0x002fe400000010ff */
        /* <DEDUP_REMOVED lines=39> */
[----:B------:R-:W3:Y:S05]  /*4eb0*/  LDSM.16.MT88.4 R24, [R2+0xa000] ;  /* 0x00a000000218783b */ /* 0x000eea0000004200 */
[----:B------:R-:W-:Y:S05]  /*4ec0*/  LDSM.16.MT88.4 R28, [R0+0x8800] ;  /* 0x00880000001c783b */ /* 0x000fea0000004200 */
[----:B------:R-:W-:Y:S05]  /*4ed0*/  LDSM.16.MT88.4 R32, [R205+0x22800] ;  /* 0x02280000cd20783b */ /* 0x000fea0000004200 */
[----:B------:R-:W-:Y:S01]  /*4ee0*/  LDSM.16.MT88.4 R164, [R2+0x8800] ;  /* 0x0088000002a4783b */ /* 0x000fe20000004200 */
[-C--:B-1---5:R-:W-:Y:S04]  /*4ef0*/  HMMA.16816.F32.BF16 R36, R4, R8.reuse, R36 ;  /* 0x000000080424723c */ /* 0x0a2fe80000041824 */
        /* <DEDUP_REMOVED lines=80> */
[----:B------:R-:W2:Y:S01]  /*5400*/  LDL R176, [R1+0x28] ;  /* 0x0000280001b07983 */ /* 0x000ea20000100800 */
        /* <DEDUP_REMOVED lines=18> */
.L_x_1631:
        /* <DEDUP_REMOVED lines=8> */
[----:B------:R-:W-:Y:S04]  /*55b0*/  IMAD.SHL.U32 R192, R192, 0x20, RZ ;  /* 0x00000020c0c07824 */ /* 0x000fe800078e00ff */
[----:B------:R-:W4:Y:S05]  /*55c0*/  LDSM.16.MT88.4 R164, [R204+0x4000] ;  /* 0x00400000cca4783b */ /* 0x000f2a0000004200 */
[----:B------:R-:W5:Y:S05]  /*55d0*/  LDL R191, [R1+0x3c] ;  /* 0x00003c0001bf7983 */ /* 0x000f6a0000100800 */
[----:B------:R-:W-:Y:S05]  /*55e0*/  LDSM.16.M88.4 R168, [R3+0x1c000] ;  /* 0x01c0000003a8783b */ /* 0x000fea0000000200 */
[----:B------:R-:W5:Y:S05]  /*55f0*/  LDL R2, [R1+0x40] ;  /* 0x0000400001027983 */ /* 0x000f6a0000100800 */
[----:B------:R-:W1:Y:S05]  /*5600*/  LDSM.16.MT88.4 R172, [R204+0x800] ;  /* 0x00080000ccac783b */ /* 0x000e6a0000004200 */
[----:B------:R1:W5:Y:S02]  /*5610*/  LDL R188, [R1+0xc] ;  /* 0x00000c0001bc7983 */ /* 0x0003640000100800 */
[-C--:B-12---:R-:W-:Y:S03]  /*5620*/  HMMA.16816.F32.BF16 R4, R32, R16.reuse, RZ ;  /* 0x000000102004723c */ /* 0x086fe600000418ff */
[----:B------:R-:W1:Y:S05]  /*5630*/  LDSM.16.M88.4 R176, [R3+0x1d000] ;  /* 0x01d0000003b0783b */ /* 0x000e6a0000000200 */
[----:B------:R2:W2:Y:S01]  /*5640*/  LDL R0, [R1] ;  /* 0x0000000001007983 */ /* 0x0004a20000100800 */
[C---:B---3--:R-:W-:Y:S04]  /*5650*/  HMMA.16816.F32.BF16 R8, R28.reuse, R16, RZ ;  /* 0x000000101c08723c */ /* 0x048fe800000418ff */
[----:B------:R-:W3:Y:S04]  /*5660*/  LDSM.16.MT88.4 R180, [R204+0x4800] ;  /* 0x00480000ccb4783b */ /* 0x000ee80000004200 */
[-C--:B------:R-:W-:Y:S01]  /*5670*/  HMMA.16816.F32.BF16 R12, R28, R18.reuse, RZ ;  /* 0x000000121c0c723c */ /* 0x080fe200000418ff */
[----:B------:R1:W2:Y:S05]  /*5680*/  LDL R189, [R1+0x4] ;  /* 0x0000040001bd7983 */ /* 0x0002aa0000100800 */
        /* <DEDUP_REMOVED lines=67> */
[-C--:B-1----:R-:W-:Y:S03]  /*5ac0*/  HMMA.16816.F32.BF16 R4, R168, R176.reuse, R4 ;  /* 0x000000b0a804723c */ /* 0x082fe60000041804 */
[----:B------:R-:W-:Y:S05]  /*5ad0*/  LDSM.16.M88.4 R184, [R184+0x1f000] ;  /* 0x01f00000b8b8783b */ /* 0x000fea0000000200 */
[C---:B---3--:R-:W-:Y:S08]  /*5ae0*/  HMMA.16816.F32.BF16 R8, R180.reuse, R176, R8 ;  /* 0x000000b0b408723c */ /* 0x048ff00000041808 */
[-C--:B------:R-:W-:Y:S08]  /*5af0*/  HMMA.16816.F32.BF16 R12, R180, R178.reuse, R12 ;  /* 0x000000b2b40c723c */ /* 0x080ff0000004180c */
[C---:B------:R-:W-:Y:S01]  /*5b00*/  HMMA.16816.F32.BF16 R16, R168.reuse, R178, R16 ;  /* 0x000000b2a810723c */ /* 0x040fe20000041810 */
[----:B------:R-:W1:Y:S07]  /*5b10*/  LDSM.16.MT88.4 R176, [R204+0x3800] ;  /* 0x00380000ccb0783b */ /* 0x000e6e0000004200 */
[-C--:B----4-:R-:W-:Y:S08]  /*5b20*/  HMMA.16816.F32.BF16 R20, R168, R164.reuse, R20 ;  /* 0x000000a4a814723c */ /* 0x090ff00000041814 */
[C---:B------:R-:W-:Y:S07]  /*5b30*/  HMMA.16816.F32.BF16 R24, R180.reuse, R164, R24 ;  /* 0x000000a4b418723c */ /* 0x040fee0000041818 */
[----:B-----5:R-:W-:Y:S01]  /*5b40*/  @P0 IADD3 R164, P1, R191, UR4, RZ ;  /* 0x00000004bfa40c10 */ /* 0x020fe2000ff3e0ff */
[-C--:B------:R-:W-:Y:S01]  /*5b50*/  HMMA.16816.F32.BF16 R28, R180, R166.reuse, R28 ;  /* 0x000000a6b41c723c */ /* 0x080fe2000004181c */
[----:B------:R-:W3:Y:S01]  /*5b60*/  LDSM.16.MT88.4 R180, [R204+0x7800] ;  /* 0x00780000ccb4783b */ /* 0x000ee20000004200 */
[----:B------:R-:W-:Y:S02]  /*5b70*/  @UP2 UIADD3 UR4, UP1, UR4, -0x100, URZ ;  /* 0xffffff0004042890 */ /* 0x000fe4000ff3e03f */
[----:B------:R-:W-:Y:S01]  /*5b80*/  @P0 IADD3.X R165, R2, UR5, RZ, P1, !PT ;  /* 0x0000000502a50c10 */ /* 0x000fe20008ffe4ff */
[----:B------:R-:W-:Y:S01]  /*5b90*/  IMAD.MOV.U32 R191, RZ, RZ, c[0x0][0x22c] ;  /* 0x00008b00ffbf7624 */ /* 0x000fe200078e00ff */
[CC--:B------:R-:W-:Y:S01]  /*5ba0*/  LEA R2, P1, R249.reuse, R220.reuse, 0x2 ;  /* 0x000000dcf9027211 */ /* 0x0c0fe200078210ff */
[----:B------:R-:W-:Y:S01]  /*5bb0*/  @UP2 UIADD3.X UR5, UR5, -0x1, URZ, UP1, !UPT ;  /* 0xffffffff05052890 */ /* 0x000fe20008ffe43f */
[----:B------:R-:W-:Y:S01]  /*5bc0*/  HMMA.16816.F32.BF16 R32, R168, R166, R32 ;  /* 0x000000a6a820723c */ /* 0x000fe20000041820 */
[----:B------:R-:W4:Y:S03]  /*5bd0*/  @P0 LDG.E R188, [R164.64] ;  /* 0x00000022a4bc0981 */ /* 0x000f26000c1e1900 */
[-C--:B------:R-:W-:Y:S01]  /*5be0*/  LEA.HI.X.SX32 R3, R249, R221.reuse, 0x2, P1 ;  /* 0x000000ddf9037211 */ /* 0x080fe200008f16ff */
[----:B------:R-:W-:Y:S01]  /*5bf0*/  IMAD R191, R191, c[0x0][0x1c0], RZ ;  /* 0x00007000bfbf7a24 */ /* 0x000fe200078e02ff */
[----:B--2---:R-:W2:Y:S02]  /*5c00*/  @P0 LDG.E R0, [R164.64+0xa0] ;  /* 0x0000a022a4000981 */ /* 0x004ea4000c1e1900 */
[-C--:B-1----:R-:W-:Y:S03]  /*5c10*/  HMMA.16816.F32.BF16 R4, R172, R176.reuse, R4 ;  /* 0x000000b0ac04723c */ /* 0x082fe60000041804 */
[----:B------:R-:W5:Y:S02]  /*5c20*/  @P0 LDG.E R189, [R164.64+0x80] ;  /* 0x00008022a4bd0981 */ /* 0x000f64000c1e1900 */
[----:B------:R-:W-:Y:S03]  /*5c30*/  IMAD R191, R191, 0x38, RZ ;  /* 0x00000038bfbf7824 */ /* 0x000fe600078e02ff */
[----:B------:R-:W5:Y:S01]  /*5c40*/  @P0 LDG.E R190, [R164.64+0x20] ;  /* 0x00002022a4be0981 */ /* 0x000f62000c1e1900 */
[C---:B------:R-:W-:Y:S08]  /*5c50*/  HMMA.16816.F32.BF16 R8, R184.reuse, R176, R8 ;  /* 0x000000b0b808723c */ /* 0x040ff00000041808 */
[-C--:B------:R-:W-:Y:S06]  /*5c60*/  HMMA.16816.F32.BF16 R12, R184, R178.reuse, R12 ;  /* 0x000000b2b80c723c */ /* 0x080fec000004180c */
[----:B------:R-:W-:Y:S02]  /*5c70*/  RED.E.ADD.F32.FTZ.RN.STRONG.GPU [R220.64], R4 ;  /* 0x00000004dc00798e */ /* 0x000fe4000c10e7a2 */
[C---:B------:R-:W-:Y:S03]  /*5c80*/  HMMA.16816.F32.BF16 R16, R172.reuse, R178, R16 ;  /* 0x000000b2ac10723c */ /* 0x040fe60000041810 */
[----:B------:R-:W-:Y:S05]  /*5c90*/  RED.E.ADD.F32.FTZ.RN.STRONG.GPU [R2.64], R5 ;  /* 0x000000050200798e */ /* 0x000fea000c10e7a2 */
[-C--:B---3--:R-:W-:Y:S08]  /*5ca0*/  HMMA.16816.F32.BF16 R20, R172, R180.reuse, R20 ;  /* 0x000000b4ac14723c */ /* 0x088ff00000041814 */
[C---:B------:R-:W-:Y:S08]  /*5cb0*/  HMMA.16816.F32.BF16 R24, R184.reuse, R180, R24 ;  /* 0x000000b4b818723c */ /* 0x040ff00000041818 */
[-C--:B------:R-:W-:Y:S08]  /*5cc0*/  HMMA.16816.F32.BF16 R28, R184, R182.reuse, R28 ;  /* 0x000000b6b81c723c */ /* 0x080ff0000004181c */
[----:B------:R-:W-:Y:S01]  /*5cd0*/  HMMA.16816.F32.BF16 R32, R172, R182, R32 ;  /* 0x000000b6ac20723c */ /* 0x000fe20000041820 */
[----:B----4-:R1:W-:Y:S05]  /*5ce0*/  @P0 STL [R1+0xc], R188 ;  /* 0x00000cbc01000387 */ /* 0x0103ea0000100800 */
[----:B------:R-:W3:Y:S05]  /*5cf0*/  LDL R176, [R1+0x18] ;  /* 0x0000180001b07983 */ /* 0x000eea0000100800 */
[----:B--2---:R2:W-:Y:S01]  /*5d00*/  @P0 STL [R1], R0 ;  /* 0x0000000001000387 */ /* 0x0045e20000100800 */
[----:B-1----:R-:W-:Y:S04]  /*5d10*/  IMAD.MOV.U32 R188, RZ, RZ, c[0x0][0x22c] ;  /* 0x00008b00ffbc7624 */ /* 0x002fe800078e00ff */
[----:B------:R-:W-:Y:S04]  /*5d20*/  IMAD R188, R188, c[0x0][0x1c0], RZ ;  /* 0x00007000bcbc7a24 */ /* 0x000fe800078e02ff */
[----:B------:R-:W-:Y:S01]  /*5d30*/  IMAD.SHL.U32 R188, R188, 0x10, RZ ;  /* 0x00000010bcbc7824 */ /* 0x000fe200078e00ff */
[----:B--2---:R-:W2:Y:S05]  /*5d40*/  LDL R0, [R1+0x24] ;  /* 0x0000240001007983 */ /* 0x004eaa0000100800 */
[----:B-----5:R1:W-:Y:S05]  /*5d50*/  @P0 STL [R1+0x4], R189 ;  /* 0x000004bd01000387 */ /* 0x0203ea0000100800 */
[----:B------:R4:W-:Y:S01]  /*5d60*/  @P0 STL [R1+0x8], R190 ;  /* 0x000008be01000387 */ /* 0x0009e20000100800 */
[CC--:B------:R-:W-:Y:S04]  /*5d70*/  LEA R170, P0, R188.reuse, R220.reuse, 0x2 ;  /* 0x000000dcbcaa7211 */ /* 0x0c0fe800078010ff */
        /* <DEDUP_REMOVED lines=10> */
[----:B------:R-:W-:Y:S03]  /*5e20*/  IMAD R190, R190, 0x28, RZ ;  /* 0x00000028bebe7824 */ /* 0x000fe600078e02ff */
[-C--:B------:R-:W-:Y:S01]  /*5e30*/  LEA.HI.X.SX32 R169, R189, R221.reuse, 0x2, P1 ;  /* 0x000000ddbda97211 */ /* 0x080fe200008f16ff */
[----:B------:R-:W-:Y:S01]  /*5e40*/  IMAD.MOV.U32 R189, RZ, RZ, c[0x0][0x22c] ;  /* 0x00008b00ffbd7624 */ /* 0x000fe200078e00ff */
[CC--:B------:R-:W-:Y:S02]  /*5e50*/  LEA R164, P2, R190.reuse, R220.reuse, 0x2 ;  /* 0x000000dcbea47211 */ /* 0x0c0fe400078410ff */
[-C--:B-----5:R-:W-:Y:S01]  /*5e60*/  LEA R6, P0, R191, R220.reuse, 0x2 ;  /* 0x000000dcbf067211 */ /* 0x0a0fe200078010ff */
[----:B------:R1:W-:Y:S01]  /*5e70*/  RED.E.ADD.F32.FTZ.RN.STRONG.GPU [R168.64], R7 ;  /* 0x00000007a800798e */ /* 0x0003e2000c10e7a2 */
[-C--:B------:R-:W-:Y:S01]  /*5e80*/  LEA.HI.X.SX32 R165, R190, R221.reuse, 0x2, P2 ;  /* 0x000000ddbea57211 */ /* 0x080fe200010f16ff */
[----:B------:R-:W-:Y:S02]  /*5e90*/  IMAD R189, R189, c[0x0][0x1c0], RZ ;  /* 0x00007000bdbd7a24 */ /* 0x000fe400078e02ff */
[----:B------:R-:W-:Y:S01]  /*5ea0*/  IMAD.MOV.U32 R190, RZ, RZ, c[0x0][0x22c] ;  /* 0x00008b00ffbe7624 */ /* 0x000fe200078e00ff */
[----:B------:R4:W-:Y:S01]  /*5eb0*/  RED.E.ADD.F32.FTZ.RN.STRONG.GPU [R166.64], R8 ;  /* 0x00000008a600798e */ /* 0x0009e2000c10e7a2 */
[----:B------:R-:W-:Y:S02]  /*5ec0*/  IMAD R189, R189, 0x30, RZ ;  /* 0x00000030bdbd7824 */ /* 0x000fe400078e02ff */
[----:B------:R-:W-:Y:S02]  /*5ed0*/  IMAD R190, R190, c[0x0][0x1c0], RZ ;  /* 0x00007000bebe7a24 */ /* 0x000fe400078e02ff */
[----:B------:R5:W-:Y:S01]  /*5ee0*/  RED.E.ADD.F32.FTZ.RN.STRONG.GPU [R164.64], R9 ;  /* 0x00000009a400798e */ /* 0x000be2000c10e7a2 */
[CC--:B------:R-:W-:Y:S01]  /*5ef0*/  LEA R4, P1, R189.reuse, R220.reuse, 0x2 ;  /* 0x000000dcbd047211 */ /* 0x0c0fe200078210ff */
[----:B------:R-:W-:Y:S03]  /*5f00*/  IMAD.SHL.U32 R190, R190, 0x10, RZ ;  /* 0x00000010bebe7824 */ /* 0x000fe600078e00ff */
[-C--:B------:R-:W-:Y:S01]  /*5f10*/  LEA.HI.X.SX32 R5, R189, R221.reuse, 0x2, P1 ;  /* 0x000000ddbd057211 */ /* 0x080fe200008f16ff */
[----:B------:R-:W-:Y:S01]  /*5f20*/  IMAD.MOV.U32 R189, RZ, RZ, c[0x0][0x22c] ;  /* 0x00008b00ffbd7624 */ /* 0x000fe200078e00ff */
[----:B------:R-:W-:Y:S01]  /*5f30*/  IADD3 R177, R190, 0x20, RZ ;  /* 0x00000020beb17810 */ /* 0x000fe20007ffe0ff */
[----:B------:R-:W-:Y:S02]  /*5f40*/  IMAD.MOV.U32 R190, RZ, RZ, c[0x0][0x22c] ;  /* 0x00008b00ffbe7624 */ /* 0x000fe400078e00ff */
[----:B------:R5:W-:Y:S01]  /*5f50*/  RED.E.ADD.F32.FTZ.RN.STRONG.GPU [R4.64], R10 ;  /* 0x0000000a0400798e */ /* 0x000be2000c10e7a2 */
[----:B------:R-:W-:Y:S02]  /*5f60*/  IMAD R189, R189, c[0x0][0x1c0], RZ ;  /* 0x00007000bdbd7a24 */ /* 0x000fe400078e02ff */
[----:B------:R-:W-:Y:S02]  /*5f70*/  IMAD R190, R190, c[0x0][0x1c0], RZ ;  /* 0x00007000bebe7a24 */ /* 0x000fe400078e02ff */
[----:B------:R-:W-:Y:S01]  /*5f80*/  IMAD.SHL.U32 R189, R189, 0x10, RZ ;  /* 0x00000010bdbd7824 */ /* 0x000fe200078e00ff */
[-C--:B-1----:R-:W-:Y:S01]  /*5f90*/  LEA.HI.X.SX32 R7, R191, R221.reuse, 0x2, P0 ;  /* 0x000000ddbf077211 */ /* 0x082fe200000f16ff */
[----:B------:R-:W-:Y:S03]  /*5fa0*/  IMAD.SHL.U32 R190, R190, 0x10, RZ ;  /* 0x00000010bebe7824 */ /* 0x000fe600078e00ff */
[C---:B------:R-:W-:Y:S01]  /*5fb0*/  IADD3 R179, R189.reuse, 0x20, RZ ;  /* 0x00000020bdb37810 */ /* 0x040fe20007ffe0ff */
[----:B------:R1:W-:Y:S01]  /*5fc0*/  RED.E.ADD.F32.FTZ.RN.STRONG.GPU [R6.64], R11 ;  /* 0x0000000b0600798e */ /* 0x0003e2000c10e7a2 */
[----:B------:R-:W-:Y:S03]  /*5fd0*/  IADD3 R178, R189, 0x20, RZ ;  /* 0x00000020bdb27810 */ /* 0x000fe60007ffe0ff */
[C---:B------:R-:W-:Y:S01]  /*5fe0*/  IMAD.IADD R179, R249.reuse, 0x1, R179 ;  /* 0x00000001f9b37824 */ /* 0x040fe200078e02b3 */
[----:B----4-:R-:W-:Y:S01]  /*5ff0*/  IADD3 R166, R190, 0x40, RZ ;  /* 0x00000040bea67810 */ /* 0x010fe20007ffe0ff */
[----:B-----5:R-:W4:Y:S01]  /*6000*/  LDL R165, [R1+0x14] ;  /* 0x0000140001a57983 */ /* 0x020f220000100800 */
[C---:B------:R-:W-:Y:S04]  /*6010*/  IMAD.IADD R178, R249.reuse, 0x1, R178 ;  /* 0x00000001f9b27824 */ /* 0x040fe800078e02b2 */
[----:B------:R-:W5:Y:S01]  /*6020*/  LDL R164, [R1+0x20] ;  /* 0x0000200001a47983 */ /* 0x000f620000100800 */
[----:B------:R-:W-:Y:S04]  /*6030*/  IMAD.IADD R178, R249, 0x1, R178 ;  /* 0x00000001f9b27824 */ /* 0x000fe800078e02b2 */
[----:B------:R-:W-:Y:S01]  /*6040*/  RED.E.ADD.F32.FTZ.RN.STRONG.GPU [R220.64+0x80], R16 ;  /* 0x00008010dc00798e */ /* 0x000fe2000c10e7a2 */
[CC--:B------:R-:W-:Y:S04]  /*6050*/  LEA R4, P0, R177.reuse, R220.reuse, 0x2 ;  /* 0x000000dcb1047211 */ /* 0x0c0fe800078010ff */
[----:B------:R1:W-:Y:S01]  /*6060*/  RED.E.ADD.F32.FTZ.RN.STRONG.GPU [R2.64+0x80], R17 ;  /* 0x000080110200798e */ /* 0x0003e2000c10e7a2 */
[-C--:B------:R-:W-:Y:S02]  /*6070*/  LEA.HI.X.SX32 R5, R177, R221.reuse, 0x2, P0 ;  /* 0x000000ddb1057211 */ /* 0x080fe400000f16ff */
[CC--:B------:R-:W-:Y:S02]  /*6080*/  LEA R10, P0, R178.reuse, R220.reuse, 0x2 ;  /* 0x000000dcb20a7211 */ /* 0x0c0fe400078010ff */
[----:B------:R-:W-:Y:S01]  /*6090*/  IADD3 R177, R189, 0x20, RZ ;  /* 0x00000020bdb17810 */ /* 0x000fe20007ffe0ff */
[----:B------:R1:W-:Y:S02]  /*60a0*/  RED.E.ADD.F32.FTZ.RN.STRONG.GPU [R4.64], R18 ;  /* 0x000000120400798e */ /* 0x0003e4000c10e7a2 */
[-C--:B-1----:R-:W-:Y:S01]  /*60b0*/  LEA R6, P1, R179, R220.reuse, 0x2 ;  /* 0x000000dcb3067211 */ /* 0x082fe200078210ff */
[----:B------:R-:W-:Y:S01]  /*60c0*/  IMAD.MOV.U32 R189, RZ, RZ, c[0x0][0x22c] ;  /* 0x00008b00ffbd7624 */ /* 0x000fe200078e00ff */
[-C--:B------:R-:W-:Y:S01]  /*60d0*/  LEA.HI.X.SX32 R11, R178, R221.reuse, 0x2, P0 ;  /* 0x000000ddb20b7211 */ /* 0x080fe200000f16ff */
[----:B------:R-:W-:Y:S01]  /*60e0*/  IMAD.IADD R177, R249, 0x1, R177 ;  /* 0x00000001f9b17824 */ /* 0x000fe200078e02b1 */
[-C--:B------:R-:W-:Y:S01]  /*60f0*/  LEA.HI.X.SX32 R7, R179, R221.reuse, 0x2, P1 ;  /* 0x000000ddb3077211 */ /* 0x080fe200008f16ff */
[----:B------:R-:W-:Y:S02]  /*6100*/  IMAD R189, R189, c[0x0][0x1c0], RZ ;  /* 0x00007000bdbd7a24 */ /* 0x000fe400078e02ff */
[----:B------:R-:W-:Y:S02]  /*6110*/  IMAD.IADD R177, R249, 0x1, R177 ;  /* 0x00000001f9b17824 */ /* 0x000fe400078e02b1 */
[----:B------:R-:W-:Y:S01]  /*6120*/  RED.E.ADD.F32.FTZ.RN.STRONG.GPU [R6.64], R19 ;  /* 0x000000130600798e */ /* 0x000fe2000c10e7a2 */
[----:B------:R-:W-:Y:S02]  /*6130*/  IMAD.SHL.U32 R189, R189, 0x10, RZ ;  /* 0x00000010bdbd7824 */ /* 0x000fe400078e00ff */
[----:B------:R-:W-:Y:S02]  /*6140*/  IMAD.IADD R177, R249, 0x1, R177 ;  /* 0x00000001f9b17824 */ /* 0x000fe400078e02b1 */
[----:B------:R1:W-:Y:S01]  /*6150*/  RED.E.ADD.F32.FTZ.RN.STRONG.GPU [R10.64], R12 ;  /* 0x0000000c0a00798e */ /* 0x0003e2000c10e7a2 */
[----:B------:R-:W-:Y:S02]  /*6160*/  IADD3 R168, R189, 0x40, RZ ;  /* 0x00000040bda87810 */ /* 0x000fe40007ffe0ff */
[-C--:B------:R-:W-:Y:S02]  /*6170*/  LEA R8, P2, R177, R220.reuse, 0x2 ;  /* 0x000000dcb1087211 */ /* 0x080fe400078410ff */
[----:B------:R-:W-:Y:S01]  /*6180*/  IADD3 R167, R189, 0x40, RZ ;  /* 0x00000040bda77810 */ /* 0x000fe20007ffe0ff */
[----:B------:R-:W-:Y:S01]  /*6190*/  IMAD.IADD R168, R249, 0x1, R168 ;  /* 0x00000001f9a87824 */ /* 0x000fe200078e02a8 */
[-C--:B------:R-:W-:Y:S02]  /*61a0*/  LEA.HI.X.SX32 R9, R177, R221.reuse, 0x2, P2 ;  /* 0x000000ddb1097211 */ /* 0x080fe400010f16ff */
[C---:B------:R-:W-:Y:S01]  /*61b0*/  IADD3 R17, R188.reuse, 0x60, RZ ;  /* 0x00000060bc117810 */ /* 0x040fe20007ffe0ff */
[C---:B------:R-:W-:Y:S02]  /*61c0*/  IMAD.IADD R167, R249.reuse, 0x1, R167 ;  /* 0x00000001f9a77824 */ /* 0x040fe400078e02a7 */
[----:B------:R-:W-:Y:S01]  /*61d0*/  RED.E.ADD.F32.FTZ.RN.STRONG.GPU [R8.64], R13 ;  /* 0x0000000d0800798e */ /* 0x000fe2000c10e7a2 */
[----:B------:R-:W-:Y:S01]  /*61e0*/  IADD3 R18, R188, 0x60, RZ ;  /* 0x00000060bc127810 */ /* 0x000fe20007ffe0ff */
[C---:B------:R-:W-:Y:S02]  /*61f0*/  IMAD.IADD R167, R249.reuse, 0x1, R167 ;  /* 0x00000001f9a77824 */ /* 0x040fe400078e02a7 */
[C---:B------:R-:W-:Y:S02]  /*6200*/  IMAD.IADD R17, R249.reuse, 0x1, R17 ;  /* 0x00000001f9117824 */ /* 0x040fe400078e0211 */
[C---:B------:R-:W-:Y:S02]  /*6210*/  IMAD.IADD R18, R249.reuse, 0x1, R18 ;  /* 0x00000001f9127824 */ /* 0x040fe400078e0212 */
[----:B------:R-:W-:Y:S01]  /*6220*/  IMAD.IADD R17, R249, 0x1, R17 ;  /* 0x00000001f9117824 */ /* 0x000fe200078e0211 */
[----:B-1----:R-:W5:Y:S01]  /*6230*/  LDL R12, [R1+0x10] ;  /* 0x00001000010c7983 */ /* 0x002f620000100800 */
[CC--:B---3--:R-:W-:Y:S04]  /*6240*/  LEA R4, P1, R176.reuse, R220.reuse, 0x2 ;  /* 0x000000dcb0047211 */ /* 0x0c8fe800078210ff */
[-C--:B------:R-:W-:Y:S05]  /*6250*/  LEA.HI.X.SX32 R5, R176, R221.reuse, 0x2, P1 ;  /* 0x000000ddb0057211 */ /* 0x080fea00008f16ff */
[----:B------:R1:W-:Y:S01]  /*6260*/  RED.E.ADD.F32.FTZ.RN.STRONG.GPU [R4.64], R14 ;  /* 0x0000000e0400798e */ /* 0x0003e2000c10e7a2 */
[CC--:B--2---:R-:W-:Y:S04]  /*6270*/  LEA R6, P0, R0.reuse, R220.reuse, 0x2 ;  /* 0x000000dc00067211 */ /* 0x0c4fe800078010ff */
[-C--:B------:R-:W-:Y:S02]  /*6280*/  LEA.HI.X.SX32 R7, R0, R221.reuse, 0x2, P0 ;  /* 0x000000dd00077211 */ /* 0x080fe400000f16ff */
[----:B------:R-:W2:Y:S01]  /*6290*/  LDL R0, [R1+0x1c] ;  /* 0x00001c0001007983 */ /* 0x000ea20000100800 */
[CC--:B-1----:R-:W-:Y:S04]  /*62a0*/  LEA R4, P0, R166.reuse, R220.reuse, 0x2 ;  /* 0x000000dca6047211 */ /* 0x0c2fe800078010ff */
[----:B------:R1:W-:Y:S01]  /*62b0*/  RED.E.ADD.F32.FTZ.RN.STRONG.GPU [R6.64], R15 ;  /* 0x0000000f0600798e */ /* 0x0003e2000c10e7a2 */
[-C--:B------:R-:W-:Y:S02]  /*62c0*/  LEA.HI.X.SX32 R5, R166, R221.reuse, 0x2, P0 ;  /* 0x000000dda6057211 */ /* 0x080fe400000f16ff */
[----:B------:R-:W-:Y:S01]  /*62d0*/  IADD3 R166, R189, 0x40, RZ ;  /* 0x00000040bda67810 */ /* 0x000fe20007ffe0ff */
[----:B------:R-:W-:Y:S01]  /*62e0*/  IMAD.MOV.U32 R189, RZ, RZ, c[0x0][0x22c] ;  /* 0x00008b00ffbd7624 */ /* 0x000fe200078e00ff */
[----:B------:R-:W-:Y:S01]  /*62f0*/  RED.E.ADD.F32.FTZ.RN.STRONG.GPU [R220.64+0x100], R20 ;  /* 0x00010014dc00798e */ /* 0x000fe2000c10e7a2 */
[-C--:B------:R-:W-:Y:S02]  /*6300*/  LEA R10, P0, R167, R220.reuse, 0x2 ;  /* 0x000000dca70a7211 */ /* 0x080fe400078010ff */
[----:B------:R-:W-:Y:S02]  /*6310*/  IMAD.IADD R166, R249, 0x1, R166 ;  /* 0x00000001f9a67824 */ /* 0x000fe400078e02a6 */
[----:B------:R-:W-:Y:S01]  /*6320*/  RED.E.ADD.F32.FTZ.RN.STRONG.GPU [R2.64+0x100], R21 ;  /* 0x000100150200798e */ /* 0x000fe2000c10e7a2 */
[-C--:B------:R-:W-:Y:S01]  /*6330*/  LEA.HI.X.SX32 R11, R167, R221.reuse, 0x2, P0 ;  /* 0x000000dda70b7211 */ /* 0x080fe200000f16ff */
[----:B------:R-:W-:Y:S02]  /*6340*/  IMAD.IADD R166, R249, 0x1, R166 ;  /* 0x00000001f9a67824 */ /* 0x000fe400078e02a6 */
[----:B------:R-:W-:Y:S01]  /*6350*/  IMAD R189, R189, c[0x0][0x1c0], RZ ;  /* 0x00007000bdbd7a24 */ /* 0x000fe200078e02ff */
[----:B------:R-:W-:Y:S01]  /*6360*/  RED.E.ADD.F32.FTZ.RN.STRONG.GPU [R4.64], R22 ;  /* 0x000000160400798e */ /* 0x000fe2000c10e7a2 */
[----:B------:R-:W-:Y:S02]  /*6370*/  IMAD.IADD R166, R249, 0x1, R166 ;  /* 0x00000001f9a67824 */ /* 0x000fe400078e02a6 */
[----:B------:R-:W-:Y:S03]  /*6380*/  IMAD.SHL.U32 R189, R189, 0x10, RZ ;  /* 0x00000010bdbd7824 */ /* 0x000fe600078e00ff */
[CC--:B------:R-:W-:Y:S02]  /*6390*/  LEA R8, P2, R166.reuse, R220.reuse, 0x2 ;  /* 0x000000dca6087211 */ /* 0x0c0fe400078410ff */
[----:B------:R-:W-:Y:S02]  /*63a0*/  IADD3 R16, R189, 0x60, RZ ;  /* 0x00000060bd107810 */ /* 0x000fe40007ffe0ff */
[-C--:B------:R-:W-:Y:S02]  /*63b0*/  LEA.HI.X.SX32 R9, R166, R221.reuse, 0x2, P2 ;  /* 0x000000dda6097211 */ /* 0x080fe400010f16ff */
[CC--:B-1----:R-:W-:Y:S04]  /*63c0*/  LEA R6, P1, R168.reuse, R220.reuse, 0x2 ;  /* 0x000000dca8067211 */ /* 0x0c2fe800078210ff */
[-C--:B------:R-:W-:Y:S02]  /*63d0*/  LEA.HI.X.SX32 R7, R168, R221.reuse, 0x2, P1 ;  /* 0x000000dda8077211 */ /* 0x080fe400008f16ff */
[----:B------:R-:W-:Y:S05]  /*63e0*/  LDSM.16.MT88.4 R168, [R206+0x2800] ;  /* 0x00280000cea8783b */ /* 0x000fea0000004200 */
[----:B------:R-:W-:Y:S05]  /*63f0*/  RED.E.ADD.F32.FTZ.RN.STRONG.GPU [R6.64], R23 ;  /* 0x000000170600798e */ /* 0x000fea000c10e7a2 */
[----:B------:R-:W-:Y:S05]  /*6400*/  RED.E.ADD.F32.FTZ.RN.STRONG.GPU [R10.64], R24 ;  /* 0x000000180a00798e */ /* 0x000fea000c10e7a2 */
[----:B------:R1:W-:Y:S05]  /*6410*/  RED.E.ADD.F32.FTZ.RN.STRONG.GPU [R8.64], R25 ;  /* 0x000000190800798e */ /* 0x0003ea000c10e7a2 */
[----:B------:R-:W-:Y:S01]  /*6420*/  LDSM.16.MT88.4 R20, [R206+0x2000] ;  /* 0x00200000ce14783b */ /* 0x000fe20000004200 */
[-C--:B-1----:R-:W-:Y:S02]  /*6430*/  LEA R8, P3, R17, R220.reuse, 0x2 ;  /* 0x000000dc11087211 */ /* 0x082fe400078610ff */
[-C--:B----4-:R-:W-:Y:S02]  /*6440*/  LEA R4, P1, R165, R220.reuse, 0x2 ;  /* 0x000000dca5047211 */ /* 0x090fe400078210ff */
[-C--:B------:R-:W-:Y:S02]  /*6450*/  LEA.HI.X.SX32 R9, R17, R221.reuse, 0x2, P3 ;  /* 0x000000dd11097211 */ /* 0x080fe400018f16ff */
[-C--:B------:R-:W-:Y:S02]  /*6460*/  LEA.HI.X.SX32 R5, R165, R221.reuse, 0x2, P1 ;  /* 0x000000dda5057211 */ /* 0x080fe400008f16ff */
[CC--:B-----5:R-:W-:Y:S03]  /*6470*/  LEA R6, P0, R164.reuse, R220.reuse, 0x2 ;  /* 0x000000dca4067211 */ /* 0x0e0fe600078010ff */
[----:B------:R1:W-:Y:S01]  /*6480*/  RED.E.ADD.F32.FTZ.RN.STRONG.GPU [R4.64], R26 ;  /* 0x0000001a0400798e */ /* 0x0003e2000c10e7a2 */
[-C--:B------:R-:W-:Y:S02]  /*6490*/  LEA.HI.X.SX32 R7, R164, R221.reuse, 0x2, P0 ;  /* 0x000000dda4077211 */ /* 0x080fe400000f16ff */
[CC--:B------:R-:W-:Y:S03]  /*64a0*/  LEA R10, P0, R18.reuse, R220.reuse, 0x2 ;  /* 0x000000dc120a7211 */ /* 0x0c0fe600078010ff */
[----:B------:R3:W-:Y:S01]  /*64b0*/  RED.E.ADD.F32.FTZ.RN.STRONG.GPU [R6.64], R27 ;  /* 0x0000001b0600798e */ /* 0x0007e2000c10e7a2 */
[-C--:B------:R-:W-:Y:S04]  /*64c0*/  LEA.HI.X.SX32 R11, R18, R221.reuse, 0x2, P0 ;  /* 0x000000dd120b7211 */ /* 0x080fe800000f16ff */
[----:B------:R-:W-:Y:S05]  /*64d0*/  RED.E.ADD.F32.FTZ.RN.STRONG.GPU [R220.64+0x180], R32 ;  /* 0x00018020dc00798e */ /* 0x000fea000c10e7a2 */
[----:B------:R-:W-:Y:S01]  /*64e0*/  RED.E.ADD.F32.FTZ.RN.STRONG.GPU [R2.64+0x180], R33 ;  /* 0x000180210200798e */ /* 0x000fe2000c10e7a2 */
[CC--:B-1----:R-:W-:Y:S04]  /*64f0*/  LEA R4, P1, R16.reuse, R220.reuse, 0x2 ;  /* 0x000000dc10047211 */ /* 0x0c2fe800078210ff */
[-C--:B------:R-:W-:Y:S02]  /*6500*/  LEA.HI.X.SX32 R5, R16, R221.reuse, 0x2, P1 ;  /* 0x000000dd10057211 */ /* 0x080fe400008f16ff */
[----:B------:R-:W-:Y:S03]  /*6510*/  IADD3 R16, R188, 0x60, RZ ;  /* 0x00000060bc107810 */ /* 0x000fe60007ffe0ff */
[----:B------:R1:W-:Y:S02]  /*6520*/  RED.E.ADD.F32.FTZ.RN.STRONG.GPU [R4.64], R34 ;  /* 0x000000220400798e */ /* 0x0003e4000c10e7a2 */
[C---:B------:R-:W-:Y:S03]  /*6530*/  IMAD.IADD R16, R249.reuse, 0x1, R16 ;  /* 0x00000001f9107824 */ /* 0x040fe600078e0210 */
[----:B------:R-:W-:Y:S01]  /*6540*/  RED.E.ADD.F32.FTZ.RN.STRONG.GPU [R10.64], R35 ;  /* 0x000000230a00798e */ /* 0x000fe2000c10e7a2 */
[C---:B------:R-:W-:Y:S04]  /*6550*/  IMAD.IADD R16, R249.reuse, 0x1, R16 ;  /* 0x00000001f9107824 */ /* 0x040fe800078e0210 */
[----:B------:R-:W-:Y:S01]  /*6560*/  IMAD.IADD R16, R249, 0x1, R16 ;  /* 0x00000001f9107824 */ /* 0x000fe200078e0210 */
[----:B------:R-:W-:Y:S04]  /*6570*/  RED.E.ADD.F32.FTZ.RN.STRONG.GPU [R8.64], R28 ;  /* 0x0000001c0800798e */ /* 0x000fe8000c10e7a2 */
[CC--:B---3--:R-:W-:Y:S01]  /*6580*/  LEA R6, P2, R16.reuse, R220.reuse, 0x2 ;  /* 0x000000dc10067211 */ /* 0x0c8fe200078410ff */
[----:B------:R-:W-:Y:S03]  /*6590*/  LDSM.16.MT88.4 R8, [R206] ;  /* 0x00000000ce08783b */ /* 0x000fe60000004200 */
[-C--:B------:R-:W-:Y:S02]  /*65a0*/  LEA.HI.X.SX32 R7, R16, R221.reuse, 0x2, P2 ;  /* 0x000000dd10077211 */ /* 0x080fe400010f16ff */
[----:B------:R-:W-:Y:S05]  /*65b0*/  LDSM.16.MT88.4 R32, [R205+0x1e800] ;  /* 0x01e80000cd20783b */ /* 0x000fea0000004200 */
[----:B------:R-:W-:Y:S01]  /*65c0*/  RED.E.ADD.F32.FTZ.RN.STRONG.GPU [R6.64], R29 ;  /* 0x0000001d0600798e */ /* 0x000fe2000c10e7a2 */
[CC--:B-1----:R-:W-:Y:S04]  /*65d0*/  LEA R4, P1, R12.reuse, R220.reuse, 0x2 ;  /* 0x000000dc0c047211 */ /* 0x0c2fe800078210ff */
[-C--:B------:R-:W-:Y:S02]  /*65e0*/  LEA.HI.X.SX32 R5, R12, R221.reuse, 0x2, P1 ;  /* 0x000000dd0c057211 */ /* 0x080fe400008f16ff */
[----:B------:R-:W-:Y:S01]  /*65f0*/  LDSM.16.MT88.4 R12, [R205+0x1e000] ;  /* 0x01e00000cd0c783b */ /* 0x000fe20000004200 */
[----:B------:R-:W-:Y:S01]  /*6600*/  ISETP.LT.AND P1, PT, RZ, UR45, PT ;  /* 0x0000002dff007c0c */ /* 0x000fe2000bf21270 */
[----:B------:R-:W-:Y:S03]  /*6610*/  UMOV UR45, UR6 ;  /* 0x00000006002d7c82 */ /* 0x000fe60008000000 */
[----:B------:R-:W-:Y:S05]  /*6620*/  RED.E.ADD.F32.FTZ.RN.STRONG.GPU [R4.64], R30 ;  /* 0x0000001e0400798e */ /* 0x000fea000c10e7a2 */
[----:B------:R-:W1:Y:S02]  /*6630*/  LDSM.16.MT88.4 R4, [R205+0x1c000] ;  /* 0x01c00000cd04783b */ /* 0x000e640000004200 */
[-C--:B-1----:R-:W-:Y:S08]  /*6640*/  HMMA.16816.F32.BF16 R100, R4, R8.reuse, R100 ;  /* 0x000000080464723c */ /* 0x082ff00000041864 */
[C---:B------:R-:W-:Y:S08]  /*6650*/  HMMA.16816.F32.BF16 R104, R12.reuse, R8, R104 ;  /* 0x000000080c68723c */ /* 0x040ff00000041868 */
[-C--:B------:R-:W-:Y:S08]  /*6660*/  HMMA.16816.F32.BF16 R108, R12, R10.reuse, R108 ;  /* 0x0000000a0c6c723c */ /* 0x080ff0000004186c */
[C---:B------:R-:W-:Y:S01]  /*6670*/  HMMA.16816.F32.BF16 R112, R4.reuse, R10, R112 ;  /* 0x0000000a0470723c */ /* 0x040fe20000041870 */
[----:B------:R-:W-:Y:S03]  /*6680*/  LDSM.16.MT88.4 R8, [R205+0x1c800] ;  /* 0x01c80000cd08783b */ /* 0x000fe60000004200 */
[C---:B--2---:R-:W-:Y:S04]  /*6690*/  LEA R2, P0, R0.reuse, R220, 0x2 ;  /* 0x000000dc00027211 */ /* 0x044fe800078010ff */
[----:B------:R-:W-:Y:S01]  /*66a0*/  LEA.HI.X.SX32 R3, R0, R221, 0x2, P0 ;  /* 0x000000dd00037211 */ /* 0x000fe200000f16ff */
[----:B------:R-:W-:Y:S01]  /*66b0*/  IMAD.IADD R0, R209, 0x1, R206 ;  /* 0x00000001d1007824 */ /* 0x000fe200078e02ce */
[----:B------:R-:W-:Y:S01]  /*66c0*/  PLOP3.LUT P0, PT, PT, PT, UP0, 0x80, 0x0 ;  /* 0x000000000000781c */ /* 0x000fe20003f0f008 */
[----:B------:R-:W-:Y:S02]  /*66d0*/  @UP2 UIADD3 UR8, UP0, UR8, -0x100, URZ ;  /* 0xffffff0008082890 */ /* 0x000fe4000ff1e03f */
[----:B------:R-:W-:Y:S02]  /*66e0*/  RED.E.ADD.F32.FTZ.RN.STRONG.GPU [R2.64], R31 ;  /* 0x0000001f0200798e */ /* 0x000fe4000c10e7a2 */
[----:B------:R-:W-:Y:S03]  /*66f0*/  @UP2 UIADD3.X UR7, UR7, -0x1, URZ, UP0, !UPT ;  /* 0xffffffff07072890 */ /* 0x000fe600087fe43f */
[----:B------:R-:W1:Y:S05]  /*6700*/  LDSM.16.MT88.4 R16, [R0] ;  /* 0x000000000010783b */ /* 0x000e6a0000004200 */
[----:B------:R-:W2:Y:S05]  /*6710*/  LDSM.16.MT88.4 R24, [R0+0x2000] ;  /* 0x002000000018783b */ /* 0x000eaa0000004200 */
[----:B------:R-:W3:Y:S05]  /*6720*/  LDSM.16.MT88.4 R28, [R206+0x800] ;  /* 0x00080000ce1c783b */ /* 0x000eea0000004200 */
[----:B------:R-:W4:Y:S05]  /*6730*/  LDSM.16.MT88.4 R164, [R0+0x800] ;  /* 0x0008000000a4783b */ /* 0x000f2a0000004200 */
[----:B------:R-:W5:Y:S01]  /*6740*/  LDSM.16.MT88.4 R172, [R0+0x2800] ;  /* 0x0028000000ac783b */ /* 0x000f620000004200 */
        /* <DEDUP_REMOVED lines=10> */
[-C--:B--2---:R-:W-:Y:S08]  /*67f0*/  HMMA.16816.F32.BF16 R148, R4, R24.reuse, R148 ;  /* 0x000000180494723c */ /* 0x084ff00000041894 */
[C---:B------:R-:W-:Y:S08]  /*6800*/  HMMA.16816.F32.BF16 R152, R12.reuse, R24, R152 ;  /* 0x000000180c98723c */ /* 0x040ff00000041898 */
[-C--:B------:R-:W-:Y:S01]  /*6810*/  HMMA.16816.F32.BF16 R156, R12, R26.reuse, R156 ;  /* 0x0000001a0c9c723c */ /* 0x080fe2000004189c */
[----:B------:R-:W-:Y:S07]  /*6820*/  LDSM.16.MT88.4 R12, [R206+0x1000] ;  /* 0x00100000ce0c783b */ /* 0x000fee0000004200 */
[----:B------:R-:W-:Y:S01]  /*6830*/  HMMA.16816.F32.BF16 R160, R4, R26, R160 ;  /* 0x0000001a04a0723c */ /* 0x000fe200000418a0 */
[----:B------:R-:W1:Y:S05]  /*6840*/  LDSM.16.MT88.4 R4, [R205+0x1d000] ;  /* 0x01d00000cd04783b */ /* 0x000e6a0000004200 */
[----:B------:R-:W2:Y:S02]  /*6850*/  LDSM.16.MT88.4 R24, [R206+0x3000] ;  /* 0x00300000ce18783b */ /* 0x000ea40000004200 */
[-C--:B---3--:R-:W-:Y:S08]  /*6860*/  HMMA.16816.F32.BF16 R100, R8, R28.reuse, R100 ;  /* 0x0000001c0864723c */ /* 0x088ff00000041864 */
[C---:B------:R-:W-:Y:S08]  /*6870*/  HMMA.16816.F32.BF16 R104, R32.reuse, R28, R104 ;  /* 0x0000001c2068723c */ /* 0x040ff00000041868 */
[-C--:B------:R-:W-:Y:S08]  /*6880*/  HMMA.16816.F32.BF16 R108, R32, R30.reuse, R108 ;  /* 0x0000001e206c723c */ /* 0x080ff0000004186c */
[C---:B------:R-:W-:Y:S01]  /*6890*/  HMMA.16816.F32.BF16 R112, R8.reuse, R30, R112 ;  /* 0x0000001e0870723c */ /* 0x040fe20000041870 */
[----:B------:R-:W3:Y:S07]  /*68a0*/  LDSM.16.MT88.4 R28, [R0+0x3000] ;  /* 0x00300000001c783b */ /* 0x000eee0000004200 */
[-C--:B----4-:R-:W-:Y:S08]  /*68b0*/  HMMA.16816.F32.BF16 R116, R8, R164.reuse, R116 ;  /* 0x000000a40874723c */ /* 0x090ff00000041874 */
        /* <DEDUP_REMOVED lines=20> */
[----:B------:R1:W3:Y:S07]  /*6a00*/  LDSM.16.MT88.4 R12, [R0+0x3800] ;  /* 0x00380000000c783b */ /* 0x0002ee0000004200 */
[-C--:B------:R-:W-:Y:S08]  /*6a10*/  HMMA.16816.F32.BF16 R116, R4, R20.reuse, R116 ;  /* 0x000000140474723c */ /* 0x080ff00000041874 */
[C---:B------:R-:W-:Y:S08]  /*6a20*/  HMMA.16816.F32.BF16 R120, R16.reuse, R20, R120 ;  /* 0x000000141078723c */ /* 0x040ff00000041878 */
[-C--:B------:R-:W-:Y:S04]  /*6a30*/  HMMA.16816.F32.BF16 R124, R16, R22.reuse, R124 ;  /* 0x00000016107c723c */ /* 0x080fe8000004187c */
[C---:B-1----:R-:W-:Y:S02]  /*6a40*/  IADD3 R0, R206.reuse, -0x4000, RZ ;  /* 0xffffc000ce007810 */ /* 0x042fe40007ffe0ff */
[----:B------:R-:W-:Y:S02]  /*6a50*/  @P0 IADD3 R0, R206, 0x4000, RZ ;  /* 0x00004000ce000810 */ /* 0x000fe40007ffe0ff */
[C---:B------:R-:W-:Y:S04]  /*6a60*/  HMMA.16816.F32.BF16 R128, R4.reuse, R22, R128 ;  /* 0x000000160480723c */ /* 0x040fe80000041880 */
[----:B------:R-:W-:Y:S04]  /*6a70*/  IMAD.MOV.U32 R206, RZ, RZ, R0 ;  /* 0x000000ffffce7224 */ /* 0x000fe800078e0000 */
[-C--:B--2---:R-:W-:Y:S08]  /*6a80*/  HMMA.16816.F32.BF16 R132, R4, R24.reuse, R132 ;  /* 0x000000180484723c */ /* 0x084ff00000041884 */
[C---:B------:R-:W-:Y:S08]  /*6a90*/  HMMA.16816.F32.BF16 R136, R16.reuse, R24, R136 ;  /* 0x000000181088723c */ /* 0x040ff00000041888 */
[-C--:B------:R-:W-:Y:S08]  /*6aa0*/  HMMA.16816.F32.BF16 R140, R16, R26.reuse, R140 ;  /* 0x0000001a108c723c */ /* 0x080ff0000004188c */
[C---:B------:R-:W-:Y:S08]  /*6ab0*/  HMMA.16816.F32.BF16 R144, R4.reuse, R26, R144 ;  /* 0x0000001a0490723c */ /* 0x040ff00000041890 */
[-C--:B---3--:R-:W-:Y:S08]  /*6ac0*/  HMMA.16816.F32.BF16 R148, R4, R28.reuse, R148 ;  /* 0x0000001c0494723c */ /* 0x088ff00000041894 */
        /* <DEDUP_REMOVED lines=20> */
.L_x_1629:
[----:B------:R-:W2:Y:S04]  /*6c10*/  LDL R166, [R1+0x34] ;  /* 0x0000340001a67983 */ /* 0x000ea80000100800 */
[----:B------:R-:W3:Y:S04]  /*6c20*/  LDL R165, [R1+0x48] ;  /* 0x0000480001a57983 */ /* 0x000ee80000100800 */
[----:B------:R-:W4:Y:S01]  /*6c30*/  LDL R167, [R1+0x60] ;  /* 0x0000600001a77983 */ /* 0x000f220000100800 */
[----:B------:R-:W-:-:S02]  /*6c40*/  F2FP.BF16.PACK_AB R42, R43, R42 ;  /* 0x0000002a2b2a723e */ /* 0x000fc400000010ff */
[----:B------:R-:W-:Y:S01]  /*6c50*/  F2FP.BF16.PACK_AB R40, R41, R40 ;  /* 0x000000282928723e */ /* 0x000fe200000010ff */
[----:B------:R-:W5:Y:S01]  /*6c60*/  LDL R43, [R1+0x38] ;  /* 0x00003800012b7983 */ /* 0x000f620000100800 */
[----:B------:R-:W-:-:S03]  /*6c70*/  F2FP.BF16.PACK_AB R44, R45, R44 ;  /* 0x0000002c2d2c723e */ /* 0x000fc600000010ff */
[----:B------:R-:W5:Y:S01]  /*6c80*/  LDL.64 R168, [R1+0x50] ;  /* 0x0000500001a87983 */ /* 0x000f620000100a00 */
[----:B------:R-:W-:Y:S01]  /*6c90*/  FMUL.FTZ R100, R100, c[0x0][0x2e0] ;  /* 0x0000b80064647a20 */ /* 0x000fe20000410000 */
[----:B------:R-:W-:Y:S01]  /*6ca0*/  F2FP.BF16.PACK_AB R36, R37, R36 ;  /* 0x000000242524723e */ /* 0x000fe200000010ff */
[----:B------:R-:W-:Y:S01]  /*6cb0*/  FMUL.FTZ R6, R101, c[0x0][0x2e0] ;  /* 0x0000b80065067a20 */ /* 0x000fe20000410000 */
[----:B------:R-:W5:Y:S01]  /*6cc0*/  LDL R41, [R1+0x4c] ;  /* 0x00004c0001297983 */ /* 0x000f620000100800 */
        /* <DEDUP_REMOVED lines=144> */
[----:B-----5:R-:W-:Y:S04]  /*75d0*/  STS [R43], R14 ;  /* 0x0000000e2b007388 */ /* 0x020fe80000000800 */
        /* <DEDUP_REMOVED lines=90> */
[----:B------:R-:W5:Y:S01]  /*7b80*/  LDS.128 R56, [R12+0xe000] ;  /* 0x00e000000c387984 */ /* 0x000f620000000c00 */
        /* <DEDUP_REMOVED lines=18> */
[----:B------:R-:W5:Y:S04]  /*7cb0*/  LDS.128 R16, [R12+0x1a000] ;  /* 0x01a000000c107984 */ /* 0x000f680000000c00 */
[----:B------:R-:W5:Y:S01]  /*7cc0*/  LDS.128 R28, [R12+0x17000] ;  /* 0x017000000c1c7984 */ /* 0x000f620000000c00 */
[----:B------:R-:W-:-:S03]  /*7cd0*/  LEA.HI.X R5, R2, c[0x0][0x344], R3, 0x1, P0 ;  /* 0x0000d10002057a11 */ /* 0x000fc600000f0c03 */
[----:B------:R-:W5:Y:S01]  /*7ce0*/  LDS.128 R12, [R12+0x1b000] ;  /* 0x01b000000c0c7984 */ /* 0x000f620000000c00 */
        /* <DEDUP_REMOVED lines=15> */
[----:B-----5:R-:W-:Y:S04]  /*7de0*/  STG.E.128 [R6.64], R56 ;  /* 0x0000003806007986 */ /* 0x020fe8000c101d22 */
        /* <DEDUP_REMOVED lines=17> */
.L_x_1626:
        /* <DEDUP_REMOVED lines=11> */
.L_x_1633:
[----:B------:R-:W-:Y:S05]  /*7fb0*/  EXIT ;  /* 0x000000000000794d */ /* 0x000fea0003800000 */
.L_x_1635:
        /* <DEDUP_REMOVED lines=12> */
.L_x_2085:


//--------------------- .text._ZN5flash44flash_bwd_dq_dk_dv_loop_seqk_parallel_kernelI23Flash_bwd_kernel_traitsILi128ELi64ELi128ELi8ELi2ELi4ELi2ELb0ELb0EN7cutlass10bfloat16_tE19Flash_kernel_traitsILi128ELi64ELi128ELi8ES3_EELb1ELb0ELb0ELb1ELb0ELb0ELb0EEEvNS_16Flash_bwd_paramsE --------------------------
	.section	.text._ZN5flash44flash_bwd_dq_dk_dv_loop_seqk_parallel_kernelI23Flash_bwd_kernel_traitsILi128ELi64ELi128ELi8ELi2ELi4ELi2ELb0ELb0EN7cutlass10bfloat16_tE19Flash_kernel_traitsILi128ELi64ELi128ELi8ES3_EELb1ELb0ELb0ELb1ELb0ELb0ELb0EEEvNS_16Flash_bwd_paramsE,"ax",@progbits
	.sectioninfo	@"SHI_REGISTERS=255"
	.align	128
        .global         _ZN5flash44flash_bwd_dq_dk_dv_loop_seqk_parallel_kernelI23Flash_bwd_kernel_traitsILi128ELi64ELi128ELi8ELi2ELi4ELi2ELb0ELb0EN7cutlass10bfloat16_tE19Flash_kernel_traitsILi128ELi64ELi128ELi8ES3_EELb1ELb0ELb0ELb1ELb0ELb0ELb0EEEvNS_16Flash_bwd_paramsE
        .type           _ZN5flash44flash_bwd_dq_dk_dv_loop_seqk_parallel_kernelI23Flash_bwd_kernel_traitsILi128ELi64ELi128ELi8ELi2ELi4ELi2ELb0ELb0EN7cutlass10bfloat16_tE19Flash_kernel_traitsILi128ELi64ELi128ELi8ES3_EELb1ELb0ELb0ELb1ELb0ELb0ELb0EEEvNS_16Flash_bwd_paramsE,@function
        .size           _ZN5flash44flash_bwd_dq_dk_dv_loop_seqk_parallel_kernelI23Flash_bwd_kernel_traitsILi128ELi64ELi128ELi8ELi2ELi4ELi2ELb0ELb0EN7cutlass10bfloat16_tE19Flash_kernel_traitsILi128ELi64ELi128ELi8ES3_EELb1ELb0ELb0ELb1ELb0ELb0ELb0EEEvNS_16Flash_bwd_paramsE,(.L_x_2086 - _ZN5flash44flash_bwd_dq_dk_dv_loop_seqk_parallel_kernelI23Flash_bwd_kernel_traitsILi128ELi64ELi128ELi8ELi2ELi4ELi2ELb0ELb0EN7cutlass10bfloat16_tE19Flash_kernel_traitsILi128ELi64ELi128ELi8ES3_EELb1ELb0ELb0ELb1ELb0ELb0ELb0EEEvNS_16Flash_bwd_paramsE)
        .other          _ZN5flash44flash_bwd_dq_dk_dv_loop_seqk_parallel_kernelI23Flash_bwd_kernel_traitsILi128ELi64ELi128ELi8ELi2ELi4ELi2ELb0ELb0EN7cutlass10bfloat16_tE19Flash_kernel_traitsILi128ELi64ELi128ELi8ES3_EELb1ELb0ELb0ELb1ELb0ELb0ELb0EEEvNS_16Flash_bwd_paramsE,@"STO_CUDA_ENTRY STV_DEFAULT"
_ZN5flash44flash_bwd_dq_dk_dv_loop_seqk_parallel_kernelI23Flash_bwd_kernel_traitsILi128ELi64ELi128ELi8ELi2ELi4ELi2ELb0ELb0EN7cutlass10bfloat16_tE19Flash_kernel_traitsILi128ELi64ELi128ELi8ES3_EELb1ELb0ELb0ELb1ELb0ELb0ELb0EEEvNS_16Flash_bwd_paramsE:
.text._ZN5flash44flash_bwd_dq_dk_dv_loop_seqk_parallel_kernelI23Flash_bwd_kernel_traitsILi128ELi64ELi128ELi8ELi2ELi4ELi2ELb0ELb0EN7cutlass10bfloat16_tE19Flash_kernel_traitsILi128ELi64ELi128ELi8ES3_EELb1ELb0ELb0ELb1ELb0ELb0ELb0EEEvNS_16Flash_bwd_paramsE:
        /* <DEDUP_REMOVED lines=87> */
[----:B------:R-:W-:Y:S01]  /*0570*/  IADD3 R249, R242, 0x40, RZ ;  /* 0x00000040f2f97810 */ /* 0x000fe20007ffe0ff */
[----:B------:R-:W-:-:S02]  /*0580*/  ULDC UR51, c[0x0][0x224] ;  /* 0x0000890000337ab9 */ /* 0x000fc40000000800 */
[----:B------:R-:W-:Y:S01]  /*0590*/  IMAD.IADD R17, R5, 0x1, -R0 ;  /* 0x0000000105117824 */ /* 0x000fe200078e0a00 */
[----:B------:R-:W-:Y:S01]  /*05a0*/  LOP3.LUT R0, R2, 0x1c0, RZ, 0xc0, !PT ;  /* 0x000001c002007812 */ /* 0x000fe200078ec0ff */
[----:B------:R-:W-:Y:S01]  /*05b0*/  IMAD.SHL.U32 R2, R9, 0x10, RZ ;  /* 0x0000001009027824 */ /* 0x000fe200078e00ff */
[----:B------:R-:W-:Y:S01]  /*05c0*/  @UP2 UIMAD UR55, UR31, UR50, URZ ;  /* 0x000000321f3722a4 */ /* 0x000fe2000f8e023f */
[----:B------:R-:W-:Y:S01]  /*05d0*/  IMAD.SHL.U32 R5, R18, 0x20, RZ ;  /* 0x0000002012057824 */ /* 0x000fe200078e00ff */
[C---:B------:R-:W-:Y:S01]  /*05e0*/  LOP3.LUT R210, R0.reuse, 0x8, R248, 0xf8, !PT ;  /* 0x0000000800d27812 */ /* 0x040fe200078ef8f8 */
[----:B------:R-:W-:Y:S01]  /*05f0*/  STL [R1+0x58], R17 ;  /* 0x0000581101007387 */ /* 0x000fe20000100800 */
[----:B------:R-:W-:Y:S01]  /*0600*/  LOP3.LUT R201, R0, 0x30, R2, 0xf8, !PT ;  /* 0x0000003000c97812 */ /* 0x000fe200078ef802 */
[----:B------:R-:W-:Y:S01]  /*0610*/  IMAD R2, R18, 0x800, R4 ;  /* 0x0000080012027824 */ /* 0x000fe200078e0204 */
[----:B------:R-:W-:Y:S01]  /*0620*/  SHF.R.U32.HI R3, RZ, 0x3, R0 ;  /* 0x00000003ff037819 */ /* 0x000fe20000011600 */
[----:B------:R-:W-:Y:S01]  /*0630*/  ULDC.64 UR6, c[0x0][0x118] ;  /* 0x0000460000067ab9 */ /* 0x000fe20000000a00 */
[----:B------:R-:W-:Y:S01]  /*0640*/  LOP3.LUT R0, R6, 0x1, RZ, 0xc0, !PT ;  /* 0x0000000106007812 */ /* 0x000fe200078ec0ff */
[----:B------:R-:W-:Y:S01]  /*0650*/  ULOP3.LUT UR57, UR34, UR57, URZ, 0x3c, !UPT ;  /* 0x0000003922397292 */ /* 0x000fe2000f8e3c3f */
[----:B------:R-:W-:Y:S01]  /*0660*/  LOP3.LUT R210, R210, R3, RZ, 0x3c, !PT ;  /* 0x00000003d2d27212 */ /* 0x000fe200078e3cff */
[----:B------:R-:W-:Y:S01]  /*0670*/  USHF.R.S32.HI UR58, URZ, 0x1f, UR34 ;  /* 0x0000001f3f3a7899 */ /* 0x000fe20008011422 */
        /* <DEDUP_REMOVED lines=24> */
[----:B------:R-:W-:-:S02]  /*0800*/  UISETP.NE.AND UP3, UPT, UR10, URZ, UPT ;  /* 0x0000003f0a00728c */ /* 0x000fc4000bf65270 */
[----:B------:R-:W-:Y:S01]  /*0810*/  LOP3.LUT R2, R2, 0x8, RZ, 0xc0, !PT ;  /* 0x0000000802027812 */ /* 0x000fe200078ec0ff */
[----:B------:R-:W-:Y:S01]  /*0820*/  USHF.R.S32.HI UR61, URZ, 0x1f, UR34 ;  /* 0x0000001f3f3d7899 */ /* 0x000fe20008011422 */
        /* <DEDUP_REMOVED lines=10> */
[----:B------:R-:W-:Y:S01]  /*08d0*/  UIMAD.WIDE.U32 UR40, UR36, UR42, URZ ;  /* 0x0000002a242872a5 */ /* 0x000fe2000f8e003f */
[----:B------:R-:W-:Y:S01]  /*08e0*/  IMAD.SHL.U32 R5, R8, 0x8, RZ ;  /* 0x0000000808057824 */ /* 0x000fe200078e00ff */
[----:B------:R-:W-:Y:S01]  /*08f0*/  UIMAD UR52, UR37, UR42, URZ ;  /* 0x0000002a253472a4 */ /* 0x000fe2000f8e023f */
[----:B------:R-:W-:Y:S01]  /*0900*/  IMAD.IADD R236, R2, 0x1, R0 ;  /* 0x0000000102ec7824 */ /* 0x000fe200078e0200 */
[----:B------:R-:W-:Y:S01]  /*0910*/  LOP3.LUT R3, R3, 0x1c0, RZ, 0xc0, !PT ;  /* 0x000001c003037812 */ /* 0x000fe200078ec0ff */
[----:B------:R-:W-:Y:S01]  /*0920*/  IMAD.IADD R6, R12, 0x1, R6 ;  /* 0x000000010c067824 */ /* 0x000fe200078e0206 */
[----:B------:R-:W-:Y:S01]  /*0930*/  LOP3.LUT R0, R4, 0xfffffe00, RZ, 0xc0, !PT ;  /* 0xfffffe0004007812 */ /* 0x000fe200078ec0ff */
[----:B------:R-:W-:Y:S01]  /*0940*/  IMAD.SHL.U32 R236, R236, 0x2, RZ ;  /* 0x00000002ecec7824 */ /* 0x000fe200078e00ff */
[----:B------:R-:W-:Y:S01]  /*0950*/  LOP3.LUT R2, R3, 0x8, R5, 0xf8, !PT ;  /* 0x0000000803027812 */ /* 0x000fe200078ef805 */
[----:B------:R-:W-:Y:S01]  /*0960*/  USHF.R.S32.HI UR54, URZ, 0x1f, UR47 ;  /* 0x0000001f3f367899 */ /* 0x000fe2000801142f */
[----:B------:R-:W-:Y:S01]  /*0970*/  SHF.R.U32.HI R4, RZ, 0x3, R3 ;  /* 0x00000003ff047819 */ /* 0x000fe20000011603 */
[----:B------:R-:W-:Y:S01]  /*0980*/  IMAD R5, R16, 0x400, R0 ;  /* 0x0000040010057824 */ /* 0x000fe200078e0200 */
[----:B------:R-:W-:Y:S01]  /*0990*/  LEA R6, R6, 0xc000, 0x1 ;  /* 0x0000c00006067811 */ /* 0x000fe200078e08ff */
[----:B------:R-:W-:Y:S01]  /*09a0*/  IMAD.IADD R237, R236, 0x1, R235 ;  /* 0x00000001eced7824 */ /* 0x000fe200078e02eb */
[----:B------:R-:W-:Y:S01]  /*09b0*/  LOP3.LUT R215, R2, R4, RZ, 0x3c, !PT ;  /* 0x0000000402d77212 */ /* 0x000fe200078e3cff */
[----:B------:R-:W-:Y:S01]  /*09c0*/  UIMAD UR51, UR5, UR51, URZ ;  /* 0x00000033053372a4 */ /* 0x000fe2000f8e023f */
[C-C-:B------:R-:W-:Y:S01]  /*09d0*/  LOP3.LUT R2, R4.reuse, R9, R3.reuse, 0x1e, !PT ;  /* 0x0000000904027212 */ /* 0x140fe200078e1e03 */
[----:B------:R-:W-:Y:S01]  /*09e0*/  @!UP2 UIMAD UR50, UR8, UR50, URZ ;  /* 0x000000320832a2a4 */ /* 0x000fe2000f8e023f */
[----:B------:R-:W-:Y:S01]  /*09f0*/  LOP3.LUT R200, R4, R200, R3, 0x1e, !PT ;  /* 0x000000c804c87212 */ /* 0x000fe200078e1e03 */
[----:B------:R-:W-:Y:S01]  /*0a00*/  IMAD.MOV.U32 R3, RZ, RZ, 0x20 ;  /* 0x00000020ff037424 */ /* 0x000fe200078e00ff */
[-C--:B------:R-:W-:Y:S01]  /*0a10*/  LOP3.LUT R213, R2, R0.reuse, RZ, 0xfc, !PT ;  /* 0x0000000002d57212 */ /* 0x080fe200078efcff */
[----:B------:R-:W-:Y:S01]  /*0a20*/  IMAD.MOV.U32 R4, RZ, RZ, 0x40 ;  /* 0x00000040ff047424 */ /* 0x000fe200078e00ff */
[----:B------:R-:W-:Y:S01]  /*0a30*/  SHF.R.S32.HI R2, RZ, 0x2, R15 ;  /* 0x00000002ff027819 */ /* 0x000fe2000001140f */
[----:B------:R-:W-:Y:S01]  /*0a40*/  IMAD.IADD R215, R5, 0x1, R215 ;  /* 0x0000000105d77824 */ /* 0x000fe200078e02d7 */
[----:B------:R-:W-:Y:S01]  /*0a50*/  LOP3.LUT R200, R200, R0, RZ, 0xfc, !PT ;  /* 0x00000000c8c87212 */ /* 0x000fe200078efcff */
[----:B------:R-:W-:Y:S01]  /*0a60*/  USHF.R.S32.HI UR49, URZ, 0x1f, UR45 ;  /* 0x0000001f3f317899 */ /* 0x000fe2000801142d */
[C---:B------:R-:W-:Y:S01]  /*0a70*/  SEL R0, R3.reuse, 0xffffffe0, !P4 ;  /* 0xffffffe003007807 */ /* 0x040fe20006000000 */
[----:B------:R-:W-:Y:S01]  /*0a80*/  IMAD R5, R16, 0x10, R2 ;  /* 0x0000001010057824 */ /* 0x000fe200078e0202 */
[----:B------:R-:W-:Y:S01]  /*0a90*/  SEL R3, R3, 0xffffffe0, !P1 ;  /* 0xffffffe003037807 */ /* 0x000fe20004800000 */
[----:B------:R-:W-:Y:S01]  /*0aa0*/  USHF.R.S32.HI UR48, URZ, 0x1f, UR44 ;  /* 0x0000001f3f307899 */ /* 0x000fe2000801142c */
[----:B------:R-:W-:Y:S01]  /*0ab0*/  SEL R2, R4, 0xffffffc0, !P2 ;  /* 0xffffffc004027807 */ /* 0x000fe20005000000 */
[----:B------:R-:W-:Y:S01]  /*0ac0*/  IMAD R208, R210, 0x2, R0 ;  /* 0x00000002d2d07824 */ /* 0x000fe200078e0200 */
[----:B------:R1:W-:Y:S01]  /*0ad0*/  STL [R1+0xc], R5 ;  /* 0x00000c0501007387 */ /* 0x0003e20000100800 */
[----:B------:R-:W-:Y:S01]  /*0ae0*/  IMAD.IADD R7, R3, 0x1, R6 ;  /* 0x0000000103077824 */ /* 0x000fe200078e0206 */
[----:B------:R-:W-:Y:S01]  /*0af0*/  SEL R209, R4, 0xffffffc0, !P3 ;  /* 0xffffffc004d17807 */ /* 0x000fe20005800000 */
[--C-:B------:R-:W-:Y:S01]  /*0b00*/  IMAD.IADD R0, R6, 0x1, R2.reuse ;  /* 0x0000000106007824 */ /* 0x100fe200078e0202 */
[----:B------:R-:W-:Y:S01]  /*0b10*/  STL [R1+0x3c], R6 ;  /* 0x00003c0601007387 */ /* 0x000fe20000100800 */
[----:B------:R-:W-:Y:S01]  /*0b20*/  IMAD.IADD R234, R236, 0x1, R3 ;  /* 0x00000001ecea7824 */ /* 0x000fe200078e0203 */
[----:B------:R-:W-:Y:S01]  /*0b30*/  LEA R200, R200, 0xc000, 0x1 ;  /* 0x0000c000c8c87811 */ /* 0x000fe200078e08ff */
[----:B------:R-:W-:Y:S01]  /*0b40*/  IMAD.IADD R3, R7, 0x1, R2 ;  /* 0x0000000107037824 */ /* 0x000fe200078e0202 */
[----:B------:R-:W-:Y:S01]  /*0b50*/  STL [R1+0x48], R7 ;  /* 0x0000480701007387 */ /* 0x000fe20000100800 */
[----:B------:R-:W-:Y:S01]  /*0b60*/  IMAD R210, R210, 0x2, R209 ;  /* 0x00000002d2d27824 */ /* 0x000fe200078e02d1 */
[----:B------:R-:W-:Y:S01]  /*0b70*/  UMOV UR39, 0xffffc000 ;  /* 0xffffc00000277882 */ /* 0x000fe20000000000 */
[----:B------:R-:W-:Y:S01]  /*0b80*/  IMAD.IADD R209, R209, 0x1, R208 ;  /* 0x00000001d1d17824 */ /* 0x000fe200078e02d0 */
[----:B------:R2:W-:Y:S01]  /*0b90*/  STL [R1+0x40], R0 ;  /* 0x0000400001007387 */ /* 0x0005e20000100800 */
[----:B------:R-:W-:Y:S01]  /*0ba0*/  IMAD.IADD R235, R235, 0x1, R234 ;  /* 0x00000001ebeb7824 */ /* 0x000fe200078e02ea */
[----:B-1----:R-:W-:-:S02]  /*0bb0*/  IADD3 R5, R6, 0x420, RZ ;  /* 0x0000042006057810 */ /* 0x002fc40007ffe0ff */
[----:B------:R-:W-:-:S05]  /*0bc0*/  @P1 IADD3 R5, R6, 0x3e0, RZ ;  /* 0x000003e006051810 */ /* 0x000fca0007ffe0ff */
[----:B------:R1:W-:Y:S04]  /*0bd0*/  STL [R1+0x54], R5 ;  /* 0x0000540501007387 */ /* 0x0003e80000100800 */
[----:B------:R1:W-:Y:S01]  /*0be0*/  STL [R1+0x4c], R3 ;  /* 0x00004c0301007387 */ /* 0x0003e20000100800 */
[----:B--2---:R-:W-:-:S05]  /*0bf0*/  IMAD.IADD R0, R2, 0x1, R5 ;  /* 0x0000000102007824 */ /* 0x004fca00078e0205 */
[----:B------:R1:W-:Y:S02]  /*0c00*/  STL [R1+0x50], R0 ;  /* 0x0000500001007387 */ /* 0x0003e40000100800 */
.L_x_1706:
        /* <DEDUP_REMOVED lines=53> */
.L_x_1636:
        /* <DEDUP_REMOVED lines=58> */
.L_x_1638:
        /* <DEDUP_REMOVED lines=18> */
.L_x_1639:
        /* <DEDUP_REMOVED lines=27> */
[----:B------:R-:W-:Y:S01]  /*15d0*/  USEL UR18, UR40, UR4, !UP1 ;  /* 0x0000000428127287 */ /* 0x000fe2000c800000 */
[--C-:B-1----:R-:W-:Y:S01]  /*15e0*/  IMAD.MOV R0, RZ, RZ, -R3.reuse ;  /* 0x000000ffff007224 */ /* 0x102fe200078e0a03 */
[----:B--2---:R-:W-:Y:S01]  /*15f0*/  UIMAD.WIDE.U32 UR4, UR12, UR10, URZ ;  /* 0x0000000a0c0472a5 */ /* 0x004fe2000f8e003f */
[----:B------:R-:W-:Y:S02]  /*1600*/  IMAD.MOV.U32 R2, RZ, RZ, RZ ;  /* 0x000000ffff027224 */ /* 0x000fe400078e00ff */
[----:B------:R-:W-:Y:S01]  /*1610*/  IMAD R0, R0, R5, RZ ;  /* 0x0000000500007224 */ /* 0x000fe200078e02ff */
[----:B------:R-:W-:Y:S02]  /*1620*/  USEL UR15, UR4, URZ, UP3 ;  /* 0x0000003f040f7287 */ /* 0x000fe40009800000 */
[----:B------:R-:W-:Y:S01]  /*1630*/  UIMAD UR11, UR12, UR11, UR5 ;  /* 0x0000000b0c0b72a4 */ /* 0x000fe2000f8e0205 */
[----:B------:R-:W-:Y:S01]  /*1640*/  IMAD.HI.U32 R0, R3, R0, R2 ;  /* 0x0000000003007227 */ /* 0x000fe200078e0002 */
[----:B------:R-:W-:-:S02]  /*1650*/  USHF.L.U64.HI UR4, UR31, 0x7, UR38 ;  /* 0x000000071f047899 */ /* 0x000fc40008010226 */
[----:B------:R-:W-:Y:S01]  /*1660*/  USHF.L.U32 UR12, UR31, 0x7, URZ ;  /* 0x000000071f0c7899 */ /* 0x000fe2000800063f */
[----:B------:R-:W-:Y:S01]  /*1670*/  IMAD.MOV.U32 R2, RZ, RZ, R4 ;  /* 0x000000ffff027224 */ /* 0x000fe200078e0004 */
[----:B------:R-:W-:Y:S02]  /*1680*/  USEL UR5, UR4, URZ, UP6 ;  /* 0x0000003f04057287 */ /* 0x000fe4000b000000 */
[----:B------:R-:W-:Y:S01]  /*1690*/  USEL UR4, UR12, URZ, UP6 ;  /* 0x0000003f0c047287 */ /* 0x000fe2000b000000 */
[----:B------:R-:W-:Y:S01]  /*16a0*/  IMAD.HI.U32 R0, R0, R2, RZ ;  /* 0x0000000200007227 */ /* 0x000fe200078e00ff */
[----:B------:R-:W-:Y:S02]  /*16b0*/  ULDC UR10, c[0x0][0x234] ;  /* 0x00008d00000a7ab9 */ /* 0x000fe40000000800 */
[----:B------:R-:W-:Y:S01]  /*16c0*/  UIADD3 UR4, UP0, UR17, UR4, URZ ;  /* 0x0000000411047290 */ /* 0x000fe2000ff1e03f */
[----:B------:R-:W-:Y:S01]  /*16d0*/  IMAD.MOV R3, RZ, RZ, -R0 ;  /* 0x000000ffff037224 */ /* 0x000fe200078e0a00 */
[----:B------:R-:W-:-:S02]  /*16e0*/  USEL UR11, UR11, URZ, UP3 ;  /* 0x0000003f0b0b7287 */ /* 0x000fc40009800000 */
[----:B------:R-:W-:Y:S01]  /*16f0*/  UIADD3.X UR9, UR30, UR5, URZ, UP0, !UPT ;  /* 0x000000051e097290 */ /* 0x000fe200087fe43f */
[C---:B------:R-:W-:Y:S01]  /*1700*/  IMAD R2, R5.reuse, R3, R2 ;  /* 0x0000000305027224 */ /* 0x040fe200078e0202 */
[----:B------:R-:W-:Y:S02]  /*1710*/  UIMAD UR5, UR37, UR4, URZ ;  /* 0x00000004250572a4 */ /* 0x000fe4000f8e023f */
[----:B------:R-:W-:Y:S02]  /*1720*/  USHF.R.S32.HI UR12, URZ, 0x1f, UR19 ;  /* 0x0000001f3f0c7899 */ /* 0x000fe40008011413 */
[----:B------:R-:W-:Y:S01]  /*1730*/  ISETP.GT.U32.AND P0, PT, R5, R2, PT ;  /* 0x000000020500720c */ /* 0x000fe20003f04070 */
[----:B------:R-:W-:Y:S02]  /*1740*/  UIMAD UR9, UR36, UR9, UR5 ;  /* 0x00000009240972a4 */ /* 0x000fe4000f8e0205 */
[----:B------:R-:W-:-:S04]  /*1750*/  @UP2 USEL UR5, UR55, UR16, !UP1 ;  /* 0x0000001037052287 */ /* 0x000fc8000c800000 */
[----:B------:R-:W-:Y:S02]  /*1760*/  @UP2 UIMAD UR14, UR34, UR10, UR5 ;  /* 0x0000000a220e22a4 */ /* 0x000fe4000f8e0205 */
[----:B------:R-:W-:-:S04]  /*1770*/  UIMAD.WIDE.U32 UR4, UR36, UR4, URZ ;  /* 0x00000004240472a5 */ /* 0x000fc8000f8e003f */
        /* <DEDUP_REMOVED lines=18> */
.L_x_1640:
[----:B------:R-:W-:Y:S02]  /*18a0*/  UMOV UR9, UR51 ;  /* 0x0000003300097c82 */ /* 0x000fe40008000000 */
.L_x_1641:
[----:B------:R-:W-:Y:S01]  /*18b0*/  UIADD3 UR4, UP5, UP4, UR4, UR45, UR47 ;  /* 0x0000002d04047290 */ /* 0x000fe2000fcbe02f */
[----:B------:R-:W-:Y:S01]  /*18c0*/  SHF.R.S32.HI R19, RZ, 0x1f, R248 ;  /* 0x0000001fff137819 */ /* 0x000fe200000114f8 */
[----:B------:R-:W1:Y:S01]  /*18d0*/  S2R R17, SR_TID.X ;  /* 0x0000000000117919 */ /* 0x000e620000002100 */
[----:B------:R-:W-:Y:S01]  /*18e0*/  IADD3 R0, P1, R248, UR17, RZ ;  /* 0x00000011f8007c10 */ /* 0x000fe2000ff3e0ff */
[----:B------:R-:W-:Y:S01]  /*18f0*/  UIADD3 UR15, UP1, UP0, UR15, UR4, UR18 ;  /* 0x000000040f0f7290 */ /* 0x000fe2000f83e012 */
[--C-:B------:R-:W-:Y:S01]  /*1900*/  SHF.R.S32.HI R243, RZ, 0x1f, R242.reuse ;  /* 0x0000001ffff37819 */ /* 0x100fe200000114f2 */
[----:B------:R-:W-:Y:S01]  /*1910*/  UIADD3.X UR4, UR10, UR49, UR54, UP5, UP4 ;  /* 0x000000310a047290 */ /* 0x000fe2000afe8436 */
[----:B------:R-:W-:Y:S01]  /*1920*/  IADD3.X R3, R19, UR30, RZ, P1, !PT ;  /* 0x0000001e13037c10 */ /* 0x000fe20008ffe4ff */
[----:B------:R-:W-:Y:S01]  /*1930*/  UIADD3 UR9, UR17, UR9, URZ ;  /* 0x0000000911097290 */ /* 0x000fe2000fffe03f */
[----:B------:R-:W-:Y:S01]  /*1940*/  IADD3 R2, P0, R242, UR27, RZ ;  /* 0x0000001bf2027c10 */ /* 0x000fe2000ff1e0ff */
[----:B------:R-:W-:Y:S01]  /*1950*/  IMAD.WIDE.U32 R4, R0, c[0x0][0x190], R242 ;  /* 0x0000640000047a25 */ /* 0x000fe200078e00f2 */
[----:B------:R-:W-:Y:S01]  /*1960*/  UIADD3.X UR13, UR11, UR4, UR13, UP1, UP0 ;  /* 0x000000040b0d7290 */ /* 0x000fe20008fe040d */
[----:B------:R-:W-:Y:S01]  /*1970*/  BSSY B1, `(.L_x_1637) ;  /* 0x0000aeb000017945 */ /* 0x000fe20003800000 */
[----:B------:R-:W-:Y:S01]  /*1980*/  UISETP.GE.AND UP0, UPT, UR28, 0x1, UPT ;  /* 0x000000011c00788c */ /* 0x000fe2000bf06270 */
[----:B------:R-:W-:Y:S01]  /*1990*/  IMAD R3, R3, c[0x0][0x190], RZ ;  /* 0x0000640003037a24 */ /* 0x000fe200078e02ff */
[----:B------:R-:W-:Y:S01]  /*19a0*/  ULDC.64 UR4, c[0x0][0x1a8] ;  /* 0x00006a0000047ab9 */ /* 0x000fe20000000a00 */
[----:B------:R-:W-:Y:S01]  /*19b0*/  IADD3 R4, P1, R4, UR35, RZ ;  /* 0x0000002304047c10 */ /* 0x000fe2000ff3e0ff */
[----:B------:R-:W-:Y:S01]  /*19c0*/  UIMAD UR4, UR58, UR4, URZ ;  /* 0x000000043a0472a4 */ /* 0x000fe2000f8e023f */
[----:B------:R-:W-:Y:S01]  /*19d0*/  IMAD R0, R0, c[0x0][0x194], R3 ;  /* 0x0000650000007a24 */ /* 0x000fe200078e0203 */
[----:B------:R-:W-:Y:S01]  /*19e0*/  IADD3.X R3, R243, UR29, RZ, P0, !PT ;  /* 0x0000001df3037c10 */ /* 0x000fe200087fe4ff */
[----:B------:R-:W-:-:S02]  /*19f0*/  UMOV UR16, 0x4 ;  /* 0x0000000400107882 */ /* 0x000fc40000000000 */
[----:B------:R-:W-:Y:S01]  /*1a00*/  UIMAD UR11, UR34, UR5, UR4 ;  /* 0x00000005220b72a4 */ /* 0x000fe2000f8e0204 */
[----:B------:R-:W-:Y:S01]  /*1a10*/  IADD3.X R5, R5, UR33, R0, P1, !PT ;  /* 0x0000002105057c10 */ /* 0x000fe20008ffe400 */
[----:B------:R-:W-:Y:S01]  /*1a20*/  IMAD.U32 R0, RZ, RZ, UR17 ;  /* 0x00000011ff007e24 */ /* 0x000fe2000f8e00ff */
[----:B------:R-:W-:Y:S02]  /*1a30*/  ULDC.64 UR4, c[0x0][0x378] ;  /* 0x0000de0000047ab9 */ /* 0x000fe40000000a00 */
[----:B------:R-:W-:Y:S01]  /*1a40*/  UIMAD UR4, UR58, UR4, URZ ;  /* 0x000000043a0472a4 */ /* 0x000fe2000f8e023f */
[----:B------:R-:W-:Y:S01]  /*1a50*/  IMAD.WIDE.U32 R2, R0, c[0x0][0x370], R2 ;  /* 0x0000dc0000027a25 */ /* 0x000fe200078e0002 */
[----:B-1----:R-:W-:Y:S02]  /*1a60*/  SHF.R.S32.HI R0, RZ, 0x1f, R17 ;  /* 0x0000001fff007819 */ /* 0x002fe40000011411 */
[----:B------:R-:W-:Y:S02]  /*1a70*/  UIMAD UR10, UR34, UR5, UR4 ;  /* 0x00000005220a72a4 */ /* 0x000fe4000f8e0204 */
[----:B------:R-:W-:Y:S01]  /*1a80*/  LEA.HI R0, R0, R17, RZ, 0x5 ;  /* 0x0000001100007211 */ /* 0x000fe200078f28ff */
[----:B------:R-:W-:-:S02]  /*1a90*/  ULDC.64 UR4, c[0x0][0x370] ;  /* 0x0000dc0000047ab9 */ /* 0x000fc40000000a00 */
[----:B------:R-:W-:Y:S01]  /*1aa0*/  UIMAD UR4, UR30, UR4, URZ ;  /* 0x000000041e0472a4 */ /* 0x000fe2000f8e023f */
[----:B------:R-:W-:Y:S02]  /*1ab0*/  LOP3.LUT R6, R0, 0xffffffe0, RZ, 0xc0, !PT ;  /* 0xffffffe000067812 */ /* 0x000fe400078ec0ff */
[----:B------:R-:W-:Y:S01]  /*1ac0*/  SHF.R.S32.HI R0, RZ, 0x5, R0 ;  /* 0x00000005ff007819 */ /* 0x000fe20000011400 */
[----:B------:R-:W-:Y:S02]  /*1ad0*/  UIMAD UR4, UR17, UR5, UR4 ;  /* 0x00000005110472a4 */ /* 0x000fe4000f8e0204 */
[----:B------:R-:W-:Y:S01]  /*1ae0*/  IMAD.IADD R17, R17, 0x1, -R6 ;  /* 0x0000000111117824 */ /* 0x000fe200078e0a06 */
[----:B------:R-:W-:Y:S01]  /*1af0*/  UIADD3 UR5, UR17, UR14, URZ ;  /* 0x0000000e11057290 */ /* 0x000fe2000fffe03f */
[----:B------:R-:W-:Y:S02]  /*1b00*/  IMAD.U32 R6, RZ, RZ, UR34 ;  /* 0x00000022ff067e24 */ /* 0x000fe4000f8e00ff */
[----:B------:R-:W-:Y:S01]  /*1b10*/  IMAD R0, R0, UR46, R17 ;  /* 0x0000002e00007c24 */ /* 0x000fe2000f8e0211 */
[----:B------:R-:W-:Y:S01]  /*1b20*/  IADD3 R3, R3, UR4, RZ ;  /* 0x0000000403037c10 */ /* 0x000fe2000fffe0ff */
[----:B------:R-:W-:-:S03]  /*1b30*/  IMAD.WIDE.U32 R4, R6, c[0x0][0x1a8], R4 ;  /* 0x00006a0006047a25 */ /* 0x000fc600078e0004 */
[----:B------:R-:W-:Y:S01]  /*1b40*/  IADD3 R10, P0, R0, UR15, RZ ;  /* 0x0000000f000a7c10 */ /* 0x000fe2000ff1e0ff */
[----:B------:R-:W-:Y:S01]  /*1b50*/  IMAD.WIDE.U32 R2, R6, c[0x0][0x378], R2 ;  /* 0x0000de0006027a25 */ /* 0x000fe200078e0002 */
[----:B------:R-:W-:Y:S01]  /*1b60*/  ULDC.64 UR14, c[0x0][0x200] ;  /* 0x00008000000e7ab9 */ /* 0x000fe20000000a00 */
[----:B------:R-:W-:Y:S01]  /*1b70*/  IADD3 R15, R5, UR11, RZ ;  /* 0x0000000b050f7c10 */ /* 0x000fe2000fffe0ff */
[----:B------:R-:W-:Y:S01]  /*1b80*/  UIMAD.WIDE UR14, UR5, UR16, UR14 ;  /* 0x00000010050e72a5 */ /* 0x000fe2000f8e020e */
[----:B------:R-:W-:Y:S01]  /*1b90*/  LEA.HI.X.SX32 R0, R0, UR13, 0x1, P0 ;  /* 0x0000000d00007c11 */ /* 0x000fe200080f0eff */
[----:B------:R-:W-:Y:S01]  /*1ba0*/  IMAD R6, R19, c[0x0][0x370], RZ ;  /* 0x0000dc0013067a24 */ /* 0x000fe200078e02ff */
[----:B------:R-:W-:Y:S02]  /*1bb0*/  PLOP3.LUT P0, PT, PT, PT, UP0, 0x80, 0x0 ;  /* 0x000000000000781c */ /* 0x000fe40003f0f008 */
[----:B------:R-:W-:Y:S01]  /*1bc0*/  IADD3 R3, R3, UR10, RZ ;  /* 0x0000000a03037c10 */ /* 0x000fe2000fffe0ff */
[----:B------:R-:W-:Y:S01]  /*1bd0*/  IMAD R6, R248, c[0x0][0x374], R6 ;  /* 0x0000dd00f8067a24 */ /* 0x000fe200078e0206 */
[----:B------:R-:W-:Y:S01]  /*1be0*/  ULEA.HI.SX32 UR10, UR32, 0xffffffff, 0x1a ;  /* 0xffffffff200a7891 */ /* 0x000fe2000f8fd23f */
[----:B------:R-:W-:-:S02]  /*1bf0*/  LEA R8, P3, R4, c[0x0][0x160], 0x1 ;  /* 0x0000580004087a11 */ /* 0x000fc400078608ff */
[----:B------:R-:W-:Y:S01]  /*1c00*/  IMAD.WIDE.U32 R2, R248, c[0x0][0x370], R2 ;  /* 0x0000dc00f8027a25 */ /* 0x000fe200078e0002 */
[----:B------:R-:W-:Y:S01]  /*1c10*/  ULDC.64 UR32, c[0x0][0x3c8] ;  /* 0x0000f20000207ab9 */ /* 0x000fe20000000a00 */
[----:B------:R-:W-:Y:S01]  /*1c20*/  LEA R14, P1, R10, c[0x0][0x350], 0x2 ;  /* 0x0000d4000a0e7a11 */ /* 0x000fe200078210ff */
[----:B------:R-:W-:Y:S01]  /*1c30*/  UIMAD.WIDE UR4, UR9, UR16, UR32 ;  /* 0x00000010090472a5 */ /* 0x000fe2000f8e0220 */
[----:B------:R-:W-:Y:S01]  /*1c40*/  IMAD.IADD R11, R3, 0x1, R6 ;  /* 0x00000001030b7824 */ /* 0x000fe200078e0206 */
[----:B------:R-:W-:Y:S02]  /*1c50*/  LEA R6, P2, R2, c[0x0][0x330], 0x1 ;  /* 0x0000cc0002067a11 */ /* 0x000fe400078408ff */
[----:B------:R-:W-:Y:S02]  /*1c60*/  LEA.HI.X R9, R4, c[0x0][0x164], R15, 0x1, P3 ;  /* 0x0000590004097a11 */ /* 0x000fe400018f0c0f */
[----:B------:R-:W-:Y:S02]  /*1c70*/  LEA.HI.X R7, R2, c[0x0][0x334], R11, 0x1, P2 ;  /* 0x0000cd0002077a11 */ /* 0x000fe400010f0c0b */
[----:B------:R-:W-:Y:S01]  /*1c80*/  LEA.HI.X R13, R10, c[0x0][0x354], R0, 0x2, P1 ;  /* 0x0000d5000a0d7a11 */ /* 0x000fe200008f1400 */
[----:B------:R-:W-:Y:S05]  /*1c90*/  @!P0 BRA `(.L_x_1642) ;  /* 0x00009ec000008947 */ /* 0x000fea0003800000 */
[----:B------:R-:W1:Y:S01]  /*1ca0*/  S2R R20, SR_TID.X ;  /* 0x0000000000147919 */ /* 0x000e620000002100 */
[----:B------:R-:W-:Y:S01]  /*1cb0*/  PLOP3.LUT P0, PT, PT, PT, UP3, 0x80, 0x0 ;  /* 0x000000000000781c */ /* 0x000fe20003f0f038 */
[----:B------:R-:W-:Y:S01]  /*1cc0*/  UMOV UR16, UR5 ;  /* 0x0000000500107c82 */ /* 0x000fe20008000000 */
[----:B------:R-:W-:Y:S01]  /*1cd0*/  IMAD.SHL.U32 R0, R248, 0x40, RZ ;  /* 0x00000040f8007824 */ /* 0x000fe200078e00ff */
[----:B------:R-:W2:Y:S01]  /*1ce0*/  S2R R21, SR_TID.X ;  /* 0x0000000000157919 */ /* 0x000ea20000002100 */
[----:B------:R-:W-:Y:S01]  /*1cf0*/  UMOV UR5, UR10 ;  /* 0x0000000a00057c82 */ /* 0x000fe20008000000 */
[----:B------:R-:W-:Y:S01]  /*1d00*/  BSSY B0, `(.L_x_1643) ;  /* 0x0000028000007945 */ /* 0x000fe20003800000 */
[----:B------:R-:W-:Y:S01]  /*1d10*/  UMOV UR17, UR4 ;  /* 0x0000000400117c82 */ /* 0x000fe20008000000 */
[----:B------:R-:W-:Y:S01]  /*1d20*/  LOP3.LUT R0, R0, 0x1c0, RZ, 0xc0, !PT ;  /* 0x000001c000007812 */ /* 0x000fe200078ec0ff */
[----:B------:R-:W-:Y:S01]  /*1d30*/  ULEA.HI UR4, UR5, UR5, URZ, 0x1 ;  /* 0x0000000505047291 */ /* 0x000fe2000f8f083f */
[----:B------:R-:W-:-:S02]  /*1d40*/  IMAD.MOV.U32 R246, RZ, RZ, R8 ;  /* 0x000000fffff67224 */ /* 0x000fc400078e0008 */
[----:B------:R-:W-:Y:S01]  /*1d50*/  LOP3.LUT R12, R0, 0x38, R242, 0xf8, !PT ;  /* 0x00000038000c7812 */ /* 0x000fe200078ef8f2 */
[----:B------:R-:W-:Y:S01]  /*1d60*/  ULOP3.LUT UR4, UR4, 0xfffffffe, URZ, 0xc0, !UPT ;  /* 0xfffffffe04047892 */ /* 0x000fe2000f8ec03f */
[----:B------:R-:W-:Y:S01]  /*1d70*/  @P0 BAR.SYNC.DEFER_BLOCKING 0x0 ;  /* 0x0000000000000b1d */ /* 0x000fe20000010000 */
[----:B------:R-:W-:Y:S01]  /*1d80*/  SHF.R.U32.HI R10, RZ, 0x3, R0 ;  /* 0x00000003ff0a7819 */ /* 0x000fe20000011600 */
[----:B------:R-:W-:Y:S01]  /*1d90*/  IMAD.MOV.U32 R247, RZ, RZ, R9 ;  /* 0x000000fffff77224 */ /* 0x000fe200078e0009 */
[----:B------:R-:W-:Y:S01]  /*1da0*/  UIADD3 UR4, UR5, -UR4, URZ ;  /* 0x8000000405047290 */ /* 0x000fe2000fffe03f */
[----:B------:R-:W-:Y:S01]  /*1db0*/  IMAD.MOV.U32 R244, RZ, RZ, R6 ;  /* 0x000000fffff47224 */ /* 0x000fe200078e0006 */
[----:B------:R-:W-:Y:S01]  /*1dc0*/  LOP3.LUT R10, R12, R10, RZ, 0x3c, !PT ;  /* 0x0000000a0c0a7212 */ /* 0x000fe200078e3cff */
[----:B------:R-:W-:Y:S01]  /*1dd0*/  IMAD.MOV.U32 R245, RZ, RZ, R7 ;  /* 0x000000fffff57224 */ /* 0x000fe200078e0007 */
[----:B------:R-:W-:Y:S01]  /*1de0*/  UISETP.NE.AND UP0, UPT, UR4, 0x1, UPT ;  /* 0x000000010400788c */ /* 0x000fe2000bf05270 */
[----:B------:R-:W-:Y:S01]  /*1df0*/  IMAD.MOV.U32 R239, RZ, RZ, R14 ;  /* 0x000000ffffef7224 */ /* 0x000fe200078e000e */
[----:B------:R-:W-:Y:S01]  /*1e00*/  UIMAD UR4, UR5, -0x40, UR28 ;  /* 0xffffffc0050478a4 */ /* 0x000fe2000f8e021c */
[----:B-1----:R-:W-:Y:S01]  /*1e10*/  SHF.R.S32.HI R20, RZ, 0x1f, R20 ;  /* 0x0000001fff147819 */ /* 0x002fe20000011414 */
[----:B------:R-:W-:-:S03]  /*1e20*/  IMAD.MOV.U32 R238, RZ, RZ, R13 ;  /* 0x000000ffffee7224 */ /* 0x000fc600078e000d */
[----:B--2---:R-:W-:Y:S02]  /*1e30*/  LEA.HI R20, R20, R21, RZ, 0x6 ;  /* 0x0000001514147211 */ /* 0x004fe400078f30ff */
[----:B------:R-:W-:Y:S02]  /*1e40*/  ISETP.GE.AND P2, PT, R248, UR4, PT ;  /* 0x00000004f8007c0c */ /* 0x000fe4000bf46270 */
        /* <DEDUP_REMOVED lines=19> */
.L_x_1644:
[----:B------:R-:W-:Y:S05]  /*1f80*/  BSYNC B0 ;  /* 0x0000000000007941 */ /* 0x000fea0003800000 */
.L_x_1643:
        /* <DEDUP_REMOVED lines=29> */
.L_x_1646:
[----:B------:R-:W-:Y:S05]  /*2160*/  BSYNC B0 ;  /* 0x0000000000007941 */ /* 0x000fea0003800000 */
.L_x_1645:
        /* <DEDUP_REMOVED lines=15> */
.L_x_1648:
        /* <DEDUP_REMOVED lines=19> */
.L_x_1649:
[----:B------:R-:W-:Y:S05]  /*2390*/  BSYNC B0 ;  /* 0x0000000000007941 */ /* 0x000fea0003800000 */
.L_x_1647:
        /* <DEDUP_REMOVED lines=14> */
.L_x_1651:
        /* <DEDUP_REMOVED lines=27> */
.L_x_1652:
[----:B------:R-:W-:Y:S05]  /*2630*/  BSYNC B0 ;  /* 0x0000000000007941 */ /* 0x000fea0003800000 */
.L_x_1650:
[----:B--2---:R-:W2:Y:S01]  /*2640*/  LDL R11, [R1+0xc] ;  /* 0x00000c00010b7983 */ /* 0x004ea20000100800 */
[----:B------:R-:W-:Y:S01]  /*2650*/  MOV R5, 0x4 ;  /* 0x0000000400057802 */ /* 0x000fe20000000f00 */
[----:B------:R-:W-:Y:S01]  /*2660*/  IMAD.MOV.U32 R7, RZ, RZ, 0x7f800000 ;  /* 0x7f800000ff077424 */ /* 0x000fe200078e00ff */
[----:B------:R-:W-:Y:S01]  /*2670*/  MOV R9, 0x7f800000 ;  /* 0x7f80000000097802 */ /* 0x000fe20000000f00 */
[----:B------:R-:W-:Y:S01]  /*2680*/  IMAD.MOV.U32 R8, RZ, RZ, 0x7f800000 ;  /* 0x7f800000ff087424 */ /* 0x000fe200078e00ff */
[----:B------:R-:W-:Y:S01]  /*2690*/  ULDC.64 UR10, c[0x0][0x198] ;  /* 0x00006600000a7ab9 */ /* 0x000fe20000000a00 */
[----:B------:R-:W-:Y:S01]  /*26a0*/  MOV R252, 0x7f800000 ;  /* 0x7f80000000fc7802 */ /* 0x000fe20000000f00 */
[----:B------:R-:W-:Y:S01]  /*26b0*/  UIMAD UR9, UR12, UR10, URZ ;  /* 0x0000000a0c0972a4 */ /* 0x000fe2000f8e023f */
[----:B------:R-:W-:-:S03]  /*26c0*/  IMAD.U32 R10, RZ, RZ, UR19 ;  /* 0x00000013ff0a7e24 */ /* 0x000fc6000f8e00ff */
[----:B------:R-:W-:-:S06]  /*26d0*/  UIMAD UR9, UR19, UR11, UR9 ;  /* 0x0000000b130972a4 */ /* 0x000fcc000f8e0209 */
[----:B------:R-:W-:Y:S01]  /*26e0*/  IMAD.U32 R6, RZ, RZ, UR9 ;  /* 0x00000009ff067e24 */ /* 0x000fe2000f8e00ff */
[C---:B--2---:R-:W-:Y:S02]  /*26f0*/  IADD3 R4, R11.reuse, 0x28, RZ ;  /* 0x000000280b047810 */ /* 0x044fe40007ffe0ff */
[C---:B-1----:R-:W-:Y:S02]  /*2700*/  IADD3 R3, R11.reuse, 0x8, RZ ;  /* 0x000000080b037810 */ /* 0x042fe40007ffe0ff */
[----:B------:R-:W-:Y:S02]  /*2710*/  ISETP.GE.AND P1, PT, R4, UR4, PT ;  /* 0x0000000404007c0c */ /* 0x000fe4000bf26270 */
[C---:B------:R-:W-:Y:S02]  /*2720*/  IADD3 R2, R11.reuse, 0x20, RZ ;  /* 0x000000200b027810 */ /* 0x040fe40007ffe0ff */
[----:B------:R-:W-:Y:S02]  /*2730*/  ISETP.GE.AND P4, PT, R11, UR4, PT ;  /* 0x000000040b007c0c */ /* 0x000fe4000bf86270 */
[----:B------:R-:W-:-:S02]  /*2740*/  ISETP.GE.AND P3, PT, R3, UR4, PT ;  /* 0x0000000403007c0c */ /* 0x000fc4000bf66270 */
[----:B------:R-:W-:Y:S01]  /*2750*/  ISETP.GE.AND P2, PT, R2, UR4, PT ;  /* 0x0000000402007c0c */ /* 0x000fe2000bf46270 */
[----:B------:R-:W-:-:S04]  /*2760*/  IMAD.MOV.U32 R2, RZ, RZ, 0x4 ;  /* 0x00000004ff027424 */ /* 0x000fc800078e00ff */
[----:B------:R-:W-:-:S04]  /*2770*/  @!P1 IMAD.WIDE R4, R4, R5, UR14 ;  /* 0x0000000e04049e25 */ /* 0x000fc8000f8e0205 */
[----:B------:R-:W-:Y:S01]  /*2780*/  IMAD.WIDE R2, R11, R2, UR14 ;  /* 0x0000000e0b027e25 */ /* 0x000fe2000f8e0202 */
[----:B------:R1:W2:Y:S04]  /*2790*/  @!P1 LDG.E R7, [R4.64] ;  /* 0x0000000604079981 */ /* 0x0002a8000c1e1900 */
[----:B----4-:R3:W4:Y:S04]  /*27a0*/  @!P4 LDG.E R9, [R2.64] ;  /* 0x000000060209c981 */ /* 0x010728000c1e1900 */
[----:B------:R3:W4:Y:S01]  /*27b0*/  @!P3 LDG.E R8, [R2.64+0x20] ;  /* 0x000020060208b981 */ /* 0x000722000c1e1900 */
[----:B------:R-:W-:-:S03]  /*27c0*/  UIMAD UR4, UR21, -0x80, UR8 ;  /* 0xffffff80150478a4 */ /* 0x000fc6000f8e0208 */
[----:B------:R3:W5:Y:S03]  /*27d0*/  @!P2 LDG.E R252, [R2.64+0x80] ;  /* 0x0000800602fca981 */ /* 0x000766000c1e1900 */
[----:B------:R-:W-:-:S13]  /*27e0*/  ISETP.GE.AND P6, PT, R248, UR4, PT ;  /* 0x00000004f8007c0c */ /* 0x000fda000bfc6270 */
[----:B------:R-:W-:Y:S04]  /*27f0*/  @P6 STS.128 [R0+0xc000], RZ ;  /* 0x00c000ff00006388 */ /* 0x000fe80000000c00 */
[----:B------:R-:W-:Y:S01]  /*2800*/  @P6 STS.128 [R0+0x10000], RZ ;  /* 0x010000ff00006388 */ /* 0x000fe20000000c00 */
[----:B---3--:R-:W-:-:S05]  /*2810*/  IMAD.WIDE.U32 R2, R10, c[0x0][0x198], R242 ;  /* 0x000066000a027a25 */ /* 0x008fca00078e00f2 */
[----:B-1----:R-:W-:Y:S01]  /*2820*/  IADD3 R4, P1, R2, UR23, RZ ;  /* 0x0000001702047c10 */ /* 0x002fe2000ff3e0ff */
[----:B------:R-:W-:-:S03]  /*2830*/  IMAD R2, R18, c[0x0][0x1b0], RZ ;  /* 0x00006c0012027a24 */ /* 0x000fc600078e02ff */
[----:B------:R-:W-:Y:S01]  /*2840*/  IADD3.X R5, R3, UR25, R6, P1, !PT ;  /* 0x0000001903057c10 */ /* 0x000fe20008ffe406 */
[C---:B------:R-:W-:Y:S01]  /*2850*/  IMAD R2, R16.reuse, c[0x0][0x1b4], R2 ;  /* 0x00006d0010027a24 */ /* 0x040fe200078e0202 */
[----:B------:R-:W-:Y:S03]  /*2860*/  BSSY B0, `(.L_x_1653) ;  /* 0x000001e000007945 */ /* 0x000fe60003800000 */
[----:B------:R-:W-:Y:S01]  /*2870*/  IMAD.WIDE.U32 R4, R16, c[0x0][0x1b0], R4 ;  /* 0x00006c0010047a25 */ /* 0x000fe200078e0004 */
[----:B--2---:R-:W-:Y:S04]  /*2880*/  STL [R1], R7 ;  /* 0x0000000701007387 */ /* 0x004fe80000100800 */
[----:B----4-:R1:W-:Y:S04]  /*2890*/  STL [R1+0x4], R9 ;  /* 0x0000040901007387 */ /* 0x0103e80000100800 */
[----:B------:R2:W-:Y:S01]  /*28a0*/  STL [R1+0x8], R8 ;  /* 0x0000080801007387 */ /* 0x0005e20000100800 */
[----:B-1----:R-:W-:Y:S01]  /*28b0*/  IADD3 R9, R5, R2, RZ ;  /* 0x0000000205097210 */ /* 0x002fe20007ffe0ff */
[----:B------:R-:W-:Y:S05]  /*28c0*/  @P6 BRA `(.L_x_1654) ;  /* 0x0000017000006947 */ /* 0x000fea0003800000 */
[----:B------:R-:W-:Y:S01]  /*28d0*/  ISETP.GE.AND P2, PT, R242, c[0x0][0x220], PT ;  /* 0x00008800f2007a0c */ /* 0x000fe20003f46270 */
[----:B--2---:R-:W-:Y:S01]  /*28e0*/  IMAD R8, R19, c[0x0][0x198], RZ ;  /* 0x0000660013087a24 */ /* 0x004fe200078e02ff */
        /* <DEDUP_REMOVED lines=21> */
.L_x_1654:
[----:B------:R-:W-:Y:S05]  /*2a40*/  BSYNC B0 ;  /* 0x0000000000007941 */ /* 0x000fea0003800000 */
.L_x_1653:
        /* <DEDUP_REMOVED lines=10> */
[----:B--2---:R-:W-:Y:S02]  /*2af0*/  IMAD R8, R2, c[0x0][0x198], RZ ;  /* 0x0000660002087a24 */ /* 0x004fe400078e02ff */
        /* <DEDUP_REMOVED lines=19> */
.L_x_1656:
[----:B------:R-:W-:Y:S05]  /*2c30*/  BSYNC B0 ;  /* 0x0000000000007941 */ /* 0x000fea0003800000 */
.L_x_1655:
        /* <DEDUP_REMOVED lines=31> */
.L_x_1658:
[----:B------:R-:W-:Y:S05]  /*2e30*/  BSYNC B0 ;  /* 0x0000000000007941 */ /* 0x000fea0003800000 */
.L_x_1657:
        /* <DEDUP_REMOVED lines=30> */
.L_x_1660:
[----:B------:R-:W-:Y:S05]  /*3020*/  BSYNC B0 ;  /* 0x0000000000007941 */ /* 0x000fea0003800000 */
.L_x_1659:
        /* <DEDUP_REMOVED lines=16> */
[----:B--2---:R-:W-:Y:S01]  /*3130*/  IMAD R8, R19, c[0x0][0x1a0], RZ ;  /* 0x0000680013087a24 */ /* 0x004fe200078e02ff */
        /* <DEDUP_REMOVED lines=21> */
.L_x_1662:
[----:B------:R-:W-:Y:S05]  /*3290*/  BSYNC B0 ;  /* 0x0000000000007941 */ /* 0x000fea0003800000 */
.L_x_1661:
[----:B------:R1:W-:Y:S01]  /*32a0*/  @P5 STS.128 [R0+0x15000], RZ ;  /* 0x015000ff00005388 */ /* 0x0003e20000000c00 */
[----:B------:R-:W-:Y:S03]  /*32b0*/  BSSY B0, `(.L_x_1663) ;  /* 0x000001c000007945 */ /* 0x000fe60003800000 */
        /* <DEDUP_REMOVED lines=27> */
.L_x_1664:
[----:B------:R-:W-:Y:S05]  /*3470*/  BSYNC B0 ;  /* 0x0000000000007941 */ /* 0x000fea0003800000 */
.L_x_1663:
        /* <DEDUP_REMOVED lines=29> */
.L_x_1666:
[----:B------:R-:W-:Y:S05]  /*3650*/  BSYNC B0 ;  /* 0x0000000000007941 */ /* 0x000fea0003800000 */
.L_x_1665:
        /* <DEDUP_REMOVED lines=9> */
[----:B--2---:R-:W-:-:S04]  /*36f0*/  IMAD.WIDE.U32 R6, R2, c[0x0][0x1a0], R4 ;  /* 0x0000680002067a25 */ /* 0x004fc800078e0004 */
        /* <DEDUP_REMOVED lines=17> */
.L_x_1668:
[----:B------:R-:W-:Y:S05]  /*3810*/  BSYNC B0 ;  /* 0x0000000000007941 */ /* 0x000fea0003800000 */
.L_x_1667:
[----:B------:R-:W-:Y:S01]  /*3820*/  ULDC.64 UR12, c[0x0][0x318] ;  /* 0x0000c600000c7ab9 */ /* 0x000fe20000000a00 */
[----:B--2---:R-:W2:Y:S01]  /*3830*/  LDL R9, [R1+0x58] ;  /* 0x0000580001097983 */ /* 0x004ea20000100800 */
[----:B------:R-:W-:Y:S01]  /*3840*/  UISETP.NE.U32.AND UP1, UPT, URZ, UR12, UPT ;  /* 0x0000000c3f00728c */ /* 0x000fe2000bf25070 */
[----:B------:R-:W-:Y:S01]  /*3850*/  IMAD.MOV.U32 R6, RZ, RZ, c[0x0][0x308] ;  /* 0x0000c200ff067624 */ /* 0x000fe200078e00ff */
[----:B------:R-:W-:Y:S01]  /*3860*/  ULDC.64 UR18, c[0x0][0x320] ;  /* 0x0000c80000127ab9 */ /* 0x000fe20000000a00 */
[----:B------:R-:W-:Y:S01]  /*3870*/  MOV R7, c[0x0][0x30c] ;  /* 0x0000c30000077a02 */ /* 0x000fe20000000f00 */
[----:B------:R-:W-:Y:S01]  /*3880*/  UISETP.NE.AND.EX UP1, UPT, URZ, UR13, UPT, UP1 ;  /* 0x0000000d3f00728c */ /* 0x000fe2000bf25310 */
[----:B------:R-:W1:Y:S01]  /*3890*/  S2R R4, SR_TID.X ;  /* 0x0000000000047919 */ /* 0x000e620000002100 */
[----:B------:R-:W-:-:S03]  /*38a0*/  IMAD.SHL.U32 R5, R20, 0x20, RZ ;  /* 0x0000002014057824 */ /* 0x000fc600078e00ff */
[----:B------:R-:W0:Y:S01]  /*38b0*/  LDGDEPBAR ;  /* 0x00000000000079af */ /* 0x000e220000000000 */
[----:B------:R-:W-:-:S05]  /*38c0*/  PLOP3.LUT P1, PT, PT, PT, UP1, 0x80, 0x0 ;  /* 0x000000000000781c */ /* 0x000fca0003f2f018 */
[----:B------:R-:W-:Y:S02]  /*38d0*/  @UP1 UMOV UR10, UR34 ;  /* 0x00000022000a1c82 */ /* 0x000fe40008000000 */
[----:B------:R-:W-:Y:S02]  /*38e0*/  @UP1 UMOV UR11, UR58 ;  /* 0x0000003a000b1c82 */ /* 0x000fe40008000000 */
[----:B------:R-:W-:Y:S02]  /*38f0*/  @UP1 UIMAD.WIDE.U32 UR10, UR31, UR18, UR10 ;  /* 0x000000121f0a12a5 */ /* 0x000fe4000f8e000a */
[----:B------:R-:W-:Y:S02]  /*3900*/  @UP1 UIMAD UR18, UR38, UR18, URZ ;  /* 0x00000012261212a4 */ /* 0x000fe4000f8e023f */
[----:B------:R-:W-:Y:S02]  /*3910*/  @UP1 ULEA UR12, UP0, UR10, UR12, 0x2 ;  /* 0x0000000c0a0c1291 */ /* 0x000fe4000f80103f */
[----:B------:R-:W-:-:S04]  /*3920*/  @UP1 UIMAD UR19, UR31, UR19, UR18 ;  /* 0x000000131f1312a4 */ /* 0x000fc8000f8e0212 */
[----:B------:R-:W-:Y:S01]  /*3930*/  @UP1 UIADD3 UR19, UR11, UR19, URZ ;  /* 0x000000130b131290 */ /* 0x000fe2000fffe03f */
[----:B------:R-:W-:-:S03]  /*3940*/  IMAD.U32 R2, RZ, RZ, UR12 ;  /* 0x0000000cff027e24 */ /* 0x000fc6000f8e00ff */
[----:B------:R-:W-:-:S06]  /*3950*/  @UP1 ULEA.HI.X UR13, UR10, UR13, UR19, 0x2, UP0 ;  /* 0x0000000d0a0d1291 */ /* 0x000fcc00080f1413 */
[----:B------:R-:W-:-:S05]  /*3960*/  IMAD.U32 R3, RZ, RZ, UR13 ;  /* 0x0000000dff037e24 */ /* 0x000fca000f8e00ff */
[----:B-1-34-:R1:W3:Y:S04]  /*3970*/  @P1 LDG.E R0, [R2.64] ;  /* 0x0000000602001981 */ /* 0x01a2e8000c1e1900 */
[----:B-1----:R1:W4:Y:S04]  /*3980*/  LDG.E.64 R2, [R6.64+0x8] ;  /* 0x0000080606027981 */ /* 0x002328000c1e1b00 */
[----:B-1----:R-:W4:Y:S01]  /*3990*/  LDG.E.64 R6, [R6.64] ;  /* 0x0000000606067981 */ /* 0x002f22000c1e1b00 */
[----:B------:R-:W3:Y:S01]  /*39a0*/  @P1 MUFU.RCP R8, c[0x0][0x238] ;  /* 0x00008e0000081b08 */ /* 0x000ee20000001000 */
[----:B------:R-:W-:Y:S01]  /*39b0*/  IMAD.SHL.U32 R4, R4, 0x2, RZ ;  /* 0x0000000204047824 */ /* 0x000fe200078e00ff */
[----:B------:R-:W-:Y:S01]  /*39c0*/  MOV R214, 0x20 ;  /* 0x0000002000d67802 */ /* 0x000fe20000000f00 */
[----:B------:R-:W-:Y:S01]  /*39d0*/  IMAD.MOV.U32 R212, RZ, RZ, 0x40 ;  /* 0x00000040ffd47424 */ /* 0x000fe200078e00ff */
[----:B------:R-:W-:Y:S01]  /*39e0*/  CS2R R158, SRZ ;  /* 0x00000000009e7805 */ /* 0x000fe2000001ff00 */
[----:B------:R-:W-:Y:S01]  /*39f0*/  IMAD.SHL.U32 R204, R215, 0x2, RZ ;  /* 0x00000002d7cc7824 */ /* 0x000fe200078e00ff */
[----:B------:R-:W-:Y:S01]  /*3a00*/  LOP3.LUT R5, R5, 0x6, R4, 0xf8, !PT ;  /* 0x0000000605057812 */ /* 0x000fe200078ef804 */
[----:B------:R-:W-:Y:S01]  /*3a10*/  IMAD.U32 R4, RZ, RZ, UR21 ;  /* 0x00000015ff047e24 */ /* 0x000fe2000f8e00ff */
[----:B------:R-:W-:Y:S01]  /*3a20*/  CS2R R156, SRZ ;  /* 0x00000000009c7805 */ /* 0x000fe2000001ff00 */
[----:B------:R-:W-:Y:S01]  /*3a30*/  IMAD.MOV.U32 R240, RZ, RZ, R217 ;  /* 0x000000fffff07224 */ /* 0x000fe200078e00d9 */
[----:B------:R-:W-:Y:S01]  /*3a40*/  CS2R R162, SRZ ;  /* 0x0000000000a27805 */ /* 0x000fe2000001ff00 */
[----:B------:R-:W-:Y:S01]  /*3a50*/  CS2R R160, SRZ ;  /* 0x0000000000a07805 */ /* 0x000fe2000001ff00 */
[----:B------:R-:W-:Y:S01]  /*3a60*/  LEA R233, R4, R5, 0x7 ;  /* 0x0000000504e97211 */ /* 0x000fe200078e38ff */
[----:B------:R-:W-:Y:S01]  /*3a70*/  CS2R R154, SRZ ;  /* 0x00000000009a7805 */ /* 0x000fe2000001ff00 */
[----:B------:R-:W-:Y:S01]  /*3a80*/  SHF.R.S32.HI R4, RZ, 0x1f, R17 ;  /* 0x0000001fff047819 */ /* 0x000fe20000011411 */
        /* <DEDUP_REMOVED lines=59> */
[----:B------:R-:W-:Y:S01]  /*3e40*/  UMOV UR4, URZ ;  /* 0x0000003f00047c82 */ /* 0x000fe20008000000 */
[----:B---3--:R-:W-:-:S04]  /*3e50*/  @P1 FMUL.FTZ R0, R0, R8 ;  /* 0x0000000800001220 */ /* 0x008fc80000410000 */
[----:B------:R1:W3:Y:S01]  /*3e60*/  @P1 R2UR UR9, R0 ;  /* 0x00000000000913c2 */ /* 0x0002e200000e0000 */
[----:B--2---:R-:W-:-:S04]  /*3e70*/  LOP3.LUT P1, RZ, R9, 0x2, RZ, 0xc0, !PT ;  /* 0x0000000209ff7812 */ /* 0x004fc8000782c0ff */
[----:B------:R-:W-:-:S05]  /*3e80*/  SEL R214, R214, 0xffffffe0, !P1 ;  /* 0xffffffe0d6d67807 */ /* 0x000fca0004800000 */
[----:B------:R-:W-:Y:S01]  /*3e90*/  IMAD.IADD R205, R214, 0x1, R204 ;  /* 0x00000001d6cd7824 */ /* 0x000fe200078e02cc */
[----:B----4-:R-:W-:Y:S02]  /*3ea0*/  IADD3 R17, P3, P2, R2, UR44, R17 ;  /* 0x0000002c02117c10 */ /* 0x010fe4000fa7e011 */
[----:B-1----:R-:W-:Y:S01]  /*3eb0*/  IADD3 R0, R213, 0x2000, RZ ;  /* 0x00002000d5007810 */ /* 0x002fe20007ffe0ff */
[----:B---3--:R-:W-:Y:S01]  /*3ec0*/  @UP1 UMOV UR4, UR9 ;  /* 0x0000000900041c82 */ /* 0x008fe20008000000 */
[----:B------:R-:W-:Y:S02]  /*3ed0*/  IADD3 R2, R215, 0x2000, RZ ;  /* 0x00002000d7027810 */ /* 0x000fe40007ffe0ff */
[----:B------:R-:W-:Y:S02]  /*3ee0*/  SEL R0, R0, R213, !P0 ;  /* 0x000000d500007207 */ /* 0x000fe40004000000 */
[----:B------:R-:W-:Y:S02]  /*3ef0*/  SEL R2, R2, R215, !P0 ;  /* 0x000000d702027207 */ /* 0x000fe40004000000 */
[----:B------:R-:W-:Y:S01]  /*3f00*/  IADD3.X R4, R3, UR48, R4, P3, P2 ;  /* 0x0000003003047c10 */ /* 0x000fe20009fe4404 */
[----:B------:R-:W-:Y:S01]  /*3f10*/  IMAD.U32 R3, RZ, RZ, UR21 ;  /* 0x00000015ff037e24 */ /* 0x000fe2000f8e00ff */
[----:B------:R-:W-:Y:S01]  /*3f20*/  SHF.L.U32 R202, R0, 0x1, RZ ;  /* 0x0000000100ca7819 */ /* 0x000fe200000006ff */
[----:B------:R-:W-:Y:S01]  /*3f30*/  IMAD.SHL.U32 R203, R2, 0x2, RZ ;  /* 0x0000000202cb7824 */ /* 0x000fe200078e00ff */
[----:B------:R-:W-:Y:S01]  /*3f40*/  IADD3 R0, R11, -UR28, -R233 ;  /* 0x8000001c0b007c10 */ /* 0x000fe2000fffe8e9 */
[----:B------:R-:W-:Y:S01]  /*3f50*/  IMAD R3, R3, 0x4, R20 ;  /* 0x0000000403037824 */ /* 0x000fe200078e0214 */
[----:B------:R-:W-:-:S02]  /*3f60*/  LOP3.LUT P0, RZ, R9, 0x4, RZ, 0xc0, !PT ;  /* 0x0000000409ff7812 */ /* 0x000fc4000780c0ff */
[----:B------:R-:W-:Y:S02]  /*3f70*/  IADD3 R0, R0, UR8, RZ ;  /* 0x0000000800007c10 */ /* 0x000fe4000fffe0ff */
[----:B------:R-:W-:-:S04]  /*3f80*/  SEL R212, R212, 0xffffffc0, !P0 ;  /* 0xffffffc0d4d47807 */ /* 0x000fc80004000000 */
[C---:B------:R-:W-:Y:S01]  /*3f90*/  IADD3 R207, R212.reuse, R204, RZ ;  /* 0x000000ccd4cf7210 */ /* 0x040fe20007ffe0ff */
[----:B------:R-:W1:Y:S01]  /*3fa0*/  R2UR UR13, R6 ;  /* 0x00000000060d73c2 */ /* 0x000e6200000e0000 */
[----:B------:R-:W-:-:S07]  /*3fb0*/  IMAD.IADD R206, R212, 0x1, R205 ;  /* 0x00000001d4ce7824 */ /* 0x000fce00078e02cd */
[----:B------:R-:W2:Y:S01]  /*3fc0*/  R2UR UR12, R7 ;  /* 0x00000000070c73c2 */ /* 0x000ea200000e0000 */
[----:B-1----:R-:W-:Y:S01]  /*3fd0*/  LOP3.LUT R2, R4, UR13, RZ, 0x3c, !PT ;  /* 0x0000000d04027c12 */ /* 0x002fe2000f8e3cff */
[----:B------:R-:W-:-:S04]  /*3fe0*/  IMAD.WIDE.U32 R4, R17, -0x2daee0ad, RZ ;  /* 0xd2511f5311047825 */ /* 0x000fc800078e00ff */
[----:B------:R-:W-:Y:S01]  /*3ff0*/  STL [R1+0x28], R2 ;  /* 0x0000280201007387 */ /* 0x000fe20000100800 */
[----:B--2---:R-:W-:-:S03]  /*4000*/  LOP3.LUT R3, R3, UR12, RZ, 0x3c, !PT ;  /* 0x0000000c03037c12 */ /* 0x004fc6000f8e3cff */
[----:B------:R1:W-:Y:S01]  /*4010*/  STL [R1+0x38], R0 ;  /* 0x0000380001007387 */ /* 0x0003e20000100800 */
[----:B------:R-:W-:-:S03]  /*4020*/  LOP3.LUT R3, R5, R3, RZ, 0x3c, !PT ;  /* 0x0000000305037212 */ /* 0x000fc600078e3cff */
[----:B------:R2:W-:Y:S02]  /*4030*/  STL.64 [R1+0x30], R4 ;  /* 0x0000300401007387 */ /* 0x0005e40000100a00 */
[----:B------:R-:W-:-:S04]  /*4040*/  IMAD.WIDE.U32 R250, R3, -0x326172a9, RZ ;  /* 0xcd9e8d5703fa7825 */ /* 0x000fc800078e00ff */
[----:B-1----:R-:W-:-:S04]  /*4050*/  IMAD.MOV.U32 R0, RZ, RZ, c[0x0][0x22c] ;  /* 0x00008b00ff007624 */ /* 0x002fc800078e00ff */
[----:B------:R-:W-:-:S04]  /*4060*/  IMAD R0, R0, c[0x0][0x1c0], RZ ;  /* 0x0000700000007a24 */ /* 0x000fc800078e02ff */
[C---:B--2---:R-:W-:Y:S01]  /*4070*/  IMAD.SHL.U32 R5, R0.reuse, 0x10, RZ ;  /* 0x0000001000057824 */ /* 0x044fe200078e00ff */
[----:B------:R-:W-:-:S04]  /*4080*/  SHF.L.U32 R241, R0, 0x3, RZ ;  /* 0x0000000300f17819 */ /* 0x000fc800000006ff */
[C---:B------:R-:W-:Y:S02]  /*4090*/  IADD3 R4, R5.reuse, 0x20, RZ ;  /* 0x0000002005047810 */ /* 0x040fe40007ffe0ff */
[C---:B------:R-:W-:Y:S02]  /*40a0*/  IADD3 R2, R5.reuse, 0x40, RZ ;  /* 0x0000004005027810 */ /* 0x040fe40007ffe0ff */
[----:B------:R-:W-:Y:S01]  /*40b0*/  IADD3 R5, R5, 0x60, RZ ;  /* 0x0000006005057810 */ /* 0x000fe20007ffe0ff */
[C---:B------:R-:W-:Y:S01]  /*40c0*/  IMAD.IADD R4, R241.reuse, 0x1, R4 ;  /* 0x00000001f1047824 */ /* 0x040fe200078e0204 */
[----:B------:R-:W-:-:S03]  /*40d0*/  IADD3 R2, R241, R2, RZ ;  /* 0x00000002f1027210 */ /* 0x000fc60007ffe0ff */
[C---:B------:R-:W-:Y:S01]  /*40e0*/  IMAD.IADD R0, R241.reuse, 0x1, R5 ;  /* 0x00000001f1007824 */ /* 0x040fe200078e0205 */
[C---:B------:R-:W-:Y:S01]  /*40f0*/  IADD3 R4, R241.reuse, R4, RZ ;  /* 0x00000004f1047210 */ /* 0x040fe20007ffe0ff */
[C---:B------:R-:W-:Y:S02]  /*4100*/  IMAD.IADD R2, R241.reuse, 0x1, R2 ;  /* 0x00000001f1027824 */ /* 0x040fe400078e0202 */
[C---:B------:R-:W-:Y:S02]  /*4110*/  IMAD.IADD R0, R241.reuse, 0x1, R0 ;  /* 0x00000001f1007824 */ /* 0x040fe400078e0200 */
[C---:B------:R-:W-:Y:S02]  /*4120*/  IMAD.IADD R4, R241.reuse, 0x1, R4 ;  /* 0x00000001f1047824 */ /* 0x040fe400078e0204 */
[C---:B------:R-:W-:Y:S01]  /*4130*/  IMAD.IADD R2, R241.reuse, 0x1, R2 ;  /* 0x00000001f1027824 */ /* 0x040fe200078e0202 */
[C---:B------:R-:W-:Y:S01]  /*4140*/  IADD3 R0, R241.reuse, R0, RZ ;  /* 0x00000000f1007210 */ /* 0x040fe20007ffe0ff */
[----:B------:R-:W-:-:S02]  /*4150*/  IMAD.IADD R4, R241, 0x1, R4 ;  /* 0x00000001f1047824 */ /* 0x000fc400078e0204 */
[C---:B------:R-:W-:Y:S01]  /*4160*/  IMAD.IADD R2, R241.reuse, 0x1, R2 ;  /* 0x00000001f1027824 */ /* 0x040fe200078e0202 */
[C---:B------:R-:W-:Y:S01]  /*4170*/  IADD3 R0, R241.reuse, R0, RZ ;  /* 0x00000000f1007210 */ /* 0x040fe20007ffe0ff */
[C---:B------:R-:W-:Y:S01]  /*4180*/  IMAD.IADD R3, R241.reuse, 0x1, R4 ;  /* 0x00000001f1037824 */ /* 0x040fe200078e0204 */
[----:B------:R-:W-:Y:S04]  /*4190*/  STL [R1+0x18], R4 ;  /* 0x0000180401007387 */ /* 0x000fe80000100800 */
[----:B------:R1:W-:Y:S04]  /*41a0*/  STL [R1+0x14], R2 ;  /* 0x0000140201007387 */ /* 0x0003e80000100800 */
[----:B------:R-:W-:Y:S04]  /*41b0*/  STL [R1+0x24], R3 ;  /* 0x0000240301007387 */ /* 0x000fe80000100800 */
[----:B------:R2:W-:Y:S01]  /*41c0*/  STL [R1+0x10], R0 ;  /* 0x0000100001007387 */ /* 0x0005e20000100800 */
[----:B-1----:R-:W-:-:S05]  /*41d0*/  IADD3 R2, R241, R2, RZ ;  /* 0x00000002f1027210 */ /* 0x002fca0007ffe0ff */
[----:B------:R1:W-:Y:S01]  /*41e0*/  STL [R1+0x20], R2 ;  /* 0x0000200201007387 */ /* 0x0003e20000100800 */
[----:B--2---:R-:W-:-:S05]  /*41f0*/  IMAD.IADD R0, R241, 0x1, R0 ;  /* 0x00000001f1007824 */ /* 0x004fca00078e0200 */
[----:B------:R1:W-:Y:S02]  /*4200*/  STL [R1+0x1c], R0 ;  /* 0x00001c0001007387 */ /* 0x0003e40000100800 */
.L_x_1671:
[----:B------:R-:W0:Y:S01]  /*4210*/  LDGDEPBAR ;  /* 0x00000000000079af */ /* 0x000e220000000000 */
[C---:B-1----:R-:W-:Y:S01]  /*4220*/  IMAD.IADD R0, R203.reuse, 0x1, R214 ;  /* 0x00000001cb007824 */ /* 0x042fe200078e02d6 */
[----:B------:R-:W-:Y:S01]  /*4230*/  USHF.L.U32 UR10, UR21, 0x7, URZ ;  /* 0x00000007150a7899 */ /* 0x000fe2000800063f */
[--C-:B------:R-:W-:Y:S01]  /*4240*/  IMAD.IADD R2, R203, 0x1, R212.reuse ;  /* 0x00000001cb027824 */ /* 0x100fe200078e02d4 */
[----:B------:R-:W-:Y:S01]  /*4250*/  UIADD3 UR9, UR13, -0x61c88647, URZ ;  /* 0x9e3779b90d097890 */ /* 0x000fe2000fffe03f */
[----:B------:R-:W-:Y:S01]  /*4260*/  IMAD.IADD R3, R0, 0x1, R212 ;  /* 0x0000000100037824 */ /* 0x000fe200078e02d4 */
[----:B------:R-:W-:Y:S02]  /*4270*/  UIADD3 UR10, UR10, 0x80, URZ ;  /* 0x000000800a0a7890 */ /* 0x000fe4000fffe03f */
[----:B------:R-:W2:Y:S01]  /*4280*/  LDL R216, [R1+0x38] ;  /* 0x0000380001d87983 */ /* 0x000ea20000100800 */
[----:B------:R-:W-:Y:S02]  /*4290*/  UIADD3 UR11, UR13, 0x3c6ef372, URZ ;  /* 0x3c6ef3720d0b7890 */ /* 0x000fe4000fffe03f */
[----:B------:R-:W-:Y:S01]  /*42a0*/  UISETP.GE.AND UP0, UPT, UR10, UR8, UPT ;  /* 0x000000080a00728c */ /* 0x000fe2000bf06270 */
[----:B------:R-:W3:Y:S01]  /*42b0*/  LDL R218, [R1+0x8] ;  /* 0x0000080001da7983 */ /* 0x000ee20000100800 */
[----:B------:R-:W-:Y:S02]  /*42c0*/  UIADD3 UR10, UR12, -0x4498517b, URZ ;  /* 0xbb67ae850c0a7890 */ /* 0x000fe4000fffe03f */
[----:B------:R-:W-:Y:S01]  /*42d0*/  UISETP.GE.AND UP4, UPT, UR5, 0x1, UPT ;  /* 0x000000010500788c */ /* 0x000fe2000bf86270 */
        /* <DEDUP_REMOVED lines=12> */
[-C--:B------:R-:W-:Y:S07]  /*43a0*/  HMMA.16816.F32.BF16 R12, R28, R18.reuse, RZ ;  /* 0x000000121c0c723c */ /* 0x080fee00000418ff */
[----:B------:R-:W-:Y:S01]  /*43b0*/  LDSM.16.M88.4 R184, [R2] ;  /* 0x0000000002b8783b */ /* 0x000fe20000000200 */
[C---:B------:R-:W-:Y:S07]  /*43c0*/  HMMA.16816.F32.BF16 R16, R32.reuse, R18, RZ ;  /* 0x000000122010723c */ /* 0x040fee00000418ff */
[----:B------:R-:W1:Y:S01]  /*43d0*/  LDSM.16.M88.4 R188, [R210+0xc000] ;  /* 0x00c00000d2bc783b */ /* 0x000e620000000200 */
[-C--:B------:R-:W-:Y:S07]  /*43e0*/  HMMA.16816.F32.BF16 R20, R32, R164.reuse, RZ ;  /* 0x000000a42014723c */ /* 0x080fee00000418ff */
[----:B------:R-:W-:Y:S01]  /*43f0*/  LDSM.16.M88.4 R192, [R211+0x10000] ;  /* 0x01000000d3c0783b */ /* 0x000fe20000000200 */
[C---:B------:R-:W-:Y:S07]  /*4400*/  HMMA.16816.F32.BF16 R24, R28.reuse, R164, RZ ;  /* 0x000000a41c18723c */ /* 0x040fee00000418ff */
[----:B------:R-:W-:Y:S01]  /*4410*/  LDSM.16.M88.4 R196, [R203+0x3000] ;  /* 0x00300000cbc4783b */ /* 0x000fe20000000200 */
[-C--:B------:R-:W-:Y:S08]  /*4420*/  HMMA.16816.F32.BF16 R28, R28, R166.reuse, RZ ;  /* 0x000000a61c1c723c */ /* 0x080ff000000418ff */
[----:B------:R-:W-:Y:S01]  /*4430*/  HMMA.16816.F32.BF16 R32, R32, R166, RZ ;  /* 0x000000a62020723c */ /* 0x000fe200000418ff */
[----:B------:R-:W4:Y:S07]  /*4440*/  LDSM.16.M88.4 R164, [R2+0x1000] ;  /* 0x0010000002a4783b */ /* 0x000f2e0000000200 */
        /* <DEDUP_REMOVED lines=8> */
[----:B------:R-:W-:Y:S07]  /*44d0*/  LDSM.16.M88.4 R176, [R209+0xc000] ;  /* 0x00c00000d1b0783b */ /* 0x000fee0000000200 */
[----:B------:R-:W-:Y:S01]  /*44e0*/  HMMA.16816.F32.BF16 R32, R168, R182, R32 ;  /* 0x000000b6a820723c */ /* 0x000fe20000041820 */
[----:B------:R-:W4:Y:S07]  /*44f0*/  LDSM.16.M88.4 R168, [R3] ;  /* 0x0000000003a8783b */ /* 0x000f2e0000000200 */
[-C--:B------:R-:W-:Y:S01]  /*4500*/  HMMA.16816.F32.BF16 R4, R184, R188.reuse, R4 ;  /* 0x000000bcb804723c */ /* 0x080fe20000041804 */
[----:B------:R-:W4:Y:S07]  /*4510*/  LDSM.16.M88.4 R180, [R3+0x1000] ;  /* 0x0010000003b4783b */ /* 0x000f2e0000000200 */
[C---:B------:R-:W-:Y:S08]  /*4520*/  HMMA.16816.F32.BF16 R8, R164.reuse, R188, R8 ;  /* 0x000000bca408723c */ /* 0x040ff00000041808 */
[-C--:B------:R-:W-:Y:S08]  /*4530*/  HMMA.16816.F32.BF16 R12, R164, R190.reuse, R12 ;  /* 0x000000bea40c723c */ /* 0x080ff0000004180c */
[C---:B------:R-:W-:Y:S01]  /*4540*/  HMMA.16816.F32.BF16 R16, R184.reuse, R190, R16 ;  /* 0x000000beb810723c */ /* 0x040fe20000041810 */
[----:B------:R-:W2:Y:S07]  /*4550*/  LDSM.16.M88.4 R188, [R209+0xc800] ;  /* 0x00c80000d1bc783b */ /* 0x000eae0000000200 */
[-C--:B-1----:R-:W-:Y:S08]  /*4560*/  HMMA.16816.F32.BF16 R20, R184, R172.reuse, R20 ;  /* 0x000000acb814723c */ /* 0x082ff00000041814 */
[C---:B------:R-:W-:Y:S08]  /*4570*/  HMMA.16816.F32.BF16 R24, R164.reuse, R172, R24 ;  /* 0x000000aca418723c */ /* 0x040ff00000041818 */
[-C--:B------:R-:W-:Y:S01]  /*4580*/  HMMA.16816.F32.BF16 R28, R164, R174.reuse, R28 ;  /* 0x000000aea41c723c */ /* 0x080fe2000004181c */
[----:B------:R-:W1:Y:S07]  /*4590*/  LDSM.16.M88.4 R164, [R203+0x2000] ;  /* 0x00200000cba4783b */ /* 0x000e6e0000000200 */
[----:B------:R-:W-:Y:S01]  /*45a0*/  HMMA.16816.F32.BF16 R32, R184, R174, R32 ;  /* 0x000000aeb820723c */ /* 0x000fe20000041820 */
[----:B------:R-:W1:Y:S07]  /*45b0*/  LDSM.16.M88.4 R172, [R211+0x10800] ;  /* 0x01080000d3ac783b */ /* 0x000e6e0000000200 */
        /* <DEDUP_REMOVED lines=11> */
[----:B------:R2:W4:Y:S07]  /*4670*/  LDSM.16.M88.4 R168, [R0+0x2000] ;  /* 0x0020000000a8783b */ /* 0x00052e0000000200 */
[-C--:B-1----:R-:W-:Y:S01]  /*4680*/  HMMA.16816.F32.BF16 R4, R164, R192.reuse, R4 ;  /* 0x000000c0a404723c */ /* 0x082fe20000041804 */
[----:B------:R-:W-:Y:S07]  /*4690*/  LDSM.16.M88.4 R188, [R2+0x2000] ;  /* 0x0020000002bc783b */ /* 0x000fee0000000200 */
[C---:B------:R-:W-:Y:S08]  /*46a0*/  HMMA.16816.F32.BF16 R8, R196.reuse, R192, R8 ;  /* 0x000000c0c408723c */ /* 0x040ff00000041808 */
[-C--:B------:R-:W-:Y:S01]  /*46b0*/  HMMA.16816.F32.BF16 R12, R196, R194.reuse, R12 ;  /* 0x000000c2c40c723c */ /* 0x080fe2000004180c */
[----:B--2---:R-:W-:Y:S04]  /*46c0*/  IMAD.U32 R0, RZ, RZ, UR5 ;  /* 0x00000005ff007e24 */ /* 0x004fe8000f8e00ff */
[----:B------:R-:W-:Y:S02]  /*46d0*/  IMAD R0, R0, 0x40, R216 ;  /* 0x0000004000007824 */ /* 0x000fe400078e02d8 */
[----:B------:R-:W2:Y:S01]  /*46e0*/  LDL R216, [R1+0x28] ;  /* 0x0000280001d87983 */ /* 0x000ea20000100800 */
[C---:B------:R-:W-:Y:S03]  /*46f0*/  HMMA.16816.F32.BF16 R16, R164.reuse, R194, R16 ;  /* 0x000000c2a410723c */ /* 0x040fe60000041810 */
[----:B------:R-:W1:Y:S05]  /*4700*/  LDSM.16.M88.4 R192, [R210+0x10000] ;  /* 0x01000000d2c0783b */ /* 0x000e6a0000000200 */
[-C--:B------:R-:W-:Y:S08]  /*4710*/  HMMA.16816.F32.BF16 R20, R164, R172.reuse, R20 ;  /* 0x000000aca414723c */ /* 0x080ff00000041814 */
[C---:B------:R-:W-:Y:S08]  /*4720*/  HMMA.16816.F32.BF16 R24, R196.reuse, R172, R24 ;  /* 0x000000acc418723c */ /* 0x040ff00000041818 */
[-C--:B------:R-:W-:Y:S01]  /*4730*/  HMMA.16816.F32.BF16 R28, R196, R174.reuse, R28 ;  /* 0x000000aec41c723c */ /* 0x080fe2000004181c */
[----:B------:R-:W2:Y:S07]  /*4740*/  LDL R197, [R1+0x4] ;  /* 0x0000040001c57983 */ /* 0x000eae0000100800 */
[----:B------:R-:W-:Y:S01]  /*4750*/  HMMA.16816.F32.BF16 R32, R164, R174, R32 ;  /* 0x000000aea420723c */ /* 0x000fe20000041820 */
[----:B------:R1:W3:Y:S07]  /*4760*/  LDSM.16.M88.4 R164, [R2+0x3000] ;  /* 0x0030000002a4783b */ /* 0x0002ee0000000200 */
[-C--:B----4-:R-:W-:Y:S01]  /*4770*/  HMMA.16816.F32.BF16 R4, R168, R176.reuse, R4 ;  /* 0x000000b0a804723c */ /* 0x090fe20000041804 */
[----:B------:R-:W4:Y:S07]  /*4780*/  LDSM.16.M88.4 R172, [R210+0x10800] ;  /* 0x01080000d2ac783b */ /* 0x000f2e0000000200 */
[C---:B------:R-:W-:Y:S01]  /*4790*/  HMMA.16816.F32.BF16 R8, R180.reuse, R176, R8 ;  /* 0x000000b0b408723c */ /* 0x040fe20000041808 */
[----:B------:R-:W2:Y:S06]  /*47a0*/  LDL R177, [R1+0x44] ;  /* 0x0000440001b17983 */ /* 0x000eac0000100800 */
[C---:B------:R-:W-:Y:S01]  /*47b0*/  IADD3 R176, R0.reuse, 0x1f, RZ ;  /* 0x0000001f00b07810 */ /* 0x040fe20007ffe0ff */
[-C--:B------:R-:W-:Y:S04]  /*47c0*/  HMMA.16816.F32.BF16 R12, R180, R178.reuse, R12 ;  /* 0x000000b2b40c723c */ /* 0x080fe8000004180c */
[----:B-1----:R-:W-:Y:S04]  /*47d0*/  IADD3 R2, R0, 0x8, RZ ;  /* 0x0000000800027810 */ /* 0x002fe80007ffe0ff */
[----:B------:R-:W-:Y:S01]  /*47e0*/  ISETP.GE.AND P1, PT, R2, RZ, PT ;  /* 0x000000ff0200720c */ /* 0x000fe20003f26270 */
[C---:B------:R-:W-:Y:S07]  /*47f0*/  HMMA.16816.F32.BF16 R16, R168.reuse, R178, R16 ;  /* 0x000000b2a810723c */ /* 0x040fee0000041810 */
[C---:B------:R-:W-:Y:S01]  /*4800*/  IADD3 R179, R0.reuse, 0x27, RZ ;  /* 0x0000002700b37810 */ /* 0x040fe20007ffe0ff */
[-C--:B------:R-:W-:Y:S04]  /*4810*/  HMMA.16816.F32.BF16 R20, R168, R184.reuse, R20 ;  /* 0x000000b8a814723c */ /* 0x080fe80000041814 */
[C---:B------:R-:W-:Y:S02]  /*4820*/  @!P1 IADD3 R2, -R0.reuse, -0x8, RZ ;  /* 0xfffffff800029810 */ /* 0x040fe40007ffe1ff */
[----:B------:R-:W-:Y:S02]  /*4830*/  IADD3 R178, R0, -0x9, RZ ;  /* 0xfffffff700b27810 */ /* 0x000fe40007ffe0ff */
[C---:B------:R-:W-:Y:S01]  /*4840*/  HMMA.16816.F32.BF16 R24, R180.reuse, R184, R24 ;  /* 0x000000b8b418723c */ /* 0x040fe20000041818 */
[----:B------:R1:W1:Y:S03]  /*4850*/  I2F R231, R2 ;  /* 0x0000000200e77306 */ /* 0x0002660000201400 */
[----:B------:R-:W-:Y:S03]  /*4860*/  ISETP.GE.AND P6, PT, R178, RZ, PT ;  /* 0x000000ffb200720c */ /* 0x000fe60003fc6270 */
[C---:B------:R-:W-:Y:S01]  /*4870*/  IADD3 R184, R0.reuse, -0x18, RZ ;  /* 0xffffffe800b87810 */ /* 0x040fe20007ffe0ff */
[-C--:B------:R-:W-:Y:S01]  /*4880*/  HMMA.16816.F32.BF16 R28, R180, R186.reuse, R28 ;  /* 0x000000bab41c723c */ /* 0x080fe2000004181c */
[----:B------:R-:W-:Y:S06]  /*4890*/  IMAD.U32 R185, RZ, RZ, UR5 ;  /* 0x00000005ffb97e24 */ /* 0x000fec000f8e00ff */
[C---:B------:R-:W-:Y:S01]  /*48a0*/  IADD3 R180, R0.reuse, 0x10, RZ ;  /* 0x0000001000b47810 */ /* 0x040fe20007ffe0ff */
[----:B------:R-:W-:Y:S04]  /*48b0*/  HMMA.16816.F32.BF16 R32, R168, R186, R32 ;  /* 0x000000baa820723c */ /* 0x000fe80000041820 */
[C---:B------:R-:W-:Y:S02]  /*48c0*/  IADD3 R181, R0.reuse, 0xf, RZ ;  /* 0x0000000f00b57810 */ /* 0x040fe40007ffe0ff */
[C---:B------:R-:W-:Y:S02]  /*48d0*/  IADD3 R183, R0.reuse, -0x19, RZ ;  /* 0xffffffe700b77810 */ /* 0x040fe40007ffe0ff */
[----:B------:R-:W-:Y:S01]  /*48e0*/  IABS R168, R0 ;  /* 0x0000000000a87213 */ /* 0x000fe20000000000 */
[-C--:B------:R-:W-:Y:S05]  /*48f0*/  HMMA.16816.F32.BF16 R4, R188, R192.reuse, R4 ;  /* 0x000000c0bc04723c */ /* 0x080fea0000041804 */
[C---:B------:R-:W-:Y:S02]  /*4900*/  IADD3 R169, R0.reuse, 0x20, RZ ;  /* 0x0000002000a97810 */ /* 0x040fe40007ffe0ff */
[C---:B-1----:R-:W-:Y:S01]  /*4910*/  IADD3 R2, R0.reuse, -0x1, RZ ;  /* 0xffffffff00027810 */ /* 0x042fe20007ffe0ff */
[C---:B---3--:R-:W-:Y:S01]  /*4920*/  HMMA.16816.F32.BF16 R8, R164.reuse, R192, R8 ;  /* 0x000000c0a408723c */ /* 0x048fe20000041808 */
[----:B------:R1:W3:Y:S03]  /*4930*/  I2F R193, R168 ;  /* 0x000000a800c17306 */ /* 0x0002e60000201400 */
[----:B------:R-:W-:Y:S02]  /*4940*/  ISETP.GE.AND P2, PT, R169, RZ, PT ;  /* 0x000000ffa900720c */ /* 0x000fe40003f46270 */
[C---:B------:R-:W-:Y:S02]  /*4950*/  IADD3 R182, R0.reuse, -0x11, RZ ;  /* 0xffffffef00b67810 */ /* 0x040fe40007ffe0ff */
[----:B------:R-:W-:Y:S01]  /*4960*/  @!P6 IADD3 R178, -R0, 0x9, RZ ;  /* 0x0000000900b2e810 */ /* 0x000fe20007ffe1ff */
[-C--:B------:R-:W-:Y:S03]  /*4970*/  HMMA.16816.F32.BF16 R12, R164, R194.reuse, R12 ;  /* 0x000000c2a40c723c */ /* 0x080fe6000004180c */
[----:B------:R-:W-:Y:S05]  /*4980*/  ISETP.GE.AND P6, PT, R184, RZ, PT ;  /* 0x000000ffb800720c */ /* 0x000fea0003fc6270 */
[----:B------:R-:W-:Y:S01]  /*4990*/  @!P2 IADD3 R169, -R0, -0x20, RZ ;  /* 0xffffffe000a9a810 */ /* 0x000fe20007ffe1ff */
[C---:B------:R-:W-:Y:S03]  /*49a0*/  HMMA.16816.F32.BF16 R16, R188.reuse, R194, R16 ;  /* 0x000000c2bc10723c */ /* 0x040fe60000041810 */
[----:B------:R-:W-:Y:S01]  /*49b0*/  I2F R192, R169 ;  /* 0x000000a900c07306 */ /* 0x000fe20000201400 */
[----:B------:R-:W-:Y:S03]  /*49c0*/  ISETP.GE.AND P2, PT, R2, RZ, PT ;  /* 0x000000ff0200720c */ /* 0x000fe60003f46270 */
[C---:B------:R-:W-:Y:S01]  /*49d0*/  @!P6 IADD3 R184, -R0.reuse, 0x18, RZ ;  /* 0x0000001800b8e810 */ /* 0x040fe20007ffe1ff */
[-C--:B----4-:R-:W-:Y:S01]  /*49e0*/  HMMA.16816.F32.BF16 R20, R188, R172.reuse, R20 ;  /* 0x000000acbc14723c */ /* 0x090fe20000041814 */
[----:B------:R-:W-:Y:S03]  /*49f0*/  PLOP3.LUT P6, PT, PT, PT, UP0, 0x80, 0x0 ;  /* 0x000000000000781c */ /* 0x000fe60003fcf008 */
[----:B-1----:R-:W-:Y:S04]  /*4a00*/  IADD3 R168, R0, 0x28, RZ ;  /* 0x0000002800a87810 */ /* 0x002fe80007ffe0ff */
[----:B------:R-:W-:Y:S01]  /*4a10*/  ISETP.GE.AND P1, PT, R168, RZ, PT ;  /* 0x000000ffa800720c */ /* 0x000fe20003f26270 */
[C---:B------:R-:W-:Y:S04]  /*4a20*/  HMMA.16816.F32.BF16 R24, R164.reuse, R172, R24 ;  /* 0x000000aca418723c */ /* 0x040fe80000041818 */
[C---:B------:R-:W-:Y:S02]  /*4a30*/  @!P2 IADD3 R2, -R0.reuse, 0x1, RZ ;  /* 0x000000010002a810 */ /* 0x040fe40007ffe1ff */
[----:B------:R-:W-:Y:S02]  /*4a40*/  ISETP.GE.AND P2, PT, R179, RZ, PT ;  /* 0x000000ffb300720c */ /* 0x000fe40003f46270 */
[C---:B------:R-:W-:Y:S01]  /*4a50*/  IADD3 R172, R0.reuse, 0x7, RZ ;  /* 0x0000000700ac7810 */ /* 0x040fe20007ffe0ff */
[-C--:B------:R-:W-:Y:S01]  /*4a60*/  HMMA.16816.F32.BF16 R28, R164, R174.reuse, R28 ;  /* 0x000000aea41c723c */ /* 0x080fe2000004181c */
[----:B------:R-:W-:Y:S01]  /*4a70*/  LDSM.16.M88.4 R164, [R3+0x2000] ;  /* 0x0020000003a4783b */ /* 0x000fe20000000200 */
[----:B------:R1:W4:Y:S01]  /*4a80*/  I2F R194, R2 ;  /* 0x0000000200c27306 */ /* 0x0003220000201400 */
[----:B------:R-:W-:Y:S02]  /*4a90*/  @!P1 IADD3 R168, -R0, -0x28, RZ ;  /* 0xffffffd800a89810 */ /* 0x000fe40007ffe1ff */
[----:B------:R-:W-:Y:S03]  /*4aa0*/  ISETP.GE.AND P1, PT, R172, RZ, PT ;  /* 0x000000ffac00720c */ /* 0x000fe60003f26270 */
[----:B------:R-:W-:Y:S04]  /*4ab0*/  HMMA.16816.F32.BF16 R32, R188, R174, R32 ;  /* 0x000000aebc20723c */ /* 0x000fe80000041820 */
[C---:B------:R-:W-:Y:S01]  /*4ac0*/  @!P2 IADD3 R179, -R0.reuse, -0x27, RZ ;  /* 0xffffffd900b3a810 */ /* 0x040fe20007ffe1ff */
[----:B------:R3:W-:Y:S07]  /*4ad0*/  I2F R195, R168 ;  /* 0x000000a800c37306 */ /* 0x0007ee0000201400 */
[----:B------:R-:W-:Y:S02]  /*4ae0*/  @!P1 IADD3 R172, -R0, -0x7, RZ ;  /* 0xfffffff900ac9810 */ /* 0x000fe40007ffe1ff */
[----:B------:R-:W-:Y:S01]  /*4af0*/  ISETP.GE.AND P1, PT, R176, RZ, PT ;  /* 0x000000ffb000720c */ /* 0x000fe20003f26270 */
[----:B------:R4:W-:Y:S01]  /*4b00*/  I2F R191, R179 ;  /* 0x000000b300bf7306 */ /* 0x0009e20000201400 */
[----:B-1----:R-:W-:Y:S04]  /*4b10*/  IADD3 R2, R0, 0x18, RZ ;  /* 0x0000001800027810 */ /* 0x002fe80007ffe0ff */
[----:B------:R-:W-:Y:S05]  /*4b20*/  ISETP.GE.AND P4, PT, R2, RZ, PT ;  /* 0x000000ff0200720c */ /* 0x000fea0003f86270 */
[----:B------:R1:W1:Y:S02]  /*4b30*/  I2F R226, R172 ;  /* 0x000000ac00e27306 */ /* 0x0002640000201400 */
[----:B------:R-:W-:Y:S02]  /*4b40*/  @!P1 IADD3 R176, -R0, -0x1f, RZ ;  /* 0xffffffe100b09810 */ /* 0x000fe40007ffe1ff */
[----:B------:R-:W-:Y:S01]  /*4b50*/  ISETP.GE.AND P1, PT, R180, RZ, PT ;  /* 0x000000ffb400720c */ /* 0x000fe20003f26270 */
[----:B---3--:R-:W3:Y:S03]  /*4b60*/  LDSM.16.M88.4 R168, [R209+0x10000] ;  /* 0x01000000d1a8783b */ /* 0x008ee60000000200 */
[----:B------:R-:W-:Y:S02]  /*4b70*/  @!P4 IADD3 R2, -R0, -0x18, RZ ;  /* 0xffffffe80002c810 */ /* 0x000fe40007ffe1ff */
[----:B------:R-:W3:Y:S01]  /*4b80*/  I2F R188, R176 ;  /* 0x000000b000bc7306 */ /* 0x000ee20000201400 */
[----:B------:R-:W-:Y:S02]  /*4b90*/  ISETP.GE.AND P4, PT, R182, RZ, PT ;  /* 0x000000ffb600720c */ /* 0x000fe40003f86270 */
[C---:B----4-:R-:W-:Y:S04]  /*4ba0*/  IADD3 R179, R0.reuse, -0x10, RZ ;  /* 0xfffffff000b37810 */ /* 0x050fe80007ffe0ff */
[C---:B------:R-:W-:Y:S02]  /*4bb0*/  @!P1 IADD3 R180, -R0.reuse, -0x10, RZ ;  /* 0xfffffff000b49810 */ /* 0x040fe40007ffe1ff */
[----:B------:R-:W-:Y:S02]  /*4bc0*/  ISETP.GE.AND P3, PT, R179, RZ, PT ;  /* 0x000000ffb300720c */ /* 0x000fe40003f66270 */
[----:B------:R-:W-:Y:S01]  /*4bd0*/  PLOP3.LUT P1, PT, PT, PT, UP0, 0x80, 0x0 ;  /* 0x000000000000781c */ /* 0x000fe20003f2f008 */
[----:B------:R-:W4:Y:S01]  /*4be0*/  I2F R198, R2 ;  /* 0x0000000200c67306 */ /* 0x000f220000201400 */
[----:B-1----:R1:W4:Y:S01]  /*4bf0*/  LDSM.16.M88.4 R172, [R3+0x3000] ;  /* 0x0030000003ac783b */ /* 0x0023220000000200 */
[C---:B------:R-:W-:Y:S02]  /*4c00*/  @!P4 IADD3 R182, -R0.reuse, 0x11, RZ ;  /* 0x0000001100b6c810 */ /* 0x040fe40007ffe1ff */
[----:B------:R-:W-:Y:S06]  /*4c10*/  PLOP3.LUT P4, PT, PT, PT, UP0, 0x80, 0x0 ;  /* 0x000000000000781c */ /* 0x000fec0003f8f008 */
[C---:B------:R-:W-:Y:S01]  /*4c20*/  @!P3 IADD3 R179, -R0.reuse, 0x10, RZ ;  /* 0x0000001000b3b810 */ /* 0x040fe20007ffe1ff */
[----:B------:R-:W-:Y:S01]  /*4c30*/  I2F R190, R178 ;  /* 0x000000b200be7306 */ /* 0x000fe20000201400 */
[----:B------:R-:W-:Y:S01]  /*4c40*/  ISETP.GE.AND P3, PT, R183, RZ, PT ;  /* 0x000000ffb700720c */ /* 0x000fe20003f66270 */
[-C--:B---3--:R-:W-:Y:S11]  /*4c50*/  HMMA.16816.F32.BF16 R4, R164, R168.reuse, R4 ;  /* 0x000000a8a404723c */ /* 0x088ff60000041804 */
[----:B------:R-:W-:Y:S01]  /*4c60*/  @!UPT UIADD3 URZ, URZ, URZ, URZ ;  /* 0x0000003f3f3ff290 */ /* 0x000fe2000fffe03f */
[C---:B------:R-:W-:Y:S02]  /*4c70*/  @!P3 IADD3 R183, -R0.reuse, 0x19, RZ ;  /* 0x0000001900b7b810 */ /* 0x040fe40007ffe1ff */
[----:B------:R-:W-:Y:S02]  /*4c80*/  PLOP3.LUT P3, PT, PT, PT, UP0, 0x80, 0x0 ;  /* 0x000000000000781c */ /* 0x000fe40003f6f008 */
[----:B-1----:R-:W-:Y:S01]  /*4c90*/  IADD3 R3, R0, -0x8, RZ ;  /* 0xfffffff800037810 */ /* 0x002fe20007ffe0ff */
[----:B------:R-:W-:Y:S03]  /*4ca0*/  I2F R232, R183 ;  /* 0x000000b700e87306 */ /* 0x000fe60000201400 */
[----:B------:R-:W-:Y:S01]  /*4cb0*/  ISETP.GE.AND P2, PT, R3, RZ, PT ;  /* 0x000000ff0300720c */ /* 0x000fe20003f46270 */
[C---:B----4-:R-:W-:Y:S04]  /*4cc0*/  HMMA.16816.F32.BF16 R8, R172.reuse, R168, R8 ;  /* 0x000000a8ac08723c */ /* 0x050fe80000041808 */
[----:B------:R-:W-:Y:S03]  /*4cd0*/  FFMA.FTZ R6, R231, -UR4, R6 ;  /* 0x80000004e7067c23 */ /* 0x000fe60008010006 */
[----:B------:R-:W-:Y:S01]  /*4ce0*/  @P1 IADD3 R168, R233, 0x1, RZ ;  /* 0x00000001e9a81810 */ /* 0x000fe20007ffe0ff */
[-C--:B------:R-:W-:Y:S01]  /*4cf0*/  HMMA.16816.F32.BF16 R12, R172, R170.reuse, R12 ;  /* 0x000000aaac0c723c */ /* 0x080fe2000004180c */
[----:B------:R-:W-:Y:S02]  /*4d00*/  PLOP3.LUT P1, PT, PT, PT, UP0, 0x80, 0x0 ;  /* 0x000000000000781c */ /* 0x000fe40003f2f008 */
[----:B------:R-:W-:Y:S01]  /*4d10*/  @P3 ISETP.GE.AND P3, PT, R168, UR8, PT ;  /* 0x00000008a8003c0c */ /* 0x000fe2000bf66270 */
[----:B------:R-:W-:Y:S01]  /*4d20*/  FFMA.FTZ R4, R193, -UR4, R4 ;  /* 0x80000004c1047c23 */ /* 0x000fe20008010004 */
[----:B------:R-:W-:Y:S01]  /*4d30*/  @!P2 IADD3 R3, -R0, 0x8, RZ ;  /* 0x000000080003a810 */ /* 0x000fe20007ffe1ff */
[----:B------:R-:W3:Y:S01]  /*4d40*/  LDL.64 R168, [R1+0x30] ;  /* 0x0000300001a87983 */ /* 0x000ee20000100a00 */
[----:B------:R-:W-:Y:S01]  /*4d50*/  ISETP.GE.AND P2, PT, R181, RZ, PT ;  /* 0x000000ffb500720c */ /* 0x000fe20003f46270 */
[C---:B------:R-:W-:Y:S01]  /*4d60*/  HMMA.16816.F32.BF16 R16, R164.reuse, R170, R16 ;  /* 0x000000aaa410723c */ /* 0x040fe20000041810 */
[----:B------:R-:W1:Y:S03]  /*4d70*/  I2F R189, R3 ;  /* 0x0000000300bd7306 */ /* 0x000e660000201400 */
[----:B------:R-:W-:Y:S02]  /*4d80*/  FFMA.FTZ R5, R194, -UR4, R5 ;  /* 0x80000004c2057c23 */ /* 0x000fe40008010005 */
[----:B------:R-:W-:Y:S02]  /*4d90*/  FFMA.FTZ R7, R226, -UR4, R7 ;  /* 0x80000004e2077c23 */ /* 0x000fe40008010007 */
[----:B------:R-:W-:Y:S03]  /*4da0*/  FFMA.FTZ R10, R195, -UR4, R10 ;  /* 0x80000004c30a7c23 */ /* 0x000fe6000801000a */
[----:B------:R-:W-:Y:S01]  /*4db0*/  I2F R195, R180 ;  /* 0x000000b400c37306 */ /* 0x000fe20000201400 */
[----:B------:R-:W-:Y:S01]  /*4dc0*/  @!P2 IADD3 R181, -R0, -0xf, RZ ;  /* 0xfffffff100b5a810 */ /* 0x000fe20007ffe1ff */
[----:B------:R-:W-:Y:S01]  /*4dd0*/  FFMA.FTZ R9, R188, -UR4, R9 ;  /* 0x80000004bc097c23 */ /* 0x000fe20008010009 */
[----:B------:R-:W-:Y:S01]  /*4de0*/  PLOP3.LUT P2, PT, PT, PT, UP0, 0x80, 0x0 ;  /* 0x000000000000781c */ /* 0x000fe20003f4f008 */
[----:B------:R-:W-:Y:S02]  /*4df0*/  FFMA.FTZ R8, R192, -UR4, R8 ;  /* 0x80000004c0087c23 */ /* 0x000fe40008010008 */
[----:B------:R-:W-:Y:S02]  /*4e00*/  FFMA.FTZ R11, R191, -UR4, R11 ;  /* 0x80000004bf0b7c23 */ /* 0x000fe4000801000b */
[----:B------:R-:W-:Y:S02]  /*4e10*/  FFMA.FTZ R12, R198, -UR4, R12 ;  /* 0x80000004c60c7c23 */ /* 0x000fe4000801000c */
[----:B------:R-:W-:Y:S01]  /*4e20*/  FFMA.FTZ R15, R188, -UR4, R15 ;  /* 0x80000004bc0f7c23 */ /* 0x000fe2000801000f */
[----:B------:R-:W-:Y:S01]  /*4e30*/  I2F R191, R181 ;  /* 0x000000b500bf7306 */ /* 0x000fe20000201400 */
[----:B------:R-:W-:Y:S02]  /*4e40*/  FFMA.FTZ R14, R192, -UR4, R14 ;  /* 0x80000004c00e7c23 */ /* 0x000fe4000801000e */
[----:B-1----:R-:W-:Y:S02]  /*4e50*/  FFMA.FTZ R16, R189, -UR4, R16 ;  /* 0x80000004bd107c23 */ /* 0x002fe40008010010 */
[----:B------:R-:W-:Y:S02]  /*4e60*/  FFMA.FTZ R18, R193, -UR4, R18 ;  /* 0x80000004c1127c23 */ /* 0x000fe40008010012 */
[----:B------:R-:W-:Y:S02]  /*4e70*/  FFMA.FTZ R17, R190, -UR4, R17 ;  /* 0x80000004be117c23 */ /* 0x000fe40008010011 */
[----:B------:R-:W-:Y:S01]  /*4e80*/  FFMA.FTZ R19, R194, -UR4, R19 ;  /* 0x80000004c2137c23 */ /* 0x000fe20008010013 */
[----:B------:R-:W-:Y:S01]  /*4e90*/  I2F R192, R184 ;  /* 0x000000b800c07306 */ /* 0x000fe20000201400 */
[----:B--2---:R-:W-:Y:S02]  /*4ea0*/  FMUL.FTZ R176, R197, 1.4426950216293334961 ;  /* 0x3fb8aa3bc5b07820 */ /* 0x004fe40000410000 */
[----:B------:R-:W-:Y:S01]  /*4eb0*/  IMAD R185, R185, 0x4, R177 ;  /* 0x00000004b9b97824 */ /* 0x000fe200078e02b1 */
[----:B------:R-:W-:Y:S03]  /*4ec0*/  IADD3 R177, R0, 0x17, RZ ;  /* 0x0000001700b17810 */ /* 0x000fe60007ffe0ff */
[----:B------:R-:W-:Y:S01]  /*4ed0*/  IMAD.WIDE.U32 R186, R185, -0x326172a9, RZ ;  /* 0xcd9e8d57b9ba7825 */ /* 0x000fe200078e00ff */
[----:B------:R-:W-:Y:S02]  /*4ee0*/  ISETP.GE.AND P5, PT, R177, RZ, PT ;  /* 0x000000ffb100720c */ /* 0x000fe40003fa6270 */
[----:B------:R-:W-:Y:S02]  /*4ef0*/  IADD3 R2, R185, 0x2, RZ ;  /* 0x00000002b9027810 */ /* 0x000fe40007ffe0ff */
[-C--:B------:R-:W-:Y:S02]  /*4f00*/  LOP3.LUT R199, R187, R216.reuse, RZ, 0x3c, !PT ;  /* 0x000000d8bbc77212 */ /* 0x080fe400078e3cff */
[----:B------:R-:W-:Y:S01]  /*4f10*/  LOP3.LUT R187, R251, UR9, R186, 0x96, !PT ;  /* 0x00000009fbbb7c12 */ /* 0x000fe2000f8e96ba */
[----:B------:R-:W-:Y:S04]  /*4f20*/  IMAD.WIDE.U32 R2, R2, -0x326172a9, RZ ;  /* 0xcd9e8d5702027825 */ /* 0x000fe800078e00ff */
[----:B------:R-:W-:Y:S01]  /*4f30*/  IMAD.WIDE.U32 R224, R187, -0x2daee0ad, RZ ;  /* 0xd2511f53bbe07825 */ /* 0x000fe200078e00ff */
[----:B------:R-:W-:Y:S02]  /*4f40*/  LOP3.LUT R186, R3, R216, RZ, 0x3c, !PT ;  /* 0x000000d803ba7212 */ /* 0x000fe400078e3cff */
[----:B------:R-:W-:Y:S01]  /*4f50*/  @!P5 IADD3 R177, -R0, -0x17, RZ ;  /* 0xffffffe900b1d810 */ /* 0x000fe20007ffe1ff */
[----:B------:R-:W-:Y:S01]  /*4f60*/  I2F R216, R179 ;  /* 0x000000b300d87306 */ /* 0x000fe20000201400 */
[----:B------:R-:W-:Y:S01]  /*4f70*/  PLOP3.LUT P5, PT, PT, PT, UP0, 0x80, 0x0 ;  /* 0x000000000000781c */ /* 0x000fe20003faf008 */
[----:B------:R-:W-:Y:S01]  /*4f80*/  FMUL.FTZ R3, R218, 1.4426950216293334961 ;  /* 0x3fb8aa3bda037820 */ /* 0x000fe20000410000 */
[----:B------:R-:W-:Y:S02]  /*4f90*/  @P4 IADD3 R0, R233, 0x8, RZ ;  /* 0x00000008e9004810 */ /* 0x000fe40007ffe0ff */
[----:B------:R-:W-:Y:S02]  /*4fa0*/  PLOP3.LUT P4, PT, PT, PT, UP0, 0x80, 0x0 ;  /* 0x000000000000781c */ /* 0x000fe40003f8f008 */
[----:B------:R-:W-:Y:S01]  /*4fb0*/  LOP3.LUT R185, R251, UR9, R2, 0x96, !PT ;  /* 0x00000009fbb97c12 */ /* 0x000fe2000f8e9602 */
[----:B------:R-:W-:Y:S01]  /*4fc0*/  UIADD3 UR9, UR12, 0x76cf5d0a, URZ ;  /* 0x76cf5d0a0c097890 */ /* 0x000fe2000fffe03f */
[----:B------:R-:W-:Y:S01]  /*4fd0*/  @P6 ISETP.GE.AND P6, PT, R0, UR8, PT ;  /* 0x0000000800006c0c */ /* 0x000fe2000bfc6270 */
[----:B------:R1:W2:Y:S01]  /*4fe0*/  I2F R196, R177 ;  /* 0x000000b100c47306 */ /* 0x0002a20000201400 */
[----:B-----5:R-:W-:Y:S02]  /*4ff0*/  FMUL.FTZ R2, R252, 1.4426950216293334961 ;  /* 0x3fb8aa3bfc027820 */ /* 0x020fe40000410000 */
[----:B------:R-:W-:Y:S01]  /*5000*/  IMAD.WIDE.U32 R220, R185, -0x2daee0ad, RZ ;  /* 0xd2511f53b9dc7825 */ /* 0x000fe200078e00ff */
[----:B------:R-:W-:Y:S11]  /*5010*/  @P5 ISETP.GE.AND P5, PT, R233, UR8, PT ;  /* 0x00000008e9005c0c */ /* 0x000ff6000bfa6270 */
[----:B------:R-:W-:Y:S02]  /*5020*/  @!UPT UIADD3 URZ, URZ, URZ, URZ ;  /* 0x0000003f3f3ff290 */ /* 0x000fe4000fffe03f */
[----:B------:R-:W-:Y:S02]  /*5030*/  @P1 FSEL R6, R6, -INF , !P5 ;  /* 0xff80000006061808 */ /* 0x000fe40006800000 */
[----:B------:R-:W-:Y:S02]  /*5040*/  @P2 FSEL R4, R4, -INF , !P5 ;  /* 0xff80000004042808 */ /* 0x000fe40006800000 */
[----:B------:R-:W-:Y:S02]  /*5050*/  PLOP3.LUT P2, PT, PT, PT, UP0, 0x80, 0x0 ;  /* 0x000000000000781c */ /* 0x000fe40003f4f008 */
[----:B------:R-:W-:Y:S01]  /*5060*/  FSETP.NEU.FTZ.AND P1, PT, R197, -INF , PT ;  /* 0xff800000c500780b */ /* 0x000fe20003f3d000 */
[----:B-1----:R-:W4:Y:S01]  /*5070*/  LDL R177, [R1] ;  /* 0x0000000001b17983 */ /* 0x002f220000100800 */
[----:B------:R-:W-:Y:S01]  /*5080*/  @P4 FSEL R8, R8, -INF , !P5 ;  /* 0xff80000008084808 */ /* 0x000fe20006800000 */
[----:B------:R-:W1:Y:S01]  /*5090*/  I2F R197, R182 ;  /* 0x000000b600c57306 */ /* 0x000e620000201400 */
[----:B------:R-:W-:Y:S01]  /*50a0*/  FSEL R176, R176, RZ, P1 ;  /* 0x000000ffb0b07208 */ /* 0x000fe20000800000 */
[----:B--2---:R-:W-:Y:S01]  /*50b0*/  FFMA.FTZ R13, R196, -UR4, R13 ;  /* 0x80000004c40d7c23 */ /* 0x004fe2000801000d */
[----:B------:R-:W-:Y:S02]  /*50c0*/  PLOP3.LUT P1, PT, PT, PT, UP0, 0x80, 0x0 ;  /* 0x000000000000781c */ /* 0x000fe40003f2f008 */
[----:B------:R-:W-:Y:S01]  /*50d0*/  PLOP3.LUT P4, PT, PT, PT, UP0, 0x80, 0x0 ;  /* 0x000000000000781c */ /* 0x000fe20003f8f008 */
[--C-:B------:R-:W-:Y:S02]  /*50e0*/  FFMA.FTZ R4, R4, c[0x0][0x23c], -R176.reuse ;  /* 0x00008f0004047a23 */ /* 0x100fe400000108b0 */
[----:B------:R-:W-:Y:S02]  /*50f0*/  @P2 FSEL R10, R10, -INF , !P5 ;  /* 0xff8000000a0a2808 */ /* 0x000fe40006800000 */
[----:B------:R-:W-:Y:S01]  /*5100*/  PLOP3.LUT P2, PT, PT, PT, UP0, 0x80, 0x0 ;  /* 0x000000000000781c */ /* 0x000fe20003f4f008 */
[----:B------:R-:W-:Y:S01]  /*5110*/  MUFU.EX2 R222, R4 ;  /* 0x0000000400de7308 */ /* 0x000fe20000000800 */
[----:B------:R-:W-:Y:S04]  /*5120*/  PLOP3.LUT P5, PT, PT, PT, UP0, 0x80, 0x0 ;  /* 0x000000000000781c */ /* 0x000fe80003faf008 */
[----:B------:R-:W-:Y:S02]  /*5130*/  @P1 FSEL R11, R11, -INF , !P3 ;  /* 0xff8000000b0b1808 */ /* 0x000fe40005800000 */
[----:B------:R-:W-:Y:S02]  /*5140*/  PLOP3.LUT P1, PT, PT, PT, UP0, 0x80, 0x0 ;  /* 0x000000000000781c */ /* 0x000fe40003f2f008 */
[----:B------:R-:W-:Y:S02]  /*5150*/  @P4 FSEL R5, R5, -INF , !P3 ;  /* 0xff80000005054808 */ /* 0x000fe40005800000 */
[----:B------:R-:W-:Y:S02]  /*5160*/  FSETP.NEU.FTZ.AND P4, PT, R218, -INF , PT ;  /* 0xff800000da00780b */ /* 0x000fe40003f9d000 */
[----:B------:R-:W-:Y:S01]  /*5170*/  @P2 FSEL R7, R7, -INF , !P3 ;  /* 0xff80000007072808 */ /* 0x000fe20005800000 */
[----:B------:R-:W-:Y:S01]  /*5180*/  FFMA.FTZ R5, R5, c[0x0][0x23c], -R176 ;  /* 0x00008f0005057a23 */ /* 0x000fe200000108b0 */
[----:B------:R-:W-:Y:S02]  /*5190*/  FSETP.NEU.FTZ.AND P2, PT, R252, -INF , PT ;  /* 0xff800000fc00780b */ /* 0x000fe40003f5d000 */
[----:B------:R-:W-:Y:S01]  /*51a0*/  FSEL R3, R3, RZ, P4 ;  /* 0x000000ff03037208 */ /* 0x000fe20002000000 */
[----:B------:R2:W1:Y:S01]  /*51b0*/  MUFU.EX2 R219, R5 ;  /* 0x0000000500db7308 */ /* 0x0004620000000800 */
[----:B------:R-:W-:Y:S02]  /*51c0*/  FSEL R2, R2, RZ, P2 ;  /* 0x000000ff02027208 */ /* 0x000fe40001000000 */
[----:B------:R-:W-:Y:S01]  /*51d0*/  PLOP3.LUT P4, PT, PT, PT, UP0, 0x80, 0x0 ;  /* 0x000000000000781c */ /* 0x000fe20003f8f008 */
[--C-:B------:R-:W-:Y:S01]  /*51e0*/  FFMA.FTZ R6, R6, c[0x0][0x23c], -R3.reuse ;  /* 0x00008f0006067a23 */ /* 0x100fe20000010803 */
[----:B------:R-:W-:Y:S01]  /*51f0*/  PLOP3.LUT P2, PT, PT, PT, UP0, 0x80, 0x0 ;  /* 0x000000000000781c */ /* 0x000fe20003f4f008 */
[--C-:B------:R-:W-:Y:S01]  /*5200*/  FFMA.FTZ R7, R7, c[0x0][0x23c], -R3.reuse ;  /* 0x00008f0007077a23 */ /* 0x100fe20000010803 */
[----:B------:R-:W-:Y:S01]  /*5210*/  @P5 FSEL R9, R9, -INF , !P3 ;  /* 0xff80000009095808 */ /* 0x000fe20005800000 */
[--C-:B------:R-:W-:Y:S01]  /*5220*/  FFMA.FTZ R8, R8, c[0x0][0x23c], -R2.reuse ;  /* 0x00008f0008087a23 */ /* 0x100fe20000010802 */
[----:B------:R-:W-:Y:S01]  /*5230*/  PLOP3.LUT P3, PT, PT, PT, UP0, 0x80, 0x0 ;  /* 0x000000000000781c */ /* 0x000fe20003f6f008 */
[----:B------:R1:W-:Y:S01]  /*5240*/  MUFU.EX2 R218, R6 ;  /* 0x0000000600da7308 */ /* 0x0003e20000000800 */
[----:B------:R-:W-:Y:S01]  /*5250*/  @P1 IADD3 R171, R233, 0x10, RZ ;  /* 0x00000010e9ab1810 */ /* 0x000fe20007ffe0ff */
[----:B------:R-:W-:Y:S01]  /*5260*/  FFMA.FTZ R9, R9, c[0x0][0x23c], -R2 ;  /* 0x00008f0009097a23 */ /* 0x000fe20000010802 */
[----:B------:R-:W-:Y:S05]  /*5270*/  PLOP3.LUT P1, PT, PT, PT, UP0, 0x80, 0x0 ;  /* 0x000000000000781c */ /* 0x000fea0003f2f008 */
[C---:B------:R-:W-:Y:S02]  /*5280*/  @P2 IADD3 R178, R233.reuse, 0x18, RZ ;  /* 0x00000018e9b22810 */ /* 0x040fe40007ffe0ff */
[----:B------:R-:W-:Y:S01]  /*5290*/  PLOP3.LUT P2, PT, PT, PT, UP0, 0x80, 0x0 ;  /* 0x000000000000781c */ /* 0x000fe20003f4f008 */
[----:B------:R-:W-:Y:S01]  /*52a0*/  MUFU.EX2 R229, R8 ;  /* 0x0000000800e57308 */ /* 0x000fe20000000800 */
[----:B------:R-:W-:Y:S02]  /*52b0*/  @P3 IADD3 R170, R233, 0x9, RZ ;  /* 0x00000009e9aa3810 */ /* 0x000fe40007ffe0ff */
[----:B------:R-:W-:Y:S01]  /*52c0*/  PLOP3.LUT P3, PT, PT, PT, UP0, 0x80, 0x0 ;  /* 0x000000000000781c */ /* 0x000fe20003f6f008 */
[----:B--2---:R-:W-:Y:S01]  /*52d0*/  IMAD.WIDE.U32 R4, R186, -0x2daee0ad, RZ ;  /* 0xd2511f53ba047825 */ /* 0x004fe200078e00ff */
[----:B------:R-:W-:Y:S02]  /*52e0*/  @P1 FSEL R16, R16, -INF , !P6 ;  /* 0xff80000010101808 */ /* 0x000fe40007000000 */
[----:B------:R-:W-:Y:S03]  /*52f0*/  PLOP3.LUT P1, PT, PT, PT, UP0, 0x80, 0x0 ;  /* 0x000000000000781c */ /* 0x000fe60003f2f008 */
[----:B------:R-:W-:Y:S01]  /*5300*/  MUFU.EX2 R227, R9 ;  /* 0x0000000900e37308 */ /* 0x000fe20000000800 */
[----:B------:R-:W-:Y:S01]  /*5310*/  FFMA.FTZ R16, R16, c[0x0][0x23c], -R176 ;  /* 0x00008f0010107a23 */ /* 0x000fe200000108b0 */
[----:B------:R-:W-:Y:S02]  /*5320*/  @P2 ISETP.GE.AND P2, PT, R171, UR8, PT ;  /* 0x00000008ab002c0c */ /* 0x000fe4000bf46270 */
[----:B-1----:R-:W-:Y:S02]  /*5330*/  LOP3.LUT R6, R221, UR9, R4, 0x96, !PT ;  /* 0x00000009dd067c12 */ /* 0x002fe4000f8e9604 */
[----:B------:R-:W-:Y:S02]  /*5340*/  @P3 FSEL R14, R14, -INF , !P6 ;  /* 0xff8000000e0e3808 */ /* 0x000fe40007000000 */
[----:B------:R-:W-:Y:S02]  /*5350*/  PLOP3.LUT P3, PT, PT, PT, UP0, 0x80, 0x0 ;  /* 0x000000000000781c */ /* 0x000fe40003f6f008 */
[----:B------:R-:W-:Y:S02]  /*5360*/  @P1 FSEL R18, R18, -INF , !P6 ;  /* 0xff80000012121808 */ /* 0x000fe40007000000 */
[----:B------:R-:W-:Y:S03]  /*5370*/  PLOP3.LUT P1, PT, PT, PT, UP0, 0x80, 0x0 ;  /* 0x000000000000781c */ /* 0x000fe60003f2f008 */
[--C-:B------:R-:W-:Y:S06]  /*5380*/  FFMA.FTZ R18, R18, c[0x0][0x23c], -R3.reuse ;  /* 0x00008f0012127a23 */ /* 0x100fec0000010803 */
[----:B------:R-:W-:Y:S02]  /*5390*/  @P3 ISETP.GE.AND P3, PT, R178, UR8, PT ;  /* 0x00000008b2003c0c */ /* 0x000fe4000bf66270 */
[----:B---3--:R-:W-:Y:S01]  /*53a0*/  LOP3.LUT R180, R168, UR10, RZ, 0x3c, !PT ;  /* 0x0000000aa8b47c12 */ /* 0x008fe2000f8e3cff */
[----:B------:R-:W-:Y:S01]  /*53b0*/  IMAD.WIDE.U32 R168, R199, -0x2daee0ad, RZ ;  /* 0xd2511f53c7a87825 */ /* 0x000fe200078e00ff */
[----:B------:R-:W-:Y:S01]  /*53c0*/  UIADD3 UR10, UR13, -0x255992d5, URZ ;  /* 0xdaa66d2b0d0a7890 */ /* 0x000fe2000fffe03f */
[----:B------:R-:W-:Y:S01]  /*53d0*/  MUFU.EX2 R199, R16 ;  /* 0x0000001000c77308 */ /* 0x000fe20000000800 */
[C---:B------:R-:W-:Y:S02]  /*53e0*/  LOP3.LUT R5, R180.reuse, R5, RZ, 0x3c, !PT ;  /* 0x00000005b4057212 */ /* 0x040fe400078e3cff */
[----:B------:R-:W-:Y:S02]  /*53f0*/  LOP3.LUT R179, R180, R169, RZ, 0x3c, !PT ;  /* 0x000000a9b4b37212 */ /* 0x000fe400078e3cff */
[----:B------:R-:W-:Y:S01]  /*5400*/  LOP3.LUT R182, R225, UR9, R168, 0x96, !PT ;  /* 0x00000009e1b67c12 */ /* 0x000fe2000f8e96a8 */
[----:B------:R-:W-:Y:S01]  /*5410*/  IMAD.WIDE.U32 R4, R5, -0x326172a9, RZ ;  /* 0xcd9e8d5705047825 */ /* 0x000fe200078e00ff */
[----:B------:R-:W-:Y:S03]  /*5420*/  UIADD3 UR9, UR12, -0x126145ec, URZ ;  /* 0xed9eba140c097890 */ /* 0x000fe6000fffe03f */
[----:B------:R-:W-:Y:S01]  /*5430*/  IMAD.WIDE.U32 R182, R182, -0x326172a9, RZ ;  /* 0xcd9e8d57b6b67825 */ /* 0x000fe200078e00ff */
[----:B------:R1:W2:Y:S03]  /*5440*/  MUFU.EX2 R225, R7 ;  /* 0x0000000700e17308 */ /* 0x0002a60000000800 */
[----:B------:R-:W-:Y:S05]  /*5450*/  IMAD.WIDE.U32 R178, R179, -0x326172a9, RZ ;  /* 0xcd9e8d57b3b27825 */ /* 0x000fea00078e00ff */
[----:B------:R-:W-:Y:S02]  /*5460*/  LOP3.LUT R180, R183, UR10, R178, 0x96, !PT ;  /* 0x0000000ab7b47c12 */ /* 0x000fe4000f8e96b2 */
[----:B------:R-:W-:Y:S02]  /*5470*/  @P1 IADD3 R183, R233, 0x19, RZ ;  /* 0x00000019e9b71810 */ /* 0x000fe40007ffe0ff */
[----:B------:R-:W-:Y:S01]  /*5480*/  PLOP3.LUT P1, PT, PT, PT, UP0, 0x80, 0x0 ;  /* 0x000000000000781c */ /* 0x000fe20003f2f008 */
[C---:B----4-:R-:W-:Y:S01]  /*5490*/  FMUL.FTZ R0, R177.reuse, 1.4426950216293334961 ;  /* 0x3fb8aa3bb1007820 */ /* 0x050fe20000410000 */
[----:B------:R-:W-:Y:S02]  /*54a0*/  FSETP.NEU.FTZ.AND P5, PT, R177, -INF , PT ;  /* 0xff800000b100780b */ /* 0x000fe40003fbd000 */
[----:B------:R-:W-:Y:S02]  /*54b0*/  @P4 IADD3 R177, R233, 0x11, RZ ;  /* 0x00000011e9b14810 */ /* 0x000fe40007ffe0ff */
[----:B------:R-:W-:Y:S02]  /*54c0*/  PLOP3.LUT P4, PT, PT, PT, UP0, 0x80, 0x0 ;  /* 0x000000000000781c */ /* 0x000fe40003f8f008 */
[----:B------:R-:W-:Y:S02]  /*54d0*/  FSEL R0, R0, RZ, P5 ;  /* 0x000000ff00007208 */ /* 0x000fe40002800000 */
[----:B------:R-:W-:Y:S03]  /*54e0*/  PLOP3.LUT P5, PT, PT, PT, UP0, 0x80, 0x0 ;  /* 0x000000000000781c */ /* 0x000fe60003faf008 */
[--C-:B------:R-:W-:Y:S02]  /*54f0*/  FFMA.FTZ R10, R10, c[0x0][0x23c], -R0.reuse ;  /* 0x00008f000a0a7a23 */ /* 0x100fe40000010800 */
[--C-:B------:R-:W-:Y:S02]  /*5500*/  FFMA.FTZ R11, R11, c[0x0][0x23c], -R0.reuse ;  /* 0x00008f000b0b7a23 */ /* 0x100fe40000010800 */
[----:B------:R-:W-:Y:S01]  /*5510*/  MUFU.EX2 R230, R10 ;  /* 0x0000000a00e67308 */ /* 0x000fe20000000800 */
[----:B------:R-:W-:Y:S01]  /*5520*/  FFMA.FTZ R14, R14, c[0x0][0x23c], -R0 ;  /* 0x00008f000e0e7a23 */ /* 0x000fe20000010800 */
[----:B------:R-:W-:Y:S02]  /*5530*/  @P4 ISETP.GE.AND P4, PT, R170, UR8, PT ;  /* 0x00000008aa004c0c */ /* 0x000fe4000bf86270 */
[----:B------:R-:W3:Y:S02]  /*5540*/  LDSM.16.M88.4 R168, [R209+0x10800] ;  /* 0x01080000d1a8783b */ /* 0x000ee40000000200 */
[----:B------:R-:W-:Y:S02]  /*5550*/  @P5 FSEL R12, R12, -INF , !P6 ;  /* 0xff8000000c0c5808 */ /* 0x000fe40007000000 */
[----:B------:R-:W-:Y:S02]  /*5560*/  PLOP3.LUT P6, PT, PT, PT, UP0, 0x80, 0x0 ;  /* 0x000000000000781c */ /* 0x000fe40003fcf008 */
[----:B------:R4:W-:Y:S01]  /*5570*/  MUFU.EX2 R228, R11 ;  /* 0x0000000b00e47308 */ /* 0x0009e20000000800 */
[----:B------:R-:W-:Y:S01]  /*5580*/  FFMA.FTZ R12, R12, c[0x0][0x23c], -R2 ;  /* 0x00008f000c0c7a23 */ /* 0x000fe20000010802 */
[----:B------:R-:W-:Y:S03]  /*5590*/  PLOP3.LUT P5, PT, PT, PT, UP0, 0x80, 0x0 ;  /* 0x000000000000781c */ /* 0x000fe60003faf008 */
[----:B------:R-:W-:Y:S02]  /*55a0*/  @P1 FSEL R15, R15, -INF , !P4 ;  /* 0xff8000000f0f1808 */ /* 0x000fe40006000000 */
[----:B------:R-:W-:Y:S03]  /*55b0*/  PLOP3.LUT P1, PT, PT, PT, UP0, 0x80, 0x0 ;  /* 0x000000000000781c */ /* 0x000fe60003f2f008 */
[----:B------:R-:W-:Y:S01]  /*55c0*/  FFMA.FTZ R15, R15, c[0x0][0x23c], -R0 ;  /* 0x00008f000f0f7a23 */ /* 0x000fe20000010800 */
[----:B------:R2:W-:Y:S01]  /*55d0*/  MUFU.EX2 R223, R12 ;  /* 0x0000000c00df7308 */ /* 0x0005e20000000800 */
[----:B------:R-:W-:Y:S02]  /*55e0*/  @P6 FSEL R13, R13, -INF , !P4 ;  /* 0xff8000000d0d6808 */ /* 0x000fe40006000000 */
[----:B------:R-:W-:Y:S02]  /*55f0*/  PLOP3.LUT P6, PT, PT, PT, UP0, 0x80, 0x0 ;  /* 0x000000000000781c */ /* 0x000fe40003fcf008 */
[----:B------:R-:W-:Y:S01]  /*5600*/  @P5 ISETP.GE.AND P5, PT, R177, UR8, PT ;  /* 0x00000008b1005c0c */ /* 0x000fe2000bfa6270 */
[----:B------:R-:W-:Y:S01]  /*5610*/  FFMA.FTZ R13, R13, c[0x0][0x23c], -R2 ;  /* 0x00008f000d0d7a23 */ /* 0x000fe20000010802 */
[----:B------:R-:W-:Y:S01]  /*5620*/  LOP3.LUT R177, R250, UR11, RZ, 0x3c, !PT ;  /* 0x0000000bfab17c12 */ /* 0x000fe2000f8e3cff */
[----:B------:R-:W-:Y:S01]  /*5630*/  UIADD3 UR11, UR12, 0x32370b8f, URZ ;  /* 0x32370b8f0c0b7890 */ /* 0x000fe2000fffe03f */
[----:B------:R-:W-:Y:S01]  /*5640*/  @P1 FSEL R17, R17, -INF , !P4 ;  /* 0xff80000011111808 */ /* 0x000fe20006000000 */
[----:B------:R-:W-:Y:S01]  /*5650*/  MUFU.EX2 R221, R13 ;  /* 0x0000000d00dd7308 */ /* 0x000fe20000000800 */
[C---:B------:R-:W-:Y:S01]  /*5660*/  LOP3.LUT R181, R177.reuse, R179, RZ, 0x3c, !PT ;  /* 0x000000b3b1b57212 */ /* 0x040fe200078e3cff */
[----:B------:R-:W-:Y:S01]  /*5670*/  IMAD.WIDE.U32 R178, R6, -0x326172a9, RZ ;  /* 0xcd9e8d5706b27825 */ /* 0x000fe200078e00ff */
[----:B------:R-:W-:Y:S02]  /*5680*/  PLOP3.LUT P1, PT, PT, PT, UP0, 0x80, 0x0 ;  /* 0x000000000000781c */ /* 0x000fe40003f2f008 */
[----:B------:R-:W-:Y:S01]  /*5690*/  LOP3.LUT R5, R177, R5, RZ, 0x3c, !PT ;  /* 0x00000005b1057212 */ /* 0x000fe200078e3cff */
[----:B------:R-:W-:Y:S01]  /*56a0*/  FFMA.FTZ R17, R17, c[0x0][0x23c], -R176 ;  /* 0x00008f0011117a23 */ /* 0x000fe200000108b0 */
[----:B------:R-:W-:Y:S01]  /*56b0*/  @P6 ISETP.GE.AND P6, PT, R183, UR8, PT ;  /* 0x00000008b7006c0c */ /* 0x000fe2000bfc6270 */
[----:B-1----:R-:W-:Y:S01]  /*56c0*/  IMAD.WIDE.U32 R6, R181, -0x2daee0ad, RZ ;  /* 0xd2511f53b5067825 */ /* 0x002fe200078e00ff */
[----:B------:R-:W-:Y:S01]  /*56d0*/  LOP3.LUT R184, R179, UR10, R4, 0x96, !PT ;  /* 0x0000000ab3b87c12 */ /* 0x000fe2000f8e9604 */
[----:B------:R-:W-:Y:S02]  /*56e0*/  UIADD3 UR10, UR12, 0x646e171e, URZ ;  /* 0x646e171e0c0a7890 */ /* 0x000fe4000fffe03f */
[----:B------:R-:W-:Y:S01]  /*56f0*/  IMAD.WIDE.U32 R180, R180, -0x2daee0ad, RZ ;  /* 0xd2511f53b4b47825 */ /* 0x000fe200078e00ff */
[-C--:B---3--:R-:W-:Y:S03]  /*5700*/  HMMA.16816.F32.BF16 R20, R164, R168.reuse, R20 ;  /* 0x000000a8a414723c */ /* 0x088fe60000041814 */
[----:B------:R-:W-:Y:S01]  /*5710*/  @P1 FSEL R19, R19, -INF , !P4 ;  /* 0xff80000013131808 */ /* 0x000fe20006000000 */
[----:B------:R-:W-:Y:S01]  /*5720*/  IMAD.WIDE.U32 R184, R184, -0x2daee0ad, RZ ;  /* 0xd2511f53b8b87825 */ /* 0x000fe200078e00ff */
[----:B------:R-:W-:Y:S02]  /*5730*/  LOP3.LUT R186, R181, UR9, R6, 0x96, !PT ;  /* 0x00000009b5ba7c12 */ /* 0x000fe4000f8e9606 */
[----:B------:R-:W-:Y:S01]  /*5740*/  PLOP3.LUT P4, PT, PT, PT, UP0, 0x80, 0x0 ;  /* 0x000000000000781c */ /* 0x000fe20003f8f008 */
[C---:B------:R-:W-:Y:S01]  /*5750*/  HMMA.16816.F32.BF16 R24, R172.reuse, R168, R24 ;  /* 0x000000a8ac18723c */ /* 0x040fe20000041818 */
[----:B------:R-:W-:Y:S03]  /*5760*/  PLOP3.LUT P1, PT, PT, PT, UP0, 0x80, 0x0 ;  /* 0x000000000000781c */ /* 0x000fe60003f2f008 */
[----:B------:R-:W-:Y:S01]  /*5770*/  FFMA.FTZ R19, R19, c[0x0][0x23c], -R3 ;  /* 0x00008f0013137a23 */ /* 0x000fe20000010803 */
[----:B------:R-:W-:Y:S01]  /*5780*/  LOP3.LUT R7, R7, UR11, R224, 0x96, !PT ;  /* 0x0000000b07077c12 */ /* 0x000fe2000f8e96e0 */
[----:B------:R-:W-:Y:S01]  /*5790*/  IMAD.WIDE.U32 R186, R186, -0x326172a9, RZ ;  /* 0xcd9e8d57baba7825 */ /* 0x000fe200078e00ff */
[----:B------:R1:W-:Y:S01]  /*57a0*/  MUFU.EX2 R224, R14 ;  /* 0x0000000e00e07308 */ /* 0x0003e20000000800 */
[-C--:B------:R-:W-:Y:S04]  /*57b0*/  HMMA.16816.F32.BF16 R28, R172, R170.reuse, R28 ;  /* 0x000000aaac1c723c */ /* 0x080fe8000004181c */
[----:B------:R-:W-:Y:S04]  /*57c0*/  IMAD.WIDE.U32 R4, R5, -0x2daee0ad, RZ ;  /* 0xd2511f5305047825 */ /* 0x000fe800078e00ff */
[----:B------:R-:W-:Y:S04]  /*57d0*/  HMMA.16816.F32.BF16 R32, R164, R170, R32 ;  /* 0x000000aaa420723c */ /* 0x000fe80000041820 */
[----:B------:R-:W-:Y:S01]  /*57e0*/  FFMA.FTZ R22, R189, -UR4, R22 ;  /* 0x80000004bd167c23 */ /* 0x000fe20008010016 */
[----:B------:R-:W-:Y:S01]  /*57f0*/  LOP3.LUT R177, R185, UR9, R4, 0x96, !PT ;  /* 0x00000009b9b17c12 */ /* 0x000fe2000f8e9604 */
[----:B------:R-:W-:Y:S01]  /*5800*/  FFMA.FTZ R20, R216, -UR4, R20 ;  /* 0x80000004d8147c23 */ /* 0x000fe20008010014 */
[----:B------:R-:W-:Y:S01]  /*5810*/  UIADD3 UR9, UR13, 0x78dde6e4, URZ ;  /* 0x78dde6e40d097890 */ /* 0x000fe2000fffe03f */
[----:B------:R-:W-:Y:S01]  /*5820*/  FFMA.FTZ R24, R195, -UR4, R24 ;  /* 0x80000004c3187c23 */ /* 0x000fe20008010018 */
[----:B------:R-:W-:Y:S02]  /*5830*/  @P1 FSEL R22, R22, -INF , !P2 ;  /* 0xff80000016161808 */ /* 0x000fe40005000000 */
[----:B------:R-:W-:Y:S01]  /*5840*/  PLOP3.LUT P1, PT, PT, PT, UP0, 0x80, 0x0 ;  /* 0x000000000000781c */ /* 0x000fe20003f2f008 */
[----:B------:R-:W-:Y:S01]  /*5850*/  FFMA.FTZ R26, R198, -UR4, R26 ;  /* 0x80000004c61a7c23 */ /* 0x000fe2000801001a */
[----:B------:R-:W-:Y:S01]  /*5860*/  @P4 FSEL R20, R20, -INF , !P2 ;  /* 0xff80000014144808 */ /* 0x000fe20005000000 */
[----:B------:R-:W-:Y:S01]  /*5870*/  FFMA.FTZ R23, R190, -UR4, R23 ;  /* 0x80000004be177c23 */ /* 0x000fe20008010017 */
[----:B------:R-:W-:Y:S01]  /*5880*/  PLOP3.LUT P4, PT, PT, PT, UP0, 0x80, 0x0 ;  /* 0x000000000000781c */ /* 0x000fe20003f8f008 */
[----:B------:R-:W-:Y:S01]  /*5890*/  FFMA.FTZ R25, R191, -UR4, R25 ;  /* 0x80000004bf197c23 */ /* 0x000fe20008010019 */
[----:B------:R-:W-:Y:S01]  /*58a0*/  LOP3.LUT R8, R5, UR11, R220, 0x96, !PT ;  /* 0x0000000b05087c12 */ /* 0x000fe2000f8e96dc */
[----:B------:R-:W-:Y:S01]  /*58b0*/  UIADD3 UR11, UR13, 0x1715609d, URZ ;  /* 0x1715609d0d0b7890 */ /* 0x000fe2000fffe03f */
[----:B------:R-:W-:Y:S01]  /*58c0*/  IMAD.WIDE.U32 R4, R7, -0x326172a9, RZ ;  /* 0xcd9e8d5707047825 */ /* 0x000fe200078e00ff */
[----:B------:R3:W-:Y:S03]  /*58d0*/  MUFU.EX2 R220, R15 ;  /* 0x0000000f00dc7308 */ /* 0x0007e60000000800 */
[----:B------:R-:W-:Y:S01]  /*58e0*/  IMAD.WIDE.U32 R8, R8, -0x326172a9, RZ ;  /* 0xcd9e8d5708087825 */ /* 0x000fe200078e00ff */
[----:B------:R-:W-:Y:S02]  /*58f0*/  @P1 FSEL R26, R26, -INF , !P2 ;  /* 0xff8000001a1a1808 */ /* 0x000fe40005000000 */
[----:B------:R-:W-:Y:S01]  /*5900*/  PLOP3.LUT P1, PT, PT, PT, UP0, 0x80, 0x0 ;  /* 0x000000000000781c */ /* 0x000fe20003f2f008 */
[----:B----4-:R-:W-:Y:S01]  /*5910*/  IMAD.WIDE.U32 R10, R177, -0x326172a9, RZ ;  /* 0xcd9e8d57b10a7825 */ /* 0x010fe200078e00ff */
[----:B------:R-:W-:Y:S02]  /*5920*/  @P4 FSEL R24, R24, -INF , !P2 ;  /* 0xff80000018184808 */ /* 0x000fe40005000000 */
[----:B------:R-:W-:Y:S01]  /*5930*/  PLOP3.LUT P2, PT, PT, PT, UP0, 0x80, 0x0 ;  /* 0x000000000000781c */ /* 0x000fe20003f4f008 */
[----:B------:R-:W-:Y:S01]  /*5940*/  FFMA.FTZ R28, R231, -UR4, R28 ;  /* 0x80000004e71c7c23 */ /* 0x000fe2000801001c */
[----:B------:R-:W-:Y:S01]  /*5950*/  PLOP3.LUT P4, PT, PT, PT, UP0, 0x80, 0x0 ;  /* 0x000000000000781c */ /* 0x000fe20003f8f008 */
[----:B------:R-:W-:Y:S01]  /*5960*/  FFMA.FTZ R21, R197, -UR4, R21 ;  /* 0x80000004c5157c23 */ /* 0x000fe20008010015 */
[----:B------:R-:W-:Y:S01]  /*5970*/  LOP3.LUT R6, R5, UR9, R182, 0x96, !PT ;  /* 0x0000000905067c12 */ /* 0x000fe2000f8e96b6 */
[----:B------:R-:W-:Y:S01]  /*5980*/  FFMA.FTZ R30, R195, -UR4, R30 ;  /* 0x80000004c31e7c23 */ /* 0x000fe2000801001e */
[----:B------:R-:W-:Y:S01]  /*5990*/  LOP3.LUT R4, R187, UR11, R4, 0x96, !PT ;  /* 0x0000000bbb047c12 */ /* 0x000fe2000f8e9604 */
[----:B------:R-:W-:Y:S01]  /*59a0*/  FFMA.FTZ R32, R192, -UR4, R32 ;  /* 0x80000004c0207c23 */ /* 0x000fe20008010020 */
[----:B------:R-:W-:Y:S01]  /*59b0*/  LOP3.LUT R178, R9, UR9, R178, 0x96, !PT ;  /* 0x0000000909b27c12 */ /* 0x000fe2000f8e96b2 */
[----:B------:R-:W-:Y:S01]  /*59c0*/  UIADD3 UR9, UR12, -0x56f99767, URZ ;  /* 0xa90668990c097890 */ /* 0x000fe2000fffe03f */
[----:B------:R-:W-:Y:S01]  /*59d0*/  @P1 FSEL R25, R25, -INF , !P5 ;  /* 0xff80000019191808 */ /* 0x000fe20006800000 */
[----:B------:R-:W-:Y:S01]  /*59e0*/  IMAD.WIDE.U32 R4, R4, -0x2daee0ad, RZ ;  /* 0xd2511f5304047825 */ /* 0x000fe200078e00ff */
[----:B------:R-:W-:Y:S01]  /*59f0*/  PLOP3.LUT P1, PT, PT, PT, UP0, 0x80, 0x0 ;  /* 0x000000000000781c */ /* 0x000fe20003f2f008 */
[----:B------:R-:W-:Y:S01]  /*5a00*/  MUFU.EX2 R195, R19 ;  /* 0x0000001300c37308 */ /* 0x000fe20000000800 */
[----:B------:R-:W-:Y:S01]  /*5a10*/  @P2 FSEL R23, R23, -INF , !P5 ;  /* 0xff80000017172808 */ /* 0x000fe20006800000 */
[----:B------:R-:W-:Y:S01]  /*5a20*/  IMAD.WIDE.U32 R6, R6, -0x2daee0ad, RZ ;  /* 0xd2511f5306067825 */ /* 0x000fe200078e00ff */
[----:B------:R-:W-:Y:S01]  /*5a30*/  PLOP3.LUT P2, PT, PT, PT, UP0, 0x80, 0x0 ;  /* 0x000000000000781c */ /* 0x000fe20003f4f008 */
[----:B------:R-:W4:Y:S01]  /*5a40*/  LDL R231, [R1+0xc] ;  /* 0x00000c0001e77983 */ /* 0x000f220000100800 */
[----:B------:R-:W-:Y:S01]  /*5a50*/  LOP3.LUT R8, R11, UR11, R8, 0x96, !PT ;  /* 0x0000000b0b087c12 */ /* 0x000fe2000f8e9608 */
[----:B------:R-:W-:Y:S01]  /*5a60*/  FFMA.FTZ R27, R196, -UR4, R27 ;  /* 0x80000004c41b7c23 */ /* 0x000fe2000801001b */
[----:B------:R-:W-:Y:S01]  /*5a70*/  @P4 FSEL R21, R21, -INF , !P5 ;  /* 0xff80000015154808 */ /* 0x000fe20006800000 */
[----:B------:R-:W-:Y:S01]  /*5a80*/  FFMA.FTZ R34, R216, -UR4, R34 ;  /* 0x80000004d8227c23 */ /* 0x000fe20008010022 */
[----:B------:R-:W-:Y:S01]  /*5a90*/  PLOP3.LUT P4, PT, PT, PT, UP0, 0x80, 0x0 ;  /* 0x000000000000781c */ /* 0x000fe20003f8f008 */
[----:B------:R-:W-:Y:S01]  /*5aa0*/  FFMA.FTZ R29, R226, -UR4, R29 ;  /* 0x80000004e21d7c23 */ /* 0x000fe2000801001d */
[----:B------:R-:W-:Y:S01]  /*5ab0*/  LOP3.LUT R179, R4, 0xffff, RZ, 0xc0, !PT ;  /* 0x0000ffff04b37812 */ /* 0x000fe200078ec0ff */
[----:B------:R-:W-:Y:S01]  /*5ac0*/  FFMA.FTZ R33, R232, -UR4, R33 ;  /* 0x80000004e8217c23 */ /* 0x000fe20008010021 */
[----:B------:R-:W-:Y:S01]  /*5ad0*/  LOP3.LUT R180, R7, UR9, R180, 0x96, !PT ;  /* 0x0000000907b47c12 */ /* 0x000fe2000f8e96b4 */
[----:B------:R-:W-:Y:S01]  /*5ae0*/  FFMA.FTZ R31, R191, -UR4, R31 ;  /* 0x80000004bf1f7c23 */ /* 0x000fe2000801001f */
[----:B------:R-:W-:Y:S01]  /*5af0*/  LOP3.LUT R9, R5, UR10, R6, 0x96, !PT ;  /* 0x0000000a05097c12 */ /* 0x000fe2000f8e9606 */
[----:B------:R-:W-:Y:S01]  /*5b00*/  IMAD.WIDE.U32 R6, R178, -0x2daee0ad, RZ ;  /* 0xd2511f53b2067825 */ /* 0x000fe200078e00ff */
[----:B------:R-:W-:Y:S01]  /*5b10*/  @P2 FSEL R28, R28, -INF , !P3 ;  /* 0xff8000001c1c2808 */ /* 0x000fe20005800000 */
[----:B------:R-:W-:Y:S01]  /*5b20*/  MUFU.EX2 R196, R17 ;  /* 0x0000001100c47308 */ /* 0x000fe20000000800 */
[----:B------:R-:W-:Y:S01]  /*5b30*/  PLOP3.LUT P2, PT, PT, PT, UP0, 0x80, 0x0 ;  /* 0x000000000000781c */ /* 0x000fe20003f4f008 */
[----:B------:R-:W-:Y:S01]  /*5b40*/  FFMA.FTZ R35, R197, -UR4, R35 ;  /* 0x80000004c5237c23 */ /* 0x000fe20008010023 */
[----:B------:R-:W-:Y:S01]  /*5b50*/  SHF.R.U32.HI R178, RZ, 0x10, R4 ;  /* 0x00000010ffb27819 */ /* 0x000fe20000011604 */
[--C-:B------:R-:W-:Y:S01]  /*5b60*/  FFMA.FTZ R28, R28, c[0x0][0x23c], -R2.reuse ;  /* 0x00008f001c1c7a23 */ /* 0x100fe20000010802 */
[----:B------:R-:W-:Y:S01]  /*5b70*/  LOP3.LUT R11, R4, 0xff, RZ, 0xc0, !PT ;  /* 0x000000ff040b7812 */ /* 0x000fe200078ec0ff */
[----:B------:R-:W-:Y:S01]  /*5b80*/  FFMA.FTZ R24, R24, c[0x0][0x23c], -R2 ;  /* 0x00008f0018187a23 */ /* 0x000fe20000010802 */
[----:B--2---:R-:W-:Y:S01]  /*5b90*/  SHF.R.U32.HI R12, RZ, 0x18, R4 ;  /* 0x00000018ff0c7819 */ /* 0x004fe20000011604 */
[----:B------:R-:W-:Y:S01]  /*5ba0*/  IMAD.WIDE.U32 R4, R8, -0x2daee0ad, RZ ;  /* 0xd2511f5308047825 */ /* 0x000fe200078e00ff */
[----:B------:R-:W-:Y:S01]  /*5bb0*/  @P1 FSEL R30, R30, -INF , !P3 ;  /* 0xff8000001e1e1808 */ /* 0x000fe20005800000 */
[----:B------:R-:W-:Y:S01]  /*5bc0*/  MUFU.EX2 R191, R24 ;  /* 0x0000001800bf7308 */ /* 0x000fe20000000800 */
[----:B------:R-:W-:Y:S01]  /*5bd0*/  PLOP3.LUT P1, PT, PT, PT, UP0, 0x80, 0x0 ;  /* 0x000000000000781c */ /* 0x000fe20003f2f008 */
[----:B------:R-:W-:Y:S01]  /*5be0*/  FFMA.FTZ R25, R25, c[0x0][0x23c], -R2 ;  /* 0x00008f0019197a23 */ /* 0x000fe20000010802 */
[----:B------:R-:W-:Y:S01]  /*5bf0*/  LOP3.LUT R8, R5, UR10, R6, 0x96, !PT ;  /* 0x0000000a05087c12 */ /* 0x000fe2000f8e9606 */
[----:B------:R-:W-:Y:S01]  /*5c00*/  UIADD3 UR10, UR13, -0x4ab325aa, URZ ;  /* 0xb54cda560d0a7890 */ /* 0x000fe2000fffe03f */
[C---:B------:R-:W-:Y:S01]  /*5c10*/  LOP3.LUT R169, R4.reuse, 0xff, RZ, 0xc0, !PT ;  /* 0x000000ff04a97812 */ /* 0x040fe200078ec0ff */
[--C-:B------:R-:W-:Y:S01]  /*5c20*/  FFMA.FTZ R21, R21, c[0x0][0x23c], -R176.reuse ;  /* 0x00008f0015157a23 */ /* 0x100fe200000108b0 */
[----:B------:R-:W-:Y:S01]  /*5c30*/  LOP3.LUT R172, R4, 0xffff, RZ, 0xc0, !PT ;  /* 0x0000ffff04ac7812 */ /* 0x000fe200078ec0ff */
[----:B------:R-:W-:Y:S01]  /*5c40*/  FFMA.FTZ R20, R20, c[0x0][0x23c], -R176 ;  /* 0x00008f0014147a23 */ /* 0x000fe200000108b0 */
[--C-:B------:R-:W-:Y:S01]  /*5c50*/  SHF.R.U32.HI R173, RZ, 0x18, R4.reuse ;  /* 0x00000018ffad7819 */ /* 0x100fe20000011604 */
[----:B------:R-:W-:Y:S01]  /*5c60*/  MUFU.EX2 R187, R21 ;  /* 0x0000001500bb7308 */ /* 0x000fe20000000800 */
[----:B------:R-:W-:Y:S01]  /*5c70*/  SHF.R.U32.HI R168, RZ, 0x10, R4 ;  /* 0x00000010ffa87819 */ /* 0x000fe20000011604 */
[----:B------:R-:W-:Y:S01]  /*5c80*/  IMAD.WIDE.U32 R4, R180, -0x326172a9, RZ ;  /* 0xcd9e8d57b4047825 */ /* 0x000fe200078e00ff */
[----:B------:R-:W-:Y:S01]  /*5c90*/  LOP3.LUT R184, R7, UR9, R184, 0x96, !PT ;  /* 0x0000000907b87c12 */ /* 0x000fe2000f8e96b8 */
[----:B------:R-:W-:Y:S01]  /*5ca0*/  ULDC.U8 UR9, c[0x0][0x2d8] ;  /* 0x0000b60000097ab9 */ /* 0x000fe20000000000 */
[----:B------:R-:W-:Y:S01]  /*5cb0*/  @P2 FSEL R32, R32, -INF , !P3 ;  /* 0xff80000020202808 */ /* 0x000fe20005800000 */
[--C-:B------:R-:W-:Y:S01]  /*5cc0*/  FFMA.FTZ R22, R22, c[0x0][0x23c], -R3.reuse ;  /* 0x00008f0016167a23 */ /* 0x100fe20000010803 */
[----:B------:R-:W-:Y:S01]  /*5cd0*/  PLOP3.LUT P2, PT, PT, PT, UP0, 0x80, 0x0 ;  /* 0x000000000000781c */ /* 0x000fe20003f4f008 */
[----:B------:R-:W-:Y:S01]  /*5ce0*/  FFMA.FTZ R30, R30, c[0x0][0x23c], -R0 ;  /* 0x00008f001e1e7a23 */ /* 0x000fe20000010800 */
[----:B------:R-:W-:Y:S01]  /*5cf0*/  LOP3.LUT R7, R5, UR10, R186, 0x96, !PT ;  /* 0x0000000a05077c12 */ /* 0x000fe2000f8e96ba */
[----:B------:R-:W-:Y:S01]  /*5d00*/  MUFU.EX2 R192, R20 ;  /* 0x0000001400c07308 */ /* 0x000fe20000000800 */
[----:B------:R-:W-:Y:S01]  /*5d10*/  @P4 FSEL R27, R27, -INF , !P5 ;  /* 0xff8000001b1b4808 */ /* 0x000fe20006800000 */
[----:B------:R-:W-:Y:S01]  /*5d20*/  FFMA.FTZ R32, R32, c[0x0][0x23c], -R176 ;  /* 0x00008f0020207a23 */ /* 0x000fe200000108b0 */
[----:B------:R-:W-:Y:S01]  /*5d30*/  ISETP.LE.U32.AND P4, PT, R12, UR9, PT ;  /* 0x000000090c007c0c */ /* 0x000fe2000bf83070 */
[--C-:B------:R-:W-:Y:S01]  /*5d40*/  FFMA.FTZ R26, R26, c[0x0][0x23c], -R0.reuse ;  /* 0x00008f001a1a7a23 */ /* 0x100fe20000010800 */
[C---:B------:R-:W-:Y:S01]  /*5d50*/  LOP3.LUT R12, R4.reuse, 0xffff, RZ, 0xc0, !PT ;  /* 0x0000ffff040c7812 */ /* 0x040fe200078ec0ff */
[----:B------:R-:W-:Y:S01]  /*5d60*/  FFMA.FTZ R27, R27, c[0x0][0x23c], -R0 ;  /* 0x00008f001b1b7a23 */ /* 0x000fe20000010800 */
[----:B-1----:R-:W-:Y:S01]  /*5d70*/  LOP3.LUT R14, R4, 0xff, RZ, 0xc0, !PT ;  /* 0x000000ff040e7812 */ /* 0x002fe200078ec0ff */
[--C-:B------:R-:W-:Y:S01]  /*5d80*/  FFMA.FTZ R23, R23, c[0x0][0x23c], -R3.reuse ;  /* 0x00008f0017177a23 */ /* 0x100fe20000010803 */
[--C-:B---3--:R-:W-:Y:S01]  /*5d90*/  SHF.R.U32.HI R15, RZ, 0x18, R4.reuse ;  /* 0x00000018ff0f7819 */ /* 0x108fe20000011604 */
[----:B------:R-:W-:Y:S01]  /*5da0*/  MUFU.EX2 R188, R22 ;  /* 0x0000001600bc7308 */ /* 0x000fe20000000800 */
[----:B------:R-:W-:Y:S01]  /*5db0*/  SHF.R.U32.HI R13, RZ, 0x10, R4 ;  /* 0x00000010ff0d7819 */ /* 0x000fe20000011604 */
[----:B------:R-:W-:Y:S01]  /*5dc0*/  IMAD.WIDE.U32 R4, R184, -0x326172a9, RZ ;  /* 0xcd9e8d57b8047825 */ /* 0x000fe200078e00ff */
[----:B------:R-:W-:Y:S02]  /*5dd0*/  @P1 FSEL R34, R34, -INF , !P3 ;  /* 0xff80000022221808 */ /* 0x000fe40005800000 */
[----:B------:R-:W-:Y:S02]  /*5de0*/  PLOP3.LUT P1, PT, PT, PT, UP0, 0x80, 0x0 ;  /* 0x000000000000781c */ /* 0x000fe40003f2f008 */
[----:B------:R-:W-:Y:S01]  /*5df0*/  PLOP3.LUT P3, PT, PT, PT, UP0, 0x80, 0x0 ;  /* 0x000000000000781c */ /* 0x000fe20003f6f008 */
[----:B------:R-:W-:Y:S01]  /*5e00*/  FFMA.FTZ R34, R34, c[0x0][0x23c], -R3 ;  /* 0x00008f0022227a23 */ /* 0x000fe20000010803 */
[----:B------:R-:W-:Y:S01]  /*5e10*/  LOP3.LUT R6, R5, UR10, R10, 0x96, !PT ;  /* 0x0000000a05067c12 */ /* 0x000fe2000f8e960a */
[----:B------:R-:W-:Y:S01]  /*5e20*/  MUFU.EX2 R190, R25 ;  /* 0x0000001900be7308 */ /* 0x000fe20000000800 */
[----:B------:R-:W-:Y:S02]  /*5e30*/  LOP3.LUT R10, R7, 0xffff, RZ, 0xc0, !PT ;  /* 0x0000ffff070a7812 */ /* 0x000fe400078ec0ff */
[----:B------:R-:W-:Y:S02]  /*5e40*/  @P2 FSEL R29, R29, -INF , !P6 ;  /* 0xff8000001d1d2808 */ /* 0x000fe40007000000 */
[----:B------:R-:W-:Y:S02]  /*5e50*/  SHF.R.U32.HI R10, RZ, 0x8, R10 ;  /* 0x00000008ff0a7819 */ /* 0x000fe4000001160a */
[----:B------:R-:W-:Y:S01]  /*5e60*/  PLOP3.LUT P2, PT, PT, PT, UP0, 0x80, 0x0 ;  /* 0x000000000000781c */ /* 0x000fe20003f4f008 */
[----:B------:R-:W-:Y:S01]  /*5e70*/  FFMA.FTZ R2, R29, c[0x0][0x23c], -R2 ;  /* 0x00008f001d027a23 */ /* 0x000fe20000010802 */
[----:B------:R-:W-:Y:S01]  /*5e80*/  LOP3.LUT R10, R10, 0xffff, RZ, 0xc0, !PT ;  /* 0x0000ffff0a0a7812 */ /* 0x000fe200078ec0ff */
[----:B------:R-:W-:Y:S01]  /*5e90*/  MUFU.EX2 R198, R18 ;  /* 0x0000001200c67308 */ /* 0x000fe20000000800 */
[----:B------:R-:W-:Y:S02]  /*5ea0*/  ISETP.LE.U32.AND P5, PT, R11, UR9, PT ;  /* 0x000000090b007c0c */ /* 0x000fe4000bfa3070 */
[----:B------:R-:W-:Y:S02]  /*5eb0*/  LOP3.LUT R11, R7, 0xff, RZ, 0xc0, !PT ;  /* 0x000000ff070b7812 */ /* 0x000fe400078ec0ff */
[----:B------:R-:W-:Y:S02]  /*5ec0*/  @P1 FSEL R33, R33, -INF , !P6 ;  /* 0xff80000021211808 */ /* 0x000fe40007000000 */
[----:B------:R-:W-:Y:S02]  /*5ed0*/  ISETP.LE.U32.AND P1, PT, R10, UR9, PT ;  /* 0x000000090a007c0c */ /* 0x000fe4000bf23070 */
[----:B------:R-:W-:Y:S01]  /*5ee0*/  @P3 FSEL R31, R31, -INF , !P6 ;  /* 0xff8000001f1f3808 */ /* 0x000fe20007000000 */
[----:B------:R-:W-:Y:S01]  /*5ef0*/  MUFU.EX2 R184, R2 ;  /* 0x0000000200b87308 */ /* 0x000fe20000000800 */
[----:B------:R-:W-:Y:S01]  /*5f00*/  ISETP.LE.U32.AND P3, PT, R11, UR9, PT ;  /* 0x000000090b007c0c */ /* 0x000fe2000bf63070 */
[----:B------:R-:W-:Y:S01]  /*5f10*/  FFMA.FTZ R176, R33, c[0x0][0x23c], -R176 ;  /* 0x00008f0021b07a23 */ /* 0x000fe200000108b0 */
[--C-:B------:R-:W-:Y:S01]  /*5f20*/  SHF.R.U32.HI R11, RZ, 0x10, R7.reuse ;  /* 0x00000010ff0b7819 */ /* 0x100fe20000011607 */
[----:B------:R-:W-:Y:S01]  /*5f30*/  FFMA.FTZ R0, R31, c[0x0][0x23c], -R0 ;  /* 0x00008f001f007a23 */ /* 0x000fe20000010800 */
[----:B------:R-:W-:Y:S02]  /*5f40*/  SHF.R.U32.HI R10, RZ, 0x18, R7 ;  /* 0x00000018ff0a7819 */ /* 0x000fe40000011607 */
[----:B------:R-:W-:Y:S02]  /*5f50*/  LOP3.LUT R7, R6, 0xffff, RZ, 0xc0, !PT ;  /* 0x0000ffff06077812 */ /* 0x000fe400078ec0ff */
[----:B------:R-:W-:Y:S01]  /*5f60*/  @P2 FSEL R35, R35, -INF , !P6 ;  /* 0xff80000023232808 */ /* 0x000fe20007000000 */
[----:B------:R-:W-:Y:S01]  /*5f70*/  @!P1 FADD.FTZ R219, -R219, -RZ ;  /* 0x800000ffdbdb9221 */ /* 0x000fe20000010100 */
[----:B------:R-:W-:Y:S01]  /*5f80*/  SHF.R.U32.HI R7, RZ, 0x8, R7 ;  /* 0x00000008ff077819 */ /* 0x000fe20000011607 */
[----:B------:R-:W1:Y:S01]  /*5f90*/  MUFU.EX2 R181, R32 ;  /* 0x0000002000b57308 */ /* 0x000e620000000800 */
[----:B------:R-:W-:Y:S01]  /*5fa0*/  ISETP.LE.U32.AND P2, PT, R10, UR9, PT ;  /* 0x000000090a007c0c */ /* 0x000fe2000bf43070 */
[----:B------:R-:W-:Y:S01]  /*5fb0*/  @!P3 FADD.FTZ R222, -R222, -RZ ;  /* 0x800000ffdedeb221 */ /* 0x000fe20000010100 */
[----:B------:R-:W-:Y:S01]  /*5fc0*/  LOP3.LUT R7, R7, 0xffff, RZ, 0xc0, !PT ;  /* 0x0000ffff07077812 */ /* 0x000fe200078ec0ff */
[----:B------:R-:W-:Y:S01]  /*5fd0*/  FFMA.FTZ R3, R35, c[0x0][0x23c], -R3 ;  /* 0x00008f0023037a23 */ /* 0x000fe20000010803 */
[----:B------:R-:W-:Y:S02]  /*5fe0*/  LOP3.LUT R11, R11, 0xff, RZ, 0xc0, !PT ;  /* 0x000000ff0b0b7812 */ /* 0x000fe400078ec0ff */
[----:B------:R-:W-:Y:S02]  /*5ff0*/  ISETP.LE.U32.AND P1, PT, R7, UR9, PT ;  /* 0x0000000907007c0c */ /* 0x000fe4000bf23070 */
[----:B------:R-:W-:Y:S01]  /*6000*/  LOP3.LUT R10, R6, 0xff, RZ, 0xc0, !PT ;  /* 0x000000ff060a7812 */ /* 0x000fe200078ec0ff */
[----:B------:R-:W-:Y:S01]  /*6010*/  MUFU.EX2 R183, R0 ;  /* 0x0000000000b77308 */ /* 0x000fe20000000800 */
[--C-:B------:R-:W-:Y:S02]  /*6020*/  SHF.R.U32.HI R7, RZ, 0x10, R6.reuse ;  /* 0x00000010ff077819 */ /* 0x100fe40000011606 */
[----:B------:R-:W-:Y:S01]  /*6030*/  ISETP.LE.U32.AND P6, PT, R11, UR9, PT ;  /* 0x000000090b007c0c */ /* 0x000fe2000bfc3070 */
[----:B------:R-:W-:Y:S01]  /*6040*/  @!P2 FADD.FTZ R225, -R225, -RZ ;  /* 0x800000ffe1e1a221 */ /* 0x000fe20000010100 */
[----:B------:R-:W-:Y:S02]  /*6050*/  ISETP.LE.U32.AND P3, PT, R10, UR9, PT ;  /* 0x000000090a007c0c */ /* 0x000fe4000bf63070 */
[----:B------:R-:W-:Y:S02]  /*6060*/  LOP3.LUT R10, R4, 0xffff, RZ, 0xc0, !PT ;  /* 0x0000ffff040a7812 */ /* 0x000fe400078ec0ff */
[----:B------:R-:W-:Y:S01]  /*6070*/  LOP3.LUT R5, R7, 0xff, RZ, 0xc0, !PT ;  /* 0x000000ff07057812 */ /* 0x000fe200078ec0ff */
[----:B------:R-:W-:Y:S01]  /*6080*/  @!P1 FADD.FTZ R227, -R227, -RZ ;  /* 0x800000ffe3e39221 */ /* 0x000fe20000010100 */
[----:B------:R-:W-:Y:S01]  /*6090*/  SHF.R.U32.HI R6, RZ, 0x18, R6 ;  /* 0x00000018ff067819 */ /* 0x000fe20000011606 */
[----:B------:R-:W-:Y:S01]  /*60a0*/  MUFU.EX2 R177, R176 ;  /* 0x000000b000b17308 */ /* 0x000fe20000000800 */
[----:B------:R-:W-:Y:S01]  /*60b0*/  ISETP.LE.U32.AND P2, PT, R5, UR9, PT ;  /* 0x0000000905007c0c */ /* 0x000fe2000bf43070 */
[----:B-1----:R-:W-:Y:S01]  /*60c0*/  @!P5 FADD.FTZ R181, -R181, -RZ ;  /* 0x800000ffb5b5d221 */ /* 0x002fe20000010100 */
[----:B------:R-:W-:Y:S01]  /*60d0*/  SHF.R.U32.HI R5, RZ, 0x8, R10 ;  /* 0x00000008ff057819 */ /* 0x000fe2000001160a */
[----:B------:R-:W-:Y:S01]  /*60e0*/  @!P6 FADD.FTZ R218, -R218, -RZ ;  /* 0x800000ffdadae221 */ /* 0x000fe20000010100 */
[----:B------:R-:W-:Y:S01]  /*60f0*/  ISETP.LE.U32.AND P6, PT, R6, UR9, PT ;  /* 0x0000000906007c0c */ /* 0x000fe2000bfc3070 */
[----:B------:R-:W-:Y:S01]  /*6100*/  @!P3 FADD.FTZ R229, -R229, -RZ ;  /* 0x800000ffe5e5b221 */ /* 0x000fe20000010100 */
[----:B------:R-:W-:Y:S02]  /*6110*/  LOP3.LUT R5, R5, 0xffff, RZ, 0xc0, !PT ;  /* 0x0000ffff05057812 */ /* 0x000fe400078ec0ff */
[----:B------:R-:W-:Y:S01]  /*6120*/  LOP3.LUT R7, R4, 0xff, RZ, 0xc0, !PT ;  /* 0x000000ff04077812 */ /* 0x000fe200078ec0ff */
[----:B------:R-:W1:Y:S01]  /*6130*/  MUFU.EX2 R180, R3 ;  /* 0x0000000300b47308 */ /* 0x000e620000000800 */
[----:B------:R-:W-:Y:S02]  /*6140*/  ISETP.LE.U32.AND P1, PT, R5, UR9, PT ;  /* 0x0000000905007c0c */ /* 0x000fe4000bf23070 */
[----:B------:R-:W-:Y:S01]  /*6150*/  ISETP.LE.U32.AND P3, PT, R7, UR9, PT ;  /* 0x0000000907007c0c */ /* 0x000fe2000bf63070 */
[----:B------:R-:W-:Y:S01]  /*6160*/  @!P2 FADD.FTZ R230, -R230, -RZ ;  /* 0x800000ffe6e6a221 */ /* 0x000fe20000010100 */
[--C-:B------:R-:W-:Y:S02]  /*6170*/  SHF.R.U32.HI R6, RZ, 0x10, R4.reuse ;  /* 0x00000010ff067819 */ /* 0x100fe40000011604 */
[----:B------:R-:W-:Y:S01]  /*6180*/  SHF.R.U32.HI R5, RZ, 0x18, R4 ;  /* 0x00000018ff057819 */ /* 0x000fe20000011604 */
[----:B------:R-:W-:Y:S01]  /*6190*/  @!P6 FADD.FTZ R228, -R228, -RZ ;  /* 0x800000ffe4e4e221 */ /* 0x000fe20000010100 */
[----:B------:R-:W-:Y:S01]  /*61a0*/  SHF.R.U32.HI R4, RZ, 0x8, R12 ;  /* 0x00000008ff047819 */ /* 0x000fe2000001160c */
[----:B------:R-:W-:Y:S01]  /*61b0*/  MUFU.EX2 R189, R23 ;  /* 0x0000001700bd7308 */ /* 0x000fe20000000800 */
[----:B------:R-:W-:Y:S02]  /*61c0*/  LOP3.LUT R6, R6, 0xff, RZ, 0xc0, !PT ;  /* 0x000000ff06067812 */ /* 0x000fe400078ec0ff */
[----:B------:R-:W-:Y:S01]  /*61d0*/  LOP3.LUT R4, R4, 0xffff, RZ, 0xc0, !PT ;  /* 0x0000ffff04047812 */ /* 0x000fe200078ec0ff */
[----:B------:R-:W-:Y:S01]  /*61e0*/  @!P1 FADD.FTZ R221, -R221, -RZ ;  /* 0x800000ffdddd9221 */ /* 0x000fe20000010100 */
[----:B------:R-:W-:Y:S01]  /*61f0*/  ISETP.LE.U32.AND P2, PT, R6, UR9, PT ;  /* 0x0000000906007c0c */ /* 0x000fe2000bf43070 */
[----:B------:R-:W-:Y:S01]  /*6200*/  @!P3 FADD.FTZ R223, -R223, -RZ ;  /* 0x800000ffdfdfb221 */ /* 0x000fe20000010100 */
[----:B------:R-:W-:Y:S02]  /*6210*/  ISETP.LE.U32.AND P6, PT, R5, UR9, PT ;  /* 0x0000000905007c0c */ /* 0x000fe4000bfc3070 */
[----:B------:R-:W-:Y:S01]  /*6220*/  ISETP.LE.U32.AND P1, PT, R4, UR9, PT ;  /* 0x0000000904007c0c */ /* 0x000fe2000bf23070 */
[----:B------:R-:W2:Y:S01]  /*6230*/  MUFU.EX2 R194, R26 ;  /* 0x0000001a00c27308 */ /* 0x000ea20000000800 */
[----:B------:R-:W-:Y:S02]  /*6240*/  LOP3.LUT R4, R9, 0xffff, RZ, 0xc0, !PT ;  /* 0x0000ffff09047812 */ /* 0x000fe400078ec0ff */
[----:B------:R-:W-:Y:S01]  /*6250*/  ISETP.LE.U32.AND P3, PT, R14, UR9, PT ;  /* 0x000000090e007c0c */ /* 0x000fe2000bf63070 */
[----:B-1----:R-:W-:Y:S01]  /*6260*/  @!P4 FADD.FTZ R180, -R180, -RZ ;  /* 0x800000ffb4b4c221 */ /* 0x002fe20000010100 */
[----:B------:R-:W-:Y:S02]  /*6270*/  SHF.R.U32.HI R4, RZ, 0x8, R4 ;  /* 0x00000008ff047819 */ /* 0x000fe40000011604 */
[----:B------:R-:W-:Y:S01]  /*6280*/  LOP3.LUT R5, R13, 0xff, RZ, 0xc0, !PT ;  /* 0x000000ff0d057812 */ /* 0x000fe200078ec0ff */
[----:B------:R-:W-:Y:S01]  /*6290*/  @!P2 FADD.FTZ R224, -R224, -RZ ;  /* 0x800000ffe0e0a221 */ /* 0x000fe20000010100 */
[----:B------:R-:W-:Y:S01]  /*62a0*/  LOP3.LUT R4, R4, 0xffff, RZ, 0xc0, !PT ;  /* 0x0000ffff04047812 */ /* 0x000fe200078ec0ff */
[----:B------:R-:W-:Y:S01]  /*62b0*/  @!P6 FADD.FTZ R220, -R220, -RZ ;  /* 0x800000ffdcdce221 */ /* 0x000fe20000010100 */
[----:B------:R-:W-:Y:S01]  /*62c0*/  SHF.R.U32.HI R2, RZ, 0x10, R9 ;  /* 0x00000010ff027819 */ /* 0x000fe20000011609 */
[----:B------:R-:W-:Y:S01]  /*62d0*/  @!P1 FADD.FTZ R196, -R196, -RZ ;  /* 0x800000ffc4c49221 */ /* 0x000fe20000010100 */
[----:B------:R-:W-:Y:S01]  /*62e0*/  ISETP.LE.U32.AND P1, PT, R4, UR9, PT ;  /* 0x0000000904007c0c */ /* 0x000fe2000bf23070 */
[----:B------:R-:W-:Y:S01]  /*62f0*/  MUFU.EX2 R193, R27 ;  /* 0x0000001b00c17308 */ /* 0x000fe20000000800 */
[----:B------:R-:W-:Y:S01]  /*6300*/  ISETP.LE.U32.AND P2, PT, R15, UR9, PT ;  /* 0x000000090f007c0c */ /* 0x000fe2000bf43070 */
[----:B------:R-:W-:Y:S01]  /*6310*/  @!P3 FADD.FTZ R199, -R199, -RZ ;  /* 0x800000ffc7c7b221 */ /* 0x000fe20000010100 */
[----:B------:R-:W-:Y:S02]  /*6320*/  ISETP.LE.U32.AND P6, PT, R5, UR9, PT ;  /* 0x0000000905007c0c */ /* 0x000fe4000bfc3070 */
[----:B------:R-:W-:Y:S02]  /*6330*/  LOP3.LUT R5, R9, 0xff, RZ, 0xc0, !PT ;  /* 0x000000ff09057812 */ /* 0x000fe400078ec0ff */
[----:B------:R-:W-:Y:S02]  /*6340*/  LOP3.LUT R4, R2, 0xff, RZ, 0xc0, !PT ;  /* 0x000000ff02047812 */ /* 0x000fe400078ec0ff */
[C---:B------:R-:W-:Y:S01]  /*6350*/  LOP3.LUT R2, R8.reuse, 0xffff, RZ, 0xc0, !PT ;  /* 0x0000ffff08027812 */ /* 0x040fe200078ec0ff */
[----:B------:R-:W1:Y:S01]  /*6360*/  MUFU.EX2 R182, R34 ;  /* 0x0000002200b67308 */ /* 0x000e620000000800 */
[----:B------:R-:W-:Y:S01]  /*6370*/  ISETP.LE.U32.AND P3, PT, R5, UR9, PT ;  /* 0x0000000905007c0c */ /* 0x000fe2000bf63070 */
[----:B------:R-:W-:Y:S01]  /*6380*/  @!P1 FADD.FTZ R187, -R187, -RZ ;  /* 0x800000ffbbbb9221 */ /* 0x000fe20000010100 */
[----:B------:R-:W-:Y:S01]  /*6390*/  SHF.R.U32.HI R2, RZ, 0x8, R2 ;  /* 0x00000008ff027819 */ /* 0x000fe20000011602 */
[----:B------:R-:W-:Y:S01]  /*63a0*/  @!P2 FADD.FTZ R195, -R195, -RZ ;  /* 0x800000ffc3c3a221 */ /* 0x000fe20000010100 */
[----:B------:R-:W-:Y:S01]  /*63b0*/  LOP3.LUT R5, R8, 0xff, RZ, 0xc0, !PT ;  /* 0x000000ff08057812 */ /* 0x000fe200078ec0ff */
[----:B------:R-:W-:Y:S01]  /*63c0*/  @!P6 FADD.FTZ R198, -R198, -RZ ;  /* 0x800000ffc6c6e221 */ /* 0x000fe20000010100 */
[----:B------:R-:W-:Y:S02]  /*63d0*/  LOP3.LUT R2, R2, 0xffff, RZ, 0xc0, !PT ;  /* 0x0000ffff02027812 */ /* 0x000fe400078ec0ff */
[----:B------:R-:W-:Y:S01]  /*63e0*/  ISETP.LE.U32.AND P2, PT, R4, UR9, PT ;  /* 0x0000000904007c0c */ /* 0x000fe2000bf43070 */
[----:B------:R-:W-:Y:S01]  /*63f0*/  MUFU.EX2 R185, R28 ;  /* 0x0000001c00b97308 */ /* 0x000fe20000000800 */
[----:B------:R-:W-:Y:S02]  /*6400*/  ISETP.LE.U32.AND P1, PT, R2, UR9, PT ;  /* 0x0000000902007c0c */ /* 0x000fe4000bf23070 */
[----:B------:R-:W-:Y:S01]  /*6410*/  SHF.R.U32.HI R2, RZ, 0x8, R179 ;  /* 0x00000008ff027819 */ /* 0x000fe200000116b3 */
[----:B------:R-:W-:Y:S01]  /*6420*/  @!P3 FADD.FTZ R192, -R192, -RZ ;  /* 0x800000ffc0c0b221 */ /* 0x000fe20000010100 */
[----:B------:R-:W-:Y:S02]  /*6430*/  ISETP.LE.U32.AND P3, PT, R5, UR9, PT ;  /* 0x0000000905007c0c */ /* 0x000fe4000bf63070 */
[----:B------:R-:W-:Y:S02]  /*6440*/  SHF.R.U32.HI R4, RZ, 0x10, R8 ;  /* 0x00000010ff047819 */ /* 0x000fe40000011608 */
[----:B------:R-:W-:Y:S01]  /*6450*/  LOP3.LUT R2, R2, 0xffff, RZ, 0xc0, !PT ;  /* 0x0000ffff02027812 */ /* 0x000fe200078ec0ff */
[----:B------:R-:W3:Y:S01]  /*6460*/  MUFU.EX2 R186, R30 ;  /* 0x0000001e00ba7308 */ /* 0x000ee20000000800 */
[----:B------:R-:W-:Y:S01]  /*6470*/  LOP3.LUT R4, R4, 0xff, RZ, 0xc0, !PT ;  /* 0x000000ff04047812 */ /* 0x000fe200078ec0ff */
[----:B------:R-:W-:Y:S01]  /*6480*/  @!P2 FADD.FTZ R188, -R188, -RZ ;  /* 0x800000ffbcbca221 */ /* 0x000fe20000010100 */
[----:B------:R-:W-:Y:S01]  /*6490*/  LOP3.LUT R5, R168, 0xff, RZ, 0xc0, !PT ;  /* 0x000000ffa8057812 */ /* 0x000fe200078ec0ff */
[----:B------:R-:W-:Y:S01]  /*64a0*/  @!P1 FADD.FTZ R190, -R190, -RZ ;  /* 0x800000ffbebe9221 */ /* 0x000fe20000010100 */
[----:B------:R-:W-:Y:S02]  /*64b0*/  ISETP.LE.U32.AND P2, PT, R4, UR9, PT ;  /* 0x0000000904007c0c */ /* 0x000fe4000bf43070 */
[----:B------:R-:W-:Y:S01]  /*64c0*/  LOP3.LUT R4, R178, 0xff, RZ, 0xc0, !PT ;  /* 0x000000ffb2047812 */ /* 0x000fe200078ec0ff */
[----:B------:R-:W-:Y:S01]  /*64d0*/  @!P3 FADD.FTZ R191, -R191, -RZ ;  /* 0x800000ffbfbfb221 */ /* 0x000fe20000010100 */
[----:B------:R-:W-:Y:S02]  /*64e0*/  ISETP.LE.U32.AND P1, PT, R2, UR9, PT ;  /* 0x0000000902007c0c */ /* 0x000fe4000bf23070 */
[----:B------:R-:W-:Y:S02]  /*64f0*/  SHF.R.U32.HI R2, RZ, 0x8, R172 ;  /* 0x00000008ff027819 */ /* 0x000fe400000116ac */
[----:B------:R-:W-:Y:S02]  /*6500*/  ISETP.LE.U32.AND P3, PT, R4, UR9, PT ;  /* 0x0000000904007c0c */ /* 0x000fe4000bf63070 */
[----:B------:R-:W-:Y:S02]  /*6510*/  LOP3.LUT R4, R2, 0xffff, RZ, 0xc0, !PT ;  /* 0x0000ffff02047812 */ /* 0x000fe400078ec0ff */
[----:B------:R-:W-:Y:S01]  /*6520*/  F2FP.RELU.BF16.PACK_AB R2, R219, R222 ;  /* 0x000000dedb02723e */ /* 0x000fe200000018ff */
[----:B--2---:R-:W-:Y:S01]  /*6530*/  @!P2 FADD.FTZ R194, -R194, -RZ ;  /* 0x800000ffc2c2a221 */ /* 0x004fe20000010100 */
[----:B------:R-:W-:Y:S02]  /*6540*/  ISETP.LE.U32.AND P5, PT, R5, UR9, PT ;  /* 0x0000000905007c0c */ /* 0x000fe4000bfa3070 */
[----:B------:R-:W-:Y:S01]  /*6550*/  F2FP.RELU.BF16.PACK_AB R5, R225, R218 ;  /* 0x000000dae105723e */ /* 0x000fe200000018ff */
[----:B------:R2:W-:Y:S01]  /*6560*/  STS [R236+0x20000], R2 ;  /* 0x02000002ec007388 */ /* 0x0005e20000000800 */
[----:B------:R-:W-:Y:S01]  /*6570*/  F2FP.RELU.BF16.PACK_AB R0, R195, R198 ;  /* 0x000000c6c300723e */ /* 0x000fe200000018ff */
[----:B------:R-:W-:Y:S01]  /*6580*/  @!P1 FADD.FTZ R177, -R177, -RZ ;  /* 0x800000ffb1b19221 */ /* 0x000fe20000010100 */
[----:B------:R-:W-:Y:S01]  /*6590*/  ISETP.LE.U32.AND P1, PT, R4, UR9, PT ;  /* 0x0000000904007c0c */ /* 0x000fe2000bf23070 */
[----:B------:R2:W-:Y:S01]  /*65a0*/  STS [R236+0x20400], R5 ;  /* 0x02040005ec007388 */ /* 0x0005e20000000800 */
[----:B------:R-:W-:Y:S01]  /*65b0*/  F2FP.RELU.BF16.PACK_AB R4, R227, R229 ;  /* 0x000000e5e304723e */ /* 0x000fe200000018ff */
[----:B-1----:R-:W-:Y:S01]  /*65c0*/  @!P3 FADD.FTZ R182, -R182, -RZ ;  /* 0x800000ffb6b6b221 */ /* 0x002fe20000010100 */
[----:B------:R-:W-:Y:S01]  /*65d0*/  F2FP.RELU.BF16.PACK_AB R3, R228, R230 ;  /* 0x000000e6e403723e */ /* 0x000fe200000018ff */
[----:B------:R1:W-:Y:S01]  /*65e0*/  STS [R237+0x20400], R0 ;  /* 0x02040000ed007388 */ /* 0x0003e20000000800 */
[----:B------:R-:W-:Y:S01]  /*65f0*/  SHF.R.U32.HI R9, RZ, 0x18, R9 ;  /* 0x00000018ff097819 */ /* 0x000fe20000011609 */
[----:B---3--:R-:W-:Y:S01]  /*6600*/  @!P5 FADD.FTZ R186, -R186, -RZ ;  /* 0x800000ffbabad221 */ /* 0x008fe20000010100 */
[----:B------:R-:W-:Y:S02]  /*6610*/  SHF.R.U32.HI R8, RZ, 0x18, R8 ;  /* 0x00000018ff087819 */ /* 0x000fe40000011608 */
[----:B------:R-:W-:Y:S02]  /*6620*/  ISETP.LE.U32.AND P6, PT, R9, UR9, PT ;  /* 0x0000000909007c0c */ /* 0x000fe4000bfc3070 */
[----:B------:R-:W-:Y:S01]  /*6630*/  ISETP.LE.U32.AND P2, PT, R169, UR9, PT ;  /* 0x00000009a9007c0c */ /* 0x000fe2000bf43070 */
[----:B------:R-:W-:Y:S01]  /*6640*/  @!P1 FADD.FTZ R184, -R184, -RZ ;  /* 0x800000ffb8b89221 */ /* 0x000fe20000010100 */
[----:B------:R-:W-:Y:S02]  /*6650*/  FSETP.GE.FTZ.AND P3, PT, R222, RZ, PT ;  /* 0x000000ffde00720b */ /* 0x000fe40003f76000 */
[----:B------:R-:W-:Y:S02]  /*6660*/  FSETP.GE.FTZ.AND P4, PT, R192, RZ, PT ;  /* 0x000000ffc000720b */ /* 0x000fe40003f96000 */
[C---:B------:R-:W-:Y:S02]  /*6670*/  FSETP.GE.FTZ.AND P5, PT, R196.reuse, RZ, PT ;  /* 0x000000ffc400720b */ /* 0x040fe40003fb6000 */
[----:B--2---:R-:W-:Y:S03]  /*6680*/  F2FP.RELU.BF16.PACK_AB R2, R196, R199 ;  /* 0x000000c7c402723e */ /* 0x004fe600000018ff */
[----:B------:R-:W-:Y:S01]  /*6690*/  @!P6 FADD.FTZ R189, -R189, -RZ ;  /* 0x800000ffbdbde221 */ /* 0x000fe20000010100 */
[----:B------:R-:W-:Y:S01]  /*66a0*/  ISETP.LE.U32.AND P6, PT, R8, UR9, PT ;  /* 0x0000000908007c0c */ /* 0x000fe2000bfc3070 */
[----:B------:R-:W-:Y:S01]  /*66b0*/  @!P2 FADD.FTZ R185, -R185, -RZ ;  /* 0x800000ffb9b9a221 */ /* 0x000fe20000010100 */
[----:B------:R-:W-:Y:S01]  /*66c0*/  F2FP.RELU.BF16.PACK_AB R5, R221, R223 ;  /* 0x000000dfdd05723e */ /* 0x000fe200000018ff */
[----:B------:R2:W-:Y:S01]  /*66d0*/  STS [R237+0x20000], R2 ;  /* 0x02000002ed007388 */ /* 0x0005e20000000800 */
[----:B------:R-:W-:Y:S02]  /*66e0*/  FSETP.GE.FTZ.AND P2, PT, R219, RZ, PT ;  /* 0x000000ffdb00720b */ /* 0x000fe40003f56000 */
[----:B-1----:R-:W-:Y:S01]  /*66f0*/  F2FP.RELU.BF16.PACK_AB R0, R177, R181 ;  /* 0x000000b5b100723e */ /* 0x002fe200000018ff */
[----:B------:R1:W-:Y:S04]  /*6700*/  STS [R236+0x21000], R4 ;  /* 0x02100004ec007388 */ /* 0x0003e80000000800 */
[----:B------:R3:W-:Y:S02]  /*6710*/  STS [R236+0x21400], R3 ;  /* 0x02140003ec007388 */ /* 0x0007e40000000800 */
[----:B------:R-:W-:Y:S01]  /*6720*/  @!P6 FADD.FTZ R193, -R193, -RZ ;  /* 0x800000ffc1c1e221 */ /* 0x000fe20000010100 */
[----:B------:R-:W-:Y:S01]  /*6730*/  ISETP.LE.U32.AND P6, PT, R173, UR9, PT ;  /* 0x00000009ad007c0c */ /* 0x000fe2000bfc3070 */
[----:B------:R3:W-:Y:S11]  /*6740*/  STS [R237+0x21000], R5 ;  /* 0x02100005ed007388 */ /* 0x0007f60000000800 */
[----:B------:R-:W-:Y:S01]  /*6750*/  @!UPT UIADD3 URZ, URZ, URZ, URZ ;  /* 0x0000003f3f3ff290 */ /* 0x000fe2000fffe03f */
[----:B------:R-:W-:Y:S01]  /*6760*/  @!P6 FADD.FTZ R183, -R183, -RZ ;  /* 0x800000ffb7b7e221 */ /* 0x000fe20000010100 */
[----:B--2---:R-:W-:Y:S02]  /*6770*/  F2FP.RELU.BF16.PACK_AB R2, R189, R188 ;  /* 0x000000bcbd02723e */ /* 0x004fe400000018ff */
[----:B------:R-:W-:Y:S02]  /*6780*/  FSETP.GE.FTZ.AND P6, PT, R199, RZ, PT ;  /* 0x000000ffc700720b */ /* 0x000fe40003fd6000 */
[----:B-1----:R-:W-:Y:S02]  /*6790*/  F2FP.RELU.BF16.PACK_AB R4, R220, R224 ;  /* 0x000000e0dc04723e */ /* 0x002fe400000018ff */
[----:B---3--:R-:W-:Y:S03]  /*67a0*/  F2FP.RELU.BF16.PACK_AB R3, R187, R192 ;  /* 0x000000c0bb03723e */ /* 0x008fe600000018ff */
        /* <DEDUP_REMOVED lines=12> */
[----:B------:R2:W-:Y:S04]  /*6870*/  STS [R235+0x21000], R2 ;  /* 0x02100002eb007388 */ /* 0x0005e80000000800 */
[----:B------:R-:W-:Y:S04]  /*6880*/  STS [R235+0x21400], R0 ;  /* 0x02140000eb007388 */ /* 0x000fe80000000800 */
[----:B------:R-:W-:Y:S01]  /*6890*/  LDSM.16.M88.4 R32, [R204+0x8000] ;  /* 0x00800000cc20783b */ /* 0x000fe20000000200 */
[----:B-1----:R-:W-:Y:S07]  /*68a0*/  IMAD.U32 R3, RZ, RZ, UR16 ;  /* 0x00000010ff037e24 */ /* 0x002fee000f8e00ff */
[----:B------:R-:W1:Y:S08]  /*68b0*/  LDSM.16.M88.4 R16, [R211+0x14000] ;  /* 0x01400000d310783b */ /* 0x000e700000000200 */
[----:B------:R-:W3:Y:S01]  /*68c0*/  LDSM.16.M88.4 R28, [R204+0x9000] ;  /* 0x00900000cc1c783b */ /* 0x000ee20000000200 */
[----:B--2---:R-:W-:Y:S05]  /*68d0*/  IMAD.U32 R2, RZ, RZ, UR17 ;  /* 0x00000011ff027e24 */ /* 0x004fea000f8e00ff */
[C---:B------:R-:W-:Y:S02]  /*68e0*/  LEA R178, P1, R231.reuse, R2, 0x2 ;  /* 0x00000002e7b27211 */ /* 0x040fe400078210ff */
[----:B------:R-:W2:Y:S02]  /*68f0*/  LDSM.16.M88.4 R164, [R211+0x14800] ;  /* 0x01480000d3a4783b */ /* 0x000ea40000000200 */
[----:B------:R-:W-:Y:S02]  /*6900*/  LEA.HI.X.SX32 R179, R231, R3, 0x2, P1 ;  /* 0x00000003e7b37211 */ /* 0x000fe400008f16ff */
[----:B------:R-:W-:Y:S04]  /*6910*/  FSETP.GE.FTZ.AND P1, PT, R218, RZ, PT ;  /* 0x000000ffda00720b */ /* 0x000fe80003f36000 */
[----:B------:R-:W4:Y:S04]  /*6920*/  LDG.E R176, [R178.64] ;  /* 0x00000006b2b07981 */ /* 0x000f28000c1e1900 */
[----:B------:R-:W-:Y:S08]  /*6930*/  LDSM.16.M88.4 R168, [R205+0x8000] ;  /* 0x00800000cda8783b */ /* 0x000ff00000000200 */
[----:B------:R-:W4:Y:S01]  /*6940*/  LDG.E R3, [R178.64+0x20] ;  /* 0x00002006b2037981 */ /* 0x000f22000c1e1900 */
[-C--:B-1----:R-:W-:Y:S03]  /*6950*/  HMMA.16816.F32.BF16 R4, R32, R16.reuse, RZ ;  /* 0x000000102004723c */ /* 0x082fe600000418ff */
[----:B------:R-:W1:Y:S05]  /*6960*/  LDSM.16.M88.4 R172, [R208+0x14000] ;  /* 0x01400000d0ac783b */ /* 0x000e6a0000000200 */
[C---:B---3--:R-:W-:Y:S08]  /*6970*/  HMMA.16816.F32.BF16 R8, R28.reuse, R16, RZ ;  /* 0x000000101c08723c */ /* 0x048ff000000418ff */
[-C--:B------:R-:W-:Y:S08]  /*6980*/  HMMA.16816.F32.BF16 R12, R28, R18.reuse, RZ ;  /* 0x000000121c0c723c */ /* 0x080ff000000418ff */
[C---:B------:R-:W-:Y:S08]  /*6990*/  HMMA.16816.F32.BF16 R16, R32.reuse, R18, RZ ;  /* 0x000000122010723c */ /* 0x040ff000000418ff */
[-C--:B--2---:R-:W-:Y:S08]  /*69a0*/  HMMA.16816.F32.BF16 R20, R32, R164.reuse, RZ ;  /* 0x000000a42014723c */ /* 0x084ff000000418ff */
[C---:B------:R-:W-:Y:S08]  /*69b0*/  HMMA.16816.F32.BF16 R24, R28.reuse, R164, RZ ;  /* 0x000000a41c18723c */ /* 0x040ff000000418ff */
[-C--:B------:R-:W-:Y:S08]  /*69c0*/  HMMA.16816.F32.BF16 R28, R28, R166.reuse, RZ ;  /* 0x000000a61c1c723c */ /* 0x080ff000000418ff */
[----:B------:R-:W-:Y:S01]  /*69d0*/  HMMA.16816.F32.BF16 R32, R32, R166, RZ ;  /* 0x000000a62020723c */ /* 0x000fe200000418ff */
[----:B------:R-:W2:Y:S07]  /*69e0*/  LDSM.16.M88.4 R164, [R205+0x9000] ;  /* 0x00900000cda4783b */ /* 0x000eae0000000200 */
        /* <DEDUP_REMOVED lines=75> */
[----:B----4-:R-:W-:Y:S01]  /*6ea0*/  FADD.FTZ R2, -R176, R5 ;  /* 0x00000005b0027221 */ /* 0x010fe20000010100 */
[C---:B------:R-:W-:Y:S01]  /*6eb0*/  HMMA.16816.F32.BF16 R16, R164.reuse, R170, R16 ;  /* 0x000000aaa410723c */ /* 0x040fe20000041810 */
[----:B------:R-:W1:Y:S03]  /*6ec0*/  LDSM.16.M88.4 R168, [R209+0x18800] ;  /* 0x01880000d1a8783b */ /* 0x000e660000000200 */
[----:B------:R-:W-:Y:S01]  /*6ed0*/  FADD.FTZ R0, -R3, R6 ;  /* 0x0000000603007221 */ /* 0x000fe20000010100 */
[----:B------:R-:W-:Y:S01]  /*6ee0*/  FSEL R2, R2, R176, P2 ;  /* 0x000000b002027208 */ /* 0x000fe20001000000 */
[----:B------:R-:W-:Y:S01]  /*6ef0*/  FADD.FTZ R4, -R176, R4 ;  /* 0x00000004b0047221 */ /* 0x000fe20000010100 */
[----:B------:R-:W-:Y:S02]  /*6f00*/  FSETP.GE.FTZ.AND P2, PT, R181, RZ, PT ;  /* 0x000000ffb500720b */ /* 0x000fe40003f56000 */
[----:B------:R-:W-:Y:S02]  /*6f10*/  FSEL R0, R0, R3, P1 ;  /* 0x0000000300007208 */ /* 0x000fe40000800000 */
[----:B------:R-:W-:Y:S01]  /*6f20*/  FSETP.GE.FTZ.AND P1, PT, R177, RZ, PT ;  /* 0x000000ffb100720b */ /* 0x000fe20003f36000 */
[----:B------:R-:W-:Y:S01]  /*6f30*/  FMUL.FTZ R219, R219, R2 ;  /* 0x00000002dbdb7220 */ /* 0x000fe20000410000 */
[----:B------:R-:W-:Y:S01]  /*6f40*/  FSEL R4, R4, R176, P3 ;  /* 0x000000b004047208 */ /* 0x000fe20001800000 */
        /* <DEDUP_REMOVED lines=41> */
[-C--:B------:R-:W-:Y:S01]  /*71e0*/  FSEL R5, R5, R3.reuse, P2 ;  /* 0x0000000305057208 */ /* 0x080fe20001000000 */
        /* <DEDUP_REMOVED lines=20> */
[C---:B------:R-:W-:Y:S01]  /*7330*/  FADD.FTZ R25, -R2.reuse, R25 ;  /* 0x0000001902197221 */ /* 0x040fe20000010100 */
[----:B------:R-:W-:Y:S01]  /*7340*/  FSETP.GE.FTZ.AND P2, PT, R223, RZ, PT ;  /* 0x000000ffdf00720b */ /* 0x000fe20003f56000 */
[----:B------:R-:W-:Y:S01]  /*7350*/  FADD.FTZ R28, -R2, R28 ;  /* 0x0000001c021c7221 */ /* 0x000fe20000010100 */
[-C--:B------:R-:W-:Y:S01]  /*7360*/  FSEL R4, R4, R2.reuse, P1 ;  /* 0x0000000204047208 */ /* 0x080fe20000800000 */
[----:B------:R-:W-:Y:S01]  /*7370*/  FADD.FTZ R13, -R2, R13 ;  /* 0x0000000d020d7221 */ /* 0x000fe20000010100 */
[----:B------:R-:W-:Y:S01]  /*7380*/  FSETP.GE.FTZ.AND P1, PT, R184, RZ, PT ;  /* 0x000000ffb800720b */ /* 0x000fe20003f36000 */
[----:B------:R-:W-:Y:S01]  /*7390*/  FADD.FTZ R24, -R2, R24 ;  /* 0x0000001802187221 */ /* 0x000fe20000010100 */
[-C--:B------:R-:W-:Y:S01]  /*73a0*/  FSEL R12, R12, R2.reuse, P2 ;  /* 0x000000020c0c7208 */ /* 0x080fe20001000000 */
[----:B---3--:R-:W-:Y:S01]  /*73b0*/  FADD.FTZ R11, -R0, R11 ;  /* 0x0000000b000b7221 */ /* 0x008fe20000010100 */
[----:B------:R-:W-:Y:S01]  /*73c0*/  FSETP.GE.FTZ.AND P2, PT, R190, RZ, PT ;  /* 0x000000ffbe00720b */ /* 0x000fe20003f56000 */
[C---:B------:R-:W-:Y:S01]  /*73d0*/  FADD.FTZ R3, -R0.reuse, R14 ;  /* 0x0000000e00037221 */ /* 0x040fe20000010100 */
[-C--:B------:R-:W-:Y:S01]  /*73e0*/  FSEL R13, R13, R2.reuse, P4 ;  /* 0x000000020d0d7208 */ /* 0x080fe20002000000 */
[----:B------:R-:W-:Y:S01]  /*73f0*/  FMUL.FTZ R33, R229, R5 ;  /* 0x00000005e5217220 */ /* 0x000fe20000410000 */
[-C--:B------:R-:W-:Y:S01]  /*7400*/  FSEL R25, R25, R2.reuse, P2 ;  /* 0x0000000219197208 */ /* 0x080fe20001000000 */
[C---:B------:R-:W-:Y:S01]  /*7410*/  FADD.FTZ R5, -R0.reuse, R15 ;  /* 0x0000000f00057221 */ /* 0x040fe20000010100 */
[----:B------:R-:W-:Y:S01]  /*7420*/  FSETP.GE.FTZ.AND P2, PT, R185, RZ, PT ;  /* 0x000000ffb900720b */ /* 0x000fe20003f56000 */
[----:B------:R-:W-:Y:S01]  /*7430*/  FADD.FTZ R10, -R0, R10 ;  /* 0x0000000a000a7221 */ /* 0x000fe20000010100 */
[----:B------:R-:W-:Y:S01]  /*7440*/  FSEL R24, R24, R2, P3 ;  /* 0x0000000218187208 */ /* 0x000fe20001800000 */
        /* <DEDUP_REMOVED lines=26> */
[----:B------:R-:W-:Y:S01]  /*75f0*/  IMAD.MOV.U32 R184, RZ, RZ, R239 ;  /* 0x000000ffffb87224 */ /* 0x000fe200078e00ef */
[----:B------:R-:W-:Y:S01]  /*7600*/  FSEL R4, R4, R0, P5 ;  /* 0x0000000004047208 */ /* 0x000fe20002800000 */
        /* <DEDUP_REMOVED lines=66> */
.L_x_1669:
[----:B------:R-:W-:Y:S01]  /*7a30*/  F2FP.BF16.PACK_AB R17, R219, R222 ;  /* 0x000000dedb11723e */ /* 0x000fe200000010ff */
[----:B------:R-:W-:Y:S01]  /*7a40*/  IMAD.SHL.U32 R0, R213, 0x2, RZ ;  /* 0x00000002d5007824 */ /* 0x000fe200078e00ff */
[----:B------:R-:W-:Y:S01]  /*7a50*/  F2FP.BF16.PACK_AB R16, R16, R218 ;  /* 0x000000da1010723e */ /* 0x000fe200000010ff */
[----:B------:R-:W2:Y:S01]  /*7a60*/  S2R R186, SR_TID.X ;  /* 0x0000000000ba7919 */ /* 0x000ea20000002100 */
        /* <DEDUP_REMOVED lines=21> */
[C---:B------:R-:W-:Y:S02]  /*7bc0*/  IADD3 R18, R0.reuse, 0x8000, RZ ;  /* 0x0000800000127810 */ /* 0x040fe40007ffe0ff */
[----:B------:R-:W-:Y:S02]  /*7bd0*/  IADD3 R172, R0, 0x8040, RZ ;  /* 0x0000804000ac7810 */ /* 0x000fe40007ffe0ff */
[----:B------:R-:W-:Y:S01]  /*7be0*/  STS [R237+0x1d400], R10 ;  /* 0x01d4000aed007388 */ /* 0x000fe20000000800 */
[----:B------:R-:W-:Y:S02]  /*7bf0*/  @P0 IADD3 R172, R18, -0x40, RZ ;  /* 0xffffffc012ac0810 */ /* 0x000fe40007ffe0ff */
[----:B--2---:R-:W-:Y:S02]  /*7c00*/  SHF.R.S32.HI R186, RZ, 0x1f, R186 ;  /* 0x0000001fffba7819 */ /* 0x004fe400000114ba */
[----:B------:R-:W-:Y:S05]  /*7c10*/  STS [R234+0x1c000], R9 ;  /* 0x01c00009ea007388 */ /* 0x000fea0000000800 */
[----:B------:R-:W-:Y:S05]  /*7c20*/  STS [R234+0x1c400], R8 ;  /* 0x01c40008ea007388 */ /* 0x000fea0000000800 */
[----:B------:R-:W-:Y:S05]  /*7c30*/  STS [R235+0x1c000], R5 ;  /* 0x01c00005eb007388 */ /* 0x000fea0000000800 */
[----:B------:R-:W-:Y:S05]  /*7c40*/  STS [R235+0x1c400], R4 ;  /* 0x01c40004eb007388 */ /* 0x000fea0000000800 */
[----:B------:R-:W-:Y:S05]  /*7c50*/  STS [R234+0x1d000], R7 ;  /* 0x01d00007ea007388 */ /* 0x000fea0000000800 */
[----:B------:R-:W-:Y:S05]  /*7c60*/  STS [R234+0x1d400], R6 ;  /* 0x01d40006ea007388 */ /* 0x000fea0000000800 */
[----:B------:R-:W-:Y:S05]  /*7c70*/  STS [R235+0x1d000], R3 ;  /* 0x01d00003eb007388 */ /* 0x000fea0000000800 */
[----:B------:R-:W-:Y:S05]  /*7c80*/  STS [R235+0x1d400], R2 ;  /* 0x01d40002eb007388 */ /* 0x000fea0000000800 */
[----:B------:R-:W-:Y:S06]  /*7c90*/  BAR.SYNC.DEFER_BLOCKING 0x0 ;  /* 0x0000000000007b1d */ /* 0x000fec0000010000 */
[----:B------:R-:W-:Y:S05]  /*7ca0*/  LDSM.16.MT88.4 R4, [R201+0x20000] ;  /* 0x02000000c904783b */ /* 0x000fea0000004200 */
        /* <DEDUP_REMOVED lines=9> */
[----:B------:R-:W-:Y:S05]  /*7d40*/  LDSM.16.MT88.4 R168, [R172+0x1000] ;  /* 0x00100000aca8783b */ /* 0x000fea0000004200 */
[----:B------:R-:W1:Y:S01]  /*7d50*/  S2R R190, SR_TID.X ;  /* 0x0000000000be7919 */ /* 0x000e620000002100 */
[C---:B--2---:R-:W-:Y:S08]  /*7d60*/  HMMA.16816.F32.BF16 R40, R12.reuse, R8, R40 ;  /* 0x000000080c28723c */ /* 0x044ff00000041828 */
[-C--:B------:R-:W-:Y:S08]  /*7d70*/  HMMA.16816.F32.BF16 R44, R12, R10.reuse, R44 ;  /* 0x0000000a0c2c723c */ /* 0x080ff0000004182c */
[C---:B------:R-:W-:Y:S01]  /*7d80*/  HMMA.16816.F32.BF16 R48, R4.reuse, R10, R48 ;  /* 0x0000000a0430723c */ /* 0x040fe20000041830 */
[----:B------:R-:W2:Y:S03]  /*7d90*/  LDSM.16.MT88.4 R8, [R172+0x2000] ;  /* 0x00200000ac08783b */ /* 0x000ea60000004200 */
[----:B-1----:R-:W-:Y:S04]  /*7da0*/  LEA.HI R186, R186, R190, RZ, 0x6 ;  /* 0x000000bebaba7211 */ /* 0x002fe800078f30ff */
[-C--:B---3--:R-:W-:Y:S04]  /*7db0*/  HMMA.16816.F32.BF16 R52, R4, R16.reuse, R52 ;  /* 0x000000100434723c */ /* 0x088fe80000041834 */
[----:B------:R-:W-:Y:S04]  /*7dc0*/  SHF.R.S32.HI R186, RZ, 0x6, R186 ;  /* 0x00000006ffba7819 */ /* 0x000fe800000114ba */
[C---:B------:R-:W-:Y:S08]  /*7dd0*/  HMMA.16816.F32.BF16 R56, R12.reuse, R16, R56 ;  /* 0x000000100c38723c */ /* 0x040ff00000041838 */
[-C--:B------:R-:W-:Y:S08]  /*7de0*/  HMMA.16816.F32.BF16 R60, R12, R18.reuse, R60 ;  /* 0x000000120c3c723c */ /* 0x080ff0000004183c */
[C---:B------:R-:W-:Y:S01]  /*7df0*/  HMMA.16816.F32.BF16 R64, R4.reuse, R18, R64 ;  /* 0x000000120440723c */ /* 0x040fe20000041840 */
[----:B------:R-:W1:Y:S07]  /*7e00*/  LDSM.16.MT88.4 R16, [R201+0x22800] ;  /* 0x02280000c910783b */ /* 0x000e6e0000004200 */
[-C--:B----4-:R-:W-:Y:S08]  /*7e10*/  HMMA.16816.F32.BF16 R68, R4, R20.reuse, R68 ;  /* 0x000000140444723c */ /* 0x090ff00000041844 */
[C---:B------:R-:W-:Y:S08]  /*7e20*/  HMMA.16816.F32.BF16 R72, R12.reuse, R20, R72 ;  /* 0x000000140c48723c */ /* 0x040ff00000041848 */
[-C--:B------:R-:W-:Y:S08]  /*7e30*/  HMMA.16816.F32.BF16 R76, R12, R22.reuse, R76 ;  /* 0x000000160c4c723c */ /* 0x080ff0000004184c */
[C---:B------:R-:W-:Y:S01]  /*7e40*/  HMMA.16816.F32.BF16 R80, R4.reuse, R22, R80 ;  /* 0x000000160450723c */ /* 0x040fe20000041850 */
[----:B------:R-:W3:Y:S07]  /*7e50*/  LDSM.16.MT88.4 R20, [R172+0x2800] ;  /* 0x00280000ac14783b */ /* 0x000eee0000004200 */
[-C--:B--2---:R-:W-:Y:S08]  /*7e60*/  HMMA.16816.F32.BF16 R84, R4, R8.reuse, R84 ;  /* 0x000000080454723c */ /* 0x084ff00000041854 */
[C---:B------:R-:W-:Y:S08]  /*7e70*/  HMMA.16816.F32.BF16 R88, R12.reuse, R8, R88 ;  /* 0x000000080c58723c */ /* 0x040ff00000041858 */
[-C--:B------:R-:W-:Y:S01]  /*7e80*/  HMMA.16816.F32.BF16 R92, R12, R10.reuse, R92 ;  /* 0x0000000a0c5c723c */ /* 0x080fe2000004185c */
[----:B------:R-:W-:Y:S07]  /*7e90*/  LDSM.16.MT88.4 R12, [R201+0x23000] ;  /* 0x02300000c90c783b */ /* 0x000fee0000004200 */
[----:B------:R-:W-:Y:S01]  /*7ea0*/  HMMA.16816.F32.BF16 R96, R4, R10, R96 ;  /* 0x0000000a0460723c */ /* 0x000fe20000041860 */
[----:B------:R-:W-:Y:S05]  /*7eb0*/  LDSM.16.MT88.4 R4, [R201+0x21000] ;  /* 0x02100000c904783b */ /* 0x000fea0000004200 */
[----:B------:R-:W2:Y:S02]  /*7ec0*/  LDSM.16.MT88.4 R8, [R0+0x9000] ;  /* 0x009000000008783b */ /* 0x000ea40000004200 */
[-C--:B------:R-:W-:Y:S08]  /*7ed0*/  HMMA.16816.F32.BF16 R36, R24, R28.reuse, R36 ;  /* 0x0000001c1824723c */ /* 0x080ff00000041824 */
[C---:B-1----:R-:W-:Y:S08]  /*7ee0*/  HMMA.16816.F32.BF16 R40, R16.reuse, R28, R40 ;  /* 0x0000001c1028723c */ /* 0x042ff00000041828 */
        /* <DEDUP_REMOVED lines=18> */
[----:B------:R-:W3:Y:S05]  /*8010*/  LDSM.16.MT88.4 R20, [R172+0x3000] ;  /* 0x00300000ac14783b */ /* 0x000eea0000004200 */
[----:B------:R-:W-:Y:S02]  /*8020*/  LDSM.16.MT88.4 R24, [R0+0x9800] ;  /* 0x009800000018783b */ /* 0x000fe40000004200 */
[-C--:B--2---:R-:W-:Y:S03]  /*8030*/  HMMA.16816.F32.BF16 R36, R4, R8.reuse, R36 ;  /* 0x000000080424723c */ /* 0x084fe60000041824 */
[----:B------:R-:W-:Y:S05]  /*8040*/  LDSM.16.MT88.4 R172, [R172+0x3800] ;  /* 0x00380000acac783b */ /* 0x000fea0000004200 */
        /* <DEDUP_REMOVED lines=9> */
[-C--:B-1----:R-:W-:Y:S08]  /*80e0*/  HMMA.16816.F32.BF16 R68, R4, R16.reuse, R68 ;  /* 0x000000100444723c */ /* 0x082ff00000041844 */
[C---:B------:R-:W-:Y:S08]  /*80f0*/  HMMA.16816.F32.BF16 R72, R12.reuse, R16, R72 ;  /* 0x000000100c48723c */ /* 0x040ff00000041848 */
[-C--:B------:R-:W-:Y:S08]  /*8100*/  HMMA.16816.F32.BF16 R76, R12, R18.reuse, R76 ;  /* 0x000000120c4c723c */ /* 0x080ff0000004184c */
[C---:B------:R-:W-:Y:S08]  /*8110*/  HMMA.16816.F32.BF16 R80, R4.reuse, R18, R80 ;  /* 0x000000120450723c */ /* 0x040ff00000041850 */
[-C--:B---3--:R-:W-:Y:S08]  /*8120*/  HMMA.16816.F32.BF16 R84, R4, R20.reuse, R84 ;  /* 0x000000140454723c */ /* 0x088ff00000041854 */
        /* <DEDUP_REMOVED lines=26> */
[----:B------:R-:W-:Y:S02]  /*82d0*/  SHF.R.U32.HI R4, RZ, 0x3, R0 ;  /* 0x00000003ff047819 */ /* 0x000fe40000011600 */
[----:B------:R-:W-:Y:S01]  /*82e0*/  LOP3.LUT R5, R0, 0x38, R242, 0xf8, !PT ;  /* 0x0000003800057812 */ /* 0x000fe200078ef8f2 */
        /* <DEDUP_REMOVED lines=37> */
.L_x_1670:
        /* <DEDUP_REMOVED lines=14> */
[----:B------:R-:W3:Y:S01]  /*8620*/  LDSM.16.MT88.4 R164, [R200+0x4000] ;  /* 0x00400000c8a4783b */ /* 0x000ee20000004200 */
[----:B------:R-:W-:Y:S02]  /*8630*/  IMAD R189, R189, 0x28, RZ ;  /* 0x00000028bdbd7824 */ /* 0x000fe400078e02ff */
[----:B------:R-:W-:Y:S02]  /*8640*/  IMAD.MOV.U32 R187, RZ, RZ, c[0x0][0x22c] ;  /* 0x00008b00ffbb7624 */ /* 0x000fe400078e00ff */
[----:B-1----:R1:W4:Y:S02]  /*8650*/  LDL R2, [R1+0x8] ;  /* 0x0000080001027983 */ /* 0x0023240000100800 */
[----:B------:R-:W-:Y:S03]  /*8660*/  IMAD R187, R187, c[0x0][0x1c0], RZ ;  /* 0x00007000bbbb7a24 */ /* 0x000fe600078e02ff */
[----:B------:R-:W-:Y:S01]  /*8670*/  LDSM.16.M88.4 R168, [R205+0x1c000] ;  /* 0x01c00000cda8783b */ /* 0x000fe20000000200 */
[----:B------:R-:W-:Y:S04]  /*8680*/  IMAD.U32 R187, R187, -0x40, RZ ;  /* 0xffffffc0bbbb7824 */ /* 0x000fe800078e00ff */
[----:B------:R1:W4:Y:S01]  /*8690*/  LDL R3, [R1+0x4] ;  /* 0x0000040001037983 */ /* 0x0003220000100800 */
[C---:B------:R-:W-:Y:S04]  /*86a0*/  LEA R239, P1, R187.reuse, R184, 0x2 ;  /* 0x000000b8bbef7211 */ /* 0x040fe800078210ff */
[----:B------:R-:W1:Y:S01]  /*86b0*/  LDSM.16.MT88.4 R172, [R200+0x800] ;  /* 0x00080000c8ac783b */ /* 0x000e620000004200 */
[----:B------:R-:W-:Y:S01]  /*86c0*/  LEA.HI.X.SX32 R238, R187, R185, 0x2, P1 ;  /* 0x000000b9bbee7211 */ /* 0x000fe200008f16ff */
[----:B------:R-:W-:Y:S03]  /*86d0*/  IMAD.MOV.U32 R187, RZ, RZ, c[0x0][0x22c] ;  /* 0x00008b00ffbb7624 */ /* 0x000fe600078e00ff */
[----:B------:R1:W4:Y:S01]  /*86e0*/  LDL R0, [R1] ;  /* 0x0000000001007983 */ /* 0x0003220000100800 */
[----:B------:R-:W-:Y:S01]  /*86f0*/  IMAD R187, R187, c[0x0][0x1c0], RZ ;  /* 0x00007000bbbb7a24 */ /* 0x000fe200078e02ff */
[-C--:B--2---:R-:W-:Y:S03]  /*8700*/  HMMA.16816.F32.BF16 R4, R32, R16.reuse, RZ ;  /* 0x000000102004723c */ /* 0x084fe600000418ff */
[----:B------:R-:W2:Y:S01]  /*8710*/  LDSM.16.M88.4 R176, [R205+0x1d000] ;  /* 0x01d00000cdb0783b */ /* 0x000ea20000000200 */
[----:B------:R-:W-:Y:S04]  /*8720*/  IMAD.SHL.U32 R187, R187, 0x10, RZ ;  /* 0x00000010bbbb7824 */ /* 0x000fe800078e00ff */
[----:B------:R-:W1:Y:S01]  /*8730*/  LDSM.16.MT88.4 R180, [R200+0x4800] ;  /* 0x00480000c8b4783b */ /* 0x000e620000004200 */
        /* <DEDUP_REMOVED lines=9> */
[C---:B--2---:R-:W-:Y:S08]  /*87d0*/  HMMA.16816.F32.BF16 R8, R176.reuse, R172, R8 ;  /* 0x000000acb008723c */ /* 0x044ff00000041808 */
        /* <DEDUP_REMOVED lines=69> */
[----:B------:R-:W-:Y:S01]  /*8c30*/  @P2 IADD3 R168, R231, -0x40, RZ ;  /* 0xffffffc0e7a82810 */ /* 0x000fe20007ffe0ff */
[-C--:B-1----:R-:W-:Y:S05]  /*8c40*/  HMMA.16816.F32.BF16 R4, R172, R176.reuse, R4 ;  /* 0x000000b0ac04723c */ /* 0x082fea0000041804 */
[----:B------:R-:W-:Y:S01]  /*8c50*/  @P2 IMAD.WIDE R168, R168, R188, UR14 ;  /* 0x0000000ea8a82e25 */ /* 0x000fe2000f8e02bc */
[----:B------:R-:W-:Y:S02]  /*8c60*/  @UP4 UMOV UR14, UR10 ;  /* 0x0000000a000e4c82 */ /* 0x000fe40008000000 */
[----:B------:R-:W-:Y:S01]  /*8c70*/  @UP4 UMOV UR15, UR9 ;  /* 0x00000009000f4c82 */ /* 0x000fe20008000000 */
[----:B------:R-:W-:Y:S01]  /*8c80*/  IMAD.MOV.U32 R188, RZ, RZ, c[0x0][0x22c] ;  /* 0x00008b00ffbc7624 */ /* 0x000fe200078e00ff */
[----:B----4-:R-:W4:Y:S03]  /*8c90*/  @P2 LDG.E R2, [R168.64+0x20] ;  /* 0x00002006a8022981 */ /* 0x010f26000c1e1900 */
[----:B------:R-:W-:Y:S02]  /*8ca0*/  IMAD R188, R188, c[0x0][0x1c0], RZ ;  /* 0x00007000bcbc7a24 */ /* 0x000fe400078e02ff */
[----:B------:R-:W4:Y:S02]  /*8cb0*/  @P2 LDG.E R3, [R168.64] ;  /* 0x00000006a8032981 */ /* 0x000f24000c1e1900 */
[----:B------:R-:W-:Y:S03]  /*8cc0*/  IMAD R188, R188, 0x18, RZ ;  /* 0x00000018bcbc7824 */ /* 0x000fe600078e02ff */
[----:B------:R-:W4:Y:S01]  /*8cd0*/  @P2 LDG.E R0, [R168.64+0xa0] ;  /* 0x0000a006a8002981 */ /* 0x000f22000c1e1900 */
[C---:B--2---:R-:W-:Y:S04]  /*8ce0*/  HMMA.16816.F32.BF16 R8, R180.reuse, R176, R8 ;  /* 0x000000b0b408723c */ /* 0x044fe80000041808 */
[----:B------:R1:W5:Y:S04]  /*8cf0*/  @P2 LDG.E R252, [R168.64+0x80] ;  /* 0x00008006a8fc2981 */ /* 0x000368000c1e1900 */
[-C--:B------:R-:W-:Y:S08]  /*8d00*/  HMMA.16816.F32.BF16 R12, R180, R178.reuse, R12 ;  /* 0x000000b2b40c723c */ /* 0x080ff0000004180c */
[C---:B------:R-:W-:Y:S07]  /*8d10*/  HMMA.16816.F32.BF16 R16, R172.reuse, R178, R16 ;  /* 0x000000b2ac10723c */ /* 0x040fee0000041810 */
[----:B------:R-:W-:Y:S01]  /*8d20*/  IMAD.MOV.U32 R179, RZ, RZ, c[0x0][0x22c] ;  /* 0x00008b00ffb37624 */ /* 0x000fe200078e00ff */
[-C--:B---3--:R-:W-:Y:S04]  /*8d30*/  HMMA.16816.F32.BF16 R20, R172, R164.reuse, R20 ;  /* 0x000000a4ac14723c */ /* 0x088fe80000041814 */
[----:B------:R-:W-:Y:S04]  /*8d40*/  IMAD R179, R179, c[0x0][0x1c0], RZ ;  /* 0x00007000b3b37a24 */ /* 0x000fe800078e02ff */
[C---:B------:R-:W-:Y:S04]  /*8d50*/  HMMA.16816.F32.BF16 R24, R180.reuse, R164, R24 ;  /* 0x000000a4b418723c */ /* 0x040fe80000041818 */
[----:B------:R-:W-:Y:S04]  /*8d60*/  IMAD R179, R179, 0x38, RZ ;  /* 0x00000038b3b37824 */ /* 0x000fe800078e02ff */
[-C--:B------:R-:W-:Y:S08]  /*8d70*/  HMMA.16816.F32.BF16 R28, R180, R166.reuse, R28 ;  /* 0x000000a6b41c723c */ /* 0x080ff0000004181c */
[----:B------:R-:W-:Y:S01]  /*8d80*/  HMMA.16816.F32.BF16 R32, R172, R166, R32 ;  /* 0x000000a6ac20723c */ /* 0x000fe20000041820 */
[----:B----4-:R2:W-:Y:S05]  /*8d90*/  @P2 STL [R1+0x8], R2 ;  /* 0x0000080201002387 */ /* 0x0105ea0000100800 */
[----:B------:R3:W-:Y:S05]  /*8da0*/  @P2 STL [R1+0x4], R3 ;  /* 0x0000040301002387 */ /* 0x0007ea0000100800 */
[----:B------:R3:W-:Y:S05]  /*8db0*/  @P2 STL [R1], R0 ;  /* 0x0000000001002387 */ /* 0x0007ea0000100800 */
[----:B------:R-:W4:Y:S01]  /*8dc0*/  LDL R178, [R1+0x24] ;  /* 0x0000240001b27983 */ /* 0x000f220000100800 */
[----:B--2---:R-:W-:Y:S02]  /*8dd0*/  IMAD.MOV.U32 R2, RZ, RZ, R239 ;  /* 0x000000ffff027224 */ /* 0x004fe400078e00ef */
[----:B---3--:R-:W-:Y:S03]  /*8de0*/  IMAD.MOV.U32 R3, RZ, RZ, R238 ;  /* 0x000000ffff037224 */ /* 0x008fe600078e00ee */
[-C--:B------:R-:W-:Y:S02]  /*8df0*/  LEA R164, P3, R241, R2.reuse, 0x2 ;  /* 0x00000002f1a47211 */ /* 0x080fe400078610ff */
[-C--:B------:R-:W-:Y:S01]  /*8e00*/  LEA R176, P1, R187, R2.reuse, 0x2 ;  /* 0x00000002bbb07211 */ /* 0x080fe200078210ff */
[----:B------:R-:W2:Y:S01]  /*8e10*/  LDL R0, [R1+0x18] ;  /* 0x0000180001007983 */ /* 0x000ea20000100800 */
[-C--:B------:R-:W-:Y:S02]  /*8e20*/  LEA.HI.X.SX32 R165, R241, R3.reuse, 0x2, P3 ;  /* 0x00000003f1a57211 */ /* 0x080fe400018f16ff */
[CC--:B------:R-:W-:Y:S02]  /*8e30*/  LEA R170, P2, R188.reuse, R2.reuse, 0x2 ;  /* 0x00000002bcaa7211 */ /* 0x0c0fe400078410ff */
[----:B------:R3:W-:Y:S01]  /*8e40*/  RED.E.ADD.F32.FTZ.RN.STRONG.GPU [R2.64], R4 ;  /* 0x000000040200798e */ /* 0x0007e2000c10e786 */
[-C--:B------:R-:W-:Y:S02]  /*8e50*/  LEA.HI.X.SX32 R177, R187, R3.reuse, 0x2, P1 ;  /* 0x00000003bbb17211 */ /* 0x080fe400008f16ff */
[-C--:B------:R-:W-:Y:S01]  /*8e60*/  LEA.HI.X.SX32 R171, R188, R3.reuse, 0x2, P2 ;  /* 0x00000003bcab7211 */ /* 0x080fe200010f16ff */
[----:B------:R-:W-:Y:S01]  /*8e70*/  IMAD.MOV.U32 R188, RZ, RZ, c[0x0][0x22c] ;  /* 0x00008b00ffbc7624 */ /* 0x000fe200078e00ff */
[----:B------:R3:W-:Y:S01]  /*8e80*/  RED.E.ADD.F32.FTZ.RN.STRONG.GPU [R164.64], R5 ;  /* 0x00000005a400798e */ /* 0x0007e2000c10e786 */
[-C--:B-1----:R-:W-:Y:S02]  /*8e90*/  LEA R168, P1, R190, R2.reuse, 0x2 ;  /* 0x00000002bea87211 */ /* 0x082fe400078210ff */
[----:B------:R-:W-:Y:S01]  /*8ea0*/  IMAD R188, R188, c[0x0][0x1c0], RZ ;  /* 0x00007000bcbc7a24 */ /* 0x000fe200078e02ff */
[CC--:B------:R-:W-:Y:S01]  /*8eb0*/  LEA R166, P3, R189.reuse, R2.reuse, 0x2 ;  /* 0x00000002bda67211 */ /* 0x0c0fe200078610ff */
[----:B------:R1:W-:Y:S01]  /*8ec0*/  RED.E.ADD.F32.FTZ.RN.STRONG.GPU [R176.64], R6 ;  /* 0x00000006b000798e */ /* 0x0003e2000c10e786 */
[-C--:B------:R-:W-:Y:S01]  /*8ed0*/  LEA.HI.X.SX32 R169, R190, R3.reuse, 0x2, P1 ;  /* 0x00000003bea97211 */ /* 0x080fe200008f16ff */
[----:B------:R-:W-:Y:S01]  /*8ee0*/  IMAD R188, R188, 0x30, RZ ;  /* 0x00000030bcbc7824 */ /* 0x000fe200078e02ff */
[-C--:B------:R-:W-:Y:S01]  /*8ef0*/  LEA.HI.X.SX32 R167, R189, R3.reuse, 0x2, P3 ;  /* 0x00000003bda77211 */ /* 0x080fe200018f16ff */
[----:B------:R-:W-:Y:S01]  /*8f00*/  IMAD.MOV.U32 R189, RZ, RZ, c[0x0][0x22c] ;  /* 0x00008b00ffbd7624 */ /* 0x000fe200078e00ff */
[----:B------:R1:W-:Y:S03]  /*8f10*/  RED.E.ADD.F32.FTZ.RN.STRONG.GPU [R170.64], R7 ;  /* 0x00000007aa00798e */ /* 0x0003e6000c10e786 */
[----:B------:R-:W-:Y:S02]  /*8f20*/  IMAD R189, R189, c[0x0][0x1c0], RZ ;  /* 0x00007000bdbd7a24 */ /* 0x000fe400078e02ff */
[----:B------:R-:W-:Y:S02]  /*8f30*/  RED.E.ADD.F32.FTZ.RN.STRONG.GPU [R168.64], R8 ;  /* 0x00000008a800798e */ /* 0x000fe4000c10e786 */
[----:B------:R-:W-:Y:S03]  /*8f40*/  IMAD.SHL.U32 R189, R189, 0x10, RZ ;  /* 0x00000010bdbd7824 */ /* 0x000fe600078e00ff */
[----:B------:R1:W-:Y:S01]  /*8f50*/  RED.E.ADD.F32.FTZ.RN.STRONG.GPU [R166.64], R9 ;  /* 0x00000009a600798e */ /* 0x0003e2000c10e786 */
[CC--:B---3--:R-:W-:Y:S04]  /*8f60*/  LEA R4, P2, R188.reuse, R2.reuse, 0x2 ;  /* 0x00000002bc047211 */ /* 0x0c8fe800078410ff */
[-C--:B------:R-:W-:Y:S01]  /*8f70*/  LEA.HI.X.SX32 R5, R188, R3.reuse, 0x2, P2 ;  /* 0x00000003bc057211 */ /* 0x080fe200010f16ff */
[----:B------:R-:W-:Y:S04]  /*8f80*/  IMAD.MOV.U32 R188, RZ, RZ, c[0x0][0x22c] ;  /* 0x00008b00ffbc7624 */ /* 0x000fe800078e00ff */
[----:B------:R3:W-:Y:S01]  /*8f90*/  RED.E.ADD.F32.FTZ.RN.STRONG.GPU [R4.64], R10 ;  /* 0x0000000a0400798e */ /* 0x0007e2000c10e786 */
[CC--:B-1----:R-:W-:Y:S01]  /*8fa0*/  LEA R6, P1, R179.reuse, R2.reuse, 0x2 ;  /* 0x00000002b3067211 */ /* 0x0c2fe200078210ff */
[----:B------:R-:W-:Y:S03]  /*8fb0*/  IMAD R188, R188, c[0x0][0x1c0], RZ ;  /* 0x00007000bcbc7a24 */ /* 0x000fe600078e02ff */
[-C--:B------:R-:W-:Y:S01]  /*8fc0*/  LEA.HI.X.SX32 R7, R179, R3.reuse, 0x2, P1 ;  /* 0x00000003b3077211 */ /* 0x080fe200008f16ff */
[----:B------:R-:W-:Y:S01]  /*8fd0*/  IMAD.SHL.U32 R188, R188, 0x10, RZ ;  /* 0x00000010bcbc7824 */ /* 0x000fe200078e00ff */
[----:B------:R-:W-:Y:S01]  /*8fe0*/  IADD3 R179, R189, 0x20, RZ ;  /* 0x00000020bdb37810 */ /* 0x000fe20007ffe0ff */
[----:B------:R-:W-:Y:S02]  /*8ff0*/  IMAD.MOV.U32 R189, RZ, RZ, c[0x0][0x22c] ;  /* 0x00008b00ffbd7624 */ /* 0x000fe400078e00ff */
[----:B------:R1:W-:Y:S01]  /*9000*/  RED.E.ADD.F32.FTZ.RN.STRONG.GPU [R6.64], R11 ;  /* 0x0000000b0600798e */ /* 0x0003e2000c10e786 */
[C---:B------:R-:W-:Y:S01]  /*9010*/  IADD3 R181, R188.reuse, 0x20, RZ ;  /* 0x00000020bcb57810 */ /* 0x040fe20007ffe0ff */
[----:B------:R-:W-:Y:S01]  /*9020*/  IMAD R189, R189, c[0x0][0x1c0], RZ ;  /* 0x00007000bdbd7a24 */ /* 0x000fe200078e02ff */
[C---:B------:R-:W-:Y:S02]  /*9030*/  IADD3 R180, R188.reuse, 0x20, RZ ;  /* 0x00000020bcb47810 */ /* 0x040fe40007ffe0ff */
[----:B------:R-:W2:Y:S01]  /*9040*/  LDL R166, [R1+0x14] ;  /* 0x0000140001a67983 */ /* 0x000ea20000100800 */
[C---:B------:R-:W-:Y:S02]  /*9050*/  IMAD.IADD R181, R241.reuse, 0x1, R181 ;  /* 0x00000001f1b57824 */ /* 0x040fe400078e02b5 */
[----:B------:R-:W-:Y:S02]  /*9060*/  IMAD.IADD R180, R241, 0x1, R180 ;  /* 0x00000001f1b47824 */ /* 0x000fe400078e02b4 */
[----:B------:R1:W-:Y:S01]  /*9070*/  RED.E.ADD.F32.FTZ.RN.STRONG.GPU [R2.64+0x80], R16 ;  /* 0x000080100200798e */ /* 0x0003e2000c10e786 */
[----:B------:R-:W-:Y:S02]  /*9080*/  IMAD.SHL.U32 R189, R189, 0x10, RZ ;  /* 0x00000010bdbd7824 */ /* 0x000fe400078e00ff */
[----:B------:R-:W-:Y:S02]  /*9090*/  IMAD.IADD R180, R241, 0x1, R180 ;  /* 0x00000001f1b47824 */ /* 0x000fe400078e02b4 */
[----:B------:R-:W2:Y:S01]  /*90a0*/  LDL R167, [R1+0x20] ;  /* 0x0000200001a77983 */ /* 0x000ea20000100800 */
[----:B------:R-:W-:Y:S02]  /*90b0*/  IADD3 R168, R189, 0x40, RZ ;  /* 0x00000040bda87810 */ /* 0x000fe40007ffe0ff */
[CC--:B---3--:R-:W-:Y:S02]  /*90c0*/  LEA R4, P1, R179.reuse, R2.reuse, 0x2 ;  /* 0x00000002b3047211 */ /* 0x0c8fe400078210ff */
[----:B------:R3:W-:Y:S02]  /*90d0*/  RED.E.ADD.F32.FTZ.RN.STRONG.GPU [R164.64+0x80], R17 ;  /* 0x00008011a400798e */ /* 0x0007e4000c10e786 */
[-C--:B------:R-:W-:Y:S02]  /*90e0*/  LEA.HI.X.SX32 R5, R179, R3.reuse, 0x2, P1 ;  /* 0x00000003b3057211 */ /* 0x080fe400008f16ff */
[----:B------:R-:W-:Y:S01]  /*90f0*/  IADD3 R179, R188, 0x20, RZ ;  /* 0x00000020bcb37810 */ /* 0x000fe20007ffe0ff */
[----:B------:R-:W-:Y:S01]  /*9100*/  IMAD.MOV.U32 R188, RZ, RZ, c[0x0][0x22c] ;  /* 0x00008b00ffbc7624 */ /* 0x000fe200078e00ff */
[CC--:B------:R-:W-:Y:S01]  /*9110*/  LEA R10, P1, R180.reuse, R2.reuse, 0x2 ;  /* 0x00000002b40a7211 */ /* 0x0c0fe200078210ff */
[----:B------:R3:W-:Y:S01]  /*9120*/  RED.E.ADD.F32.FTZ.RN.STRONG.GPU [R4.64], R18 ;  /* 0x000000120400798e */ /* 0x0007e2000c10e786 */
[-C--:B-1----:R-:W-:Y:S01]  /*9130*/  LEA R6, P2, R181, R2.reuse, 0x2 ;  /* 0x00000002b5067211 */ /* 0x082fe200078410ff */
[----:B------:R-:W-:Y:S01]  /*9140*/  IMAD.IADD R179, R241, 0x1, R179 ;  /* 0x00000001f1b37824 */ /* 0x000fe200078e02b3 */
[-C--:B------:R-:W-:Y:S01]  /*9150*/  LEA.HI.X.SX32 R11, R180, R3.reuse, 0x2, P1 ;  /* 0x00000003b40b7211 */ /* 0x080fe200008f16ff */
[----:B------:R-:W-:Y:S01]  /*9160*/  IMAD R188, R188, c[0x0][0x1c0], RZ ;  /* 0x00007000bcbc7a24 */ /* 0x000fe200078e02ff */
[-C--:B------:R-:W-:Y:S01]  /*9170*/  LEA.HI.X.SX32 R7, R181, R3.reuse, 0x2, P2 ;  /* 0x00000003b5077211 */ /* 0x080fe200010f16ff */
[C---:B------:R-:W-:Y:S02]  /*9180*/  IMAD.IADD R179, R241.reuse, 0x1, R179 ;  /* 0x00000001f1b37824 */ /* 0x040fe400078e02b3 */
[----:B------:R-:W-:Y:S01]  /*9190*/  IMAD.SHL.U32 R188, R188, 0x10, RZ ;  /* 0x00000010bcbc7824 */ /* 0x000fe200078e00ff */
[----:B------:R-:W2:Y:S01]  /*91a0*/  LDL R16, [R1+0x10] ;  /* 0x0000100001107983 */ /* 0x000ea20000100800 */
[----:B------:R-:W-:Y:S03]  /*91b0*/  IMAD.IADD R179, R241, 0x1, R179 ;  /* 0x00000001f1b37824 */ /* 0x000fe600078e02b3 */
[C---:B------:R-:W-:Y:S01]  /*91c0*/  IADD3 R170, R188.reuse, 0x40, RZ ;  /* 0x00000040bcaa7810 */ /* 0x040fe20007ffe0ff */
[----:B------:R1:W-:Y:S01]  /*91d0*/  RED.E.ADD.F32.FTZ.RN.STRONG.GPU [R6.64], R19 ;  /* 0x000000130600798e */ /* 0x0003e2000c10e786 */
[-C--:B------:R-:W-:Y:S02]  /*91e0*/  LEA R8, P3, R179, R2.reuse, 0x2 ;  /* 0x00000002b3087211 */ /* 0x080fe400078610ff */
[----:B------:R-:W-:Y:S01]  /*91f0*/  IADD3 R169, R188, 0x40, RZ ;  /* 0x00000040bca97810 */ /* 0x000fe20007ffe0ff */
[----:B------:R-:W-:Y:S01]  /*9200*/  IMAD.IADD R170, R241, 0x1, R170 ;  /* 0x00000001f1aa7824 */ /* 0x000fe200078e02aa */
[----:B------:R2:W-:Y:S01]  /*9210*/  RED.E.ADD.F32.FTZ.RN.STRONG.GPU [R10.64], R12 ;  /* 0x0000000c0a00798e */ /* 0x0005e2000c10e786 */
[-C--:B------:R-:W-:Y:S02]  /*9220*/  LEA.HI.X.SX32 R9, R179, R3.reuse, 0x2, P3 ;  /* 0x00000003b3097211 */ /* 0x080fe400018f16ff */
[----:B------:R-:W-:Y:S01]  /*9230*/  IMAD.IADD R169, R241, 0x1, R169 ;  /* 0x00000001f1a97824 */ /* 0x000fe200078e02a9 */
[----:B---3--:R-:W-:Y:S02]  /*9240*/  IADD3 R17, R187, 0x60, RZ ;  /* 0x00000060bb117810 */ /* 0x008fe40007ffe0ff */
[----:B------:R3:W-:Y:S01]  /*9250*/  RED.E.ADD.F32.FTZ.RN.STRONG.GPU [R8.64], R13 ;  /* 0x0000000d0800798e */ /* 0x0007e2000c10e786 */
[----:B------:R-:W-:Y:S01]  /*9260*/  IMAD.IADD R169, R241, 0x1, R169 ;  /* 0x00000001f1a97824 */ /* 0x000fe200078e02a9 */
[----:B------:R-:W-:Y:S01]  /*9270*/  IADD3 R18, R187, 0x60, RZ ;  /* 0x00000060bb127810 */ /* 0x000fe20007ffe0ff */
[C---:B------:R-:W-:Y:S04]  /*9280*/  IMAD.IADD R17, R241.reuse, 0x1, R17 ;  /* 0x00000001f1117824 */ /* 0x040fe800078e0211 */
[C---:B------:R-:W-:Y:S02]  /*9290*/  IMAD.IADD R18, R241.reuse, 0x1, R18 ;  /* 0x00000001f1127824 */ /* 0x040fe400078e0212 */
[C---:B------:R-:W-:Y:S02]  /*92a0*/  IMAD.IADD R17, R241.reuse, 0x1, R17 ;  /* 0x00000001f1117824 */ /* 0x040fe400078e0211 */
[C---:B------:R-:W-:Y:S02]  /*92b0*/  IMAD.IADD R18, R241.reuse, 0x1, R18 ;  /* 0x00000001f1127824 */ /* 0x040fe400078e0212 */
[----:B------:R-:W-:Y:S01]  /*92c0*/  IMAD.IADD R17, R241, 0x1, R17 ;  /* 0x00000001f1117824 */ /* 0x000fe200078e0211 */
[----:B-1----:R-:W-:Y:S05]  /*92d0*/  IADD3 R19, R187, 0x60, RZ ;  /* 0x00000060bb137810 */ /* 0x002fea0007ffe0ff */
        /* <DEDUP_REMOVED lines=8> */
[-C--:B---3--:R-:W-:Y:S04]  /*9360*/  LEA.HI.X.SX32 R13, R170, R3.reuse, 0x2, P2 ;  /* 0x00000003aa0d7211 */ /* 0x088fe800010f16ff */
[----:B------:R3:W-:Y:S05]  /*9370*/  RED.E.ADD.F32.FTZ.RN.STRONG.GPU [R6.64], R15 ;  /* 0x0000000f0600798e */ /* 0x0007ea000c10e786 */
[----:B------:R-:W-:Y:S05]  /*9380*/  RED.E.ADD.F32.FTZ.RN.STRONG.GPU [R2.64+0x100], R20 ;  /* 0x000100140200798e */ /* 0x000fea000c10e786 */
[----:B------:R-:W-:Y:S01]  /*9390*/  RED.E.ADD.F32.FTZ.RN.STRONG.GPU [R164.64+0x100], R21 ;  /* 0x00010015a400798e */ /* 0x000fe2000c10e786 */
[CC--:B-1----:R-:W-:Y:S04]  /*93a0*/  LEA R4, P1, R168.reuse, R2.reuse, 0x2 ;  /* 0x00000002a8047211 */ /* 0x0c2fe800078210ff */
[-C--:B------:R-:W-:Y:S02]  /*93b0*/  LEA.HI.X.SX32 R5, R168, R3.reuse, 0x2, P1 ;  /* 0x00000003a8057211 */ /* 0x080fe400008f16ff */
[----:B------:R-:W-:Y:S02]  /*93c0*/  IADD3 R168, R188, 0x40, RZ ;  /* 0x00000040bca87810 */ /* 0x000fe40007ffe0ff */
[-C--:B------:R-:W-:Y:S01]  /*93d0*/  LEA R10, P1, R169, R2.reuse, 0x2 ;  /* 0x00000002a90a7211 */ /* 0x080fe200078210ff */
[----:B------:R1:W-:Y:S02]  /*93e0*/  RED.E.ADD.F32.FTZ.RN.STRONG.GPU [R4.64], R22 ;  /* 0x000000160400798e */ /* 0x0003e4000c10e786 */
[----:B------:R-:W-:Y:S01]  /*93f0*/  IMAD.IADD R168, R241, 0x1, R168 ;  /* 0x00000001f1a87824 */ /* 0x000fe200078e02a8 */
[-C--:B------:R-:W-:Y:S02]  /*9400*/  LEA.HI.X.SX32 R11, R169, R3.reuse, 0x2, P1 ;  /* 0x00000003a90b7211 */ /* 0x080fe400008f16ff */
[----:B------:R4:W-:Y:S01]  /*9410*/  RED.E.ADD.F32.FTZ.RN.STRONG.GPU [R12.64], R23 ;  /* 0x000000170c00798e */ /* 0x0009e2000c10e786 */
[C---:B------:R-:W-:Y:S04]  /*9420*/  IMAD.IADD R168, R241.reuse, 0x1, R168 ;  /* 0x00000001f1a87824 */ /* 0x040fe800078e02a8 */
[----:B------:R-:W-:Y:S01]  /*9430*/  IMAD.IADD R168, R241, 0x1, R168 ;  /* 0x00000001f1a87824 */ /* 0x000fe200078e02a8 */
[----:B------:R4:W-:Y:S01]  /*9440*/  RED.E.ADD.F32.FTZ.RN.STRONG.GPU [R10.64], R24 ;  /* 0x000000180a00798e */ /* 0x0009e2000c10e786 */
[-C--:B---3--:R-:W-:Y:S03]  /*9450*/  LEA R6, P2, R166, R2.reuse, 0x2 ;  /* 0x00000002a6067211 */ /* 0x088fe600078410ff */
[-C--:B------:R-:W-:Y:S01]  /*9460*/  LEA R8, P3, R168, R2.reuse, 0x2 ;  /* 0x00000002a8087211 */ /* 0x080fe200078610ff */
[----:B------:R-:W-:Y:S01]  /*9470*/  LDSM.16.MT88.4 R20, [R202+0x2000] ;  /* 0x00200000ca14783b */ /* 0x000fe20000004200 */
[-C--:B------:R-:W-:Y:S02]  /*9480*/  LEA.HI.X.SX32 R7, R166, R3.reuse, 0x2, P2 ;  /* 0x00000003a6077211 */ /* 0x080fe400010f16ff */
[-C--:B------:R-:W-:Y:S02]  /*9490*/  LEA.HI.X.SX32 R9, R168, R3.reuse, 0x2, P3 ;  /* 0x00000003a8097211 */ /* 0x080fe400018f16ff */
[----:B------:R-:W-:Y:S01]  /*94a0*/  IADD3 R166, R187, 0x60, RZ ;  /* 0x00000060bba67810 */ /* 0x000fe20007ffe0ff */
[----:B------:R-:W-:Y:S03]  /*94b0*/  LDSM.16.MT88.4 R168, [R202+0x2800] ;  /* 0x00280000caa8783b */ /* 0x000fe60000004200 */
[CC--:B------:R-:W-:Y:S02]  /*94c0*/  LEA R14, P6, R166.reuse, R2.reuse, 0x2 ;  /* 0x00000002a60e7211 */ /* 0x0c0fe400078c10ff */
[----:B------:R3:W-:Y:S01]  /*94d0*/  RED.E.ADD.F32.FTZ.RN.STRONG.GPU [R8.64], R25 ;  /* 0x000000190800798e */ /* 0x0007e2000c10e786 */
[CC--:B-1----:R-:W-:Y:S02]  /*94e0*/  LEA R4, P1, R167.reuse, R2.reuse, 0x2 ;  /* 0x00000002a7047211 */ /* 0x0c2fe400078210ff */
[-C--:B------:R-:W-:Y:S02]  /*94f0*/  LEA.HI.X.SX32 R15, R166, R3.reuse, 0x2, P6 ;  /* 0x00000003a60f7211 */ /* 0x080fe400030f16ff */
[----:B------:R1:W-:Y:S01]  /*9500*/  RED.E.ADD.F32.FTZ.RN.STRONG.GPU [R6.64], R26 ;  /* 0x0000001a0600798e */ /* 0x0003e2000c10e786 */
[-C--:B------:R-:W-:Y:S02]  /*9510*/  LEA.HI.X.SX32 R5, R167, R3.reuse, 0x2, P1 ;  /* 0x00000003a7057211 */ /* 0x080fe400008f16ff */
[CC--:B----4-:R-:W-:Y:S03]  /*9520*/  LEA R12, P5, R19.reuse, R2.reuse, 0x2 ;  /* 0x00000002130c7211 */ /* 0x0d0fe600078a10ff */
[----:B------:R2:W-:Y:S01]  /*9530*/  RED.E.ADD.F32.FTZ.RN.STRONG.GPU [R4.64], R27 ;  /* 0x0000001b0400798e */ /* 0x0005e2000c10e786 */
[-C--:B------:R-:W-:Y:S02]  /*9540*/  LEA.HI.X.SX32 R13, R19, R3.reuse, 0x2, P5 ;  /* 0x00000003130d7211 */ /* 0x080fe400028f16ff */
[CC--:B------:R-:W-:Y:S02]  /*9550*/  LEA R10, P4, R18.reuse, R2.reuse, 0x2 ;  /* 0x00000002120a7211 */ /* 0x0c0fe400078810ff */
[----:B------:R-:W-:Y:S02]  /*9560*/  RED.E.ADD.F32.FTZ.RN.STRONG.GPU [R2.64+0x180], R32 ;  /* 0x000180200200798e */ /* 0x000fe4000c10e786 */
[-C--:B------:R-:W-:Y:S03]  /*9570*/  LEA.HI.X.SX32 R11, R18, R3.reuse, 0x2, P4 ;  /* 0x00000003120b7211 */ /* 0x080fe600020f16ff */
[----:B------:R-:W-:Y:S05]  /*9580*/  RED.E.ADD.F32.FTZ.RN.STRONG.GPU [R164.64+0x180], R33 ;  /* 0x00018021a400798e */ /* 0x000fea000c10e786 */
[----:B------:R-:W-:Y:S01]  /*9590*/  RED.E.ADD.F32.FTZ.RN.STRONG.GPU [R14.64], R34 ;  /* 0x000000220e00798e */ /* 0x000fe2000c10e786 */
[CC--:B---3--:R-:W-:Y:S04]  /*95a0*/  LEA R8, P3, R17.reuse, R2.reuse, 0x2 ;  /* 0x0000000211087211 */ /* 0x0c8fe800078610ff */
[----:B------:R-:W-:Y:S01]  /*95b0*/  RED.E.ADD.F32.FTZ.RN.STRONG.GPU [R12.64], R35 ;  /* 0x000000230c00798e */ /* 0x000fe2000c10e786 */
[-C--:B------:R-:W-:Y:S02]  /*95c0*/  LEA.HI.X.SX32 R9, R17, R3.reuse, 0x2, P3 ;  /* 0x0000000311097211 */ /* 0x080fe400018f16ff */
[CC--:B-1----:R-:W-:Y:S02]  /*95d0*/  LEA R6, P2, R16.reuse, R2.reuse, 0x2 ;  /* 0x0000000210067211 */ /* 0x0c2fe400078410ff */
[----:B------:R-:W-:Y:S02]  /*95e0*/  RED.E.ADD.F32.FTZ.RN.STRONG.GPU [R10.64], R28 ;  /* 0x0000001c0a00798e */ /* 0x000fe4000c10e786 */
[-C--:B------:R-:W-:Y:S02]  /*95f0*/  LEA.HI.X.SX32 R7, R16, R3.reuse, 0x2, P2 ;  /* 0x0000000310077211 */ /* 0x080fe400010f16ff */
[----:B------:R-:W-:Y:S01]  /*9600*/  ISETP.LT.AND P2, PT, RZ, UR5, PT ;  /* 0x00000005ff007c0c */ /* 0x000fe2000bf41270 */
[----:B------:R-:W-:Y:S01]  /*9610*/  RED.E.ADD.F32.FTZ.RN.STRONG.GPU [R8.64], R29 ;  /* 0x0000001d0800798e */ /* 0x000fe2000c10e786 */
[----:B------:R-:W-:Y:S04]  /*9620*/  UMOV UR5, UR11 ;  /* 0x0000000b00057c82 */ /* 0x000fe80008000000 */
        /* <DEDUP_REMOVED lines=382> */
.L_x_1672:
        /* <DEDUP_REMOVED lines=19> */
.L_x_1673:
        /* <DEDUP_REMOVED lines=17> */
[----:B------:R-:W-:Y:S01]  /*b050*/  IMAD.WIDE.U32 R2, R36, c[0x0][0x3a0], R8 ;  /* 0x0000e80024027a25 */ /* 0x000fe200078e0008 */
[----:B------:R-:W-:Y:S01]  /*b060*/  ULDC.64 UR10, c[0x0][0x3b8] ;  /* 0x0000ee00000a7ab9 */ /* 0x000fe20000000a00 */
[----:B------:R-:W-:-:S02]  /*b070*/  ISETP.GE.AND P5, PT, R248, UR8, PT ;  /* 0x00000008f8007c0c */ /* 0x000fc4000bfa6270 */
[----:B------:R-:W-:Y:S01]  /*b080*/  IMAD R0, R186, 0x200, R0 ;  /* 0x00000200ba007824 */ /* 0x000fe200078e0200 */
[----:B------:R-:W-:Y:S01]  /*b090*/  IADD3 R2, P0, R2, UR15, RZ ;  /* 0x0000000f02027c10 */ /* 0x000fe2000ff1e0ff */
[----:B------:R-:W-:Y:S01]  /*b0a0*/  IMAD.U32 R4, RZ, RZ, UR5 ;  /* 0x00000005ff047e24 */ /* 0x000fe2000f8e00ff */
[----:B------:R-:W-:Y:S01]  /*b0b0*/  UIMAD UR5, UR61, UR10, URZ ;  /* 0x0000000a3d0572a4 */ /* 0x000fe2000f8e023f */
[----:B------:R-:W-:-:S03]  /*b0c0*/  IMAD.SHL.U32 R0, R0, 0x2, RZ ;  /* 0x0000000200007824 */ /* 0x000fc600078e00ff */
[----:B------:R-:W-:Y:S01]  /*b0d0*/  IADD3.X R3, R3, UR16, R4, P0, !PT ;  /* 0x0000001003037c10 */ /* 0x000fe200087fe404 */
[----:B------:R-:W-:Y:S01]  /*b0e0*/  IMAD.U32 R4, RZ, RZ, UR34 ;  /* 0x00000022ff047e24 */ /* 0x000fe2000f8e00ff */
[----:B------:R1:W2:Y:S01]  /*b0f0*/  LDS.128 R24, [R0+0xd000] ;  /* 0x00d0000000187984 */ /* 0x0002a20000000c00 */
[----:B------:R-:W-:Y:S02]  /*b100*/  UIMAD UR5, UR34, UR11, UR5 ;  /* 0x0000000b220572a4 */ /* 0x000fe4000f8e0205 */
        /* <DEDUP_REMOVED lines=30> */
.L_x_1675:
[----:B--234-:R-:W-:Y:S05]  /*b2f0*/  BSYNC B0 ;  /* 0x0000000000007941 */ /* 0x01cfea0003800000 */
.L_x_1674:
        /* <DEDUP_REMOVED lines=18> */
.L_x_1677:
[----:B------:R-:W-:Y:S05]  /*b420*/  BSYNC B0 ;  /* 0x0000000000007941 */ /* 0x000fea0003800000 */
.L_x_1676:
        /* <DEDUP_REMOVED lines=18> */
.L_x_1679:
[----:B------:R-:W-:Y:S05]  /*b550*/  BSYNC B0 ;  /* 0x0000000000007941 */ /* 0x000fea0003800000 */
.L_x_1678:
        /* <DEDUP_REMOVED lines=17> */
.L_x_1681:
[----:B------:R-:W-:Y:S05]  /*b670*/  BSYNC B0 ;  /* 0x0000000000007941 */ /* 0x000fea0003800000 */
.L_x_1680:
        /* <DEDUP_REMOVED lines=27> */
.L_x_1683:
[----:B------:R-:W-:Y:S05]  /*b830*/  BSYNC B0 ;  /* 0x0000000000007941 */ /* 0x000fea0003800000 */
.L_x_1682:
        /* <DEDUP_REMOVED lines=16> */
.L_x_1685:
[----:B------:R-:W-:Y:S05]  /*b940*/  BSYNC B0 ;  /* 0x0000000000007941 */ /* 0x000fea0003800000 */
.L_x_1684:
        /* <DEDUP_REMOVED lines=16> */
.L_x_1687:
[----:B------:R-:W-:Y:S05]  /*ba50*/  BSYNC B0 ;  /* 0x0000000000007941 */ /* 0x000fea0003800000 */
.L_x_1686:
        /* <DEDUP_REMOVED lines=16> */
.L_x_1642:
        /* <DEDUP_REMOVED lines=20> */
.L_x_1689:
        /* <DEDUP_REMOVED lines=18> */
.L_x_1690:
        /* <DEDUP_REMOVED lines=11> */
[----:B------:R-:W-:Y:S01]  /*be70*/  IADD3 R2, P0, R2, UR15, RZ ;  /* 0x0000000f02027c10 */ /* 0x000fe2000ff1e0ff */
[----:B------:R-:W-:Y:S02]  /*be80*/  ULDC.64 UR10, c[0x0][0x3b8] ;  /* 0x0000ee00000a7ab9 */ /* 0x000fe40000000a00 */
[----:B------:R-:W-:Y:S01]  /*be90*/  IMAD.U32 R0, RZ, RZ, UR5 ;  /* 0x00000005ff007e24 */ /* 0x000fe2000f8e00ff */
[----:B------:R-:W-:-:S04]  /*bea0*/  UIMAD UR5, UR59, UR10, URZ ;  /* 0x0000000a3b0572a4 */ /* 0x000fc8000f8e023f */
        /* <DEDUP_REMOVED lines=18> */
.L_x_1692:
[----:B------:R-:W-:Y:S05]  /*bfd0*/  BSYNC B0 ;  /* 0x0000000000007941 */ /* 0x000fea0003800000 */
.L_x_1691:
        /* <DEDUP_REMOVED lines=18> */
.L_x_1694:
[----:B------:R-:W-:Y:S05]  /*c100*/  BSYNC B0 ;  /* 0x0000000000007941 */ /* 0x000fea0003800000 */
.L_x_1693:
        /* <DEDUP_REMOVED lines=18> */
.L_x_1696:
[----:B------:R-:W-:Y:S05]  /*c230*/  BSYNC B0 ;  /* 0x0000000000007941 */ /* 0x000fea0003800000 */
.L_x_1695:
        /* <DEDUP_REMOVED lines=17> */
.L_x_1698:
[----:B------:R-:W-:Y:S05]  /*c350*/  BSYNC B0 ;  /* 0x0000000000007941 */ /* 0x000fea0003800000 */
.L_x_1697:
        /* <DEDUP_REMOVED lines=27> */
.L_x_1700:
[----:B------:R-:W-:Y:S05]  /*c510*/  BSYNC B0 ;  /* 0x0000000000007941 */ /* 0x000fea0003800000 */
.L_x_1699:
        /* <DEDUP_REMOVED lines=16> */
.L_x_1702:
[----:B------:R-:W-:Y:S05]  /*c620*/  BSYNC B0 ;  /* 0x0000000000007941 */ /* 0x000fea0003800000 */
.L_x_1701:
        /* <DEDUP_REMOVED lines=16> */
.L_x_1704:
[----:B------:R-:W-:Y:S05]  /*c730*/  BSYNC B0 ;  /* 0x0000000000007941 */ /* 0x000fea0003800000 */
.L_x_1703:
        /* <DEDUP_REMOVED lines=14> */
.L_x_1688:
[----:B------:R-:W-:Y:S05]  /*c820*/  BSYNC B1 ;  /* 0x0000000000017941 */ /* 0x000fea0003800000 */
.L_x_1637:
        /* <DEDUP_REMOVED lines=11> */
.L_x_1705:
[----:B------:R-:W-:Y:S05]  /*c8e0*/  EXIT ;  /* 0x000000000000794d */ /* 0x000fea0003800000 */
.L_x_1707:
        /* <DEDUP_REMOVED lines=9> */
.L_x_2086:


//--------------------- .text._ZN5flash44flash_bwd_dq_dk_dv_loop_seqk_parallel_kernelI23Flash_bwd_kernel_traitsILi128ELi64ELi128ELi8ELi2ELi4ELi2ELb0ELb0EN7cutlass10bfloat16_tE19Flash_kernel_traitsILi128ELi64ELi128ELi8ES3_EELb0ELb0ELb0ELb1ELb0ELb0ELb1EEEvNS_16Flash_bwd_paramsE --------------------------
	.section	.text._ZN5flash44flash_bwd_dq_dk_dv_loop_seqk_parallel_kernelI23Flash_bwd_kernel_traitsILi128ELi64ELi128ELi8ELi2ELi4ELi2ELb0ELb0EN7cutlass10bfloat16_tE19Flash_kernel_traitsILi128ELi64ELi128ELi8ES3_EELb0ELb0ELb0ELb1ELb0ELb0ELb1EEEvNS_16Flash_bwd_paramsE,"ax",@progbits
	.sectioninfo	@"SHI_REGISTERS=255"
	.align	128
        .global         _ZN5flash44flash_bwd_dq_dk_dv_loop_seqk_parallel_kernelI23Flash_bwd_kernel_traitsILi128ELi64ELi128ELi8ELi2ELi4ELi2ELb0ELb0EN7cutlass10bfloat16_tE19Flash_kernel_traitsILi128ELi64ELi128ELi8ES3_EELb0ELb0ELb0ELb1ELb0ELb0ELb1EEEvNS_16Flash_bwd_paramsE
        .type           _ZN5flash44flash_bwd_dq_dk_dv_loop_seqk_parallel_kernelI23Flash_bwd_kernel_traitsILi128ELi64ELi128ELi8ELi2ELi4ELi2ELb0ELb0EN7cutlass10bfloat16_tE19Flash_kernel_traitsILi128ELi64ELi128ELi8ES3_EELb0ELb0ELb0ELb1ELb0ELb0ELb1EEEvNS_16Flash_bwd_paramsE,@function
        .size           _ZN5flash44flash_bwd_dq_dk_dv_loop_seqk_parallel_kernelI23Flash_bwd_kernel_traitsILi128ELi64ELi128ELi8ELi2ELi4ELi2ELb0ELb0EN7cutlass10bfloat16_tE19Flash_kernel_traitsILi128ELi64ELi128ELi8ES3_EELb0ELb0ELb0ELb1ELb0ELb0ELb1EEEvNS_16Flash_bwd_paramsE,(.L_x_2087 - _ZN5flash44flash_bwd_dq_dk_dv_loop_seqk_parallel_kernelI23Flash_bwd_kernel_traitsILi128ELi64ELi128ELi8ELi2ELi4ELi2ELb0ELb0EN7cutlass10bfloat16_tE19Flash_kernel_traitsILi128ELi64ELi128ELi8ES3_EELb0ELb0ELb0ELb1ELb0ELb0ELb1EEEvNS_16Flash_bwd_paramsE)
        .other          _ZN5flash44flash_bwd_dq_dk_dv_loop_seqk_parallel_kernelI23Flash_bwd_kernel_traitsILi128ELi64ELi128ELi8ELi2ELi4ELi2ELb0ELb0EN7cutlass10bfloat16_tE19Flash_kernel_traitsILi128ELi64ELi128ELi8ES3_EELb0ELb0ELb0ELb1ELb0ELb0ELb1EEEvNS_16Flash_bwd_paramsE,@"STO_CUDA_ENTRY STV_DEFAULT"
_ZN5flash44flash_bwd_dq_dk_dv_loop_seqk_parallel_kernelI23Flash_bwd_kernel_traitsILi128ELi64ELi128ELi8ELi2ELi4ELi2ELb0ELb0EN7cutlass10bfloat16_tE19Flash_kernel_traitsILi128ELi64ELi128ELi8ES3_EELb0ELb0ELb0ELb1ELb0ELb0ELb1EEEvNS_16Flash_bwd_paramsE:
.text._ZN5flash44flash_bwd_dq_dk_dv_loop_seqk_parallel_kernelI23Flash_bwd_kernel_traitsILi128ELi64ELi128ELi8ELi2ELi4ELi2ELb0ELb0EN7cutlass10bfloat16_tE19Flash_kernel_traitsILi128ELi64ELi128ELi8ES3_EELb0ELb0ELb0ELb1ELb0ELb0ELb1EEEvNS_16Flash_bwd_paramsE:
        /* <DEDUP_REMOVED lines=68> */
[----:B------:R-:W-:Y:S01]  /*0440*/  LOP3.LUT R4, R6, 0xfffffff8, RZ, 0xc0, !PT ;  /* 0xfffffff806047812 */ /* 0x000fe200078ec0ff */
[----:B------:R-:W-:Y:S01]  /*0450*/  USHF.R.S32.HI UR57, URZ, 0x1f, UR35 ;  /* 0x0000001f3f397899 */ /* 0x000fe20008011423 */
[----:B------:R-:W-:Y:S01]  /*0460*/  SHF.R.S32.HI R2, RZ, 0x1f, R0 ;  /* 0x0000001fff027819 */ /* 0x000fe20000011400 */
[----:B------:R-:W-:-:S02]  /*0470*/  UISETP.NE.AND UP3, UPT, UR10, URZ, UPT ;  /* 0x0000003f0a00728c */ /* 0x000fc4000bf65270 */
[----:B------:R-:W-:Y:S01]  /*0480*/  USHF.R.S32.HI UR61, URZ, 0x1f, UR32 ;  /* 0x0000001f3f3d7899 */ /* 0x000fe20008011420 */
[----:B------:R-:W-:Y:S01]  /*0490*/  LEA.HI R17, R2, R0, RZ, 0x2 ;  /* 0x0000000002117211 */ /* 0x000fe200078f10ff */
[----:B------:R-:W-:Y:S01]  /*04a0*/  USHF.R.S32.HI UR60, URZ, 0x1f, UR35 ;  /* 0x0000001f3f3c7899 */ /* 0x000fe20008011423 */
[----:B------:R-:W-:Y:S01]  /*04b0*/  SHF.R.S32.HI R0, RZ, 0x3, R6 ;  /* 0x00000003ff007819 */ /* 0x000fe20000011406 */
[----:B------:R-:W-:Y:S01]  /*04c0*/  USHF.R.S32.HI UR59, URZ, 0x1f, UR32 ;  /* 0x0000001f3f3b7899 */ /* 0x000fe20008011420 */
[----:B------:R-:W-:Y:S01]  /*04d0*/  LOP3.LUT R2, R8, 0xfffffff0, RZ, 0xc0, !PT ;  /* 0xfffffff008027812 */ /* 0x000fe200078ec0ff */
[----:B------:R-:W-:Y:S01]  /*04e0*/  IMAD.U32 R8, RZ, RZ, UR14 ;  /* 0x0000000eff087e24 */ /* 0x000fe2000f8e00ff */
[----:B------:R-:W-:Y:S01]  /*04f0*/  USHF.R.S32.HI UR58, URZ, 0x1f, UR35 ;  /* 0x0000001f3f3a7899 */ /* 0x000fe20008011423 */
[----:B------:R-:W-:Y:S01]  /*0500*/  IMAD.SHL.U32 R3, R0, 0x40, RZ ;  /* 0x0000004000037824 */ /* 0x000fe200078e00ff */
[----:B------:R-:W-:Y:S01]  /*0510*/  UIMAD.WIDE.U32 UR42, UR36, UR44, URZ ;  /* 0x0000002c242a72a5 */ /* 0x000fe2000f8e003f */
[C---:B------:R-:W-:Y:S01]  /*0520*/  IMAD.IADD R0, R15.reuse, 0x1, -R4 ;  /* 0x000000010f007824 */ /* 0x040fe200078e0a04 */
[----:B------:R-:W-:Y:S01]  /*0530*/  UIMAD UR51, UR37, UR44, URZ ;  /* 0x0000002c253372a4 */ /* 0x000fe2000f8e023f */
[----:B------:R-:W-:Y:S01]  /*0540*/  IMAD.IADD R2, R15, 0x1, -R2 ;  /* 0x000000010f027824 */ /* 0x000fe200078e0a02 */
[----:B------:R-:W-:Y:S01]  /*0550*/  LOP3.LUT R3, R3, 0x1c0, RZ, 0xc0, !PT ;  /* 0x000001c003037812 */ /* 0x000fe200078ec0ff */
[C---:B------:R-:W-:Y:S01]  /*0560*/  IMAD.SHL.U32 R232, R0.reuse, 0x8, RZ ;  /* 0x0000000800e87824 */ /* 0x040fe200078e00ff */
[----:B------:R-:W-:Y:S01]  /*0570*/  LOP3.LUT P4, RZ, R0, 0x2, RZ, 0xc0, !PT ;  /* 0x0000000200ff7812 */ /* 0x000fe2000788c0ff */
[----:B------:R-:W-:Y:S01]  /*0580*/  USHF.R.S32.HI UR53, URZ, 0x1f, UR47 ;  /* 0x0000001f3f357899 */ /* 0x000fe2000801142f */
[----:B------:R-:W-:Y:S01]  /*0590*/  SHF.R.S32.HI R5, RZ, 0x1f, R2 ;  /* 0x0000001fff057819 */ /* 0x000fe20000011402 */
[----:B------:R-:W-:Y:S01]  /*05a0*/  UIMAD UR50, UR4, UR50, URZ ;  /* 0x00000032043272a4 */ /* 0x000fe2000f8e023f */
[----:B------:R-:W-:Y:S01]  /*05b0*/  LOP3.LUT R4, R3, 0x38, R232, 0xf8, !PT ;  /* 0x0000003803047812 */ /* 0x000fe200078ef8e8 */
[----:B------:R-:W-:Y:S01]  /*05c0*/  @!UP2 UIMAD UR49, UR5, UR49, URZ ;  /* 0x000000310531a2a4 */ /* 0x000fe2000f8e023f */
[----:B------:R-:W-:Y:S01]  /*05d0*/  SHF.R.U32.HI R3, RZ, 0x3, R3 ;  /* 0x00000003ff037819 */ /* 0x000fe20000011603 */
[----:B------:R-:W-:Y:S01]  /*05e0*/  USHF.R.S32.HI UR48, URZ, 0x1f, UR41 ;  /* 0x0000001f3f307899 */ /* 0x000fe20008011429 */
[----:B------:R-:W-:Y:S01]  /*05f0*/  LEA.HI R10, R5, R2, RZ, 0x3 ;  /* 0x00000002050a7211 */ /* 0x000fe200078f18ff */
[----:B------:R-:W-:Y:S01]  /*0600*/  IMAD.SHL.U32 R5, R9, 0x200, RZ ;  /* 0x0000020009057824 */ /* 0x000fe200078e00ff */
[----:B------:R-:W-:Y:S01]  /*0610*/  LOP3.LUT R12, R4, R3, RZ, 0x3c, !PT ;  /* 0x00000003040c7212 */ /* 0x000fe200078e3cff */
[----:B------:R-:W-:Y:S01]  /*0620*/  UMOV UR40, 0xffffc000 ;  /* 0xffffc00000287882 */ /* 0x000fe20000000000 */
[----:B------:R-:W-:-:S02]  /*0630*/  LOP3.LUT R3, R10, 0xfffffff8, RZ, 0xc0, !PT ;  /* 0xfffffff80a037812 */ /* 0x000fc400078ec0ff */
[C---:B------:R-:W-:Y:S01]  /*0640*/  LOP3.LUT P3, RZ, R0.reuse, 0x4, RZ, 0xc0, !PT ;  /* 0x0000000400ff7812 */ /* 0x040fe2000786c0ff */
[----:B------:R-:W-:Y:S01]  /*0650*/  IMAD.SHL.U32 R0, R0, 0x40, RZ ;  /* 0x0000004000007824 */ /* 0x000fe200078e00ff */
[----:B------:R-:W-:Y:S01]  /*0660*/  LOP3.LUT R4, R7, 0x1, RZ, 0xc0, !PT ;  /* 0x0000000107047812 */ /* 0x000fe200078ec0ff */
[----:B------:R-:W-:Y:S01]  /*0670*/  IMAD.IADD R18, R2, 0x1, -R3 ;  /* 0x0000000102127824 */ /* 0x000fe200078e0a03 */
[----:B------:R-:W-:Y:S01]  /*0680*/  LEA.HI R2, R14, R15, RZ, 0x6 ;  /* 0x0000000f0e027211 */ /* 0x000fe200078f30ff */
[----:B------:R-:W-:Y:S01]  /*0690*/  IMAD.SHL.U32 R3, R11, 0x10, RZ ;  /* 0x000000100b037824 */ /* 0x000fe200078e00ff */
[----:B------:R-:W-:Y:S02]  /*06a0*/  LOP3.LUT R0, R0, 0x1c0, RZ, 0xc0, !PT ;  /* 0x000001c000007812 */ /* 0x000fe400078ec0ff */
[----:B------:R-:W-:Y:S01]  /*06b0*/  SHF.R.S32.HI R2, RZ, 0x6, R2 ;  /* 0x00000006ff027819 */ /* 0x000fe20000011402 */
[----:B------:R-:W-:Y:S01]  /*06c0*/  STL [R1+0x64], R18 ;  /* 0x0000641201007387 */ /* 0x000fe20000100800 */
[----:B------:R-:W-:-:S02]  /*06d0*/  LOP3.LUT R212, R0, 0x8, R6, 0xf8, !PT ;  /* 0x0000000800d47812 */ /* 0x000fc400078ef806 */
        /* <DEDUP_REMOVED lines=44> */
[----:B--2---:R-:W-:Y:S01]  /*09a0*/  IMAD.SHL.U32 R4, R9, 0x10, RZ ;  /* 0x0000001009047824 */ /* 0x004fe200078e00ff */
[----:B------:R-:W-:Y:S01]  /*09b0*/  LOP3.LUT R0, R0, 0xfffffe00, RZ, 0xc0, !PT ;  /* 0xfffffe0000007812 */ /* 0x000fe200078ec0ff */
[----:B------:R-:W-:Y:S02]  /*09c0*/  IMAD R11, R13, 0x10, R5 ;  /* 0x000000100d0b7824 */ /* 0x000fe400078e0205 */
[----:B------:R-:W-:Y:S01]  /*09d0*/  IMAD.IADD R224, R221, 0x1, R223 ;  /* 0x00000001dde07824 */ /* 0x000fe200078e02df */
[----:B------:R-:W-:Y:S01]  /*09e0*/  LOP3.LUT R7, R3, 0x10, R4, 0xf8, !PT ;  /* 0x0000001003077812 */ /* 0x000fe200078ef804 */
[----:B------:R-:W-:Y:S01]  /*09f0*/  IMAD.SHL.U32 R3, R18, 0x40, RZ ;  /* 0x0000004012037824 */ /* 0x000fe200078e00ff */
[----:B------:R-:W-:Y:S01]  /*0a00*/  STL [R1+0x58], R11 ;  /* 0x0000580b01007387 */ /* 0x000fe20000100800 */
[----:B------:R-:W-:-:S03]  /*0a10*/  IMAD R5, R13, 0x400, R0 ;  /* 0x000004000d057824 */ /* 0x000fc600078e0200 */
        /* <DEDUP_REMOVED lines=12> */
[----:B------:R-:W-:Y:S02]  /*0ae0*/  IADD3 R5, R232, 0x40, RZ ;  /* 0x00000040e8057810 */ /* 0x000fe40007ffe0ff */
[----:B------:R-:W-:Y:S02]  /*0af0*/  SHF.R.S32.HI R3, RZ, 0x1f, R0 ;  /* 0x0000001fff037819 */ /* 0x000fe40000011400 */
[----:B------:R-:W-:Y:S01]  /*0b00*/  SEL R213, R4, 0xffffffe0, !P4 ;  /* 0xffffffe004d57807 */ /* 0x000fe20006000000 */
[----:B------:R1:W-:Y:S01]  /*0b10*/  STL [R1], R5 ;  /* 0x0000000501007387 */ /* 0x0003e20000100800 */
[C---:B------:R-:W-:Y:S01]  /*0b20*/  SHF.L.U64.HI R3, R0.reuse, 0x2, R3 ;  /* 0x0000000200037819 */ /* 0x040fe20000010203 */
[----:B------:R-:W-:Y:S01]  /*0b30*/  IMAD.SHL.U32 R0, R0, 0x4, RZ ;  /* 0x0000000400007824 */ /* 0x000fe200078e00ff */
[----:B------:R-:W-:Y:S01]  /*0b40*/  SEL R214, R2, 0xffffffc0, !P3 ;  /* 0xffffffc002d67807 */ /* 0x000fe20005800000 */
[----:B------:R-:W-:Y:S01]  /*0b50*/  IMAD.IADD R213, R212, 0x1, R213 ;  /* 0x00000001d4d57824 */ /* 0x000fe200078e02d5 */
        /* <DEDUP_REMOVED lines=22> */
.L_x_1778:
        /* <DEDUP_REMOVED lines=53> */
.L_x_1708:
        /* <DEDUP_REMOVED lines=58> */
.L_x_1710:
        /* <DEDUP_REMOVED lines=18> */
.L_x_1711:
        /* <DEDUP_REMOVED lines=72> */
.L_x_1712:
[----:B------:R-:W-:Y:S02]  /*1950*/  UMOV UR11, UR50 ;  /* 0x00000032000b7c82 */ /* 0x000fe40008000000 */
.L_x_1713:
[----:B------:R-:W1:Y:S01]  /*1960*/  S2R R9, SR_TID.X ;  /* 0x0000000000097919 */ /* 0x000e620000002100 */
[----:B------:R-:W-:Y:S01]  /*1970*/  UIADD3 UR8, UP5, UP4, UR8, UR41, UR47 ;  /* 0x0000002908087290 */ /* 0x000fe2000fcbe02f */
[----:B------:R-:W-:Y:S01]  /*1980*/  SHF.R.S32.HI R233, RZ, 0x1f, R232 ;  /* 0x0000001fffe97819 */ /* 0x000fe200000114e8 */
[----:B------:R-:W-:Y:S01]  /*1990*/  BSSY B1, `(.L_x_1709) ;  /* 0x0000a7e000017945 */ /* 0x000fe20003800000 */
[----:B------:R-:W-:Y:S01]  /*19a0*/  IADD3 R2, P0, R232, UR29, RZ ;  /* 0x0000001de8027c10 */ /* 0x000fe2000ff1e0ff */
[----:B------:R-:W-:Y:S02]  /*19b0*/  UIADD3 UR19, UP1, UP0, UR18, UR8, UR19 ;  /* 0x0000000812137290 */ /* 0x000fe4000f83e013 */
[----:B------:R-:W-:Y:S02]  /*19c0*/  UIADD3.X UR4, UR10, UR48, UR53, UP5, UP4 ;  /* 0x000000300a047290 */ /* 0x000fe4000afe8435 */
[----:B------:R-:W-:-:S02]  /*19d0*/  ULDC.64 UR8, c[0x0][0x1a8] ;  /* 0x00006a0000087ab9 */ /* 0x000fc40000000a00 */
[----:B------:R-:W-:Y:S02]  /*19e0*/  UIADD3.X UR18, UR12, UR4, UR14, UP1, UP0 ;  /* 0x000000040c127290 */ /* 0x000fe40008fe040e */
[----:B------:R-:W-:Y:S02]  /*19f0*/  UIMAD UR4, UR57, UR8, URZ ;  /* 0x00000008390472a4 */ /* 0x000fe4000f8e023f */
[----:B------:R-:W-:Y:S02]  /*1a00*/  UISETP.GE.AND UP0, UPT, UR28, 0x1, UPT ;  /* 0x000000011c00788c */ /* 0x000fe4000bf06270 */
[----:B------:R-:W-:Y:S02]  /*1a10*/  UIMAD UR16, UR35, UR9, UR4 ;  /* 0x00000009231072a4 */ /* 0x000fe4000f8e0204 */
[----:B------:R-:W-:Y:S02]  /*1a20*/  UIADD3 UR14, UR15, UR11, URZ ;  /* 0x0000000b0f0e7290 */ /* 0x000fe4000fffe03f */
[----:B------:R-:W-:-:S02]  /*1a30*/  ULDC.64 UR8, c[0x0][0x378] ;  /* 0x0000de0000087ab9 */ /* 0x000fc40000000a00 */
[----:B------:R-:W-:Y:S01]  /*1a40*/  UIMAD UR4, UR57, UR8, URZ ;  /* 0x00000008390472a4 */ /* 0x000fe2000f8e023f */
[----:B-1----:R-:W-:Y:S01]  /*1a50*/  SHF.R.S32.HI R5, RZ, 0x1f, R9 ;  /* 0x0000001fff057819 */ /* 0x002fe20000011409 */
[----:B------:R-:W-:Y:S02]  /*1a60*/  UIADD3 UR12, UR15, UR13, URZ ;  /* 0x0000000d0f0c7290 */ /* 0x000fe4000fffe03f */
[----:B------:R-:W-:Y:S01]  /*1a70*/  UIMAD UR10, UR35, UR9, UR4 ;  /* 0x00000009230a72a4 */ /* 0x000fe2000f8e0204 */
[----:B------:R-:W-:Y:S01]  /*1a80*/  LEA.HI R4, R5, R9, RZ, 0x3 ;  /* 0x0000000905047211 */ /* 0x000fe200078f18ff */
[----:B------:R-:W-:Y:S02]  /*1a90*/  UMOV UR29, 0x4 ;  /* 0x00000004001d7882 */ /* 0x000fe40000000000 */
[----:B------:R-:W-:Y:S01]  /*1aa0*/  ULDC.64 UR8, c[0x0][0x370] ;  /* 0x0000dc0000087ab9 */ /* 0x000fe20000000a00 */
[----:B------:R-:W-:Y:S01]  /*1ab0*/  SHF.R.S32.HI R4, RZ, 0x3, R4 ;  /* 0x00000003ff047819 */ /* 0x000fe20000011404 */
[----:B------:R-:W-:-:S02]  /*1ac0*/  UIMAD UR4, UR31, UR8, URZ ;  /* 0x000000081f0472a4 */ /* 0x000fc4000f8e023f */
[----:B------:R-:W-:Y:S01]  /*1ad0*/  ULEA.HI.SX32 UR8, UR33, 0xffffffff, 0x1a ;  /* 0xffffffff21087891 */ /* 0x000fe2000f8fd23f */
[----:B------:R-:W-:Y:S01]  /*1ae0*/  SHF.R.S32.HI R17, RZ, 0x1f, R4 ;  /* 0x0000001fff117819 */ /* 0x000fe20000011404 */
[----:B------:R-:W-:Y:S01]  /*1af0*/  UIMAD UR4, UR15, UR9, UR4 ;  /* 0x000000090f0472a4 */ /* 0x000fe2000f8e0204 */
[----:B------:R-:W-:-:S04]  /*1b00*/  IADD3 R0, P1, R4, UR15, RZ ;  /* 0x0000000f04007c10 */ /* 0x000fc8000ff3e0ff */
[----:B------:R-:W-:Y:S01]  /*1b10*/  IADD3.X R3, R17, UR31, RZ, P1, !PT ;  /* 0x0000001f11037c10 */ /* 0x000fe20008ffe4ff */
[----:B------:R-:W-:-:S04]  /*1b20*/  IMAD.WIDE.U32 R6, R0, c[0x0][0x190], R232 ;  /* 0x0000640000067a25 */ /* 0x000fc800078e00e8 */
[----:B------:R-:W-:Y:S01]  /*1b30*/  IMAD R3, R3, c[0x0][0x190], RZ ;  /* 0x0000640003037a24 */ /* 0x000fe200078e02ff */
[----:B------:R-:W-:-:S03]  /*1b40*/  IADD3 R6, P1, R6, UR38, RZ ;  /* 0x0000002606067c10 */ /* 0x000fc6000ff3e0ff */
[----:B------:R-:W-:Y:S01]  /*1b50*/  IMAD R0, R0, c[0x0][0x194], R3 ;  /* 0x0000650000007a24 */ /* 0x000fe200078e0203 */
[----:B------:R-:W-:Y:S01]  /*1b60*/  IADD3.X R3, R233, UR30, RZ, P0, !PT ;  /* 0x0000001ee9037c10 */ /* 0x000fe200087fe4ff */
[----:B------:R-:W-:Y:S01]  /*1b70*/  ULDC.64 UR30, c[0x0][0x3c8] ;  /* 0x0000f200001e7ab9 */ /* 0x000fe20000000a00 */
[----:B------:R-:W-:Y:S02]  /*1b80*/  PLOP3.LUT P0, PT, PT, PT, UP0, 0x80, 0x0 ;  /* 0x000000000000781c */ /* 0x000fe40003f0f008 */
[----:B------:R-:W-:Y:S01]  /*1b90*/  IADD3.X R7, R7, UR34, R0, P1, !PT ;  /* 0x0000002207077c10 */ /* 0x000fe20008ffe400 */
[----:B------:R-:W-:Y:S01]  /*1ba0*/  IMAD.U32 R0, RZ, RZ, UR15 ;  /* 0x0000000fff007e24 */ /* 0x000fe2000f8e00ff */
[----:B------:R-:W-:-:S03]  /*1bb0*/  UIMAD.WIDE UR14, UR14, UR29, UR30 ;  /* 0x0000001d0e0e72a5 */ /* 0x000fc6000f8e021e */
[----:B------:R-:W-:Y:S01]  /*1bc0*/  IMAD.WIDE.U32 R2, R0, c[0x0][0x370], R2 ;  /* 0x0000dc0000027a25 */ /* 0x000fe200078e0002 */
[----:B------:R-:W-:-:S03]  /*1bd0*/  LEA.HI R0, R5, R9, RZ, 0x5 ;  /* 0x0000000905007211 */ /* 0x000fc600078f28ff */
[----:B------:R-:W-:Y:S01]  /*1be0*/  IMAD.U32 R5, RZ, RZ, UR35 ;  /* 0x00000023ff057e24 */ /* 0x000fe2000f8e00ff */
        /* <DEDUP_REMOVED lines=63> */
.L_x_1716:
[----:B------:R-:W-:Y:S05]  /*1fe0*/  BSYNC B0 ;  /* 0x0000000000007941 */ /* 0x000fea0003800000 */
.L_x_1715:
        /* <DEDUP_REMOVED lines=30> */
.L_x_1718:
[----:B------:R-:W-:Y:S05]  /*21d0*/  BSYNC B0 ;  /* 0x0000000000007941 */ /* 0x000fea0003800000 */
.L_x_1717:
        /* <DEDUP_REMOVED lines=15> */
.L_x_1720:
        /* <DEDUP_REMOVED lines=20> */
.L_x_1721:
[----:B------:R-:W-:Y:S05]  /*2410*/  BSYNC B0 ;  /* 0x0000000000007941 */ /* 0x000fea0003800000 */
.L_x_1719:
        /* <DEDUP_REMOVED lines=14> */
.L_x_1723:
        /* <DEDUP_REMOVED lines=28> */
.L_x_1724:
[----:B------:R-:W-:Y:S05]  /*26c0*/  BSYNC B0 ;  /* 0x0000000000007941 */ /* 0x000fea0003800000 */
.L_x_1722:
[----:B------:R-:W5:Y:S01]  /*26d0*/  LDL R14, [R1+0x58] ;  /* 0x00005800010e7983 */ /* 0x000f620000100800 */
[----:B------:R-:W-:Y:S01]  /*26e0*/  IMAD.MOV.U32 R11, RZ, RZ, 0x7f800000 ;  /* 0x7f800000ff0b7424 */ /* 0x000fe200078e00ff */
[----:B------:R-:W-:Y:S01]  /*26f0*/  ULDC.64 UR14, c[0x0][0x198] ;  /* 0x00006600000e7ab9 */ /* 0x000fe20000000a00 */
[----:B------:R-:W-:Y:S02]  /*2700*/  IMAD.MOV.U32 R10, RZ, RZ, 0x7f800000 ;  /* 0x7f800000ff0a7424 */ /* 0x000fe400078e00ff */
[----:B------:R-:W-:Y:S02]  /*2710*/  IMAD.MOV.U32 R9, RZ, RZ, 0x7f800000 ;  /* 0x7f800000ff097424 */ /* 0x000fe400078e00ff */
[----:B------:R-:W-:Y:S01]  /*2720*/  IMAD.MOV.U32 R18, RZ, RZ, 0x7f800000 ;  /* 0x7f800000ff127424 */ /* 0x000fe200078e00ff */
[C---:B-1---5:R-:W-:Y:S02]  /*2730*/  IADD3 R3, R14.reuse, 0x28, RZ ;  /* 0x000000280e037810 */ /* 0x062fe40007ffe0ff */
[----:B------:R-:W-:-:S02]  /*2740*/  IADD3 R2, R14, 0x8, RZ ;  /* 0x000000080e027810 */ /* 0x000fc40007ffe0ff */
[----:B------:R-:W-:Y:S02]  /*2750*/  ISETP.GE.AND P3, PT, R3, UR4, PT ;  /* 0x0000000403007c0c */ /* 0x000fe4000bf66270 */
[----:B------:R-:W-:Y:S02]  /*2760*/  IADD3 R5, R14, 0x20, RZ ;  /* 0x000000200e057810 */ /* 0x000fe40007ffe0ff */
[----:B------:R-:W-:Y:S01]  /*2770*/  ISETP.GE.AND P5, PT, R2, UR4, PT ;  /* 0x0000000402007c0c */ /* 0x000fe2000bfa6270 */
[----:B------:R-:W-:Y:S01]  /*2780*/  IMAD.SHL.U32 R2, R14, 0x4, RZ ;  /* 0x000000040e027824 */ /* 0x000fe200078e00ff */
[----:B------:R-:W-:Y:S02]  /*2790*/  SHF.R.S32.HI R13, RZ, 0x1f, R14 ;  /* 0x0000001fff0d7819 */ /* 0x000fe4000001140e */
[----:B------:R-:W-:Y:S02]  /*27a0*/  ISETP.GE.AND P4, PT, R5, UR4, PT ;  /* 0x0000000405007c0c */ /* 0x000fe4000bf86270 */
[----:B------:R-:W-:-:S02]  /*27b0*/  SHF.R.S32.HI R5, RZ, 0x1f, R3 ;  /* 0x0000001fff057819 */ /* 0x000fc40000011403 */
[----:B------:R-:W-:Y:S02]  /*27c0*/  IADD3 R2, P2, R2, UR11, RZ ;  /* 0x0000000b02027c10 */ /* 0x000fe4000ff5e0ff */
[C---:B------:R-:W-:Y:S02]  /*27d0*/  @!P3 LEA R6, P1, R3.reuse, UR11, 0x2 ;  /* 0x0000000b0306bc11 */ /* 0x040fe4000f8210ff */
[C---:B------:R-:W-:Y:S02]  /*27e0*/  SHF.L.U64.HI R8, R14.reuse, 0x2, R13 ;  /* 0x000000020e087819 */ /* 0x040fe4000001020d */
[----:B------:R-:W-:Y:S02]  /*27f0*/  ISETP.GE.AND P6, PT, R14, UR4, PT ;  /* 0x000000040e007c0c */ /* 0x000fe4000bfc6270 */
[----:B------:R-:W-:Y:S02]  /*2800*/  @!P3 LEA.HI.X R7, R3, UR10, R5, 0x2, P1 ;  /* 0x0000000a0307bc11 */ /* 0x000fe400088f1405 */
[----:B------:R-:W-:-:S03]  /*2810*/  IADD3.X R3, R8, UR10, RZ, P2, !PT ;  /* 0x0000000a08037c10 */ /* 0x000fc600097fe4ff */
[----:B------:R-:W5:Y:S04]  /*2820*/  @!P3 LDG.E R9, [R6.64] ;  /* 0x000000060609b981 */ /* 0x000f68000c1e1900 */
[----:B--2---:R-:W2:Y:S04]  /*2830*/  @!P5 LDG.E R11, [R2.64+0x20] ;  /* 0x00002006020bd981 */ /* 0x004ea8000c1e1900 */
[----:B---3--:R-:W3:Y:S04]  /*2840*/  @!P4 LDG.E R10, [R2.64+0x80] ;  /* 0x00008006020ac981 */ /* 0x008ee8000c1e1900 */
[----:B----4-:R-:W4:Y:S01]  /*2850*/  @!P6 LDG.E R18, [R2.64] ;  /* 0x000000060212e981 */ /* 0x010f22000c1e1900 */
[----:B------:R-:W-:-:S04]  /*2860*/  UIMAD UR4, UR17, UR14, URZ ;  /* 0x0000000e110472a4 */ /* 0x000fc8000f8e023f */
[----:B------:R-:W-:Y:S02]  /*2870*/  UIMAD UR9, UR23, UR15, UR4 ;  /* 0x0000000f170972a4 */ /* 0x000fe4000f8e0204 */
[----:B------:R-:W-:-:S06]  /*2880*/  UIMAD UR4, UR20, -0x80, UR5 ;  /* 0xffffff80140478a4 */ /* 0x000fcc000f8e0205 */
[----:B------:R-:W-:-:S13]  /*2890*/  ISETP.GE.AND P6, PT, R4, UR4, PT ;  /* 0x0000000404007c0c */ /* 0x000fda000bfc6270 */
[----:B------:R-:W-:Y:S04]  /*28a0*/  @P6 STS.128 [R0+0xc000], RZ ;  /* 0x00c000ff00006388 */ /* 0x000fe80000000c00 */
[----:B------:R-:W-:Y:S01]  /*28b0*/  @P6 STS.128 [R0+0x10000], RZ ;  /* 0x010000ff00006388 */ /* 0x000fe20000000c00 */
[----:B------:R-:W-:Y:S03]  /*28c0*/  BSSY B0, `(.L_x_1725) ;  /* 0x0000027000007945 */ /* 0x000fe60003800000 */
[----:B--2---:R1:W-:Y:S04]  /*28d0*/  STL [R1+0x10], R11 ;  /* 0x0000100b01007387 */ /* 0x0043e80000100800 */
[----:B---3--:R2:W-:Y:S04]  /*28e0*/  STL [R1+0x4], R10 ;  /* 0x0000040a01007387 */ /* 0x0085e80000100800 */
[----:B-----5:R3:W-:Y:S04]  /*28f0*/  STL [R1+0x8], R9 ;  /* 0x0000080901007387 */ /* 0x0207e80000100800 */
[----:B----4-:R3:W-:Y:S01]  /*2900*/  STL [R1+0xc], R18 ;  /* 0x00000c1201007387 */ /* 0x0107e20000100800 */
[----:B-1----:R-:W-:-:S04]  /*2910*/  IMAD.U32 R11, RZ, RZ, UR23 ;  /* 0x00000017ff0b7e24 */ /* 0x002fc8000f8e00ff */
[----:B------:R-:W-:-:S05]  /*2920*/  IMAD.WIDE.U32 R2, R11, c[0x0][0x198], R232 ;  /* 0x000066000b027a25 */ /* 0x000fca00078e00e8 */
[----:B------:R-:W-:Y:S01]  /*2930*/  IADD3 R6, P1, R2, UR24, RZ ;  /* 0x0000001802067c10 */ /* 0x000fe2000ff3e0ff */
[----:B------:R-:W-:-:S05]  /*2940*/  IMAD.U32 R2, RZ, RZ, UR9 ;  /* 0x00000009ff027e24 */ /* 0x000fca000f8e00ff */
        /* <DEDUP_REMOVED lines=30> */
.L_x_1726:
[----:B---3--:R-:W-:Y:S05]  /*2b30*/  BSYNC B0 ;  /* 0x0000000000007941 */ /* 0x008fea0003800000 */
.L_x_1725:
        /* <DEDUP_REMOVED lines=31> */
.L_x_1728:
[----:B------:R-:W-:Y:S05]  /*2d30*/  BSYNC B0 ;  /* 0x0000000000007941 */ /* 0x000fea0003800000 */
.L_x_1727:
        /* <DEDUP_REMOVED lines=32> */
.L_x_1730:
[----:B------:R-:W-:Y:S05]  /*2f40*/  BSYNC B0 ;  /* 0x0000000000007941 */ /* 0x000fea0003800000 */
.L_x_1729:
        /* <DEDUP_REMOVED lines=31> */
.L_x_1732:
[----:B------:R-:W-:Y:S05]  /*3140*/  BSYNC B0 ;  /* 0x0000000000007941 */ /* 0x000fea0003800000 */
.L_x_1731:
        /* <DEDUP_REMOVED lines=15> */
[----:B------:R-:W5:Y:S01]  /*3240*/  LDL R8, [R1] ;  /* 0x0000000001087983 */ /* 0x000f620000100800 */
        /* <DEDUP_REMOVED lines=23> */
.L_x_1734:
[----:B------:R-:W-:Y:S05]  /*33c0*/  BSYNC B0 ;  /* 0x0000000000007941 */ /* 0x000fea0003800000 */
.L_x_1733:
        /* <DEDUP_REMOVED lines=30> */
.L_x_1736:
[----:B------:R-:W-:Y:S05]  /*35b0*/  BSYNC B0 ;  /* 0x0000000000007941 */ /* 0x000fea0003800000 */
.L_x_1735:
        /* <DEDUP_REMOVED lines=30> */
.L_x_1738:
[----:B------:R-:W-:Y:S05]  /*37a0*/  BSYNC B0 ;  /* 0x0000000000007941 */ /* 0x000fea0003800000 */
.L_x_1737:
        /* <DEDUP_REMOVED lines=29> */
.L_x_1740:
[----:B------:R-:W-:Y:S05]  /*3980*/  BSYNC B0 ;  /* 0x0000000000007941 */ /* 0x000fea0003800000 */
.L_x_1739:
[----:B------:R-:W-:Y:S01]  /*3990*/  ULDC.64 UR16, c[0x0][0x318] ;  /* 0x0000c60000107ab9 */ /* 0x000fe20000000a00 */
[----:B------:R-:W5:Y:S01]  /*39a0*/  LDL R5, [R1+0x3c] ;  /* 0x00003c0001057983 */ /* 0x000f620000100800 */
[----:B------:R-:W-:Y:S02]  /*39b0*/  UISETP.NE.U32.AND UP1, UPT, URZ, UR16, UPT ;  /* 0x000000103f00728c */ /* 0x000fe4000bf25070 */
[----:B------:R-:W-:Y:S01]  /*39c0*/  ULDC.64 UR18, c[0x0][0x320] ;  /* 0x0000c80000127ab9 */ /* 0x000fe20000000a00 */
[----:B--2---:R-:W2:Y:S01]  /*39d0*/  LDL R4, [R1+0x64] ;  /* 0x0000640001047983 */ /* 0x004ea20000100800 */
        /* <DEDUP_REMOVED lines=13> */
[----:B---34-:R1:W3:Y:S01]  /*3ab0*/  @P1 LDG.E R0, [R2.64] ;  /* 0x0000000602001981 */ /* 0x0182e2000c1e1900 */
[----:B------:R-:W-:Y:S01]  /*3ac0*/  IADD3 R207, R219, 0x2000, RZ ;  /* 0x00002000dbcf7810 */ /* 0x000fe20007ffe0ff */
[----:B------:R-:W-:Y:S01]  /*3ad0*/  IMAD.MOV.U32 R216, RZ, RZ, 0x40 ;  /* 0x00000040ffd87424 */ /* 0x000fe200078e00ff */
[----:B------:R-:W-:Y:S01]  /*3ae0*/  MOV R218, 0x20 ;  /* 0x0000002000da7802 */ /* 0x000fe20000000f00 */
[----:B------:R-:W-:Y:S01]  /*3af0*/  IMAD.MOV.U32 R227, RZ, RZ, R220 ;  /* 0x000000ffffe37224 */ /* 0x000fe200078e00dc */
[----:B------:R-:W-:Y:S01]  /*3b00*/  SEL R207, R207, R219, !P0 ;  /* 0x000000dbcfcf7207 */ /* 0x000fe20004000000 */
[----:B------:R-:W-:Y:S01]  /*3b10*/  CS2R R158, SRZ ;  /* 0x00000000009e7805 */ /* 0x000fe2000001ff00 */
        /* <DEDUP_REMOVED lines=18> */
[----:B-1----:R-:W3:Y:S01]  /*3c40*/  @P1 MUFU.RCP R2, c[0x0][0x238] ;  /* 0x00008e0000021b08 */ /* 0x002ee20000001000 */
        /* <DEDUP_REMOVED lines=48> */
[----:B---3--:R-:W-:Y:S01]  /*3f50*/  @P1 FMUL.FTZ R0, R0, R2 ;  /* 0x0000000200001220 */ /* 0x008fe20000410000 */
[----:B------:R-:W-:-:S03]  /*3f60*/  IADD3 R2, R217, 0x2000, RZ ;  /* 0x00002000d9027810 */ /* 0x000fc60007ffe0ff */
[----:B------:R1:W3:Y:S01]  /*3f70*/  @P1 R2UR UR9, R0 ;  /* 0x00000000000913c2 */ /* 0x0002e200000e0000 */
[----:B------:R-:W-:Y:S02]  /*3f80*/  SEL R2, R2, R217, !P0 ;  /* 0x000000d902027207 */ /* 0x000fe40004000000 */
[----:B--2---:R-:W-:Y:S02]  /*3f90*/  LOP3.LUT P1, RZ, R4, 0x2, RZ, 0xc0, !PT ;  /* 0x0000000204ff7812 */ /* 0x004fe4000782c0ff */
[----:B------:R-:W-:Y:S02]  /*3fa0*/  SHF.L.U32 R206, R2, 0x1, RZ ;  /* 0x0000000102ce7819 */ /* 0x000fe400000006ff */
[----:B------:R-:W-:Y:S02]  /*3fb0*/  SHF.L.U64.HI R2, R14, 0x2, R13 ;  /* 0x000000020e027819 */ /* 0x000fe4000001020d */
[----:B------:R-:W-:Y:S02]  /*3fc0*/  LOP3.LUT P0, RZ, R4, 0x4, RZ, 0xc0, !PT ;  /* 0x0000000404ff7812 */ /* 0x000fe4000780c0ff */
[----:B------:R-:W-:-:S02]  /*3fd0*/  SEL R218, R218, 0xffffffe0, !P1 ;  /* 0xffffffe0dada7807 */ /* 0x000fc40004800000 */
[----:B------:R-:W-:Y:S02]  /*3fe0*/  SEL R216, R216, 0xffffffc0, !P0 ;  /* 0xffffffc0d8d87807 */ /* 0x000fe40004000000 */
[----:B------:R-:W-:-:S03]  /*3ff0*/  IADD3 R209, R218, R208, RZ ;  /* 0x000000d0dad17210 */ /* 0x000fc60007ffe0ff */
[C---:B------:R-:W-:Y:S02]  /*4000*/  IMAD.IADD R211, R216.reuse, 0x1, R208 ;  /* 0x00000001d8d37824 */ /* 0x040fe400078e02d0 */
[----:B------:R-:W-:Y:S01]  /*4010*/  IMAD.IADD R210, R216, 0x1, R209 ;  /* 0x00000001d8d27824 */ /* 0x000fe200078e02d1 */
[----:B-1----:R-:W-:Y:S01]  /*4020*/  MOV R0, UR20 ;  /* 0x0000001400007c02 */ /* 0x002fe20008000f00 */
[----:B---3--:R-:W-:-:S04]  /*4030*/  @UP1 UMOV UR4, UR9 ;  /* 0x0000000900041c82 */ /* 0x008fc80008000000 */
[----:B-----5:R-:W-:-:S05]  /*4040*/  IMAD R0, R0, 0x80, R5 ;  /* 0x0000008000007824 */ /* 0x020fca00078e0205 */
[----:B------:R-:W-:-:S04]  /*4050*/  IADD3 R0, R14, -UR28, -R0 ;  /* 0x8000001c0e007c10 */ /* 0x000fc8000fffe800 */
[----:B------:R-:W-:-:S05]  /*4060*/  IADD3 R0, R0, UR5, RZ ;  /* 0x0000000500007c10 */ /* 0x000fca000fffe0ff */
[----:B------:R1:W-:Y:S04]  /*4070*/  STL [R1+0x38], R0 ;  /* 0x0000380001007387 */ /* 0x0003e80000100800 */
[----:B------:R2:W-:Y:S01]  /*4080*/  STL [R1+0x34], R2 ;  /* 0x0000340201007387 */ /* 0x0005e20000100800 */
[----:B-1----:R-:W-:-:S04]  /*4090*/  IMAD.MOV.U32 R0, RZ, RZ, c[0x0][0x22c] ;  /* 0x00008b00ff007624 */ /* 0x002fc800078e00ff */
[----:B------:R-:W-:Y:S02]  /*40a0*/  IMAD R0, R0, c[0x0][0x1c0], RZ ;  /* 0x0000700000007a24 */ /* 0x000fe400078e02ff */
[----:B--2---:R-:W-:Y:S02]  /*40b0*/  IMAD.SHL.U32 R2, R14, 0x4, RZ ;  /* 0x000000040e027824 */ /* 0x004fe400078e00ff */
[C---:B------:R-:W-:Y:S02]  /*40c0*/  IMAD.SHL.U32 R4, R0.reuse, 0x10, RZ ;  /* 0x0000001000047824 */ /* 0x040fe400078e00ff */
[----:B------:R-:W-:Y:S01]  /*40d0*/  IMAD.SHL.U32 R234, R0, 0x8, RZ ;  /* 0x0000000800ea7824 */ /* 0x000fe200078e00ff */
[----:B------:R1:W-:Y:S02]  /*40e0*/  STL [R1+0x30], R2 ;  /* 0x0000300201007387 */ /* 0x0003e40000100800 */
[----:B------:R-:W-:-:S04]  /*40f0*/  IADD3 R3, R4, 0x20, RZ ;  /* 0x0000002004037810 */ /* 0x000fc80007ffe0ff */
[----:B------:R-:W-:-:S04]  /*4100*/  IADD3 R3, R234, R3, RZ ;  /* 0x00000003ea037210 */ /* 0x000fc80007ffe0ff */
[----:B------:R-:W-:-:S05]  /*4110*/  IADD3 R3, R234, R3, RZ ;  /* 0x00000003ea037210 */ /* 0x000fca0007ffe0ff */
[----:B------:R-:W-:-:S04]  /*4120*/  IMAD.IADD R3, R234, 0x1, R3 ;  /* 0x00000001ea037824 */ /* 0x000fc800078e0203 */
[----:B------:R-:W-:-:S05]  /*4130*/  IMAD.IADD R3, R234, 0x1, R3 ;  /* 0x00000001ea037824 */ /* 0x000fca00078e0203 */
[----:B------:R2:W-:Y:S01]  /*4140*/  STL [R1+0x1c], R3 ;  /* 0x00001c0301007387 */ /* 0x0005e20000100800 */
[C---:B-1----:R-:W-:Y:S02]  /*4150*/  IADD3 R2, R4.reuse, 0x40, RZ ;  /* 0x0000004004027810 */ /* 0x042fe40007ffe0ff */
[----:B------:R-:W-:-:S03]  /*4160*/  IADD3 R4, R4, 0x60, RZ ;  /* 0x0000006004047810 */ /* 0x000fc60007ffe0ff */
[C---:B------:R-:W-:Y:S02]  /*4170*/  IMAD.IADD R2, R234.reuse, 0x1, R2 ;  /* 0x00000001ea027824 */ /* 0x040fe400078e0202 */
[C---:B------:R-:W-:Y:S02]  /*4180*/  IMAD.IADD R4, R234.reuse, 0x1, R4 ;  /* 0x00000001ea047824 */ /* 0x040fe400078e0204 */
[C---:B------:R-:W-:Y:S02]  /*4190*/  IMAD.IADD R2, R234.reuse, 0x1, R2 ;  /* 0x00000001ea027824 */ /* 0x040fe400078e0202 */
[C---:B------:R-:W-:Y:S02]  /*41a0*/  IMAD.IADD R0, R234.reuse, 0x1, R4 ;  /* 0x00000001ea007824 */ /* 0x040fe400078e0204 */
[----:B------:R-:W-:-:S03]  /*41b0*/  IMAD.IADD R2, R234, 0x1, R2 ;  /* 0x00000001ea027824 */ /* 0x000fc600078e0202 */
[C---:B------:R-:W-:Y:S02]  /*41c0*/  IADD3 R0, R234.reuse, R0, RZ ;  /* 0x00000000ea007210 */ /* 0x040fe40007ffe0ff */
[----:B------:R-:W-:-:S03]  /*41d0*/  IADD3 R2, R234, R2, RZ ;  /* 0x00000002ea027210 */ /* 0x000fc60007ffe0ff */
[C---:B------:R-:W-:Y:S02]  /*41e0*/  IMAD.IADD R0, R234.reuse, 0x1, R0 ;  /* 0x00000001ea007824 */ /* 0x040fe400078e0200 */
[----:B------:R1:W-:Y:S01]  /*41f0*/  STL [R1+0x18], R2 ;  /* 0x0000180201007387 */ /* 0x0003e20000100800 */
[----:B--2---:R-:W-:-:S05]  /*4200*/  IADD3 R3, R234, R3, RZ ;  /* 0x00000003ea037210 */ /* 0x004fca0007ffe0ff */
[----:B------:R-:W-:Y:S04]  /*4210*/  STL [R1+0x28], R3 ;  /* 0x0000280301007387 */ /* 0x000fe80000100800 */
[----:B------:R2:W-:Y:S01]  /*4220*/  STL [R1+0x14], R0 ;  /* 0x0000140001007387 */ /* 0x0005e20000100800 */
[----:B-1----:R-:W-:-:S05]  /*4230*/  IMAD.IADD R2, R234, 0x1, R2 ;  /* 0x00000001ea027824 */ /* 0x002fca00078e0202 */
[----:B------:R1:W-:Y:S01]  /*4240*/  STL [R1+0x24], R2 ;  /* 0x0000240201007387 */ /* 0x0003e20000100800 */
[----:B--2---:R-:W-:-:S05]  /*4250*/  IADD3 R0, R234, R0, RZ ;  /* 0x00000000ea007210 */ /* 0x004fca0007ffe0ff */
[----:B------:R1:W-:Y:S02]  /*4260*/  STL [R1+0x20], R0 ;  /* 0x0000200001007387 */ /* 0x0003e40000100800 */
.L_x_1743:
[----:B------:R-:W0:Y:S01]  /*4270*/  LDGDEPBAR ;  /* 0x00000000000079af */ /* 0x000e220000000000 */
[C---:B-1----:R-:W-:Y:S01]  /*4280*/  IADD3 R0, R207.reuse, R218, RZ ;  /* 0x000000dacf007210 */ /* 0x042fe20007ffe0ff */
[----:B------:R-:W-:Y:S01]  /*4290*/  USHF.L.U32 UR9, UR20, 0x7, URZ ;  /* 0x0000000714097899 */ /* 0x000fe2000800063f */
[-C--:B------:R-:W-:Y:S02]  /*42a0*/  IADD3 R2, R207, R216.reuse, RZ ;  /* 0x000000d8cf027210 */ /* 0x080fe40007ffe0ff */
[----:B------:R-:W-:Y:S01]  /*42b0*/  IADD3 R3, R0, R216, RZ ;  /* 0x000000d800037210 */ /* 0x000fe20007ffe0ff */
[----:B------:R-:W-:Y:S02]  /*42c0*/  UIADD3 UR9, UR9, 0x80, URZ ;  /* 0x0000008009097890 */ /* 0x000fe4000fffe03f */
[----:B------:R-:W2:Y:S02]  /*42d0*/  LDL R234, [R1+0x38] ;  /* 0x0000380001ea7983 */ /* 0x000ea40000100800 */
[----:B------:R-:W-:Y:S02]  /*42e0*/  UISETP.GE.AND UP0, UPT, UR9, UR5, UPT ;  /* 0x000000050900728c */ /* 0x000fe4000bf06270 */
[----:B------:R-:W-:Y:S04]  /*42f0*/  STL [R1+0xac], R53 ;  /* 0x0000ac3501007387 */ /* 0x000fe80000100800 */
[----:B------:R-:W-:Y:S01]  /*4300*/  STL [R1+0xa8], R52 ;  /* 0x0000a83401007387 */ /* 0x000fe20000100800 */
[----:B------:R-:W-:Y:S02]  /*4310*/  PLOP3.LUT P4, PT, PT, PT, UP0, 0x80, 0x0 ;  /* 0x000000000000781c */ /* 0x000fe40003f8f008 */
[----:B------:R-:W-:Y:S01]  /*4320*/  PLOP3.LUT P5, PT, PT, PT, UP0, 0x80, 0x0 ;  /* 0x000000000000781c */ /* 0x000fe20003faf008 */
[----:B------:R-:W-:Y:S01]  /*4330*/  STL [R1+0xa4], R51 ;  /* 0x0000a43301007387 */ /* 0x000fe20000100800 */
[----:B------:R-:W-:Y:S03]  /*4340*/  PLOP3.LUT P6, PT, PT, PT, UP0, 0x80, 0x0 ;  /* 0x000000000000781c */ /* 0x000fe60003fcf008 */
        /* <DEDUP_REMOVED lines=37> */
[----:B------:R-:W-:Y:S02]  /*45a0*/  LDSM.16.M88.4 R196, [R3+0x1000] ;  /* 0x0010000003c4783b */ /* 0x000fe40000000200 */
[-C--:B------:R-:W-:Y:S06]  /*45b0*/  HMMA.16816.F32.BF16 R28, R28, R166.reuse, RZ ;  /* 0x000000a61c1c723c */ /* 0x080fec00000418ff */
[----:B------:R-:W-:Y:S02]  /*45c0*/  LDSM.16.M88.4 R200, [R214+0xc800] ;  /* 0x00c80000d6c8783b */ /* 0x000fe40000000200 */
[----:B------:R-:W-:Y:S06]  /*45d0*/  HMMA.16816.F32.BF16 R32, R32, R166, RZ ;  /* 0x000000a62020723c */ /* 0x000fec00000418ff */
[----:B------:R-:W1:Y:S02]  /*45e0*/  LDSM.16.M88.4 R164, [R215+0xc800] ;  /* 0x00c80000d7a4783b */ /* 0x000e640000000200 */
[-C--:B------:R-:W-:Y:S08]  /*45f0*/  HMMA.16816.F32.BF16 R4, R168, R172.reuse, R4 ;  /* 0x000000aca804723c */ /* 0x080ff00000041804 */
[C---:B-1----:R-:W-:Y:S08]  /*4600*/  HMMA.16816.F32.BF16 R8, R176.reuse, R172, R8 ;  /* 0x000000acb008723c */ /* 0x042ff00000041808 */
        /* <DEDUP_REMOVED lines=8> */
[----:B------:R-:W-:Y:S07]  /*4690*/  LDSM.16.M88.4 R168, [R207+0x2000] ;  /* 0x00200000cfa8783b */ /* 0x000fee0000000200 */
[-C--:B------:R-:W-:Y:S01]  /*46a0*/  HMMA.16816.F32.BF16 R4, R184, R188.reuse, R4 ;  /* 0x000000bcb804723c */ /* 0x080fe20000041804 */
[----:B------:R-:W1:Y:S07]  /*46b0*/  LDSM.16.M88.4 R180, [R212+0x10000] ;  /* 0x01000000d4b4783b */ /* 0x000e6e0000000200 */
        /* <DEDUP_REMOVED lines=11> */
[----:B------:R1:W-:Y:S07]  /*4770*/  LDSM.16.M88.4 R184, [R0+0x3000] ;  /* 0x0030000000b8783b */ /* 0x0003ee0000000200 */
[C---:B------:R-:W-:Y:S08]  /*4780*/  HMMA.16816.F32.BF16 R8, R196.reuse, R176, R8 ;  /* 0x000000b0c408723c */ /* 0x040ff00000041808 */
[-C--:B------:R-:W-:Y:S08]  /*4790*/  HMMA.16816.F32.BF16 R12, R196, R178.reuse, R12 ;  /* 0x000000b2c40c723c */ /* 0x080ff0000004180c */
[C---:B------:R-:W-:Y:S01]  /*47a0*/  HMMA.16816.F32.BF16 R16, R172.reuse, R178, R16 ;  /* 0x000000b2ac10723c */ /* 0x040fe20000041810 */
[----:B-1----:R-:W-:Y:S01]  /*47b0*/  MOV R0, UR8 ;  /* 0x0000000800007c02 */ /* 0x002fe20008000f00 */
[----:B------:R-:W1:Y:S03]  /*47c0*/  LDSM.16.M88.4 R176, [R213+0x10000] ;  /* 0x01000000d5b0783b */ /* 0x000e660000000200 */
[----:B--2---:R-:W-:Y:S03]  /*47d0*/  LEA R0, R0, R234, 0x6 ;  /* 0x000000ea00007211 */ /* 0x004fe600078e30ff */
[-C--:B------:R-:W-:Y:S08]  /*47e0*/  HMMA.16816.F32.BF16 R20, R172, R200.reuse, R20 ;  /* 0x000000c8ac14723c */ /* 0x080ff00000041814 */
[C---:B------:R-:W-:Y:S08]  /*47f0*/  HMMA.16816.F32.BF16 R24, R196.reuse, R200, R24 ;  /* 0x000000c8c418723c */ /* 0x040ff00000041818 */
[-C--:B------:R-:W-:Y:S08]  /*4800*/  HMMA.16816.F32.BF16 R28, R196, R202.reuse, R28 ;  /* 0x000000cac41c723c */ /* 0x080ff0000004181c */
[----:B------:R-:W-:Y:S07]  /*4810*/  HMMA.16816.F32.BF16 R32, R172, R202, R32 ;  /* 0x000000caac20723c */ /* 0x000fee0000041820 */
[C---:B------:R-:W-:Y:S01]  /*4820*/  IADD3 R173, R0.reuse, -0x1, RZ ;  /* 0xffffffff00ad7810 */ /* 0x040fe20007ffe0ff */
[-C--:B------:R-:W-:Y:S05]  /*4830*/  HMMA.16816.F32.BF16 R4, R168, R180.reuse, R4 ;  /* 0x000000b4a804723c */ /* 0x080fea0000041804 */
[----:B------:R-:W-:Y:S02]  /*4840*/  ISETP.GE.AND P1, PT, R173, RZ, PT ;  /* 0x000000ffad00720c */ /* 0x000fe40003f26270 */
[----:B------:R-:W-:Y:S01]  /*4850*/  IABS R172, R0 ;  /* 0x0000000000ac7213 */ /* 0x000fe20000000000 */
[C---:B------:R-:W-:Y:S04]  /*4860*/  HMMA.16816.F32.BF16 R8, R188.reuse, R180, R8 ;  /* 0x000000b4bc08723c */ /* 0x040fe80000041808 */
[----:B------:R-:W-:Y:S02]  /*4870*/  MOV R174, R172 ;  /* 0x000000ac00ae7202 */ /* 0x000fe40000000f00 */
[C---:B------:R-:W-:Y:S02]  /*4880*/  IADD3 R172, R0.reuse, 0x8, RZ ;  /* 0x0000000800ac7810 */ /* 0x040fe40007ffe0ff */
[----:B------:R-:W-:Y:S01]  /*4890*/  I2F R196, R174 ;  /* 0x000000ae00c47306 */ /* 0x000fe20000201400 */
[-C--:B------:R-:W-:Y:S03]  /*48a0*/  HMMA.16816.F32.BF16 R12, R188, R182.reuse, R12 ;  /* 0x000000b6bc0c723c */ /* 0x080fe6000004180c */
[C---:B------:R-:W-:Y:S02]  /*48b0*/  IADD3 R180, R0.reuse, 0x7, RZ ;  /* 0x0000000700b47810 */ /* 0x040fe40007ffe0ff */
[----:B------:R-:W-:Y:S02]  /*48c0*/  @!P1 IADD3 R173, -R0, 0x1, RZ ;  /* 0x0000000100ad9810 */ /* 0x000fe40007ffe1ff */
[----:B------:R-:W-:Y:S01]  /*48d0*/  ISETP.GE.AND P2, PT, R172, RZ, PT ;  /* 0x000000ffac00720c */ /* 0x000fe20003f46270 */
[C---:B------:R-:W-:Y:S04]  /*48e0*/  HMMA.16816.F32.BF16 R16, R168.reuse, R182, R16 ;  /* 0x000000b6a810723c */ /* 0x040fe80000041810 */
[----:B------:R-:W-:Y:S04]  /*48f0*/  ISETP.GE.AND P1, PT, R180, RZ, PT ;  /* 0x000000ffb400720c */ /* 0x000fe80003f26270 */
[-C--:B------:R-:W-:Y:S04]  /*4900*/  HMMA.16816.F32.BF16 R20, R168, R192.reuse, R20 ;  /* 0x000000c0a814723c */ /* 0x080fe80000041814 */
[C---:B------:R-:W-:Y:S04]  /*4910*/  @!P2 IADD3 R172, -R0.reuse, -0x8, RZ ;  /* 0xfffffff800aca810 */ /* 0x040fe80007ffe1ff */
[----:B------:R-:W-:Y:S01]  /*4920*/  I2F R198, R172 ;  /* 0x000000ac00c67306 */ /* 0x000fe20000201400 */
[C---:B------:R-:W-:Y:S04]  /*4930*/  HMMA.16816.F32.BF16 R24, R188.reuse, R192, R24 ;  /* 0x000000c0bc18723c */ /* 0x040fe80000041818 */
[C---:B------:R-:W-:Y:S04]  /*4940*/  @!P1 IADD3 R180, -R0.reuse, -0x7, RZ ;  /* 0xfffffff900b49810 */ /* 0x040fe80007ffe1ff */
[-C--:B------:R-:W-:Y:S01]  /*4950*/  HMMA.16816.F32.BF16 R28, R188, R194.reuse, R28 ;  /* 0x000000c2bc1c723c */ /* 0x080fe2000004181c */
[----:B------:R2:W-:Y:S06]  /*4960*/  I2F R197, R180 ;  /* 0x000000b400c57306 */ /* 0x0005ec0000201400 */
[C---:B------:R-:W-:Y:S01]  /*4970*/  IADD3 R189, R0.reuse, 0x20, RZ ;  /* 0x0000002000bd7810 */ /* 0x040fe20007ffe0ff */
[----:B------:R-:W-:Y:S01]  /*4980*/  HMMA.16816.F32.BF16 R32, R168, R194, R32 ;  /* 0x000000c2a820723c */ /* 0x000fe20000041820 */
[----:B------:R-:W3:Y:S02]  /*4990*/  LDSM.16.M88.4 R168, [R213+0x10800] ;  /* 0x01080000d5a8783b */ /* 0x000ee40000000200 */
[----:B------:R4:W-:Y:S01]  /*49a0*/  I2F R195, R173 ;  /* 0x000000ad00c37306 */ /* 0x0009e20000201400 */
[----:B------:R-:W-:Y:S02]  /*49b0*/  ISETP.GE.AND P2, PT, R189, RZ, PT ;  /* 0x000000ffbd00720c */ /* 0x000fe40003f46270 */
[----:B------:R-:W-:Y:S02]  /*49c0*/  IADD3 R188, R0, 0x1f, RZ ;  /* 0x0000001f00bc7810 */ /* 0x000fe40007ffe0ff */
[-C--:B-1----:R-:W-:Y:S05]  /*49d0*/  HMMA.16816.F32.BF16 R4, R164, R176.reuse, R4 ;  /* 0x000000b0a404723c */ /* 0x082fea0000041804 */
[----:B------:R-:W-:Y:S03]  /*49e0*/  ISETP.GE.AND P1, PT, R188, RZ, PT ;  /* 0x000000ffbc00720c */ /* 0x000fe60003f26270 */
[C---:B------:R-:W-:Y:S01]  /*49f0*/  HMMA.16816.F32.BF16 R8, R184.reuse, R176, R8 ;  /* 0x000000b0b808723c */ /* 0x040fe20000041808 */
[----:B--2---:R-:W-:Y:S03]  /*4a00*/  LDSM.16.M88.4 R180, [R2+0x3000] ;  /* 0x0030000002b4783b */ /* 0x004fe60000000200 */
[C---:B------:R-:W-:Y:S04]  /*4a10*/  @!P2 IADD3 R189, -R0.reuse, -0x20, RZ ;  /* 0xffffffe000bda810 */ /* 0x040fe80007ffe1ff */
[----:B------:R-:W-:Y:S01]  /*4a20*/  I2F R194, R189 ;  /* 0x000000bd00c27306 */ /* 0x000fe20000201400 */
[-C--:B------:R-:W-:Y:S01]  /*4a30*/  HMMA.16816.F32.BF16 R12, R184, R178.reuse, R12 ;  /* 0x000000b2b80c723c */ /* 0x080fe2000004180c */
[----:B----4-:R1:W-:Y:S02]  /*4a40*/  LDSM.16.M88.4 R172, [R2+0x2000] ;  /* 0x0020000002ac783b */ /* 0x0103e40000000200 */
[C---:B------:R-:W-:Y:S05]  /*4a50*/  @!P1 IADD3 R188, -R0.reuse, -0x1f, RZ ;  /* 0xffffffe100bc9810 */ /* 0x040fea0007ffe1ff */
[C---:B------:R-:W-:Y:S01]  /*4a60*/  HMMA.16816.F32.BF16 R16, R164.reuse, R178, R16 ;  /* 0x000000b2a410723c */ /* 0x040fe20000041810 */
[----:B------:R2:W-:Y:S01]  /*4a70*/  I2F R193, R188 ;  /* 0x000000bc00c17306 */ /* 0x0005e20000201400 */
[----:B------:R-:W4:Y:S06]  /*4a80*/  LDSM.16.M88.4 R176, [R215+0x10000] ;  /* 0x01000000d7b0783b */ /* 0x000f2c0000000200 */
[-C--:B---3--:R-:W-:Y:S08]  /*4a90*/  HMMA.16816.F32.BF16 R20, R164, R168.reuse, R20 ;  /* 0x000000a8a414723c */ /* 0x088ff00000041814 */
[C---:B------:R-:W-:Y:S04]  /*4aa0*/  HMMA.16816.F32.BF16 R24, R184.reuse, R168, R24 ;  /* 0x000000a8b818723c */ /* 0x040fe80000041818 */
[C---:B-1----:R-:W-:Y:S03]  /*4ab0*/  IADD3 R2, R0.reuse, 0x28, RZ ;  /* 0x0000002800027810 */ /* 0x042fe60007ffe0ff */
[----:B------:R-:W-:Y:S01]  /*4ac0*/  IADD3 R169, R0, 0x27, RZ ;  /* 0x0000002700a97810 */ /* 0x000fe20007ffe0ff */
[-C--:B------:R-:W-:Y:S03]  /*4ad0*/  HMMA.16816.F32.BF16 R28, R184, R170.reuse, R28 ;  /* 0x000000aab81c723c */ /* 0x080fe6000004181c */
[----:B------:R-:W-:Y:S02]  /*4ae0*/  ISETP.GE.AND P2, PT, R2, RZ, PT ;  /* 0x000000ff0200720c */ /* 0x000fe40003f46270 */
[----:B------:R-:W-:Y:S02]  /*4af0*/  ISETP.GE.AND P1, PT, R169, RZ, PT ;  /* 0x000000ffa900720c */ /* 0x000fe40003f26270 */
[C---:B------:R-:W-:Y:S01]  /*4b00*/  IADD3 R168, R0.reuse, 0x18, RZ ;  /* 0x0000001800a87810 */ /* 0x040fe20007ffe0ff */
[----:B------:R-:W-:Y:S01]  /*4b10*/  HMMA.16816.F32.BF16 R32, R164, R170, R32 ;  /* 0x000000aaa420723c */ /* 0x000fe20000041820 */
[----:B------:R-:W1:Y:S03]  /*4b20*/  LDSM.16.M88.4 R164, [R215+0x10800] ;  /* 0x01080000d7a4783b */ /* 0x000e660000000200 */
[C---:B------:R-:W-:Y:S02]  /*4b30*/  IADD3 R185, R0.reuse, -0x8, RZ ;  /* 0xfffffff800b97810 */ /* 0x040fe40007ffe0ff */
[C---:B------:R-:W-:Y:S02]  /*4b40*/  IADD3 R184, R0.reuse, -0x9, RZ ;  /* 0xfffffff700b87810 */ /* 0x040fe40007ffe0ff */
[C---:B------:R-:W-:Y:S01]  /*4b50*/  @!P2 IADD3 R2, -R0.reuse, -0x28, RZ ;  /* 0xffffffd80002a810 */ /* 0x040fe20007ffe1ff */
[-C--:B----4-:R-:W-:Y:S03]  /*4b60*/  HMMA.16816.F32.BF16 R4, R172, R176.reuse, R4 ;  /* 0x000000b0ac04723c */ /* 0x090fe60000041804 */
[----:B------:R3:W-:Y:S02]  /*4b70*/  I2F R200, R2 ;  /* 0x0000000200c87306 */ /* 0x0007e40000201400 */
[----:B------:R-:W-:Y:S02]  /*4b80*/  @!P1 IADD3 R169, -R0, -0x27, RZ ;  /* 0xffffffd900a99810 */ /* 0x000fe40007ffe1ff */
[----:B------:R-:W-:Y:S01]  /*4b90*/  ISETP.GE.AND P2, PT, R168, RZ, PT ;  /* 0x000000ffa800720c */ /* 0x000fe20003f46270 */
[C---:B------:R-:W-:Y:S05]  /*4ba0*/  HMMA.16816.F32.BF16 R8, R180.reuse, R176, R8 ;  /* 0x000000b0b408723c */ /* 0x040fea0000041808 */
[----:B------:R-:W-:Y:S01]  /*4bb0*/  I2F R199, R169 ;  /* 0x000000a900c77306 */ /* 0x000fe20000201400 */
[C---:B--2---:R-:W-:Y:S02]  /*4bc0*/  IADD3 R188, R0.reuse, -0x10, RZ ;  /* 0xfffffff000bc7810 */ /* 0x044fe40007ffe0ff */
[-C--:B------:R-:W-:Y:S04]  /*4bd0*/  HMMA.16816.F32.BF16 R12, R180, R178.reuse, R12 ;  /* 0x000000b2b40c723c */ /* 0x080fe8000004180c */
[C---:B------:R-:W-:Y:S02]  /*4be0*/  @!P2 IADD3 R168, -R0.reuse, -0x18, RZ ;  /* 0xffffffe800a8a810 */ /* 0x040fe40007ffe1ff */
[----:B------:R-:W-:Y:S02]  /*4bf0*/  ISETP.GE.AND P2, PT, R185, RZ, PT ;  /* 0x000000ffb900720c */ /* 0x000fe40003f46270 */
[----:B------:R2:W-:Y:S01]  /*4c00*/  I2F R192, R168 ;  /* 0x000000a800c07306 */ /* 0x0005e20000201400 */
[C---:B------:R-:W-:Y:S01]  /*4c10*/  HMMA.16816.F32.BF16 R16, R172.reuse, R178, R16 ;  /* 0x000000b2ac10723c */ /* 0x040fe20000041810 */
[----:B------:R-:W-:Y:S03]  /*4c20*/  LDSM.16.M88.4 R176, [R214+0x10000] ;  /* 0x01000000d6b0783b */ /* 0x000fe60000000200 */
[----:B---3--:R-:W-:Y:S04]  /*4c30*/  IADD3 R2, R0, 0x17, RZ ;  /* 0x0000001700027810 */ /* 0x008fe80007ffe0ff */
[----:B------:R-:W-:Y:S01]  /*4c40*/  ISETP.GE.AND P1, PT, R2, RZ, PT ;  /* 0x000000ff0200720c */ /* 0x000fe20003f26270 */
[-C--:B-1----:R-:W-:Y:S03]  /*4c50*/  HMMA.16816.F32.BF16 R20, R172, R164.reuse, R20 ;  /* 0x000000a4ac14723c */ /* 0x082fe60000041814 */
[----:B------:R-:W-:Y:S02]  /*4c60*/  @!P2 IADD3 R185, -R0, 0x8, RZ ;  /* 0x0000000800b9a810 */ /* 0x000fe40007ffe1ff */
[----:B------:R-:W-:Y:S02]  /*4c70*/  ISETP.GE.AND P2, PT, R188, RZ, PT ;  /* 0x000000ffbc00720c */ /* 0x000fe40003f46270 */
[----:B------:R-:W-:Y:S01]  /*4c80*/  I2F R190, R185 ;  /* 0x000000b900be7306 */ /* 0x000fe20000201400 */
[C---:B------:R-:W-:Y:S04]  /*4c90*/  HMMA.16816.F32.BF16 R24, R180.reuse, R164, R24 ;  /* 0x000000a4b418723c */ /* 0x040fe80000041818 */
[----:B------:R-:W-:Y:S02]  /*4ca0*/  @!P1 IADD3 R2, -R0, -0x17, RZ ;  /* 0xffffffe900029810 */ /* 0x000fe40007ffe1ff */
[----:B------:R-:W-:Y:S01]  /*4cb0*/  ISETP.GE.AND P1, PT, R184, RZ, PT ;  /* 0x000000ffb800720c */ /* 0x000fe20003f26270 */
[----:B--2---:R-:W1:Y:S01]  /*4cc0*/  LDSM.16.M88.4 R168, [R3+0x2000] ;  /* 0x0020000003a8783b */ /* 0x004e620000000200 */
[-C--:B------:R-:W-:Y:S01]  /*4cd0*/  HMMA.16816.F32.BF16 R28, R180, R166.reuse, R28 ;  /* 0x000000a6b41c723c */ /* 0x080fe2000004181c */
[----:B------:R2:W-:Y:S03]  /*4ce0*/  I2F R191, R2 ;  /* 0x0000000200bf7306 */ /* 0x0005e60000201400 */
[C---:B------:R-:W-:Y:S02]  /*4cf0*/  IADD3 R165, R0.reuse, 0x10, RZ ;  /* 0x0000001000a57810 */ /* 0x040fe40007ffe0ff */
[C---:B------:R-:W-:Y:S02]  /*4d00*/  @!P2 IADD3 R188, -R0.reuse, 0x10, RZ ;  /* 0x0000001000bca810 */ /* 0x040fe40007ffe1ff */
[----:B------:R-:W-:Y:S04]  /*4d10*/  HMMA.16816.F32.BF16 R32, R172, R166, R32 ;  /* 0x000000a6ac20723c */ /* 0x000fe80000041820 */
[----:B------:R-:W-:Y:S01]  /*4d20*/  I2F R188, R188 ;  /* 0x000000bc00bc7306 */ /* 0x000fe20000201400 */
[C---:B------:R-:W-:Y:S02]  /*4d30*/  @!P1 IADD3 R184, -R0.reuse, 0x9, RZ ;  /* 0x0000000900b89810 */ /* 0x040fe40007ffe1ff */
[----:B------:R-:W-:Y:S02]  /*4d40*/  ISETP.GE.AND P2, PT, R165, RZ, PT ;  /* 0x000000ffa500720c */ /* 0x000fe40003f46270 */
[C---:B------:R-:W-:Y:S05]  /*4d50*/  IADD3 R164, R0.reuse, 0xf, RZ ;  /* 0x0000000f00a47810 */ /* 0x040fea0007ffe0ff */
[----:B------:R3:W-:Y:S01]  /*4d60*/  I2F R189, R184 ;  /* 0x000000b800bd7306 */ /* 0x0007e20000201400 */
[C---:B--2---:R-:W-:Y:S05]  /*4d70*/  IADD3 R2, R0.reuse, -0x11, RZ ;  /* 0xffffffef00027810 */ /* 0x044fea0007ffe0ff */
[----:B------:R-:W-:Y:S02]  /*4d80*/  @!P2 IADD3 R165, -R0, -0x10, RZ ;  /* 0xfffffff000a5a810 */ /* 0x000fe40007ffe1ff */
[----:B------:R-:W-:Y:S04]  /*4d90*/  ISETP.GE.AND P1, PT, R2, RZ, PT ;  /* 0x000000ff0200720c */ /* 0x000fe80003f26270 */
[----:B------:R-:W-:Y:S01]  /*4da0*/  I2F R165, R165 ;  /* 0x000000a500a57306 */ /* 0x000fe20000201400 */
[-C--:B-1----:R-:W-:Y:S08]  /*4db0*/  HMMA.16816.F32.BF16 R4, R168, R176.reuse, R4 ;  /* 0x000000b0a804723c */ /* 0x082ff00000041804 */
[----:B------:R-:W-:Y:S01]  /*4dc0*/  @!P1 IADD3 R2, -R0, 0x11, RZ ;  /* 0x0000001100029810 */ /* 0x000fe20007ffe1ff */
[----:B---3--:R1:W2:Y:S01]  /*4dd0*/  LDSM.16.M88.4 R184, [R3+0x3000] ;  /* 0x0030000003b8783b */ /* 0x0082a20000000200 */
[----:B------:R-:W-:Y:S02]  /*4de0*/  ISETP.GE.AND P1, PT, R164, RZ, PT ;  /* 0x000000ffa400720c */ /* 0x000fe40003f26270 */
[----:B------:R3:W-:Y:S11]  /*4df0*/  I2F R180, R2 ;  /* 0x0000000200b47306 */ /* 0x0007f60000201400 */
[----:B------:R-:W-:Y:S02]  /*4e00*/  @!P1 IADD3 R164, -R0, -0xf, RZ ;  /* 0xfffffff100a49810 */ /* 0x000fe40007ffe1ff */
[----:B------:R-:W-:Y:S01]  /*4e10*/  PLOP3.LUT P1, PT, PT, PT, UP0, 0x80, 0x0 ;  /* 0x000000000000781c */ /* 0x000fe20003f2f008 */
[----:B------:R-:W-:Y:S02]  /*4e20*/  FMUL.FTZ R4, R4, c[0x0][0x2ec] ;  /* 0x0000bb0004047a20 */ /* 0x000fe40000410000 */
[----:B------:R-:W-:Y:S01]  /*4e30*/  FMUL.FTZ R5, R5, c[0x0][0x2ec] ;  /* 0x0000bb0005057a20 */ /* 0x000fe20000410000 */
[----:B------:R-:W-:Y:S01]  /*4e40*/  I2F R164, R164 ;  /* 0x000000a400a47306 */ /* 0x000fe20000201400 */
[----:B------:R-:W-:Y:S01]  /*4e50*/  FMUL.FTZ R6, R6, c[0x0][0x2ec] ;  /* 0x0000bb0006067a20 */ /* 0x000fe20000410000 */
[C---:B-1----:R-:W-:Y:S01]  /*4e60*/  IADD3 R3, R0.reuse, -0x18, RZ ;  /* 0xffffffe800037810 */ /* 0x042fe20007ffe0ff */
[----:B------:R-:W-:Y:S01]  /*4e70*/  FMUL.FTZ R7, R7, c[0x0][0x2ec] ;  /* 0x0000bb0007077a20 */ /* 0x000fe20000410000 */
[----:B---3--:R-:W-:Y:S02]  /*4e80*/  IADD3 R2, R0, -0x19, RZ ;  /* 0xffffffe700027810 */ /* 0x008fe40007ffe0ff */
[----:B------:R-:W-:Y:S04]  /*4e90*/  ISETP.GE.AND P3, PT, R3, RZ, PT ;  /* 0x000000ff0300720c */ /* 0x000fe80003f66270 */
[----:B------:R-:W1:Y:S01]  /*4ea0*/  MUFU.TANH R202, R4 ;  /* 0x0000000400ca7308 */ /* 0x000e620000002400 */
[----:B------:R-:W-:Y:S09]  /*4eb0*/  ISETP.GE.AND P2, PT, R2, RZ, PT ;  /* 0x000000ff0200720c */ /* 0x000ff20003f46270 */
[----:B------:R-:W-:Y:S01]  /*4ec0*/  MUFU.TANH R238, R5 ;  /* 0x0000000500ee7308 */ /* 0x000fe20000002400 */
[C---:B--2---:R-:W-:Y:S01]  /*4ed0*/  HMMA.16816.F32.BF16 R8, R184.reuse, R176, R8 ;  /* 0x000000b0b808723c */ /* 0x044fe20000041808 */
[----:B------:R-:W2:Y:S03]  /*4ee0*/  LDL R176, [R1+0x30] ;  /* 0x0000300001b07983 */ /* 0x000ea60000100800 */
[C---:B------:R-:W-:Y:S02]  /*4ef0*/  @!P3 IADD3 R3, -R0.reuse, 0x18, RZ ;  /* 0x000000180003b810 */ /* 0x040fe40007ffe1ff */
[----:B------:R-:W-:Y:S02]  /*4f00*/  @!P2 IADD3 R2, -R0, 0x19, RZ ;  /* 0x000000190002a810 */ /* 0x000fe40007ffe1ff */
[-C--:B------:R-:W-:Y:S01]  /*4f10*/  HMMA.16816.F32.BF16 R12, R184, R178.reuse, R12 ;  /* 0x000000b2b80c723c */ /* 0x080fe2000004180c */
[----:B------:R-:W-:Y:S01]  /*4f20*/  MUFU.TANH R250, R6 ;  /* 0x0000000600fa7308 */ /* 0x000fe20000002400 */
[----:B------:R-:W-:Y:S02]  /*4f30*/  PLOP3.LUT P2, PT, PT, PT, UP0, 0x80, 0x0 ;  /* 0x000000000000781c */ /* 0x000fe40003f4f008 */
[----:B------:R-:W-:Y:S02]  /*4f40*/  FSETP.NEU.FTZ.AND P3, PT, R37, -INF , PT ;  /* 0xff8000002500780b */ /* 0x000fe40003f7d000 */
[----:B------:R-:W-:Y:S02]  /*4f50*/  MOV R0, UR20 ;  /* 0x0000001400007c02 */ /* 0x000fe40008000f00 */
[C---:B------:R-:W-:Y:S03]  /*4f60*/  HMMA.16816.F32.BF16 R16, R168.reuse, R178, R16 ;  /* 0x000000b2a810723c */ /* 0x040fe60000041810 */
[----:B------:R3:W-:Y:S01]  /*4f70*/  MUFU.TANH R249, R7 ;  /* 0x0000000700f97308 */ /* 0x0007e20000002400 */
[----:B------:R-:W-:Y:S04]  /*4f80*/  LEA R0, R0, R38, 0x7 ;  /* 0x0000002600007211 */ /* 0x000fe800078e38ff */
[----:B------:R-:W-:Y:S01]  /*4f90*/  FMUL.FTZ R10, R10, c[0x0][0x2ec] ;  /* 0x0000bb000a0a7a20 */ /* 0x000fe20000410000 */
[----:B------:R-:W-:Y:S03]  /*4fa0*/  @P4 ISETP.GE.AND P4, PT, R0, UR5, PT ;  /* 0x0000000500004c0c */ /* 0x000fe6000bf86270 */
        /* <DEDUP_REMOVED lines=10> */
[----:B---3--:R-:W3:Y:S01]  /*5050*/  LDSM.16.M88.4 R4, [R214+0x10800] ;  /* 0x01080000d604783b */ /* 0x008ee20000000200 */
[----:B------:R-:W-:Y:S02]  /*5060*/  FMUL.FTZ R18, R18, c[0x0][0x2ec] ;  /* 0x0000bb0012127a20 */ /* 0x000fe40000410000 */
[----:B------:R-:W-:Y:S02]  /*5070*/  FMUL.FTZ R19, R19, c[0x0][0x2ec] ;  /* 0x0000bb0013137a20 */ /* 0x000fe40000410000 */
[----:B------:R-:W-:Y:S01]  /*5080*/  FMUL.FTZ R14, R14, c[0x0][0x2ec] ;  /* 0x0000bb000e0e7a20 */ /* 0x000fe20000410000 */
[----:B------:R1:W-:Y:S02]  /*5090*/  I2F R167, R3 ;  /* 0x0000000300a77306 */ /* 0x0003e40000201400 */
[----:B----4-:R-:W4:Y:S08]  /*50a0*/  LDL R10, [R1+0x8] ;  /* 0x00000800010a7983 */ /* 0x010f300000100800 */
[----:B------:R-:W-:Y:S01]  /*50b0*/  MUFU.TANH R41, R11 ;  /* 0x0000000b00297308 */ /* 0x000fe20000002400 */
[----:B-1----:R-:W2:Y:S09]  /*50c0*/  LDL R12, [R1+0x4] ;  /* 0x00000400010c7983 */ /* 0x002eb20000100800 */
[----:B------:R1:W1:Y:S01]  /*50d0*/  MUFU.TANH R50, R8 ;  /* 0x0000000800327308 */ /* 0x0002620000002400 */
[----:B------:R-:W-:Y:S05]  /*50e0*/  FFMA.FTZ R3, R196, -UR4, R202 ;  /* 0x80000004c4037c23 */ /* 0x000fea00080100ca */
[----:B------:R-:W-:Y:S04]  /*50f0*/  @P2 FSEL R3, R3, -INF , !P4 ;  /* 0xff80000003032808 */ /* 0x000fe80006000000 */
[----:B------:R-:W-:Y:S01]  /*5100*/  MUFU.TANH R47, R13 ;  /* 0x0000000d002f7308 */ /* 0x000fe20000002400 */
[----:B------:R-:W-:Y:S01]  /*5110*/  PLOP3.LUT P2, PT, PT, PT, UP0, 0x80, 0x0 ;  /* 0x000000000000781c */ /* 0x000fe20003f4f008 */
[-C--:B---3--:R-:W-:Y:S08]  /*5120*/  HMMA.16816.F32.BF16 R20, R168, R4.reuse, R20 ;  /* 0x00000004a814723c */ /* 0x088ff00000041814 */
[----:B------:R3:W-:Y:S01]  /*5130*/  I2F R166, R2 ;  /* 0x0000000200a67306 */ /* 0x0007e20000201400 */
[C---:B------:R-:W-:Y:S04]  /*5140*/  HMMA.16816.F32.BF16 R24, R184.reuse, R4, R24 ;  /* 0x00000004b818723c */ /* 0x040fe80000041818 */
[----:B-1----:R-:W-:Y:S03]  /*5150*/  FMUL.FTZ R8, R37, 1.4426950216293334961 ;  /* 0x3fb8aa3b25087820 */ /* 0x002fe60000410000 */
[----:B------:R-:W-:Y:S02]  /*5160*/  FFMA.FTZ R5, R194, -UR4, R50 ;  /* 0x80000004c2057c23 */ /* 0x000fe40008010032 */
[----:B------:R1:W-:Y:S03]  /*5170*/  MUFU.TANH R49, R9 ;  /* 0x0000000900317308 */ /* 0x0003e60000002400 */
[----:B------:R-:W-:Y:S01]  /*5180*/  FSEL R8, R8, RZ, P3 ;  /* 0x000000ff08087208 */ /* 0x000fe20001800000 */
[-C--:B------:R-:W-:Y:S03]  /*5190*/  HMMA.16816.F32.BF16 R28, R184, R6.reuse, R28 ;  /* 0x00000006b81c723c */ /* 0x080fe6000004181c */
[----:B------:R-:W-:Y:S01]  /*51a0*/  FSETP.NEU.FTZ.AND P3, PT, R36, -INF , PT ;  /* 0xff8000002400780b */ /* 0x000fe20003f7d000 */
[----:B------:R-:W-:Y:S02]  /*51b0*/  FFMA.FTZ R3, R3, c[0x0][0x23c], -R8 ;  /* 0x00008f0003037a23 */ /* 0x000fe40000010808 */
[----:B------:R-:W-:Y:S02]  /*51c0*/  FMUL.FTZ R20, R20, c[0x0][0x2ec] ;  /* 0x0000bb0014147a20 */ /* 0x000fe40000410000 */
[----:B------:R1:W-:Y:S01]  /*51d0*/  MUFU.EX2 R203, R3 ;  /* 0x0000000300cb7308 */ /* 0x0003e20000000800 */
[----:B------:R-:W-:Y:S04]  /*51e0*/  HMMA.16816.F32.BF16 R32, R168, R6, R32 ;  /* 0x00000006a820723c */ /* 0x000fe80000041820 */
[----:B---3--:R-:W-:Y:S01]  /*51f0*/  @P1 IADD3 R2, R0, 0x1, RZ ;  /* 0x0000000100021810 */ /* 0x008fe20007ffe0ff */
[----:B------:R-:W-:Y:S01]  /*5200*/  FMUL.FTZ R21, R21, c[0x0][0x2ec] ;  /* 0x0000bb0015157a20 */ /* 0x000fe20000410000 */
[----:B------:R-:W-:Y:S01]  /*5210*/  PLOP3.LUT P1, PT, PT, PT, UP0, 0x80, 0x0 ;  /* 0x000000000000781c */ /* 0x000fe20003f2f008 */
[----:B------:R-:W-:Y:S01]  /*5220*/  FMUL.FTZ R22, R22, c[0x0][0x2ec] ;  /* 0x0000bb0016167a20 */ /* 0x000fe20000410000 */
[----:B------:R-:W-:Y:S01]  /*5230*/  @P5 ISETP.GE.AND P5, PT, R2, UR5, PT ;  /* 0x0000000502005c0c */ /* 0x000fe2000bfa6270 */
[----:B------:R-:W-:Y:S03]  /*5240*/  MUFU.TANH R39, R15 ;  /* 0x0000000f00277308 */ /* 0x000fe60000002400 */
[----:B------:R-:W-:Y:S02]  /*5250*/  FFMA.FTZ R2, R195, -UR4, R238 ;  /* 0x80000004c3027c23 */ /* 0x000fe400080100ee */
[----:B-1----:R-:W-:Y:S02]  /*5260*/  FMUL.FTZ R9, R36, 1.4426950216293334961 ;  /* 0x3fb8aa3b24097820 */ /* 0x002fe40000410000 */
[----:B------:R-:W-:Y:S02]  /*5270*/  FMUL.FTZ R28, R28, c[0x0][0x2ec] ;  /* 0x0000bb001c1c7a20 */ /* 0x000fe40000410000 */
[----:B------:R-:W-:Y:S01]  /*5280*/  FMUL.FTZ R29, R29, c[0x0][0x2ec] ;  /* 0x0000bb001d1d7a20 */ /* 0x000fe20000410000 */
[----:B------:R-:W-:Y:S01]  /*5290*/  MUFU.TANH R40, R14 ;  /* 0x0000000e00287308 */ /* 0x000fe20000002400 */
[----:B------:R-:W-:Y:S01]  /*52a0*/  FSEL R4, R9, RZ, P3 ;  /* 0x000000ff09047208 */ /* 0x000fe20001800000 */
[----:B------:R-:W-:Y:S01]  /*52b0*/  FFMA.FTZ R9, R200, -UR4, R42 ;  /* 0x80000004c8097c23 */ /* 0x000fe2000801002a */
[----:B------:R-:W-:Y:S01]  /*52c0*/  @P1 FSEL R2, R2, -INF , !P5 ;  /* 0xff80000002021808 */ /* 0x000fe20006800000 */
[----:B------:R-:W-:Y:S01]  /*52d0*/  FFMA.FTZ R3, R198, -UR4, R250 ;  /* 0x80000004c6037c23 */ /* 0x000fe200080100fa */
[----:B------:R-:W-:Y:S01]  /*52e0*/  PLOP3.LUT P1, PT, PT, PT, UP0, 0x80, 0x0 ;  /* 0x000000000000781c */ /* 0x000fe20003f2f008 */
[----:B------:R-:W-:Y:S02]  /*52f0*/  FMUL.FTZ R23, R23, c[0x0][0x2ec] ;  /* 0x0000bb0017177a20 */ /* 0x000fe40000410000 */
[----:B------:R-:W-:Y:S01]  /*5300*/  FFMA.FTZ R2, R2, c[0x0][0x23c], -R8 ;  /* 0x00008f0002027a23 */ /* 0x000fe20000010808 */
[----:B------:R-:W-:Y:S01]  /*5310*/  @P2 FSEL R3, R3, -INF , !P4 ;  /* 0xff80000003032808 */ /* 0x000fe20006000000 */
[----:B------:R-:W-:Y:S01]  /*5320*/  MUFU.TANH R237, R16 ;  /* 0x0000001000ed7308 */ /* 0x000fe20000002400 */
[----:B------:R-:W-:Y:S01]  /*5330*/  PLOP3.LUT P2, PT, PT, PT, UP0, 0x80, 0x0 ;  /* 0x000000000000781c */ /* 0x000fe20003f4f008 */
[----:B------:R-:W-:Y:S02]  /*5340*/  FMUL.FTZ R24, R24, c[0x0][0x2ec] ;  /* 0x0000bb0018187a20 */ /* 0x000fe40000410000 */
[--C-:B------:R-:W-:Y:S02]  /*5350*/  FFMA.FTZ R3, R3, c[0x0][0x23c], -R4.reuse ;  /* 0x00008f0003037a23 */ /* 0x100fe40000010804 */
[----:B------:R-:W-:Y:S02]  /*5360*/  FMUL.FTZ R25, R25, c[0x0][0x2ec] ;  /* 0x0000bb0019197a20 */ /* 0x000fe40000410000 */
[----:B------:R-:W-:Y:S02]  /*5370*/  FMUL.FTZ R26, R26, c[0x0][0x2ec] ;  /* 0x0000bb001a1a7a20 */ /* 0x000fe40000410000 */
[----:B------:R1:W-:Y:S01]  /*5380*/  MUFU.EX2 R177, R2 ;  /* 0x0000000200b17308 */ /* 0x0003e20000000800 */
[----:B------:R-:W-:Y:S02]  /*5390*/  FMUL.FTZ R27, R27, c[0x0][0x2ec] ;  /* 0x0000bb001b1b7a20 */ /* 0x000fe40000410000 */
[----:B------:R-:W-:Y:S01]  /*53a0*/  FMUL.FTZ R30, R30, c[0x0][0x2ec] ;  /* 0x0000bb001e1e7a20 */ /* 0x000fe20000410000 */
[----:B------:R-:W-:Y:S01]  /*53b0*/  @P2 FSEL R5, R5, -INF , !P4 ;  /* 0xff80000005052808 */ /* 0x000fe20006000000 */
[----:B------:R-:W-:Y:S01]  /*53c0*/  FMUL.FTZ R32, R32, c[0x0][0x2ec] ;  /* 0x0000bb0020207a20 */ /* 0x000fe20000410000 */
[----:B------:R-:W-:Y:S01]  /*53d0*/  PLOP3.LUT P2, PT, PT, PT, UP0, 0x80, 0x0 ;  /* 0x000000000000781c */ /* 0x000fe20003f4f008 */
[----:B------:R-:W-:Y:S02]  /*53e0*/  FMUL.FTZ R33, R33, c[0x0][0x2ec] ;  /* 0x0000bb0021217a20 */ /* 0x000fe40000410000 */
[----:B------:R-:W-:Y:S01]  /*53f0*/  FMUL.FTZ R34, R34, c[0x0][0x2ec] ;  /* 0x0000bb0022227a20 */ /* 0x000fe20000410000 */
[----:B------:R-:W-:Y:S01]  /*5400*/  MUFU.EX2 R11, R3 ;  /* 0x00000003000b7308 */ /* 0x000fe20000000800 */
[----:B------:R-:W-:Y:S02]  /*5410*/  FMUL.FTZ R35, R35, c[0x0][0x2ec] ;  /* 0x0000bb0023237a20 */ /* 0x000fe40000410000 */
[----:B------:R-:W-:Y:S06]  /*5420*/  FMUL.FTZ R31, R31, c[0x0][0x2ec] ;  /* 0x0000bb001f1f7a20 */ /* 0x000fec0000410000 */
[----:B------:R-:W-:Y:S01]  /*5430*/  @P2 FSEL R9, R9, -INF , !P4 ;  /* 0xff80000009092808 */ /* 0x000fe20006000000 */
[----:B------:R-:W3:Y:S01]  /*5440*/  MUFU.TANH R201, R17 ;  /* 0x0000001100c97308 */ /* 0x000ee20000002400 */
[----:B------:R-:W-:Y:S02]  /*5450*/  PLOP3.LUT P2, PT, PT, PT, UP0, 0x80, 0x0 ;  /* 0x000000000000781c */ /* 0x000fe40003f4f008 */
[----:B------:R-:W-:Y:S01]  /*5460*/  PLOP3.LUT P4, PT, PT, PT, UP0, 0x80, 0x0 ;  /* 0x000000000000781c */ /* 0x000fe20003f8f008 */
[----:B-1----:R-:W-:Y:S05]  /*5470*/  FFMA.FTZ R2, R197, -UR4, R249 ;  /* 0x80000004c5027c23 */ /* 0x002fea00080100f9 */
[----:B------:R-:W-:Y:S01]  /*5480*/  @P1 FSEL R2, R2, -INF , !P5 ;  /* 0xff80000002021808 */ /* 0x000fe20006800000 */
[----:B------:R-:W1:Y:S01]  /*5490*/  MUFU.TANH R243, R18 ;  /* 0x0000001200f37308 */ /* 0x000e620000002400 */
[----:B------:R-:W-:Y:S03]  /*54a0*/  PLOP3.LUT P1, PT, PT, PT, UP0, 0x80, 0x0 ;  /* 0x000000000000781c */ /* 0x000fe60003f2f008 */
[----:B------:R-:W-:Y:S06]  /*54b0*/  FFMA.FTZ R2, R2, c[0x0][0x23c], -R4 ;  /* 0x00008f0002027a23 */ /* 0x000fec0000010804 */
[----:B------:R1:W-:Y:S01]  /*54c0*/  MUFU.EX2 R13, R2 ;  /* 0x00000002000d7308 */ /* 0x0003e20000000800 */
[----:B---3--:R-:W-:Y:S09]  /*54d0*/  FFMA.FTZ R7, R189, -UR4, R201 ;  /* 0x80000004bd077c23 */ /* 0x008ff200080100c9 */
[----:B------:R-:W3:Y:S01]  /*54e0*/  MUFU.TANH R241, R19 ;  /* 0x0000001300f17308 */ /* 0x000ee20000002400 */
[----:B-1----:R-:W-:Y:S09]  /*54f0*/  FFMA.FTZ R6, R196, -UR4, R243 ;  /* 0x80000004c4067c23 */ /* 0x002ff200080100f3 */
[----:B------:R-:W1:Y:S01]  /*5500*/  MUFU.TANH R236, R20 ;  /* 0x0000001400ec7308 */ /* 0x000e620000002400 */
[----:B------:R-:W-:Y:S05]  /*5510*/  FFMA.FTZ R2, R193, -UR4, R49 ;  /* 0x80000004c1027c23 */ /* 0x000fea0008010031 */
[----:B------:R-:W-:Y:S04]  /*5520*/  @P1 FSEL R2, R2, -INF , !P5 ;  /* 0xff80000002021808 */ /* 0x000fe80006800000 */
[----:B------:R-:W1:Y:S01]  /*5530*/  MUFU.TANH R235, R21 ;  /* 0x0000001500eb7308 */ /* 0x000e620000002400 */
[----:B------:R-:W-:Y:S09]  /*5540*/  PLOP3.LUT P1, PT, PT, PT, UP0, 0x80, 0x0 ;  /* 0x000000000000781c */ /* 0x000ff20003f2f008 */
[----:B------:R-:W1:Y:S10]  /*5550*/  MUFU.TANH R244, R22 ;  /* 0x0000001600f47308 */ /* 0x000e740000002400 */
[----:B------:R-:W1:Y:S10]  /*5560*/  MUFU.TANH R242, R23 ;  /* 0x0000001700f27308 */ /* 0x000e740000002400 */
[----:B------:R-:W1:Y:S10]  /*5570*/  MUFU.TANH R248, R24 ;  /* 0x0000001800f87308 */ /* 0x000e740000002400 */
[----:B------:R-:W-:Y:S10]  /*5580*/  MUFU.TANH R247, R25 ;  /* 0x0000001900f77308 */ /* 0x000ff40000002400 */
        /* <DEDUP_REMOVED lines=8> */
[----:B------:R-:W-:Y:S01]  /*5610*/  MUFU.TANH R251, R31 ;  /* 0x0000001f00fb7308 */ /* 0x000fe20000002400 */
[C---:B--2---:R-:W-:Y:S01]  /*5620*/  FMUL.FTZ R3, R12.reuse, 1.4426950216293334961 ;  /* 0x3fb8aa3b0c037820 */ /* 0x044fe20000410000 */
[----:B------:R-:W-:Y:S04]  /*5630*/  FSETP.NEU.FTZ.AND P3, PT, R12, -INF , PT ;  /* 0xff8000000c00780b */ /* 0x000fe80003f7d000 */
[----:B------:R-:W-:Y:S02]  /*5640*/  FSEL R3, R3, RZ, P3 ;  /* 0x000000ff03037208 */ /* 0x000fe40001800000 */
[C---:B----4-:R-:W-:Y:S03]  /*5650*/  FSETP.NEU.FTZ.AND P3, PT, R10.reuse, -INF , PT ;  /* 0xff8000000a00780b */ /* 0x050fe60003f7d000 */
[--C-:B------:R-:W-:Y:S04]  /*5660*/  FFMA.FTZ R5, R5, c[0x0][0x23c], -R3.reuse ;  /* 0x00008f0005057a23 */ /* 0x100fe80000010803 */
[----:B------:R2:W-:Y:S02]  /*5670*/  MUFU.EX2 R12, R5 ;  /* 0x00000005000c7308 */ /* 0x0005e40000000800 */
[----:B--2---:R-:W-:Y:S02]  /*5680*/  FMUL.FTZ R5, R10, 1.4426950216293334961 ;  /* 0x3fb8aa3b0a057820 */ /* 0x004fe40000410000 */
[----:B------:R-:W-:Y:S03]  /*5690*/  FFMA.FTZ R10, R2, c[0x0][0x23c], -R3 ;  /* 0x00008f00020a7a23 */ /* 0x000fe60000010803 */
[----:B------:R-:W-:Y:S01]  /*56a0*/  FSEL R2, R5, RZ, P3 ;  /* 0x000000ff05027208 */ /* 0x000fe20001800000 */
[----:B------:R-:W-:Y:S01]  /*56b0*/  FFMA.FTZ R5, R199, -UR4, R41 ;  /* 0x80000004c7057c23 */ /* 0x000fe20008010029 */
[----:B------:R-:W-:Y:S01]  /*56c0*/  PLOP3.LUT P3, PT, PT, PT, UP0, 0x80, 0x0 ;  /* 0x000000000000781c */ /* 0x000fe20003f6f008 */
[----:B------:R-:W-:Y:S02]  /*56d0*/  MUFU.EX2 R53, R10 ;  /* 0x0000000a00357308 */ /* 0x000fe40000000800 */
[--C-:B------:R-:W-:Y:S01]  /*56e0*/  FFMA.FTZ R9, R9, c[0x0][0x23c], -R2.reuse ;  /* 0x00008f0009097a23 */ /* 0x100fe20000010802 */
[----:B------:R-:W-:Y:S02]  /*56f0*/  @P1 FSEL R5, R5, -INF , !P5 ;  /* 0xff80000005051808 */ /* 0x000fe40006800000 */
[----:B------:R-:W-:Y:S02]  /*5700*/  PLOP3.LUT P1, PT, PT, PT, UP0, 0x80, 0x0 ;  /* 0x000000000000781c */ /* 0x000fe40003f2f008 */
[----:B------:R-:W-:Y:S01]  /*5710*/  PLOP3.LUT P5, PT, PT, PT, UP0, 0x80, 0x0 ;  /* 0x000000000000781c */ /* 0x000fe20003faf008 */
[----:B------:R-:W-:Y:S02]  /*5720*/  FFMA.FTZ R5, R5, c[0x0][0x23c], -R2 ;  /* 0x00008f0005057a23 */ /* 0x000fe40000010802 */
[----:B------:R2:W-:Y:S10]  /*5730*/  MUFU.EX2 R46, R9 ;  /* 0x00000009002e7308 */ /* 0x0005f40000000800 */
[----:B------:R4:W-:Y:S01]  /*5740*/  MUFU.EX2 R45, R5 ;  /* 0x00000005002d7308 */ /* 0x0009e20000000800 */
[----:B--2---:R-:W-:Y:S01]  /*5750*/  FFMA.FTZ R9, R192, -UR4, R48 ;  /* 0x80000004c0097c23 */ /* 0x004fe20008010030 */
[C---:B----4-:R-:W-:Y:S02]  /*5760*/  @P2 IADD3 R5, R0.reuse, 0x8, RZ ;  /* 0x0000000800052810 */ /* 0x050fe40007ffe0ff */
[----:B------:R-:W-:Y:S02]  /*5770*/  PLOP3.LUT P2, PT, PT, PT, UP0, 0x80, 0x0 ;  /* 0x000000000000781c */ /* 0x000fe40003f4f008 */
[----:B------:R-:W-:Y:S02]  /*5780*/  @P5 ISETP.GE.AND P5, PT, R5, UR5, PT ;  /* 0x0000000505005c0c */ /* 0x000fe4000bfa6270 */
[----:B------:R-:W-:Y:S02]  /*5790*/  @P1 IADD3 R5, R0, 0x9, RZ ;  /* 0x0000000900051810 */ /* 0x000fe40007ffe0ff */
[----:B------:R-:W-:Y:S02]  /*57a0*/  PLOP3.LUT P1, PT, PT, PT, UP0, 0x80, 0x0 ;  /* 0x000000000000781c */ /* 0x000fe40003f2f008 */
[----:B------:R-:W-:Y:S01]  /*57b0*/  @P6 ISETP.GE.AND P6, PT, R5, UR5, PT ;  /* 0x0000000505006c0c */ /* 0x000fe2000bfc6270 */
[----:B------:R-:W-:Y:S06]  /*57c0*/  FFMA.FTZ R5, R191, -UR4, R47 ;  /* 0x80000004bf057c23 */ /* 0x000fec000801002f */
[----:B------:R-:W-:Y:S02]  /*57d0*/  @P2 FSEL R9, R9, -INF , !P5 ;  /* 0xff80000009092808 */ /* 0x000fe40006800000 */
[----:B------:R-:W-:Y:S03]  /*57e0*/  PLOP3.LUT P2, PT, PT, PT, UP0, 0x80, 0x0 ;  /* 0x000000000000781c */ /* 0x000fe60003f4f008 */
[--C-:B------:R-:W-:Y:S01]  /*57f0*/  FFMA.FTZ R9, R9, c[0x0][0x23c], -R3.reuse ;  /* 0x00008f0009097a23 */ /* 0x100fe20000010803 */
[----:B------:R-:W-:Y:S02]  /*5800*/  @P1 FSEL R5, R5, -INF , !P6 ;  /* 0xff80000005051808 */ /* 0x000fe40007000000 */
[----:B------:R-:W-:Y:S01]  /*5810*/  PLOP3.LUT P1, PT, PT, PT, UP0, 0x80, 0x0 ;  /* 0x000000000000781c */ /* 0x000fe20003f2f008 */
[----:B------:R2:W-:Y:S02]  /*5820*/  MUFU.EX2 R52, R9 ;  /* 0x0000000900347308 */ /* 0x0005e40000000800 */
[----:B------:R-:W-:Y:S08]  /*5830*/  FFMA.FTZ R5, R5, c[0x0][0x23c], -R3 ;  /* 0x00008f0005057a23 */ /* 0x000ff00000010803 */
[----:B------:R4:W-:Y:S01]  /*5840*/  MUFU.EX2 R51, R5 ;  /* 0x0000000500337308 */ /* 0x0009e20000000800 */
[----:B--2---:R-:W-:Y:S05]  /*5850*/  FFMA.FTZ R9, R194, -UR4, R40 ;  /* 0x80000004c2097c23 */ /* 0x004fea0008010028 */
[----:B------:R-:W-:Y:S02]  /*5860*/  @P2 FSEL R9, R9, -INF , !P5 ;  /* 0xff80000009092808 */ /* 0x000fe40006800000 */
[----:B------:R-:W-:Y:S01]  /*5870*/  PLOP3.LUT P2, PT, PT, PT, UP0, 0x80, 0x0 ;  /* 0x000000000000781c */ /* 0x000fe20003f4f008 */
[----:B----4-:R-:W-:Y:S02]  /*5880*/  FFMA.FTZ R5, R193, -UR4, R39 ;  /* 0x80000004c1057c23 */ /* 0x010fe40008010027 */
[----:B------:R-:W2:Y:S01]  /*5890*/  MUFU.TANH R193, R34 ;  /* 0x0000002200c17308 */ /* 0x000ea20000002400 */
[--C-:B------:R-:W-:Y:S02]  /*58a0*/  FFMA.FTZ R9, R9, c[0x0][0x23c], -R2.reuse ;  /* 0x00008f0009097a23 */ /* 0x100fe40000010802 */
[----:B------:R-:W-:Y:S02]  /*58b0*/  @P1 FSEL R5, R5, -INF , !P6 ;  /* 0xff80000005051808 */ /* 0x000fe40007000000 */
[----:B------:R-:W-:Y:S03]  /*58c0*/  PLOP3.LUT P1, PT, PT, PT, UP0, 0x80, 0x0 ;  /* 0x000000000000781c */ /* 0x000fe60003f2f008 */
[----:B------:R-:W-:Y:S02]  /*58d0*/  FFMA.FTZ R5, R5, c[0x0][0x23c], -R2 ;  /* 0x00008f0005057a23 */ /* 0x000fe40000010802 */
[----:B------:R-:W-:Y:S08]  /*58e0*/  MUFU.EX2 R44, R9 ;  /* 0x00000009002c7308 */ /* 0x000ff00000000800 */
[----:B------:R-:W-:Y:S02]  /*58f0*/  @P1 FSEL R7, R7, -INF , !P6 ;  /* 0xff80000007071808 */ /* 0x000fe40007000000 */
[----:B------:R4:W-:Y:S01]  /*5900*/  MUFU.EX2 R43, R5 ;  /* 0x00000005002b7308 */ /* 0x0009e20000000800 */
[----:B------:R-:W-:Y:S02]  /*5910*/  PLOP3.LUT P1, PT, PT, PT, UP0, 0x80, 0x0 ;  /* 0x000000000000781c */ /* 0x000fe40003f2f008 */
[--C-:B------:R-:W-:Y:S07]  /*5920*/  FFMA.FTZ R7, R7, c[0x0][0x23c], -R8.reuse ;  /* 0x00008f0007077a23 */ /* 0x100fee0000010808 */
[----:B------:R1:W-:Y:S01]  /*5930*/  MUFU.EX2 R194, R7 ;  /* 0x0000000700c27308 */ /* 0x0003e20000000800 */
[----:B----4-:R-:W-:Y:S05]  /*5940*/  FFMA.FTZ R5, R190, -UR4, R237 ;  /* 0x80000004be057c23 */ /* 0x010fea00080100ed */
[----:B------:R-:W-:Y:S02]  /*5950*/  @P2 FSEL R5, R5, -INF , !P5 ;  /* 0xff80000005052808 */ /* 0x000fe40006800000 */
[----:B------:R-:W-:Y:S03]  /*5960*/  PLOP3.LUT P2, PT, PT, PT, UP0, 0x80, 0x0 ;  /* 0x000000000000781c */ /* 0x000fe60003f4f008 */
[----:B------:R-:W-:Y:S01]  /*5970*/  FFMA.FTZ R5, R5, c[0x0][0x23c], -R8 ;  /* 0x00008f0005057a23 */ /* 0x000fe20000010808 */
[----:B-1----:R-:W-:Y:S02]  /*5980*/  @P4 IADD3 R7, R0, 0x10, RZ ;  /* 0x0000001000074810 */ /* 0x002fe40007ffe0ff */
[----:B------:R-:W-:Y:S01]  /*5990*/  PLOP3.LUT P4, PT, PT, PT, UP0, 0x80, 0x0 ;  /* 0x000000000000781c */ /* 0x000fe20003f8f008 */
[----:B------:R3:W-:Y:S06]  /*59a0*/  MUFU.EX2 R199, R5 ;  /* 0x0000000500c77308 */ /* 0x0007ec0000000800 */
[----:B------:R-:W-:Y:S02]  /*59b0*/  @P2 FSEL R6, R6, -INF , !P5 ;  /* 0xff80000006062808 */ /* 0x000fe40006800000 */
[----:B------:R-:W-:Y:S02]  /*59c0*/  PLOP3.LUT P2, PT, PT, PT, UP0, 0x80, 0x0 ;  /* 0x000000000000781c */ /* 0x000fe40003f4f008 */
[----:B------:R-:W-:Y:S01]  /*59d0*/  @P3 ISETP.GE.AND P5, PT, R7, UR5, PT ;  /* 0x0000000507003c0c */ /* 0x000fe2000bfa6270 */
[--C-:B------:R-:W-:Y:S01]  /*59e0*/  FFMA.FTZ R6, R6, c[0x0][0x23c], -R4.reuse ;  /* 0x00008f0006067a23 */ /* 0x100fe20000010804 */
[----:B------:R-:W-:Y:S03]  /*59f0*/  PLOP3.LUT P3, PT, PT, PT, UP0, 0x80, 0x0 ;  /* 0x000000000000781c */ /* 0x000fe60003f6f008 */
[----:B------:R1:W-:Y:S06]  /*5a00*/  MUFU.EX2 R200, R6 ;  /* 0x0000000600c87308 */ /* 0x0003ec0000000800 */
[----:B------:R-:W-:Y:S02]  /*5a10*/  @P2 IADD3 R7, R0, 0x11, RZ ;  /* 0x0000001100072810 */ /* 0x000fe40007ffe0ff */
[----:B------:R-:W-:Y:S01]  /*5a20*/  PLOP3.LUT P2, PT, PT, PT, UP0, 0x80, 0x0 ;  /* 0x000000000000781c */ /* 0x000fe20003f4f008 */
[----:B---3--:R-:W-:Y:S01]  /*5a30*/  FFMA.FTZ R5, R195, -UR4, R241 ;  /* 0x80000004c3057c23 */ /* 0x008fe200080100f1 */
[----:B------:R-:W-:Y:S04]  /*5a40*/  @P4 ISETP.GE.AND P4, PT, R7, UR5, PT ;  /* 0x0000000507004c0c */ /* 0x000fe8000bf86270 */
[----:B------:R-:W-:Y:S02]  /*5a50*/  @P1 FSEL R5, R5, -INF , !P6 ;  /* 0xff80000005051808 */ /* 0x000fe40007000000 */
[----:B------:R-:W-:Y:S02]  /*5a60*/  PLOP3.LUT P1, PT, PT, PT, UP0, 0x80, 0x0 ;  /* 0x000000000000781c */ /* 0x000fe40003f2f008 */
[----:B------:R-:W-:Y:S01]  /*5a70*/  PLOP3.LUT P6, PT, PT, PT, UP0, 0x80, 0x0 ;  /* 0x000000000000781c */ /* 0x000fe20003fcf008 */
[----:B------:R-:W-:Y:S04]  /*5a80*/  FFMA.FTZ R5, R5, c[0x0][0x23c], -R4 ;  /* 0x00008f0005057a23 */ /* 0x000fe80000010804 */
[----:B------:R3:W4:Y:S01]  /*5a90*/  MUFU.EX2 R196, R5 ;  /* 0x0000000500c47308 */ /* 0x0007220000000800 */
[----:B-1----:R-:W-:Y:S05]  /*5aa0*/  FFMA.FTZ R6, R188, -UR4, R236 ;  /* 0x80000004bc067c23 */ /* 0x002fea00080100ec */
[----:B------:R-:W-:Y:S02]  /*5ab0*/  @P3 FSEL R6, R6, -INF , !P5 ;  /* 0xff80000006063808 */ /* 0x000fe40006800000 */
[----:B------:R-:W-:Y:S03]  /*5ac0*/  PLOP3.LUT P3, PT, PT, PT, UP0, 0x80, 0x0 ;  /* 0x000000000000781c */ /* 0x000fe60003f6f008 */
[--C-:B------:R-:W-:Y:S04]  /*5ad0*/  FFMA.FTZ R6, R6, c[0x0][0x23c], -R8.reuse ;  /* 0x00008f0006067a23 */ /* 0x100fe80000010808 */
[----:B------:R1:W-:Y:S01]  /*5ae0*/  MUFU.EX2 R187, R6 ;  /* 0x0000000600bb7308 */ /* 0x0003e20000000800 */
[----:B---3--:R-:W-:Y:S05]  /*5af0*/  FFMA.FTZ R5, R180, -UR4, R235 ;  /* 0x80000004b4057c23 */ /* 0x008fea00080100eb */
[----:B------:R-:W-:Y:S02]  /*5b00*/  @P1 FSEL R5, R5, -INF , !P4 ;  /* 0xff80000005051808 */ /* 0x000fe40006000000 */
[----:B------:R-:W-:Y:S03]  /*5b10*/  PLOP3.LUT P1, PT, PT, PT, UP0, 0x80, 0x0 ;  /* 0x000000000000781c */ /* 0x000fe60003f2f008 */
[----:B------:R-:W-:Y:S04]  /*5b20*/  FFMA.FTZ R5, R5, c[0x0][0x23c], -R8 ;  /* 0x00008f0005057a23 */ /* 0x000fe80000010808 */
[----:B------:R3:W-:Y:S01]  /*5b30*/  MUFU.EX2 R185, R5 ;  /* 0x0000000500b97308 */ /* 0x0007e20000000800 */
[----:B-1----:R-:W-:Y:S05]  /*5b40*/  FFMA.FTZ R6, R190, -UR4, R244 ;  /* 0x80000004be067c23 */ /* 0x002fea00080100f4 */
[----:B------:R-:W-:Y:S02]  /*5b50*/  @P2 FSEL R6, R6, -INF , !P5 ;  /* 0xff80000006062808 */ /* 0x000fe40006800000 */
[----:B------:R-:W-:Y:S03]  /*5b60*/  PLOP3.LUT P2, PT, PT, PT, UP0, 0x80, 0x0 ;  /* 0x000000000000781c */ /* 0x000fe60003f4f008 */
[----:B------:R-:W-:Y:S04]  /*5b70*/  FFMA.FTZ R6, R6, c[0x0][0x23c], -R4 ;  /* 0x00008f0006067a23 */ /* 0x000fe80000010804 */
        /* <DEDUP_REMOVED lines=9> */
[----:B------:R-:W-:Y:S02]  /*5c10*/  FFMA.FTZ R7, R6, c[0x0][0x23c], -R3 ;  /* 0x00008f0006077a23 */ /* 0x000fe40000010803 */
[----:B------:R-:W-:Y:S02]  /*5c20*/  FFMA.FTZ R6, R192, -UR4, R36 ;  /* 0x80000004c0067c23 */ /* 0x000fe40008010024 */
[----:B------:R1:W-:Y:S03]  /*5c30*/  MUFU.EX2 R246, R7 ;  /* 0x0000000700f67308 */ /* 0x0003e60000000800 */
[----:B------:R-:W-:Y:S02]  /*5c40*/  @P2 FSEL R6, R6, -INF , !P5 ;  /* 0xff80000006062808 */ /* 0x000fe40006800000 */
[----:B------:R-:W-:Y:S02]  /*5c50*/  PLOP3.LUT P2, PT, PT, PT, UP0, 0x80, 0x0 ;  /* 0x000000000000781c */ /* 0x000fe40003f4f008 */
[----:B------:R-:W-:Y:S01]  /*5c60*/  PLOP3.LUT P5, PT, PT, PT, UP0, 0x80, 0x0 ;  /* 0x000000000000781c */ /* 0x000fe20003faf008 */
[----:B------:R-:W-:Y:S02]  /*5c70*/  FFMA.FTZ R6, R6, c[0x0][0x23c], -R2 ;  /* 0x00008f0006067a23 */ /* 0x000fe40000010802 */
[----:B---3--:R-:W-:Y:S02]  /*5c80*/  FFMA.FTZ R5, R164, -UR4, R247 ;  /* 0x80000004a4057c23 */ /* 0x008fe400080100f7 */
[----:B------:R-:W-:Y:S03]  /*5c90*/  MUFU.EX2 R38, R6 ;  /* 0x0000000600267308 */ /* 0x000fe60000000800 */
[----:B------:R-:W-:Y:S02]  /*5ca0*/  @P1 FSEL R5, R5, -INF , !P4 ;  /* 0xff80000005051808 */ /* 0x000fe40006000000 */
[----:B------:R-:W-:Y:S03]  /*5cb0*/  PLOP3.LUT P1, PT, PT, PT, UP0, 0x80, 0x0 ;  /* 0x000000000000781c */ /* 0x000fe60003f2f008 */
[----:B------:R-:W-:Y:S04]  /*5cc0*/  FFMA.FTZ R5, R5, c[0x0][0x23c], -R3 ;  /* 0x00008f0005057a23 */ /* 0x000fe80000010803 */
[----:B------:R3:W-:Y:S01]  /*5cd0*/  MUFU.EX2 R245, R5 ;  /* 0x0000000500f57308 */ /* 0x0007e20000000800 */
[C---:B-1----:R-:W-:Y:S05]  /*5ce0*/  @P3 IADD3 R7, R0.reuse, 0x18, RZ ;  /* 0x0000001800073810 */ /* 0x042fea0007ffe0ff */
[----:B------:R-:W-:Y:S02]  /*5cf0*/  @P1 ISETP.GE.AND P3, PT, R7, UR5, PT ;  /* 0x0000000507001c0c */ /* 0x000fe4000bf66270 */
[----:B------:R-:W-:Y:S02]  /*5d00*/  PLOP3.LUT P1, PT, PT, PT, UP0, 0x80, 0x0 ;  /* 0x000000000000781c */ /* 0x000fe40003f2f008 */
[----:B---3--:R-:W-:Y:S01]  /*5d10*/  @P6 IADD3 R5, R0, 0x19, RZ ;  /* 0x0000001900056810 */ /* 0x008fe20007ffe0ff */
[----:B------:R-:W-:Y:S03]  /*5d20*/  FFMA.FTZ R0, R191, -UR4, R234 ;  /* 0x80000004bf007c23 */ /* 0x000fe600080100ea */
[----:B------:R-:W-:Y:S01]  /*5d30*/  @P5 ISETP.GE.AND P5, PT, R5, UR5, PT ;  /* 0x0000000505005c0c */ /* 0x000fe2000bfa6270 */
[----:B------:R-:W-:Y:S01]  /*5d40*/  FFMA.FTZ R5, R198, -UR4, R240 ;  /* 0x80000004c6057c23 */ /* 0x000fe200080100f0 */
[----:B------:R-:W-:Y:S02]  /*5d50*/  @P2 FSEL R0, R0, -INF , !P4 ;  /* 0xff80000000002808 */ /* 0x000fe40006000000 */
[----:B------:R-:W-:Y:S03]  /*5d60*/  PLOP3.LUT P2, PT, PT, PT, UP0, 0x80, 0x0 ;  /* 0x000000000000781c */ /* 0x000fe60003f4f008 */
[----:B------:R-:W-:Y:S01]  /*5d70*/  @P1 FSEL R5, R5, -INF , !P3 ;  /* 0xff80000005051808 */ /* 0x000fe20005800000 */
[----:B------:R-:W-:Y:S01]  /*5d80*/  FFMA.FTZ R6, R0, c[0x0][0x23c], -R2 ;  /* 0x00008f0000067a23 */ /* 0x000fe20000010802 */
[----:B------:R-:W-:Y:S01]  /*5d90*/  PLOP3.LUT P1, PT, PT, PT, UP0, 0x80, 0x0 ;  /* 0x000000000000781c */ /* 0x000fe20003f2f008 */
[----:B------:R-:W-:Y:S02]  /*5da0*/  FFMA.FTZ R0, R197, -UR4, R239 ;  /* 0x80000004c5007c23 */ /* 0x000fe400080100ef */
[--C-:B------:R-:W-:Y:S01]  /*5db0*/  FFMA.FTZ R5, R5, c[0x0][0x23c], -R3.reuse ;  /* 0x00008f0005057a23 */ /* 0x100fe20000010803 */
[----:B------:R-:W-:Y:S04]  /*5dc0*/  MUFU.EX2 R37, R6 ;  /* 0x0000000600257308 */ /* 0x000fe80000000800 */
[----:B------:R-:W-:Y:S02]  /*5dd0*/  @P2 FSEL R0, R0, -INF , !P5 ;  /* 0xff80000000002808 */ /* 0x000fe40006800000 */
[----:B------:R-:W-:Y:S03]  /*5de0*/  PLOP3.LUT P2, PT, PT, PT, UP0, 0x80, 0x0 ;  /* 0x000000000000781c */ /* 0x000fe60003f4f008 */
[----:B------:R-:W-:Y:S01]  /*5df0*/  FFMA.FTZ R3, R0, c[0x0][0x23c], -R3 ;  /* 0x00008f0000037a23 */ /* 0x000fe20000010803 */
[----:B------:R-:W-:Y:S01]  /*5e00*/  MUFU.EX2 R192, R5 ;  /* 0x0000000500c07308 */ /* 0x000fe20000000800 */
[----:B------:R-:W-:Y:S05]  /*5e10*/  FFMA.FTZ R0, R165, -UR4, R252 ;  /* 0x80000004a5007c23 */ /* 0x000fea00080100fc */
[----:B------:R-:W-:Y:S02]  /*5e20*/  @P1 FSEL R0, R0, -INF , !P3 ;  /* 0xff80000000001808 */ /* 0x000fe40005800000 */
[----:B------:R-:W-:Y:S02]  /*5e30*/  PLOP3.LUT P1, PT, PT, PT, UP0, 0x80, 0x0 ;  /* 0x000000000000781c */ /* 0x000fe40003f2f008 */
[----:B------:R1:W-:Y:S01]  /*5e40*/  MUFU.EX2 R191, R3 ;  /* 0x0000000300bf7308 */ /* 0x0003e20000000800 */
[----:B------:R-:W-:Y:S09]  /*5e50*/  FFMA.FTZ R0, R0, c[0x0][0x23c], -R2 ;  /* 0x00008f0000007a23 */ /* 0x000ff20000010802 */
[----:B------:R3:W-:Y:S01]  /*5e60*/  MUFU.EX2 R198, R0 ;  /* 0x0000000000c67308 */ /* 0x0007e20000000800 */
[----:B-1----:R-:W-:Y:S05]  /*5e70*/  FFMA.FTZ R3, R167, -UR4, R182 ;  /* 0x80000004a7037c23 */ /* 0x002fea00080100b6 */
[----:B------:R-:W-:Y:S02]  /*5e80*/  @P2 FSEL R3, R3, -INF , !P3 ;  /* 0xff80000003032808 */ /* 0x000fe40005800000 */
[----:B------:R-:W-:Y:S03]  /*5e90*/  PLOP3.LUT P2, PT, PT, PT, UP0, 0x80, 0x0 ;  /* 0x000000000000781c */ /* 0x000fe60003f4f008 */
[--C-:B------:R-:W-:Y:S02]  /*5ea0*/  FFMA.FTZ R3, R3, c[0x0][0x23c], -R8.reuse ;  /* 0x00008f0003037a23 */ /* 0x100fe40000010808 */
[----:B---3--:R-:W-:Y:S02]  /*5eb0*/  FFMA.FTZ R0, R166, -UR4, R181 ;  /* 0x80000004a6007c23 */ /* 0x008fe400080100b5 */
[----:B------:R2:W-:Y:S03]  /*5ec0*/  MUFU.EX2 R184, R3 ;  /* 0x0000000300b87308 */ /* 0x0005e60000000800 */
[----:B------:R-:W-:Y:S02]  /*5ed0*/  @P1 FSEL R0, R0, -INF , !P5 ;  /* 0xff80000000001808 */ /* 0x000fe40006800000 */
[----:B------:R-:W-:Y:S03]  /*5ee0*/  PLOP3.LUT P1, PT, PT, PT, UP0, 0x80, 0x0 ;  /* 0x000000000000781c */ /* 0x000fe60003f2f008 */
[----:B------:R-:W-:Y:S02]  /*5ef0*/  FFMA.FTZ R8, R0, c[0x0][0x23c], -R8 ;  /* 0x00008f0000087a23 */ /* 0x000fe40000010808 */
[----:B------:R-:W-:Y:S01]  /*5f00*/  FFMA.FTZ R0, R180, -UR4, R186 ;  /* 0x80000004b4007c23 */ /* 0x000fe200080100ba */
[----:B------:R-:W-:Y:S01]  /*5f10*/  MOV R180, R13 ;  /* 0x0000000d00b47202 */ /* 0x000fe20000000f00 */
[----:B------:R-:W1:Y:S03]  /*5f20*/  MUFU.EX2 R183, R8 ;  /* 0x0000000800b77308 */ /* 0x000e660000000800 */
[----:B------:R-:W-:Y:S03]  /*5f30*/  F2FP.BF16.PACK_AB R5, R180, R11 ;  /* 0x0000000bb405723e */ /* 0x000fe600000010ff */
[----:B------:R-:W-:Y:S02]  /*5f40*/  @P1 FSEL R0, R0, -INF , !P5 ;  /* 0xff80000000001808 */ /* 0x000fe40006800000 */
[----:B------:R3:W-:Y:S01]  /*5f50*/  STS [R221+0x20400], R5 ;  /* 0x02040005dd007388 */ /* 0x0007e20000000800 */
[----:B------:R-:W-:Y:S01]  /*5f60*/  IADD3 R178, P1, R176, UR13, RZ ;  /* 0x0000000db0b27c10 */ /* 0x000fe2000ff3e0ff */
[----:B--2---:R-:W-:Y:S05]  /*5f70*/  FFMA.FTZ R3, R188, -UR4, R193 ;  /* 0x80000004bc037c23 */ /* 0x004fea00080100c1 */
[----:B------:R-:W-:Y:S02]  /*5f80*/  @P2 FSEL R3, R3, -INF , !P3 ;  /* 0xff80000003032808 */ /* 0x000fe40005800000 */
[----:B------:R-:W-:Y:S01]  /*5f90*/  PLOP3.LUT P2, PT, PT, PT, UP0, 0x80, 0x0 ;  /* 0x000000000000781c */ /* 0x000fe20003f4f008 */
[----:B------:R-:W-:Y:S02]  /*5fa0*/  UISETP.GE.AND UP0, UPT, UR8, 0x1, UPT ;  /* 0x000000010800788c */ /* 0x000fe4000bf06270 */
[--C-:B------:R-:W-:Y:S02]  /*5fb0*/  FFMA.FTZ R3, R3, c[0x0][0x23c], -R4.reuse ;  /* 0x00008f0003037a23 */ /* 0x100fe40000010804 */
[----:B------:R-:W-:Y:S02]  /*5fc0*/  FFMA.FTZ R4, R0, c[0x0][0x23c], -R4 ;  /* 0x00008f0000047a23 */ /* 0x000fe40000010804 */
[----:B------:R2:W-:Y:S01]  /*5fd0*/  MUFU.EX2 R189, R3 ;  /* 0x0000000300bd7308 */ /* 0x0005e20000000800 */
[----:B------:R-:W-:Y:S05]  /*5fe0*/  FFMA.FTZ R0, R164, -UR4, R251 ;  /* 0x80000004a4007c23 */ /* 0x000fea00080100fb */
[----:B------:R-:W-:Y:S02]  /*5ff0*/  @P2 FSEL R0, R0, -INF , !P5 ;  /* 0xff80000000002808 */ /* 0x000fe40006800000 */
[----:B---3--:R-:W-:Y:S02]  /*6000*/  F2FP.BF16.PACK_AB R5, R51, R52 ;  /* 0x000000343305723e */ /* 0x008fe400000010ff */
[----:B------:R3:W1:Y:S01]  /*6010*/  MUFU.EX2 R188, R4 ;  /* 0x0000000400bc7308 */ /* 0x0006620000000800 */
[----:B------:R-:W-:Y:S01]  /*6020*/  FFMA.FTZ R2, R0, c[0x0][0x23c], -R2 ;  /* 0x00008f0000027a23 */ /* 0x000fe20000010802 */
[----:B----4-:R-:W-:Y:S02]  /*6030*/  F2FP.BF16.PACK_AB R0, R196, R200 ;  /* 0x000000c8c400723e */ /* 0x010fe400000010ff */
[----:B------:R-:W-:Y:S06]  /*6040*/  PLOP3.LUT P2, PT, PT, PT, UP0, 0x80, 0x0 ;  /* 0x000000000000781c */ /* 0x000fec0003f4f008 */
[----:B------:R4:W1:Y:S01]  /*6050*/  MUFU.EX2 R197, R2 ;  /* 0x0000000200c57308 */ /* 0x0008620000000800 */
[----:B--2---:R-:W-:Y:S05]  /*6060*/  F2FP.BF16.PACK_AB R3, R177, R203 ;  /* 0x000000cbb103723e */ /* 0x004fea00000010ff */
[----:B------:R2:W-:Y:S04]  /*6070*/  STS [R221+0x20000], R3 ;  /* 0x02000003dd007388 */ /* 0x0005e80000000800 */
[----:B------:R1:W-:Y:S01]  /*6080*/  STS [R224+0x20400], R0 ;  /* 0x02040000e0007388 */ /* 0x0003e20000000800 */
[----:B---3--:R-:W-:Y:S02]  /*6090*/  F2FP.BF16.PACK_AB R4, R53, R12 ;  /* 0x0000000c3504723e */ /* 0x008fe400000010ff */
[----:B----4-:R-:W-:Y:S05]  /*60a0*/  F2FP.BF16.PACK_AB R2, R194, R199 ;  /* 0x000000c7c202723e */ /* 0x010fea00000010ff */
[----:B------:R3:W-:Y:S04]  /*60b0*/  STS [R224+0x20000], R2 ;  /* 0x02000002e0007388 */ /* 0x0007e80000000800 */
[----:B------:R4:W-:Y:S01]  /*60c0*/  STS [R221+0x21000], R4 ;  /* 0x02100004dd007388 */ /* 0x0009e20000000800 */
[----:B--2---:R-:W-:Y:S02]  /*60d0*/  F2FP.BF16.PACK_AB R3, R45, R46 ;  /* 0x0000002e2d03723e */ /* 0x004fe400000010ff */
[----:B-1----:R-:W-:Y:S03]  /*60e0*/  F2FP.BF16.PACK_AB R0, R183, R184 ;  /* 0x000000b8b700723e */ /* 0x002fe600000010ff */
[----:B------:R1:W-:Y:S04]  /*60f0*/  STS [R221+0x21400], R3 ;  /* 0x02140003dd007388 */ /* 0x0003e80000000800 */
[----:B------:R2:W-:Y:S01]  /*6100*/  STS [R224+0x21000], R5 ;  /* 0x02100005e0007388 */ /* 0x0005e20000000800 */
[----:B---3--:R-:W-:Y:S02]  /*6110*/  F2FP.BF16.PACK_AB R2, R190, R195 ;  /* 0x000000c3be02723e */ /* 0x008fe400000010ff */
[----:B----4-:R-:W-:Y:S05]  /*6120*/  F2FP.BF16.PACK_AB R4, R43, R44 ;  /* 0x0000002c2b04723e */ /* 0x010fea00000010ff */
[----:B------:R3:W-:Y:S01]  /*6130*/  STS [R224+0x21400], R4 ;  /* 0x02140004e0007388 */ /* 0x0007e20000000800 */
[----:B-1----:R-:W-:Y:S03]  /*6140*/  F2FP.BF16.PACK_AB R3, R185, R187 ;  /* 0x000000bbb903723e */ /* 0x002fe600000010ff */
[----:B------:R1:W-:Y:S01]  /*6150*/  STS [R222+0x20400], R2 ;  /* 0x02040002de007388 */ /* 0x0003e20000000800 */
[----:B--2---:R-:W-:Y:S03]  /*6160*/  F2FP.BF16.PACK_AB R5, R245, R246 ;  /* 0x000000f6f505723e */ /* 0x004fe600000010ff */
[----:B------:R2:W-:Y:S04]  /*6170*/  STS [R222+0x20000], R3 ;  /* 0x02000003de007388 */ /* 0x0005e80000000800 */
[----:B------:R4:W-:Y:S01]  /*6180*/  STS [R223+0x20000], R0 ;  /* 0x02000000df007388 */ /* 0x0009e20000000800 */
[----:B---3--:R-:W-:Y:S02]  /*6190*/  F2FP.BF16.PACK_AB R4, R37, R38 ;  /* 0x000000262504723e */ /* 0x008fe400000010ff */
[----:B-1----:R-:W-:Y:S02]  /*61a0*/  F2FP.BF16.PACK_AB R2, R191, R192 ;  /* 0x000000c0bf02723e */ /* 0x002fe400000010ff */
[----:B--2---:R-:W-:Y:S02]  /*61b0*/  F2FP.BF16.PACK_AB R3, R188, R189 ;  /* 0x000000bdbc03723e */ /* 0x004fe400000010ff */
[----:B----4-:R-:W-:Y:S03]  /*61c0*/  F2FP.BF16.PACK_AB R0, R197, R198 ;  /* 0x000000c6c500723e */ /* 0x010fe600000010ff */
[----:B------:R1:W-:Y:S04]  /*61d0*/  STS [R223+0x20400], R3 ;  /* 0x02040003df007388 */ /* 0x0003e80000000800 */
[----:B------:R-:W-:Y:S04]  /*61e0*/  STS [R222+0x21000], R5 ;  /* 0x02100005de007388 */ /* 0x000fe80000000800 */
[----:B------:R-:W-:Y:S04]  /*61f0*/  STS [R222+0x21400], R4 ;  /* 0x02140004de007388 */ /* 0x000fe80000000800 */
[----:B------:R-:W-:Y:S04]  /*6200*/  STS [R223+0x21000], R2 ;  /* 0x02100002df007388 */ /* 0x000fe80000000800 */
[----:B------:R2:W-:Y:S04]  /*6210*/  STS [R223+0x21400], R0 ;  /* 0x02140000df007388 */ /* 0x0005e80000000800 */
[----:B------:R-:W-:Y:S01]  /*6220*/  LDSM.16.M88.4 R32, [R208+0x8000] ;  /* 0x00800000d020783b */ /* 0x000fe20000000200 */
[----:B-1----:R-:W-:Y:S07]  /*6230*/  MOV R3, R12 ;  /* 0x0000000c00037202 */ /* 0x002fee0000000f00 */
[----:B------:R-:W1:Y:S08]  /*6240*/  LDSM.16.M88.4 R16, [R212+0x14000] ;  /* 0x01400000d410783b */ /* 0x000e700000000200 */
[----:B------:R-:W3:Y:S01]  /*6250*/  LDSM.16.M88.4 R28, [R208+0x9000] ;  /* 0x00900000d01c783b */ /* 0x000ee20000000200 */
[----:B--2---:R-:W-:Y:S07]  /*6260*/  MOV R0, R11 ;  /* 0x0000000b00007202 */ /* 0x004fee0000000f00 */
[----:B------:R-:W2:Y:S08]  /*6270*/  LDSM.16.M88.4 R164, [R212+0x14800] ;  /* 0x01480000d4a4783b */ /* 0x000eb00000000200 */
[----:B------:R-:W4:Y:S04]  /*6280*/  LDL R2, [R1+0x34] ;  /* 0x0000340001027983 */ /* 0x000f280000100800 */
[----:B------:R-:W-:Y:S08]  /*6290*/  LDSM.16.M88.4 R168, [R209+0x8000] ;  /* 0x00800000d1a8783b */ /* 0x000ff00000000200 */
[----:B------:R-:W2:Y:S01]  /*62a0*/  LDSM.16.M88.4 R172, [R213+0x14000] ;  /* 0x01400000d5ac783b */ /* 0x000ea20000000200 */
[-C--:B-1----:R-:W-:Y:S08]  /*62b0*/  HMMA.16816.F32.BF16 R4, R32, R16.reuse, RZ ;  /* 0x000000102004723c */ /* 0x082ff000000418ff */
[C---:B---3--:R-:W-:Y:S08]  /*62c0*/  HMMA.16816.F32.BF16 R8, R28.reuse, R16, RZ ;  /* 0x000000101c08723c */ /* 0x048ff000000418ff */
[-C--:B------:R-:W-:Y:S08]  /*62d0*/  HMMA.16816.F32.BF16 R12, R28, R18.reuse, RZ ;  /* 0x000000121c0c723c */ /* 0x080ff000000418ff */
[C---:B------:R-:W-:Y:S08]  /*62e0*/  HMMA.16816.F32.BF16 R16, R32.reuse, R18, RZ ;  /* 0x000000122010723c */ /* 0x040ff000000418ff */
[-C--:B--2---:R-:W-:Y:S08]  /*62f0*/  HMMA.16816.F32.BF16 R20, R32, R164.reuse, RZ ;  /* 0x000000a42014723c */ /* 0x084ff000000418ff */
[C---:B------:R-:W-:Y:S08]  /*6300*/  HMMA.16816.F32.BF16 R24, R28.reuse, R164, RZ ;  /* 0x000000a41c18723c */ /* 0x040ff000000418ff */
[-C--:B------:R-:W-:Y:S08]  /*6310*/  HMMA.16816.F32.BF16 R28, R28, R166.reuse, RZ ;  /* 0x000000a61c1c723c */ /* 0x080ff000000418ff */
[----:B------:R-:W-:Y:S01]  /*6320*/  HMMA.16816.F32.BF16 R32, R32, R166, RZ ;  /* 0x000000a62020723c */ /* 0x000fe200000418ff */
[----:B------:R-:W1:Y:S07]  /*6330*/  LDSM.16.M88.4 R164, [R209+0x9000] ;  /* 0x00900000d1a4783b */ /* 0x000e6e0000000200 */
[-C--:B------:R-:W-:Y:S08]  /*6340*/  HMMA.16816.F32.BF16 R4, R168, R172.reuse, R4 ;  /* 0x000000aca804723c */ /* 0x080ff00000041804 */
        /* <DEDUP_REMOVED lines=16> */
[-C--:B-1----:R-:W-:Y:S04]  /*6450*/  HMMA.16816.F32.BF16 R20, R164, R168.reuse, R20 ;  /* 0x000000a8a414723c */ /* 0x082fe80000041814 */
[----:B----4-:R-:W-:Y:S04]  /*6460*/  IADD3.X R179, R2, UR12, RZ, P1, !PT ;  /* 0x0000000c02b37c10 */ /* 0x010fe80008ffe4ff */
[C---:B------:R-:W-:Y:S01]  /*6470*/  HMMA.16816.F32.BF16 R24, R172.reuse, R168, R24 ;  /* 0x000000a8ac18723c */ /* 0x040fe20000041818 */
[----:B------:R-:W2:Y:S07]  /*6480*/  LDG.E R176, [R178.64] ;  /* 0x00000006b2b07981 */ /* 0x000eae000c1e1900 */
        /* <DEDUP_REMOVED lines=58> */
[----:B------:R-:W1:Y:S03]  /*6830*/  LDSM.16.M88.4 R164, [R214+0x18800] ;  /* 0x01880000d6a4783b */ /* 0x000e660000000200 */
[----:B------:R-:W-:Y:S01]  /*6840*/  FMUL.FTZ R2, R203, R2 ;  /* 0x00000002cb027220 */ /* 0x000fe20000410000 */
[----:B------:R-:W-:Y:S01]  /*6850*/  MOV R203, R3 ;  /* 0x0000000300cb7202 */ /* 0x000fe20000000f00 */
[----:B------:R-:W-:Y:S01]  /*6860*/  FADD.FTZ R5, -R176, R5 ;  /* 0x00000005b0057221 */ /* 0x000fe20000010100 */
[----:B------:R-:W-:Y:S01]  /*6870*/  MOV R4, R0 ;  /* 0x0000000000047202 */ /* 0x000fe20000000f00 */
[----:B------:R-:W-:Y:S01]  /*6880*/  FFMA.FTZ R0, -R202, R202, 1 ;  /* 0x3f800000ca007423 */ /* 0x000fe200000101ca */
[----:B------:R2:W3:Y:S03]  /*6890*/  LDG.E R3, [R178.64+0x20] ;  /* 0x00002006b2037981 */ /* 0x0004e6000c1e1900 */
[----:B------:R-:W-:Y:S01]  /*68a0*/  FMUL.FTZ R0, R0, c[0x0][0x2ec] ;  /* 0x0000bb0000007a20 */ /* 0x000fe20000410000 */
[----:B------:R-:W-:Y:S01]  /*68b0*/  MOV R202, R180 ;  /* 0x000000b400ca7202 */ /* 0x000fe20000000f00 */
[----:B------:R-:W-:Y:S02]  /*68c0*/  FMUL.FTZ R177, R177, R5 ;  /* 0x00000005b1b17220 */ /* 0x000fe40000410000 */
[----:B------:R-:W-:Y:S02]  /*68d0*/  FMUL.FTZ R180, R0, R2 ;  /* 0x0000000200b47220 */ /* 0x000fe40000410000 */
[----:B------:R2:W4:Y:S04]  /*68e0*/  LDG.E R2, [R178.64+0x80] ;  /* 0x00008006b2027981 */ /* 0x000528000c1e1900 */
[----:B------:R2:W4:Y:S02]  /*68f0*/  LDG.E R0, [R178.64+0xa0] ;  /* 0x0000a006b2007981 */ /* 0x000524000c1e1900 */
[C---:B------:R-:W-:Y:S02]  /*6900*/  FADD.FTZ R5, -R176.reuse, R16 ;  /* 0x00000010b0057221 */ /* 0x040fe40000010100 */
[----:B------:R-:W-:Y:S02]  /*6910*/  FADD.FTZ R16, -R176, R17 ;  /* 0x00000011b0107221 */ /* 0x000fe40000010100 */
[----:B------:R-:W-:Y:S02]  /*6920*/  FMUL.FTZ R17, R199, R5 ;  /* 0x00000005c7117220 */ /* 0x000fe40000410000 */
[----:B------:R-:W-:Y:S02]  /*6930*/  FMUL.FTZ R16, R194, R16 ;  /* 0x00000010c2107220 */ /* 0x000fe40000410000 */
[----:B------:R-:W-:Y:S04]  /*6940*/  FFMA.FTZ R5, -R237, R237, 1 ;  /* 0x3f800000ed057423 */ /* 0x000fe800000101ed */
[----:B------:R-:W-:Y:S01]  /*6950*/  FMUL.FTZ R5, R5, c[0x0][0x2ec] ;  /* 0x0000bb0005057a20 */ /* 0x000fe20000410000 */
[-C--:B-1----:R-:W-:Y:S03]  /*6960*/  HMMA.16816.F32.BF16 R20, R172, R164.reuse, R20 ;  /* 0x000000a4ac14723c */ /* 0x082fe60000041814 */
[----:B--2---:R-:W-:Y:S01]  /*6970*/  MOV R179, R4 ;  /* 0x0000000400b37202 */ /* 0x004fe20000000f00 */
[----:B------:R-:W-:Y:S04]  /*6980*/  FFMA.FTZ R4, -R238, R238, 1 ;  /* 0x3f800000ee047423 */ /* 0x000fe800000101ee */
[C---:B------:R-:W-:Y:S04]  /*6990*/  HMMA.16816.F32.BF16 R24, R168.reuse, R164, R24 ;  /* 0x000000a4a818723c */ /* 0x040fe80000041818 */
[----:B------:R-:W-:Y:S04]  /*69a0*/  FMUL.FTZ R4, R4, c[0x0][0x2ec] ;  /* 0x0000bb0004047a20 */ /* 0x000fe80000410000 */
[----:B------:R-:W-:Y:S01]  /*69b0*/  FMUL.FTZ R177, R4, R177 ;  /* 0x000000b104b17220 */ /* 0x000fe20000410000 */
[-C--:B------:R-:W-:Y:S03]  /*69c0*/  HMMA.16816.F32.BF16 R28, R168, R166.reuse, R28 ;  /* 0x000000a6a81c723c */ /* 0x080fe6000004181c */
[----:B------:R-:W-:Y:S04]  /*69d0*/  FFMA.FTZ R4, -R201, R201, 1 ;  /* 0x3f800000c9047423 */ /* 0x000fe800000101c9 */
[----:B------:R-:W-:Y:S01]  /*69e0*/  FADD.FTZ R20, -R176, R20 ;  /* 0x00000014b0147221 */ /* 0x000fe20000010100 */
[----:B------:R-:W-:Y:S04]  /*69f0*/  HMMA.16816.F32.BF16 R32, R172, R166, R32 ;  /* 0x000000a6ac20723c */ /* 0x000fe80000041820 */
[----:B------:R-:W-:Y:S02]  /*6a00*/  FMUL.FTZ R4, R4, c[0x0][0x2ec] ;  /* 0x0000bb0004047a20 */ /* 0x000fe40000410000 */
[----:B------:R-:W-:Y:S02]  /*6a10*/  FADD.FTZ R21, -R176, R21 ;  /* 0x00000015b0157221 */ /* 0x000fe40000010100 */
[----:B------:R-:W-:Y:S04]  /*6a20*/  FMUL.FTZ R165, R187, R20 ;  /* 0x00000014bba57220 */ /* 0x000fe80000410000 */
[----:B------:R-:W-:Y:S02]  /*6a30*/  FMUL.FTZ R172, R4, R16 ;  /* 0x0000001004ac7220 */ /* 0x000fe40000410000 */
[----:B------:R-:W-:Y:S02]  /*6a40*/  FFMA.FTZ R16, -R235, R235, 1 ;  /* 0x3f800000eb107423 */ /* 0x000fe400000101eb */
[----:B------:R-:W-:Y:S02]  /*6a50*/  FFMA.FTZ R4, -R181, R181, 1 ;  /* 0x3f800000b5047423 */ /* 0x000fe400000101b5 */
[----:B------:R-:W-:Y:S01]  /*6a60*/  FMUL.FTZ R164, R185, R21 ;  /* 0x00000015b9a47220 */ /* 0x000fe20000410000 */
[----:B------:R-:W-:Y:S01]  /*6a70*/  MOV R185, R225 ;  /* 0x000000e100b97202 */ /* 0x000fe20000000f00 */
[----:B------:R-:W-:Y:S02]  /*6a80*/  FMUL.FTZ R173, R5, R17 ;  /* 0x0000001105ad7220 */ /* 0x000fe40000410000 */
[----:B------:R-:W-:Y:S02]  /*6a90*/  FFMA.FTZ R5, -R182, R182, 1 ;  /* 0x3f800000b6057423 */ /* 0x000fe400000101b6 */
[C---:B------:R-:W-:Y:S02]  /*6aa0*/  FADD.FTZ R20, -R176.reuse, R33 ;  /* 0x00000021b0147221 */ /* 0x040fe40000010100 */
[----:B------:R-:W-:Y:S02]  /*6ab0*/  FADD.FTZ R21, -R176, R32 ;  /* 0x00000020b0157221 */ /* 0x000fe40000010100 */
[----:B------:R-:W-:Y:S02]  /*6ac0*/  FMUL.FTZ R20, R183, R20 ;  /* 0x00000014b7147220 */ /* 0x000fe40000410000 */
[----:B------:R-:W-:Y:S02]  /*6ad0*/  FMUL.FTZ R16, R16, c[0x0][0x2ec] ;  /* 0x0000bb0010107a20 */ /* 0x000fe40000410000 */
[----:B------:R-:W-:Y:S02]  /*6ae0*/  FMUL.FTZ R4, R4, c[0x0][0x2ec] ;  /* 0x0000bb0004047a20 */ /* 0x000fe40000410000 */
[----:B------:R-:W-:Y:S01]  /*6af0*/  FMUL.FTZ R21, R184, R21 ;  /* 0x00000015b8157220 */ /* 0x000fe20000410000 */
[----:B------:R-:W-:Y:S01]  /*6b00*/  MOV R184, R226 ;  /* 0x000000e200b87202 */ /* 0x000fe20000000f00 */
[----:B------:R-:W-:Y:S02]  /*6b10*/  FMUL.FTZ R5, R5, c[0x0][0x2ec] ;  /* 0x0000bb0005057a20 */ /* 0x000fe40000410000 */
[----:B------:R-:W-:Y:S02]  /*6b20*/  FMUL.FTZ R170, R16, R164 ;  /* 0x000000a410aa7220 */ /* 0x000fe40000410000 */
[----:B------:R-:W-:Y:S02]  /*6b30*/  FMUL.FTZ R168, R4, R20 ;  /* 0x0000001404a87220 */ /* 0x000fe40000410000 */
[----:B------:R-:W-:Y:S02]  /*6b40*/  FFMA.FTZ R4, -R249, R249, 1 ;  /* 0x3f800000f9047423 */ /* 0x000fe400000101f9 */
[----:B------:R-:W-:Y:S02]  /*6b50*/  FMUL.FTZ R169, R5, R21 ;  /* 0x0000001505a97220 */ /* 0x000fe40000410000 */
[----:B------:R-:W-:Y:S02]  /*6b60*/  FFMA.FTZ R5, -R250, R250, 1 ;  /* 0x3f800000fa057423 */ /* 0x000fe400000101fa */
[----:B------:R-:W-:Y:S02]  /*6b70*/  FMUL.FTZ R4, R4, c[0x0][0x2ec] ;  /* 0x0000bb0004047a20 */ /* 0x000fe40000410000 */
[----:B------:R-:W-:Y:S02]  /*6b80*/  FFMA.FTZ R17, -R236, R236, 1 ;  /* 0x3f800000ec117423 */ /* 0x000fe400000101ec */
[----:B------:R-:W-:Y:S02]  /*6b90*/  FMUL.FTZ R5, R5, c[0x0][0x2ec] ;  /* 0x0000bb0005057a20 */ /* 0x000fe40000410000 */
        /* <DEDUP_REMOVED lines=8> */
[C---:B---3--:R-:W-:Y:S02]  /*6c20*/  FADD.FTZ R16, -R3.reuse, R6 ;  /* 0x0000000603107221 */ /* 0x048fe40000010100 */
[----:B------:R-:W-:Y:S02]  /*6c30*/  FADD.FTZ R6, -R3, R7 ;  /* 0x0000000703067221 */ /* 0x000fe40000010100 */
[----:B------:R-:W-:Y:S02]  /*6c40*/  FMUL.FTZ R7, R179, R16 ;  /* 0x00000010b3077220 */ /* 0x000fe40000410000 */
[----:B------:R-:W-:Y:S02]  /*6c50*/  FMUL.FTZ R6, R202, R6 ;  /* 0x00000006ca067220 */ /* 0x000fe40000410000 */
[----:B------:R-:W-:Y:S02]  /*6c60*/  FADD.FTZ R19, -R3, R19 ;  /* 0x0000001303137221 */ /* 0x000fe40000010100 */
[----:B------:R-:W-:Y:S02]  /*6c70*/  FMUL.FTZ R166, R4, R6 ;  /* 0x0000000604a67220 */ /* 0x000fe40000410000 */
[----:B------:R-:W-:Y:S02]  /*6c80*/  FFMA.FTZ R4, -R241, R241, 1 ;  /* 0x3f800000f1047423 */ /* 0x000fe400000101f1 */
[----:B------:R-:W-:Y:S02]  /*6c90*/  FADD.FTZ R18, -R3, R18 ;  /* 0x0000001203127221 */ /* 0x000fe40000010100 */
[----:B------:R-:W-:Y:S02]  /*6ca0*/  FMUL.FTZ R167, R5, R7 ;  /* 0x0000000705a77220 */ /* 0x000fe40000410000 */
[----:B------:R-:W-:Y:S02]  /*6cb0*/  FMUL.FTZ R32, R196, R19 ;  /* 0x00000013c4207220 */ /* 0x000fe40000410000 */
[----:B------:R-:W-:Y:S02]  /*6cc0*/  FFMA.FTZ R5, -R243, R243, 1 ;  /* 0x3f800000f3057423 */ /* 0x000fe400000101f3 */
[----:B------:R-:W-:Y:S02]  /*6cd0*/  FMUL.FTZ R4, R4, c[0x0][0x2ec] ;  /* 0x0000bb0004047a20 */ /* 0x000fe40000410000 */
[----:B------:R-:W-:Y:S02]  /*6ce0*/  FMUL.FTZ R165, R200, R18 ;  /* 0x00000012c8a57220 */ /* 0x000fe40000410000 */
[----:B------:R-:W-:Y:S02]  /*6cf0*/  FMUL.FTZ R5, R5, c[0x0][0x2ec] ;  /* 0x0000bb0005057a20 */ /* 0x000fe40000410000 */
[----:B------:R-:W-:Y:S02]  /*6d00*/  FADD.FTZ R34, -R3, R34 ;  /* 0x0000002203227221 */ /* 0x000fe40000010100 */
[----:B------:R-:W-:Y:S02]  /*6d10*/  FMUL.FTZ R32, R4, R32 ;  /* 0x0000002004207220 */ /* 0x000fe40000410000 */
[----:B------:R-:W-:Y:S02]  /*6d20*/  FFMA.FTZ R4, -R193, R193, 1 ;  /* 0x3f800000c1047423 */ /* 0x000fe400000101c1 */
[C---:B------:R-:W-:Y:S02]  /*6d30*/  FADD.FTZ R7, -R3.reuse, R23 ;  /* 0x0000001703077221 */ /* 0x040fe40000010100 */
[----:B------:R-:W-:Y:S02]  /*6d40*/  FADD.FTZ R33, -R3, R35 ;  /* 0x0000002303217221 */ /* 0x000fe40000010100 */
[----:B------:R-:W-:Y:S02]  /*6d50*/  FMUL.FTZ R165, R5, R165 ;  /* 0x000000a505a57220 */ /* 0x000fe40000410000 */
[----:B------:R-:W-:Y:S02]  /*6d60*/  FMUL.FTZ R35, R189, R34 ;  /* 0x00000022bd237220 */ /* 0x000fe40000410000 */
[----:B------:R-:W-:Y:S02]  /*6d70*/  FFMA.FTZ R5, -R242, R242, 1 ;  /* 0x3f800000f2057423 */ /* 0x000fe400000101f2 */
[----:B------:R-:W-:Y:S02]  /*6d80*/  FMUL.FTZ R4, R4, c[0x0][0x2ec] ;  /* 0x0000bb0004047a20 */ /* 0x000fe40000410000 */
[----:B------:R-:W-:Y:S02]  /*6d90*/  FADD.FTZ R22, -R3, R22 ;  /* 0x0000001603167221 */ /* 0x000fe40000010100 */
[----:B------:R-:W-:Y:S02]  /*6da0*/  FMUL.FTZ R7, R190, R7 ;  /* 0x00000007be077220 */ /* 0x000fe40000410000 */
[----:B------:R-:W-:Y:S02]  /*6db0*/  FFMA.FTZ R6, -R244, R244, 1 ;  /* 0x3f800000f4067423 */ /* 0x000fe400000101f4 */
[----:B------:R-:W-:Y:S02]  /*6dc0*/  FMUL.FTZ R5, R5, c[0x0][0x2ec] ;  /* 0x0000bb0005057a20 */ /* 0x000fe40000410000 */
[----:B------:R-:W-:Y:S02]  /*6dd0*/  FMUL.FTZ R35, R4, R35 ;  /* 0x0000002304237220 */ /* 0x000fe40000410000 */
[----:B----4-:R-:W-:Y:S02]  /*6de0*/  FADD.FTZ R4, -R2, R9 ;  /* 0x0000000902047221 */ /* 0x010fe40000010100 */
[----:B------:R-:W-:Y:S02]  /*6df0*/  FMUL.FTZ R164, R195, R22 ;  /* 0x00000016c3a47220 */ /* 0x000fe40000410000 */
[----:B------:R-:W-:Y:S02]  /*6e00*/  FMUL.FTZ R6, R6, c[0x0][0x2ec] ;  /* 0x0000bb0006067a20 */ /* 0x000fe40000410000 */
[----:B------:R-:W-:Y:S02]  /*6e10*/  FMUL.FTZ R34, R5, R7 ;  /* 0x0000000705227220 */ /* 0x000fe40000410000 */
[----:B------:R-:W-:Y:S02]  /*6e20*/  FADD.FTZ R5, -R2, R12 ;  /* 0x0000000c02057221 */ /* 0x000fe40000010100 */
[----:B------:R-:W-:Y:S02]  /*6e30*/  FMUL.FTZ R4, R53, R4 ;  /* 0x0000000435047220 */ /* 0x000fe40000410000 */
[----:B------:R-:W-:Y:S01]  /*6e40*/  FFMA.FTZ R3, -R186, R186, 1 ;  /* 0x3f800000ba037423 */ /* 0x000fe200000101ba */
[----:B------:R1:W5:Y:S01]  /*6e50*/  LDL.LU R53, [R1+0xac] ;  /* 0x0000ac0001357983 */ /* 0x0003620000300800 */
[----:B------:R-:W-:Y:S02]  /*6e60*/  FMUL.FTZ R164, R6, R164 ;  /* 0x000000a406a47220 */ /* 0x000fe40000410000 */
[----:B------:R-:W-:Y:S02]  /*6e70*/  FADD.FTZ R6, -R2, R13 ;  /* 0x0000000d02067221 */ /* 0x000fe40000010100 */
[----:B------:R-:W-:Y:S02]  /*6e80*/  FMUL.FTZ R5, R52, R5 ;  /* 0x0000000534057220 */ /* 0x000fe40000410000 */
[----:B------:R-:W-:Y:S01]  /*6e90*/  FMUL.FTZ R33, R188, R33 ;  /* 0x00000021bc217220 */ /* 0x000fe20000410000 */
[----:B------:R1:W5:Y:S01]  /*6ea0*/  LDL.LU R52, [R1+0xa8] ;  /* 0x0000a80001347983 */ /* 0x0003620000300800 */
[----:B------:R-:W-:Y:S02]  /*6eb0*/  FMUL.FTZ R3, R3, c[0x0][0x2ec] ;  /* 0x0000bb0003037a20 */ /* 0x000fe40000410000 */
[----:B------:R-:W-:Y:S02]  /*6ec0*/  FMUL.FTZ R6, R51, R6 ;  /* 0x0000000633067220 */ /* 0x000fe40000410000 */
[----:B------:R-:W-:Y:S01]  /*6ed0*/  FMUL.FTZ R33, R3, R33 ;  /* 0x0000002103217220 */ /* 0x000fe20000410000 */
[----:B------:R1:W5:Y:S01]  /*6ee0*/  LDL.LU R51, [R1+0xa4] ;  /* 0x0000a40001337983 */ /* 0x0003620000300800 */
[----:B------:R-:W-:Y:S02]  /*6ef0*/  FADD.FTZ R3, -R2, R8 ;  /* 0x0000000802037221 */ /* 0x000fe40000010100 */
[----:B------:R-:W-:Y:S02]  /*6f00*/  FFMA.FTZ R16, -R50, R50, 1 ;  /* 0x3f80000032107423 */ /* 0x000fe40000010132 */
[----:B------:R-:W-:Y:S01]  /*6f10*/  FFMA.FTZ R9, -R49, R49, 1 ;  /* 0x3f80000031097423 */ /* 0x000fe20000010131 */
[----:B------:R1:W5:Y:S01]  /*6f20*/  LDL.LU R50, [R1+0xa0] ;  /* 0x0000a00001327983 */ /* 0x0003620000300800 */
[----:B------:R-:W-:Y:S02]  /*6f30*/  FMUL.FTZ R3, R203, R3 ;  /* 0x00000003cb037220 */ /* 0x000fe40000410000 */
[----:B------:R-:W-:Y:S01]  /*6f40*/  FMUL.FTZ R16, R16, c[0x0][0x2ec] ;  /* 0x0000bb0010107a20 */ /* 0x000fe20000410000 */
[----:B------:R1:W5:Y:S01]  /*6f50*/  LDL.LU R49, [R1+0x9c] ;  /* 0x00009c0001317983 */ /* 0x0003620000300800 */
[----:B------:R-:W-:Y:S02]  /*6f60*/  FMUL.FTZ R9, R9, c[0x0][0x2ec] ;  /* 0x0000bb0009097a20 */ /* 0x000fe40000410000 */
[----:B------:R-:W-:Y:S01]  /*6f70*/  FADD.FTZ R24, -R2, R24 ;  /* 0x0000001802187221 */ /* 0x000fe20000010100 */
[----:B------:R1:W5:Y:S01]  /*6f80*/  LDL.LU R48, [R1+0x98] ;  /* 0x0000980001307983 */ /* 0x0003620000300800 */
[----:B------:R-:W-:Y:S02]  /*6f90*/  FFMA.FTZ R23, -R248, R248, 1 ;  /* 0x3f800000f8177423 */ /* 0x000fe400000101f8 */
[----:B------:R-:W-:Y:S01]  /*6fa0*/  FMUL.FTZ R16, R16, R3 ;  /* 0x0000000310107220 */ /* 0x000fe20000410000 */
[----:B------:R1:W5:Y:S01]  /*6fb0*/  LDL.LU R47, [R1+0x94] ;  /* 0x00009400012f7983 */ /* 0x0003620000300800 */
[----:B------:R-:W-:Y:S02]  /*6fc0*/  FMUL.FTZ R9, R9, R4 ;  /* 0x0000000409097220 */ /* 0x000fe40000410000 */
[----:B------:R-:W-:Y:S02]  /*6fd0*/  FMUL.FTZ R21, R21, R5 ;  /* 0x0000000515157220 */ /* 0x000fe40000410000 */
[C---:B------:R-:W-:Y:S02]  /*6fe0*/  FADD.FTZ R3, -R2.reuse, R25 ;  /* 0x0000001902037221 */ /* 0x040fe40000010100 */
[C---:B------:R-:W-:Y:S02]  /*6ff0*/  FADD.FTZ R4, -R2.reuse, R28 ;  /* 0x0000001c02047221 */ /* 0x040fe40000010100 */
[----:B------:R-:W-:Y:S02]  /*7000*/  FADD.FTZ R5, -R2, R29 ;  /* 0x0000001d02057221 */ /* 0x000fe40000010100 */
[----:B------:R-:W-:Y:S02]  /*7010*/  FMUL.FTZ R2, R246, R24 ;  /* 0x00000018f6027220 */ /* 0x000fe40000410000 */
[----:B------:R-:W-:Y:S02]  /*7020*/  FFMA.FTZ R22, -R247, R247, 1 ;  /* 0x3f800000f7167423 */ /* 0x000fe400000101f7 */
[----:B------:R-:W-:Y:S02]  /*7030*/  FMUL.FTZ R23, R23, c[0x0][0x2ec] ;  /* 0x0000bb0017177a20 */ /* 0x000fe40000410000 */
[----:B------:R-:W-:Y:S02]  /*7040*/  FMUL.FTZ R3, R245, R3 ;  /* 0x00000003f5037220 */ /* 0x000fe40000410000 */
[----:B------:R-:W-:Y:S02]  /*7050*/  FFMA.FTZ R25, -R240, R240, 1 ;  /* 0x3f800000f0197423 */ /* 0x000fe400000101f0 */
[----:B------:R-:W-:Y:S02]  /*7060*/  FMUL.FTZ R22, R22, c[0x0][0x2ec] ;  /* 0x0000bb0016167a20 */ /* 0x000fe40000410000 */
[----:B------:R-:W-:Y:S02]  /*7070*/  FMUL.FTZ R23, R23, R2 ;  /* 0x0000000217177220 */ /* 0x000fe40000410000 */
[----:B------:R-:W-:Y:S02]  /*7080*/  FADD.FTZ R2, -R0, R10 ;  /* 0x0000000a00027221 */ /* 0x000fe40000010100 */
        /* <DEDUP_REMOVED lines=48> */
[----:B------:R-:W-:Y:S01]  /*7390*/  FMUL.FTZ R3, R198, R3 ;  /* 0x00000003c6037220 */ /* 0x000fe20000410000 */
[----:B------:R1:W5:Y:S01]  /*73a0*/  LDL.LU R36, [R1+0x68] ;  /* 0x0000680001247983 */ /* 0x0003620000300800 */
[----:B------:R-:W-:Y:S01]  /*73b0*/  FMUL.FTZ R4, R197, R4 ;  /* 0x00000004c5047220 */ /* 0x000fe20000410000 */
[----:B------:R-:W-:Y:S01]  /*73c0*/  SHF.L.U32 R234, R234, 0x3, RZ ;  /* 0x00000003eaea7819 */ /* 0x000fe200000006ff */
        /* <DEDUP_REMOVED lines=65> */
.L_x_1741:
        /* <DEDUP_REMOVED lines=33> */
[----:B--2---:R-:W-:Y:S04]  /*79f0*/  IMAD.SHL.U32 R0, R217, 0x2, RZ ;  /* 0x00000002d9007824 */ /* 0x004fe800078e00ff */
[----:B------:R-:W-:Y:S01]  /*7a00*/  BAR.SYNC.DEFER_BLOCKING 0x0 ;  /* 0x0000000000007b1d */ /* 0x000fe20000010000 */
[C---:B------:R-:W-:Y:S02]  /*7a10*/  IADD3 R3, R0.reuse, 0x8000, RZ ;  /* 0x0000800000037810 */ /* 0x040fe40007ffe0ff */
[----:B------:R-:W-:Y:S02]  /*7a20*/  IADD3 R2, R0, 0x8040, RZ ;  /* 0x0000804000027810 */ /* 0x000fe40007ffe0ff */
        /* <DEDUP_REMOVED lines=93> */
[----:B------:R-:W-:Y:S01]  /*8000*/  ISETP.GE.AND P4, PT, R232, c[0x0][0x220], PT ;  /* 0x00008800e8007a0c */ /* 0x000fe20003f86270 */
[----:B------:R-:W-:Y:S02]  /*8010*/  IMAD.SHL.U32 R8, R187, 0x2, RZ ;  /* 0x00000002bb087824 */ /* 0x000fe400078e00ff */
        /* <DEDUP_REMOVED lines=35> */
.L_x_1742:
        /* <DEDUP_REMOVED lines=104> */
[----:B------:R-:W-:Y:S01]  /*88d0*/  IMAD.MOV.U32 R191, RZ, RZ, c[0x0][0x22c] ;  /* 0x00008b00ffbf7624 */ /* 0x000fe200078e00ff */
[-C--:B-1----:R-:W-:Y:S01]  /*88e0*/  HMMA.16816.F32.BF16 R4, R172, R176.reuse, R4 ;  /* 0x000000b0ac04723c */ /* 0x082fe20000041804 */
[----:B------:R-:W-:Y:S04]  /*88f0*/  @UP0 UIADD3 UR11, UP4, UR11, -0x100, URZ ;  /* 0xffffff000b0b0890 */ /* 0x000fe8000ff9e03f */
[----:B-----5:R-:W-:Y:S01]  /*8900*/  @P2 IADD3.X R169, R3, UR10, RZ, P3, !PT ;  /* 0x0000000a03a92c10 */ /* 0x020fe20009ffe4ff */
[----:B------:R-:W-:Y:S01]  /*8910*/  IMAD.MOV.U32 R3, RZ, RZ, R225 ;  /* 0x000000ffff037224 */ /* 0x000fe200078e00e1 */
[----:B------:R-:W-:Y:S01]  /*8920*/  @UP0 UIADD3.X UR10, UR10, -0x1, URZ, UP4, !UPT ;  /* 0xffffffff0a0a0890 */ /* 0x000fe2000a7fe43f */
[----:B------:R-:W-:Y:S02]  /*8930*/  IMAD R191, R191, c[0x0][0x1c0], RZ ;  /* 0x00007000bfbf7a24 */ /* 0x000fe400078e02ff */
[----:B------:R-:W4:Y:S02]  /*8940*/  @P2 LDG.E R188, [R168.64+0x20] ;  /* 0x00002006a8bc2981 */ /* 0x000f24000c1e1900 */
[----:B------:R-:W-:Y:S03]  /*8950*/  IMAD.SHL.U32 R191, R191, 0x20, RZ ;  /* 0x00000020bfbf7824 */ /* 0x000fe600078e00ff */
[----:B------:R-:W5:Y:S05]  /*8960*/  @P2 LDG.E R0, [R168.64+0xa0] ;  /* 0x0000a006a8002981 */ /* 0x000f6a000c1e1900 */
[----:B------:R-:W5:Y:S01]  /*8970*/  @P2 LDG.E R189, [R168.64+0x80] ;  /* 0x00008006a8bd2981 */ /* 0x000f62000c1e1900 */
[C---:B--2---:R-:W-:Y:S04]  /*8980*/  HMMA.16816.F32.BF16 R8, R180.reuse, R176, R8 ;  /* 0x000000b0b408723c */ /* 0x044fe80000041808 */
[----:B------:R-:W2:Y:S05]  /*8990*/  @P2 LDG.E R190, [R168.64] ;  /* 0x00000006a8be2981 */ /* 0x000eaa000c1e1900 */
[----:B------:R-:W-:Y:S01]  /*89a0*/  RED.E.ADD.F32.FTZ.RN.STRONG.GPU [R2.64], R4 ;  /* 0x000000040200798e */ /* 0x000fe2000c10e786 */
[-C--:B------:R-:W-:Y:S08]  /*89b0*/  HMMA.16816.F32.BF16 R12, R180, R178.reuse, R12 ;  /* 0x000000b2b40c723c */ /* 0x080ff0000004180c */
[C---:B------:R-:W-:Y:S07]  /*89c0*/  HMMA.16816.F32.BF16 R16, R172.reuse, R178, R16 ;  /* 0x000000b2ac10723c */ /* 0x040fee0000041810 */
[----:B------:R-:W-:Y:S01]  /*89d0*/  IMAD.MOV.U32 R179, RZ, RZ, c[0x0][0x22c] ;  /* 0x00008b00ffb37624 */ /* 0x000fe200078e00ff */
[-C--:B---3--:R-:W-:Y:S04]  /*89e0*/  HMMA.16816.F32.BF16 R20, R172, R164.reuse, R20 ;  /* 0x000000a4ac14723c */ /* 0x088fe80000041814 */
        /* <DEDUP_REMOVED lines=8> */
[----:B----4-:R1:W-:Y:S05]  /*8a70*/  @P2 STL [R1+0x10], R188 ;  /* 0x000010bc01002387 */ /* 0x0103ea0000100800 */
[----:B-----5:R3:W-:Y:S05]  /*8a80*/  @P2 STL [R1+0x8], R0 ;  /* 0x0000080001002387 */ /* 0x0207ea0000100800 */
[----:B------:R-:W4:Y:S01]  /*8a90*/  LDL R178, [R1+0x28] ;  /* 0x0000280001b27983 */ /* 0x000f220000100800 */
[----:B-1----:R-:W-:Y:S04]  /*8aa0*/  IMAD.MOV.U32 R188, RZ, RZ, c[0x0][0x22c] ;  /* 0x00008b00ffbc7624 */ /* 0x002fe800078e00ff */
[----:B------:R-:W-:Y:S01]  /*8ab0*/  IMAD R188, R188, c[0x0][0x1c0], RZ ;  /* 0x00007000bcbc7a24 */ /* 0x000fe200078e02ff */
[----:B---3--:R-:W3:Y:S03]  /*8ac0*/  LDL R0, [R1+0x1c] ;  /* 0x00001c0001007983 */ /* 0x008ee60000100800 */
[----:B------:R-:W-:Y:S02]  /*8ad0*/  IMAD.SHL.U32 R188, R188, 0x10, RZ ;  /* 0x00000010bcbc7824 */ /* 0x000fe400078e00ff */
[----:B------:R1:W-:Y:S03]  /*8ae0*/  @P2 STL [R1+0x4], R189 ;  /* 0x000004bd01002387 */ /* 0x0003e60000100800 */
[CC--:B------:R-:W-:Y:S02]  /*8af0*/  LEA R176, P1, R188.reuse, R2.reuse, 0x2 ;  /* 0x00000002bcb07211 */ /* 0x0c0fe400078210ff */
[----:B--2---:R2:W-:Y:S02]  /*8b00*/  @P2 STL [R1+0xc], R190 ;  /* 0x00000cbe01002387 */ /* 0x0045e40000100800 */
[-C--:B------:R-:W-:Y:S02]  /*8b10*/  LEA.HI.X.SX32 R177, R188, R3.reuse, 0x2, P1 ;  /* 0x00000003bcb17211 */ /* 0x080fe400008f16ff */
[CC--:B------:R-:W-:Y:S03]  /*8b20*/  LEA R168, P1, R191.reuse, R2.reuse, 0x2 ;  /* 0x00000002bfa87211 */ /* 0x0c0fe600078210ff */
[----:B------:R5:W-:Y:S01]  /*8b30*/  RED.E.ADD.F32.FTZ.RN.STRONG.GPU [R176.64], R6 ;  /* 0x00000006b000798e */ /* 0x000be2000c10e786 */
[-C--:B------:R-:W-:Y:S01]  /*8b40*/  LEA.HI.X.SX32 R169, R191, R3.reuse, 0x2, P1 ;  /* 0x00000003bfa97211 */ /* 0x080fe200008f16ff */
[----:B-1----:R-:W-:Y:S04]  /*8b50*/  IMAD.MOV.U32 R189, RZ, RZ, c[0x0][0x22c] ;  /* 0x00008b00ffbd7624 */ /* 0x002fe800078e00ff */
[----:B------:R-:W-:Y:S02]  /*8b60*/  IMAD R189, R189, c[0x0][0x1c0], RZ ;  /* 0x00007000bdbd7a24 */ /* 0x000fe400078e02ff */
[----:B--2---:R-:W-:Y:S02]  /*8b70*/  IMAD.MOV.U32 R190, RZ, RZ, c[0x0][0x22c] ;  /* 0x00008b00ffbe7624 */ /* 0x004fe400078e00ff */
[----:B------:R-:W-:Y:S02]  /*8b80*/  IMAD R189, R189, 0x18, RZ ;  /* 0x00000018bdbd7824 */ /* 0x000fe400078e02ff */
[----:B------:R-:W-:Y:S03]  /*8b90*/  IMAD R190, R190, c[0x0][0x1c0], RZ ;  /* 0x00007000bebe7a24 */ /* 0x000fe600078e02ff */
[-C--:B------:R-:W-:Y:S01]  /*8ba0*/  LEA R170, P2, R189, R2.reuse, 0x2 ;  /* 0x00000002bdaa7211 */ /* 0x080fe200078410ff */
[----:B------:R-:W-:Y:S01]  /*8bb0*/  IMAD R190, R190, 0x28, RZ ;  /* 0x00000028bebe7824 */ /* 0x000fe200078e02ff */
[-C--:B-----5:R-:W-:Y:S02]  /*8bc0*/  LEA R6, P1, R179, R2.reuse, 0x2 ;  /* 0x00000002b3067211 */ /* 0x0a0fe400078210ff */
[-C--:B------:R-:W-:Y:S01]  /*8bd0*/  LEA.HI.X.SX32 R171, R189, R3.reuse, 0x2, P2 ;  /* 0x00000003bdab7211 */ /* 0x080fe200010f16ff */
[----:B------:R-:W-:Y:S01]  /*8be0*/  IMAD.MOV.U32 R189, RZ, RZ, c[0x0][0x22c] ;  /* 0x00008b00ffbd7624 */ /* 0x000fe200078e00ff */
[CC--:B------:R-:W-:Y:S03]  /*8bf0*/  LEA R166, P3, R190.reuse, R2.reuse, 0x2 ;  /* 0x00000002bea67211 */ /* 0x0c0fe600078610ff */
[----:B------:R-:W-:Y:S01]  /*8c00*/  IMAD R189, R189, c[0x0][0x1c0], RZ ;  /* 0x00007000bdbd7a24 */ /* 0x000fe200078e02ff */
[----:B------:R1:W-:Y:S01]  /*8c10*/  RED.E.ADD.F32.FTZ.RN.STRONG.GPU [R170.64], R7 ;  /* 0x00000007aa00798e */ /* 0x0003e2000c10e786 */
[-C--:B------:R-:W-:Y:S01]  /*8c20*/  LEA.HI.X.SX32 R167, R190, R3.reuse, 0x2, P3 ;  /* 0x00000003bea77211 */ /* 0x080fe200018f16ff */
[----:B------:R-:W-:Y:S02]  /*8c30*/  IMAD.MOV.U32 R190, RZ, RZ, c[0x0][0x22c] ;  /* 0x00008b00ffbe7624 */ /* 0x000fe400078e00ff */
[----:B------:R-:W-:Y:S01]  /*8c40*/  IMAD R189, R189, 0x30, RZ ;  /* 0x00000030bdbd7824 */ /* 0x000fe200078e02ff */
[----:B------:R-:W-:Y:S01]  /*8c50*/  RED.E.ADD.F32.FTZ.RN.STRONG.GPU [R168.64], R8 ;  /* 0x00000008a800798e */ /* 0x000fe2000c10e786 */
[----:B------:R-:W-:Y:S03]  /*8c60*/  IMAD R190, R190, c[0x0][0x1c0], RZ ;  /* 0x00007000bebe7a24 */ /* 0x000fe600078e02ff */
[CC--:B------:R-:W-:Y:S01]  /*8c70*/  LEA R4, P2, R189.reuse, R2.reuse, 0x2 ;  /* 0x00000002bd047211 */ /* 0x0c0fe200078410ff */
[----:B------:R2:W-:Y:S01]  /*8c80*/  RED.E.ADD.F32.FTZ.RN.STRONG.GPU [R166.64], R9 ;  /* 0x00000009a600798e */ /* 0x0005e2000c10e786 */
[----:B------:R-:W-:Y:S02]  /*8c90*/  IMAD.SHL.U32 R190, R190, 0x10, RZ ;  /* 0x00000010bebe7824 */ /* 0x000fe400078e00ff */
[-C--:B------:R-:W-:Y:S01]  /*8ca0*/  LEA.HI.X.SX32 R5, R189, R3.reuse, 0x2, P2 ;  /* 0x00000003bd057211 */ /* 0x080fe200010f16ff */
[----:B------:R-:W-:Y:S04]  /*8cb0*/  IMAD.MOV.U32 R189, RZ, RZ, c[0x0][0x22c] ;  /* 0x00008b00ffbd7624 */ /* 0x000fe800078e00ff */
[----:B------:R5:W-:Y:S01]  /*8cc0*/  RED.E.ADD.F32.FTZ.RN.STRONG.GPU [R4.64], R10 ;  /* 0x0000000a0400798e */ /* 0x000be2000c10e786 */
[----:B------:R-:W-:Y:S04]  /*8cd0*/  IMAD R189, R189, c[0x0][0x1c0], RZ ;  /* 0x00007000bdbd7a24 */ /* 0x000fe800078e02ff */
[----:B------:R-:W-:Y:S01]  /*8ce0*/  IMAD.SHL.U32 R189, R189, 0x10, RZ ;  /* 0x00000010bdbd7824 */ /* 0x000fe200078e00ff */
[-C--:B-1----:R-:W-:Y:S02]  /*8cf0*/  LEA.HI.X.SX32 R7, R179, R3.reuse, 0x2, P1 ;  /* 0x00000003b3077211 */ /* 0x082fe400008f16ff */
[----:B------:R-:W-:Y:S01]  /*8d00*/  IADD3 R179, R190, 0x20, RZ ;  /* 0x00000020beb37810 */ /* 0x000fe20007ffe0ff */
[----:B------:R-:W-:Y:S01]  /*8d10*/  IMAD.MOV.U32 R190, RZ, RZ, c[0x0][0x22c] ;  /* 0x00008b00ffbe7624 */ /* 0x000fe200078e00ff */
[C---:B------:R-:W-:Y:S01]  /*8d20*/  IADD3 R181, R189.reuse, 0x20, RZ ;  /* 0x00000020bdb57810 */ /* 0x040fe20007ffe0ff */
[----:B------:R1:W-:Y:S01]  /*8d30*/  RED.E.ADD.F32.FTZ.RN.STRONG.GPU [R6.64], R11 ;  /* 0x0000000b0600798e */ /* 0x0003e2000c10e786 */
[----:B------:R-:W-:Y:S01]  /*8d40*/  IADD3 R180, R189, 0x20, RZ ;  /* 0x00000020bdb47810 */ /* 0x000fe20007ffe0ff */
[----:B------:R-:W-:Y:S02]  /*8d50*/  IMAD R190, R190, c[0x0][0x1c0], RZ ;  /* 0x00007000bebe7a24 */ /* 0x000fe400078e02ff */
[C---:B------:R-:W-:Y:S01]  /*8d60*/  IMAD.IADD R181, R234.reuse, 0x1, R181 ;  /* 0x00000001eab57824 */ /* 0x040fe200078e02b5 */
[----:B--2---:R-:W2:Y:S01]  /*8d70*/  LDL R166, [R1+0x18] ;  /* 0x0000180001a67983 */ /* 0x004ea20000100800 */
[----:B------:R-:W-:Y:S02]  /*8d80*/  IMAD.IADD R180, R234, 0x1, R180 ;  /* 0x00000001eab47824 */ /* 0x000fe400078e02b4 */
[----:B------:R-:W-:Y:S02]  /*8d90*/  IMAD.SHL.U32 R190, R190, 0x10, RZ ;  /* 0x00000010bebe7824 */ /* 0x000fe400078e00ff */
[----:B------:R1:W-:Y:S01]  /*8da0*/  RED.E.ADD.F32.FTZ.RN.STRONG.GPU [R2.64+0x80], R16 ;  /* 0x000080100200798e */ /* 0x0003e2000c10e786 */
[----:B------:R-:W-:Y:S01]  /*8db0*/  IMAD.IADD R180, R234, 0x1, R180 ;  /* 0x00000001eab47824 */ /* 0x000fe200078e02b4 */
[CC--:B-----5:R-:W-:Y:S03]  /*8dc0*/  LEA R4, P1, R179.reuse, R2.reuse, 0x2 ;  /* 0x00000002b3047211 */ /* 0x0e0fe600078210ff */
[----:B------:R-:W5:Y:S01]  /*8dd0*/  LDL R167, [R1+0x24] ;  /* 0x0000240001a77983 */ /* 0x000f620000100800 */
[----:B------:R-:W-:Y:S02]  /*8de0*/  IADD3 R168, R190, 0x40, RZ ;  /* 0x00000040bea87810 */ /* 0x000fe40007ffe0ff */
[-C--:B------:R-:W-:Y:S02]  /*8df0*/  LEA.HI.X.SX32 R5, R179, R3.reuse, 0x2, P1 ;  /* 0x00000003b3057211 */ /* 0x080fe400008f16ff */
[----:B------:R1:W-:Y:S01]  /*8e00*/  RED.E.ADD.F32.FTZ.RN.STRONG.GPU [R164.64+0x80], R17 ;  /* 0x00008011a400798e */ /* 0x0003e2000c10e786 */
[----:B------:R-:W-:Y:S01]  /*8e10*/  IADD3 R179, R189, 0x20, RZ ;  /* 0x00000020bdb37810 */ /* 0x000fe20007ffe0ff */
[----:B------:R-:W-:Y:S01]  /*8e20*/  IMAD.MOV.U32 R189, RZ, RZ, c[0x0][0x22c] ;  /* 0x00008b00ffbd7624 */ /* 0x000fe200078e00ff */
[-C--:B------:R-:W-:Y:S02]  /*8e30*/  LEA R10, P1, R180, R2.reuse, 0x2 ;  /* 0x00000002b40a7211 */ /* 0x080fe400078210ff */
[----:B------:R1:W-:Y:S01]  /*8e40*/  RED.E.ADD.F32.FTZ.RN.STRONG.GPU [R4.64], R18 ;  /* 0x000000120400798e */ /* 0x0003e2000c10e786 */
[----:B------:R-:W-:Y:S01]  /*8e50*/  IMAD.IADD R179, R234, 0x1, R179 ;  /* 0x00000001eab37824 */ /* 0x000fe200078e02b3 */
[-C--:B-1----:R-:W-:Y:S01]  /*8e60*/  LEA R6, P2, R181, R2.reuse, 0x2 ;  /* 0x00000002b5067211 */ /* 0x082fe200078410ff */
[----:B------:R-:W-:Y:S01]  /*8e70*/  IMAD R189, R189, c[0x0][0x1c0], RZ ;  /* 0x00007000bdbd7a24 */ /* 0x000fe200078e02ff */
[-C--:B------:R-:W-:Y:S01]  /*8e80*/  LEA.HI.X.SX32 R11, R180, R3.reuse, 0x2, P1 ;  /* 0x00000003b40b7211 */ /* 0x080fe200008f16ff */
[C---:B------:R-:W-:Y:S01]  /*8e90*/  IMAD.IADD R179, R234.reuse, 0x1, R179 ;  /* 0x00000001eab37824 */ /* 0x040fe200078e02b3 */
[-C--:B------:R-:W-:Y:S01]  /*8ea0*/  LEA.HI.X.SX32 R7, R181, R3.reuse, 0x2, P2 ;  /* 0x00000003b5077211 */ /* 0x080fe200010f16ff */
[----:B------:R-:W-:Y:S02]  /*8eb0*/  IMAD.SHL.U32 R189, R189, 0x10, RZ ;  /* 0x00000010bdbd7824 */ /* 0x000fe400078e00ff */
[C---:B------:R-:W-:Y:S02]  /*8ec0*/  IMAD.IADD R179, R234.reuse, 0x1, R179 ;  /* 0x00000001eab37824 */ /* 0x040fe400078e02b3 */
[----:B------:R1:W-:Y:S01]  /*8ed0*/  RED.E.ADD.F32.FTZ.RN.STRONG.GPU [R6.64], R19 ;  /* 0x000000130600798e */ /* 0x0003e2000c10e786 */
[----:B------:R-:W-:Y:S02]  /*8ee0*/  IADD3 R170, R189, 0x40, RZ ;  /* 0x00000040bdaa7810 */ /* 0x000fe40007ffe0ff */
[-C--:B------:R-:W-:Y:S02]  /*8ef0*/  LEA R8, P3, R179, R2.reuse, 0x2 ;  /* 0x00000002b3087211 */ /* 0x080fe400078610ff */
[----:B------:R-:W5:Y:S01]  /*8f00*/  LDL R16, [R1+0x14] ;  /* 0x0000140001107983 */ /* 0x000f620000100800 */
[----:B------:R-:W-:Y:S01]  /*8f10*/  IADD3 R169, R189, 0x40, RZ ;  /* 0x00000040bda97810 */ /* 0x000fe20007ffe0ff */
[C---:B------:R-:W-:Y:S01]  /*8f20*/  IMAD.IADD R170, R234.reuse, 0x1, R170 ;  /* 0x00000001eaaa7824 */ /* 0x040fe200078e02aa */
[-C--:B------:R-:W-:Y:S02]  /*8f30*/  LEA.HI.X.SX32 R9, R179, R3.reuse, 0x2, P3 ;  /* 0x00000003b3097211 */ /* 0x080fe400018f16ff */
[----:B------:R3:W-:Y:S01]  /*8f40*/  RED.E.ADD.F32.FTZ.RN.STRONG.GPU [R10.64], R12 ;  /* 0x0000000c0a00798e */ /* 0x0007e2000c10e786 */
[----:B------:R-:W-:Y:S01]  /*8f50*/  IMAD.IADD R169, R234, 0x1, R169 ;  /* 0x00000001eaa97824 */ /* 0x000fe200078e02a9 */
[----:B------:R-:W-:Y:S03]  /*8f60*/  IADD3 R17, R188, 0x60, RZ ;  /* 0x00000060bc117810 */ /* 0x000fe60007ffe0ff */
[----:B------:R3:W-:Y:S01]  /*8f70*/  RED.E.ADD.F32.FTZ.RN.STRONG.GPU [R8.64], R13 ;  /* 0x0000000d0800798e */ /* 0x0007e2000c10e786 */
[----:B------:R-:W-:Y:S01]  /*8f80*/  IMAD.IADD R169, R234, 0x1, R169 ;  /* 0x00000001eaa97824 */ /* 0x000fe200078e02a9 */
[----:B------:R-:W-:Y:S01]  /*8f90*/  IADD3 R18, R188, 0x60, RZ ;  /* 0x00000060bc127810 */ /* 0x000fe20007ffe0ff */
[C---:B------:R-:W-:Y:S04]  /*8fa0*/  IMAD.IADD R17, R234.reuse, 0x1, R17 ;  /* 0x00000001ea117824 */ /* 0x040fe800078e0211 */
[C---:B------:R-:W-:Y:S02]  /*8fb0*/  IMAD.IADD R18, R234.reuse, 0x1, R18 ;  /* 0x00000001ea127824 */ /* 0x040fe400078e0212 */
[C---:B------:R-:W-:Y:S02]  /*8fc0*/  IMAD.IADD R17, R234.reuse, 0x1, R17 ;  /* 0x00000001ea117824 */ /* 0x040fe400078e0211 */
[----:B------:R-:W-:Y:S01]  /*8fd0*/  IMAD.IADD R18, R234, 0x1, R18 ;  /* 0x00000001ea127824 */ /* 0x000fe200078e0212 */
[----:B-1----:R-:W-:Y:S01]  /*8fe0*/  IADD3 R19, R188, 0x60, RZ ;  /* 0x00000060bc137810 */ /* 0x002fe20007ffe0ff */
[C---:B------:R-:W-:Y:S04]  /*8ff0*/  IMAD.IADD R17, R234.reuse, 0x1, R17 ;  /* 0x00000001ea117824 */ /* 0x040fe800078e0211 */
[----:B------:R-:W-:Y:S01]  /*9000*/  IMAD.IADD R19, R234, 0x1, R19 ;  /* 0x00000001ea137824 */ /* 0x000fe200078e0213 */
[CC--:B----4-:R-:W-:Y:S04]  /*9010*/  LEA R6, P1, R178.reuse, R2.reuse, 0x2 ;  /* 0x00000002b2067211 */ /* 0x0d0fe800078210ff */
[-C--:B------:R-:W-:Y:S02]  /*9020*/  LEA.HI.X.SX32 R7, R178, R3.reuse, 0x2, P1 ;  /* 0x00000003b2077211 */ /* 0x080fe400008f16ff */
[CC--:B---3--:R-:W-:Y:S04]  /*9030*/  LEA R4, P2, R0.reuse, R2.reuse, 0x2 ;  /* 0x0000000200047211 */ /* 0x0c8fe800078410ff */
[-C--:B------:R-:W-:Y:S02]  /*9040*/  LEA.HI.X.SX32 R5, R0, R3.reuse, 0x2, P2 ;  /* 0x0000000300057211 */ /* 0x080fe400010f16ff */
[----:B------:R-:W3:Y:S01]  /*9050*/  LDL R0, [R1+0x20] ;  /* 0x0000200001007983 */ /* 0x000ee20000100800 */
        /* <DEDUP_REMOVED lines=26> */
[CC--:B--2---:R-:W-:Y:S04]  /*9200*/  LEA R6, P2, R166.reuse, R2.reuse, 0x2 ;  /* 0x00000002a6067211 */ /* 0x0c4fe800078410ff */
[-C--:B------:R-:W-:Y:S02]  /*9210*/  LEA.HI.X.SX32 R7, R166, R3.reuse, 0x2, P2 ;  /* 0x00000003a6077211 */ /* 0x080fe400010f16ff */
[----:B------:R-:W-:Y:S02]  /*9220*/  IADD3 R166, R188, 0x60, RZ ;  /* 0x00000060bca67810 */ /* 0x000fe40007ffe0ff */
[CC--:B-----5:R-:W-:Y:S01]  /*9230*/  LEA R4, P1, R167.reuse, R2.reuse, 0x2 ;  /* 0x00000002a7047211 */ /* 0x0e0fe200078210ff */
[----:B------:R1:W-:Y:S01]  /*9240*/  RED.E.ADD.F32.FTZ.RN.STRONG.GPU [R6.64], R26 ;  /* 0x0000001a0600798e */ /* 0x0003e2000c10e786 */
        /* <DEDUP_REMOVED lines=11> */
[-C--:B------:R-:W-:Y:S04]  /*9300*/  LEA.HI.X.SX32 R7, R16, R3.reuse, 0x2, P2 ;  /* 0x0000000310077211 */ /* 0x080fe800010f16ff */
[----:B------:R-:W-:Y:S01]  /*9310*/  RED.E.ADD.F32.FTZ.RN.STRONG.GPU [R10.64], R28 ;  /* 0x0000001c0a00798e */ /* 0x000fe2000c10e786 */
[----:B------:R-:W-:Y:S01]  /*9320*/  ISETP.LT.AND P2, PT, RZ, UR8, PT ;  /* 0x00000008ff007c0c */ /* 0x000fe2000bf41270 */
[----:B------:R-:W-:Y:S03]  /*9330*/  UMOV UR8, UR9 ;  /* 0x0000000900087c82 */ /* 0x000fe60008000000 */
[----:B------:R-:W-:Y:S05]  /*9340*/  RED.E.ADD.F32.FTZ.RN.STRONG.GPU [R8.64], R29 ;  /* 0x0000001d0800798e */ /* 0x000fea000c10e786 */
[----:B------:R-:W-:Y:S05]  /*9350*/  RED.E.ADD.F32.FTZ.RN.STRONG.GPU [R6.64], R30 ;  /* 0x0000001e0600798e */ /* 0x000fea000c10e786 */
[----:B------:R-:W-:Y:S05]  /*9360*/  LDSM.16.MT88.4 R8, [R206] ;  /* 0x00000000ce08783b */ /* 0x000fea0000004200 */
[----:B------:R-:W-:Y:S05]  /*9370*/  LDSM.16.MT88.4 R12, [R205+0x1e000] ;  /* 0x01e00000cd0c783b */ /* 0x000fea0000004200 */
[----:B------:R-:W-:Y:S01]  /*9380*/  LDSM.16.MT88.4 R32, [R205+0x1e800] ;  /* 0x01e80000cd20783b */ /* 0x000fe20000004200 */
[C---:B---3--:R-:W-:Y:S04]  /*9390*/  LEA R4, P1, R0.reuse, R2, 0x2 ;  /* 0x0000000200047211 */ /* 0x048fe800078210ff */
        /* <DEDUP_REMOVED lines=312> */
.L_x_1744:
        /* <DEDUP_REMOVED lines=18> */
.L_x_1745:
        /* <DEDUP_REMOVED lines=57> */
.L_x_1747:
[----:B---34-:R-:W-:Y:S05]  /*abd0*/  BSYNC B0 ;  /* 0x0000000000007941 */ /* 0x018fea0003800000 */
.L_x_1746:
        /* <DEDUP_REMOVED lines=18> */
.L_x_1749:
[----:B------:R-:W-:Y:S05]  /*ad00*/  BSYNC B0 ;  /* 0x0000000000007941 */ /* 0x000fea0003800000 */
.L_x_1748:
        /* <DEDUP_REMOVED lines=18> */
.L_x_1751:
[----:B------:R-:W-:Y:S05]  /*ae30*/  BSYNC B0 ;  /* 0x0000000000007941 */ /* 0x000fea0003800000 */
.L_x_1750:
        /* <DEDUP_REMOVED lines=18> */
.L_x_1753:
[----:B------:R-:W-:Y:S05]  /*af60*/  BSYNC B0 ;  /* 0x0000000000007941 */ /* 0x000fea0003800000 */
.L_x_1752:
        /* <DEDUP_REMOVED lines=27> */
.L_x_1755:
[----:B------:R-:W-:Y:S05]  /*b120*/  BSYNC B0 ;  /* 0x0000000000007941 */ /* 0x000fea0003800000 */
.L_x_1754:
        /* <DEDUP_REMOVED lines=16> */
.L_x_1757:
[----:B------:R-:W-:Y:S05]  /*b230*/  BSYNC B0 ;  /* 0x0000000000007941 */ /* 0x000fea0003800000 */
.L_x_1756:
        /* <DEDUP_REMOVED lines=16> */
.L_x_1759:
[----:B------:R-:W-:Y:S05]  /*b340*/  BSYNC B0 ;  /* 0x0000000000007941 */ /* 0x000fea0003800000 */
.L_x_1758:
        /* <DEDUP_REMOVED lines=16> */
.L_x_1714:
        /* <DEDUP_REMOVED lines=20> */
.L_x_1761:
        /* <DEDUP_REMOVED lines=18> */
.L_x_1762:
        /* <DEDUP_REMOVED lines=38> */
.L_x_1764:
[----:B-1----:R-:W-:Y:S05]  /*b910*/  BSYNC B0 ;  /* 0x0000000000007941 */ /* 0x002fea0003800000 */
.L_x_1763:
        /* <DEDUP_REMOVED lines=18> */
.L_x_1766:
[----:B------:R-:W-:Y:S05]  /*ba40*/  BSYNC B0 ;  /* 0x0000000000007941 */ /* 0x000fea0003800000 */
.L_x_1765:
        /* <DEDUP_REMOVED lines=18> */
.L_x_1768:
[----:B------:R-:W-:Y:S05]  /*bb70*/  BSYNC B0 ;  /* 0x0000000000007941 */ /* 0x000fea0003800000 */
.L_x_1767:
        /* <DEDUP_REMOVED lines=18> */
.L_x_1770:
[----:B------:R-:W-:Y:S05]  /*bca0*/  BSYNC B0 ;  /* 0x0000000000007941 */ /* 0x000fea0003800000 */
.L_x_1769:
        /* <DEDUP_REMOVED lines=27> */
.L_x_1772:
[----:B------:R-:W-:Y:S05]  /*be60*/  BSYNC B0 ;  /* 0x0000000000007941 */ /* 0x000fea0003800000 */
.L_x_1771:
        /* <DEDUP_REMOVED lines=16> */
.L_x_1774:
[----:B------:R-:W-:Y:S05]  /*bf70*/  BSYNC B0 ;  /* 0x0000000000007941 */ /* 0x000fea0003800000 */
.L_x_1773:
        /* <DEDUP_REMOVED lines=16> */
.L_x_1776:
[----:B------:R-:W-:Y:S05]  /*c080*/  BSYNC B0 ;  /* 0x0000000000007941 */ /* 0x000fea0003800000 */
.L_x_1775:
        /* <DEDUP_REMOVED lines=14> */
.L_x_1760:
[----:B------:R-:W-:Y:S05]  /*c170*/  BSYNC B1 ;  /* 0x0000000000017941 */ /* 0x000fea0003800000 */
.L_x_1709:
        /* <DEDUP_REMOVED lines=11> */
.L_x_1777:
[----:B------:R-:W-:Y:S05]  /*c230*/  EXIT ;  /* 0x000000000000794d */ /* 0x000fea0003800000 */
.L_x_1779:
        /* <DEDUP_REMOVED lines=12> */
.L_x_2087:


//--------------------- .text._ZN5flash44flash_bwd_dq_dk_dv_loop_seqk_parallel_kernelI23Flash_bwd_kernel_traitsILi128ELi64ELi128ELi8ELi2ELi4ELi2ELb0ELb0EN7cutlass10bfloat16_tE19Flash_kernel_traitsILi128ELi64ELi128ELi8ES3_EELb1ELb0ELb1ELb0ELb0ELb1ELb0EEEvNS_16Flash_bwd_paramsE --------------------------
	.section	.text._ZN5flash44flash_bwd_dq_dk_dv_loop_seqk_parallel_kernelI23Flash_bwd_kernel_traitsILi128ELi64ELi128ELi8ELi2ELi4ELi2ELb0ELb0EN7cutlass10bfloat16_tE19Flash_kernel_traitsILi128ELi64ELi128ELi8ES3_EELb1ELb0ELb1ELb0ELb0ELb1ELb0EEEvNS_16Flash_bwd_paramsE,"ax",@progbits
	.sectioninfo	@"SHI_REGISTERS=255"
	.align	128
        .global         _ZN5flash44flash_bwd_dq_dk_dv_loop_seqk_parallel_kernelI23Flash_bwd_kernel_traitsILi128ELi64ELi128ELi8ELi2ELi4ELi2ELb0ELb0EN7cutlass10bfloat16_tE19Flash_kernel_traitsILi128ELi64ELi128ELi8ES3_EELb1ELb0ELb1ELb0ELb0ELb1ELb0EEEvNS_16Flash_bwd_paramsE
        .type           _ZN5flash44flash_bwd_dq_dk_dv_loop_seqk_parallel_kernelI23Flash_bwd_kernel_traitsILi128ELi64ELi128ELi8ELi2ELi4ELi2ELb0ELb0EN7cutlass10bfloat16_tE19Flash_kernel_traitsILi128ELi64ELi128ELi8ES3_EELb1ELb0ELb1ELb0ELb0ELb1ELb0EEEvNS_16Flash_bwd_paramsE,@function
        .size           _ZN5flash44flash_bwd_dq_dk_dv_loop_seqk_parallel_kernelI23Flash_bwd_kernel_traitsILi128ELi64ELi128ELi8ELi2ELi4ELi2ELb0ELb0EN7cutlass10bfloat16_tE19Flash_kernel_traitsILi128ELi64ELi128ELi8ES3_EELb1ELb0ELb1ELb0ELb0ELb1ELb0EEEvNS_16Flash_bwd_paramsE,(.L_x_2088 - _ZN5flash44flash_bwd_dq_dk_dv_loop_seqk_parallel_kernelI23Flash_bwd_kernel_traitsILi128ELi64ELi128ELi8ELi2ELi4ELi2ELb0ELb0EN7cutlass10bfloat16_tE19Flash_kernel_traitsILi128ELi64ELi128ELi8ES3_EELb1ELb0ELb1ELb0ELb0ELb1ELb0EEEvNS_16Flash_bwd_paramsE)
        .other          _ZN5flash44flash_bwd_dq_dk_dv_loop_seqk_parallel_kernelI23Flash_bwd_kernel_traitsILi128ELi64ELi128ELi8ELi2ELi4ELi2ELb0ELb0EN7cutlass10bfloat16_tE19Flash_kernel_traitsILi128ELi64ELi128ELi8ES3_EELb1ELb0ELb1ELb0ELb0ELb1ELb0EEEvNS_16Flash_bwd_paramsE,@"STO_CUDA_ENTRY STV_DEFAULT"
_ZN5flash44flash_bwd_dq_dk_dv_loop_seqk_parallel_kernelI23Flash_bwd_kernel_traitsILi128ELi64ELi128ELi8ELi2ELi4ELi2ELb0ELb0EN7cutlass10bfloat16_tE19Flash_kernel_traitsILi128ELi64ELi128ELi8ES3_EELb1ELb0ELb1ELb0ELb0ELb1ELb0EEEvNS_16Flash_bwd_paramsE:
.text._ZN5flash44flash_bwd_dq_dk_dv_loop_seqk_parallel_kernelI23Flash_bwd_kernel_traitsILi128ELi64ELi128ELi8ELi2ELi4ELi2ELb0ELb0EN7cutlass10bfloat16_tE19Flash_kernel_traitsILi128ELi64ELi128ELi8ES3_EELb1ELb0ELb1ELb0ELb0ELb1ELb0EEEvNS_16Flash_bwd_paramsE:
        /* <DEDUP_REMOVED lines=34> */
[----:B---3--:R-:W-:Y:S01]  /*0220*/  USHF.R.S32.HI UR18, URZ, 0x1f, UR40 ;  /* 0x0000001f3f127899 */ /* 0x008fe20008011428 */
[CC--:B------:R-:W-:Y:S01]  /*0230*/  LEA.HI R13, R0.reuse, R9.reuse, RZ, 0x6 ;  /* 0x00000009000d7211 */ /* 0x0c0fe200078f30ff */
[----:B------:R-:W-:Y:S01]  /*0240*/  UIMAD UR51, UR40, UR50, URZ ;  /* 0x00000032283372a4 */ /* 0x000fe2000f8e023f */
[CC--:B------:R-:W-:Y:S01]  /*0250*/  LEA.HI R7, R0.reuse, R9.reuse, RZ, 0x4 ;  /* 0x0000000900077211 */ /* 0x0c0fe200078f20ff */
[----:B------:R-:W-:Y:S01]  /*0260*/  UIMAD UR60, UR7, UR6, UR60 ;  /* 0x00000006073c72a4 */ /* 0x000fe2000f8e023c */
        /* <DEDUP_REMOVED lines=27> */
[----:B------:R-:W-:Y:S01]  /*0420*/  USHF.L.U32 UR49, UR50, 0x6, URZ ;  /* 0x0000000632317899 */ /* 0x000fe2000800063f */
[----:B------:R-:W-:Y:S01]  /*0430*/  LEA.HI R2, R7, R3, RZ, 0x1 ;  /* 0x0000000307027211 */ /* 0x000fe200078f08ff */
[----:B------:R-:W-:Y:S01]  /*0440*/  USHF.L.U32 UR48, UR6, 0x5, URZ ;  /* 0x0000000506307899 */ /* 0x000fe2000800063f */
[----:B------:R-:W-:Y:S01]  /*0450*/  LOP3.LUT R0, R0, 0xfffffff8, RZ, 0xc0, !PT ;  /* 0xfffffff800007812 */ /* 0x000fe200078ec0ff */
[----:B------:R-:W-:Y:S01]  /*0460*/  ULDC UR54, c[0x0][0x214] ;  /* 0x0000850000367ab9 */ /* 0x000fe20000000800 */
[----:B------:R-:W-:Y:S01]  /*0470*/  LOP3.LUT R10, R192, 0xfffffff8, RZ, 0xc0, !PT ;  /* 0xfffffff8c00a7812 */ /* 0x000fe200078ec0ff */
[----:B------:R-:W-:Y:S01]  /*0480*/  ULDC UR61, c[0x0][0x1c8] ;  /* 0x00007200003d7ab9 */ /* 0x000fe20000000800 */
[----:B------:R-:W-:Y:S01]  /*0490*/  LOP3.LUT R2, R2, 0xfffffffe, RZ, 0xc0, !PT ;  /* 0xfffffffe02027812 */ /* 0x000fe200078ec0ff */
[----:B------:R-:W-:Y:S01]  /*04a0*/  IMAD.IADD R7, R4, 0x1, -R0 ;  /* 0x0000000104077824 */ /* 0x000fe200078e0a00 */
[----:B------:R-:W-:Y:S01]  /*04b0*/  SHF.R.S32.HI R0, RZ, 0x3, R192 ;  /* 0x00000003ff007819 */ /* 0x000fe200000114c0 */
[----:B------:R-:W-:Y:S01]  /*04c0*/  IMAD.IADD R6, R9, 0x1, -R10 ;  /* 0x0000000109067824 */ /* 0x000fe200078e0a0a */
[----:B------:R-:W-:Y:S01]  /*04d0*/  SHF.R.S32.HI R4, RZ, 0x1f, R5 ;  /* 0x0000001fff047819 */ /* 0x000fe20000011405 */
[----:B------:R-:W-:Y:S01]  /*04e0*/  IMAD.IADD R9, R3, 0x1, -R2 ;  /* 0x0000000103097824 */ /* 0x000fe200078e0a02 */
[----:B------:R-:W-:Y:S01]  /*04f0*/  SHF.R.S32.HI R2, RZ, 0x1f, R8 ;  /* 0x0000001fff027819 */ /* 0x000fe20000011408 */
[----:B------:R-:W-:Y:S01]  /*0500*/  IMAD.SHL.U32 R0, R0, 0x40, RZ ;  /* 0x0000004000007824 */ /* 0x000fe200078e00ff */
[----:B------:R-:W-:Y:S01]  /*0510*/  LEA.HI R10, R4, R5, RZ, 0x3 ;  /* 0x00000005040a7211 */ /* 0x000fe200078f18ff */
[----:B------:R-:W-:Y:S01]  /*0520*/  IMAD.SHL.U32 R18, R6, 0x8, RZ ;  /* 0x0000000806127824 */ /* 0x000fe200078e00ff */
[----:B------:R-:W-:Y:S01]  /*0530*/  LEA.HI R239, R2, R8, RZ, 0x2 ;  /* 0x0000000802ef7211 */ /* 0x000fe200078f10ff */
[----:B------:R-:W-:Y:S01]  /*0540*/  IMAD.U32 R3, RZ, RZ, UR18 ;  /* 0x00000012ff037e24 */ /* 0x000fe2000f8e00ff */
[----:B------:R-:W-:Y:S01]  /*0550*/  LOP3.LUT R0, R0, 0x1c0, RZ, 0xc0, !PT ;  /* 0x000001c000007812 */ /* 0x000fe200078ec0ff */
[----:B------:R-:W-:Y:S01]  /*0560*/  IMAD.U32 R2, RZ, RZ, UR17 ;  /* 0x00000011ff027e24 */ /* 0x000fe2000f8e00ff */
[----:B------:R-:W-:Y:S01]  /*0570*/  LOP3.LUT R4, R10, 0xfffffff8, RZ, 0xc0, !PT ;  /* 0xfffffff80a047812 */ /* 0x000fe200078ec0ff */
[----:B------:R-:W-:Y:S01]  /*0580*/  IMAD.SHL.U32 R187, R9, 0x200, RZ ;  /* 0x0000020009bb7824 */ /* 0x000fe200078e00ff */
[----:B------:R-:W-:Y:S01]  /*0590*/  SHF.R.U32.HI R3, RZ, 0x3, R0 ;  /* 0x00000003ff037819 */ /* 0x000fe20000011600 */
[----:B------:R-:W-:Y:S01]  /*05a0*/  STL [R1+0x20], R18 ;  /* 0x0000201201007387 */ /* 0x000fe20000100800 */
[----:B------:R-:W-:Y:S01]  /*05b0*/  LOP3.LUT R2, R0, 0x38, R18, 0xf8, !PT ;  /* 0x0000003800027812 */ /* 0x000fe200078ef812 */
[----:B------:R-:W-:Y:S01]  /*05c0*/  IMAD.SHL.U32 R0, R6, 0x40, RZ ;  /* 0x0000004006007824 */ /* 0x000fe200078e00ff */
[----:B------:R-:W-:Y:S01]  /*05d0*/  SHF.R.S32.HI R13, RZ, 0x6, R13 ;  /* 0x00000006ff0d7819 */ /* 0x000fe2000001140d */
[----:B------:R-:W-:Y:S01]  /*05e0*/  IMAD.IADD R12, R5, 0x1, -R4 ;  /* 0x00000001050c7824 */ /* 0x000fe200078e0a04 */
[----:B------:R-:W-:Y:S01]  /*05f0*/  LOP3.LUT R16, R2, R3, RZ, 0x3c, !PT ;  /* 0x0000000302107212 */ /* 0x000fe200078e3cff */
[----:B------:R-:W-:Y:S01]  /*0600*/  IMAD.SHL.U32 R2, R11, 0x10, RZ ;  /* 0x000000100b027824 */ /* 0x000fe200078e00ff */
[----:B------:R-:W-:Y:S01]  /*0610*/  LOP3.LUT R0, R0, 0x1c0, RZ, 0xc0, !PT ;  /* 0x000001c000007812 */ /* 0x000fe200078ec0ff */
[----:B------:R-:W-:Y:S01]  /*0620*/  IMAD.SHL.U32 R5, R13, 0x8, RZ ;  /* 0x000000080d057824 */ /* 0x000fe200078e00ff */
[----:B------:R-:W-:Y:S01]  /*0630*/  LOP3.LUT R3, R7, 0x1, RZ, 0xc0, !PT ;  /* 0x0000000107037812 */ /* 0x000fe200078ec0ff */
[----:B------:R-:W-:Y:S01]  /*0640*/  ULDC.U8 UR11, c[0x0][0x3d0] ;  /* 0x0000f400000b7ab9 */ /* 0x000fe20000000000 */
[----:B------:R-:W-:Y:S01]  /*0650*/  LOP3.LUT R2, R0, 0x30, R2, 0xf8, !PT ;  /* 0x0000003000027812 */ /* 0x000fe200078ef802 */
[----:B------:R-:W-:Y:S01]  /*0660*/  ULDC UR55, c[0x0][0x224] ;  /* 0x0000890000377ab9 */ /* 0x000fe20000000800 */
[----:B------:R-:W-:Y:S01]  /*0670*/  ISETP.NE.U32.AND P0, PT, R3, 0x1, PT ;  /* 0x000000010300780c */ /* 0x000fe20003f05070 */
[----:B------:R-:W-:Y:S01]  /*0680*/  IMAD R3, R13, 0x800, R187 ;  /* 0x000008000d037824 */ /* 0x000fe200078e02bb */
[--C-:B------:R-:W-:Y:S01]  /*0690*/  LOP3.LUT R4, R2, 0x8, R192.reuse, 0xf8, !PT ;  /* 0x0000000802047812 */ /* 0x100fe200078ef8c0 */
[----:B------:R-:W-:Y:S01]  /*06a0*/  IMAD.SHL.U32 R2, R9, 0x20, RZ ;  /* 0x0000002009027824 */ /* 0x000fe200078e00ff */
[----:B------:R-:W-:Y:S01]  /*06b0*/  LOP3.LUT R192, R0, 0x8, R192, 0xf8, !PT ;  /* 0x0000000800c07812 */ /* 0x000fe200078ef8c0 */
[----:B------:R-:W-:Y:S01]  /*06c0*/  @UP5 UIMAD UR59, UR37, UR54, URZ ;  /* 0x00000036253b52a4 */ /* 0x000fe2000f8e023f */
[----:B------:R-:W-:Y:S01]  /*06d0*/  SHF.R.U32.HI R0, RZ, 0x3, R0 ;  /* 0x00000003ff007819 */ /* 0x000fe20000011600 */
[----:B------:R-:W-:Y:S01]  /*06e0*/  ULDC.64 UR4, c[0x0][0x118] ;  /* 0x0000460000047ab9 */ /* 0x000fe20000000a00 */
[----:B------:R-:W-:Y:S01]  /*06f0*/  LOP3.LUT R2, R2, 0x20, RZ, 0xc0, !PT ;  /* 0x0000002002027812 */ /* 0x000fe200078ec0ff */
[----:B------:R-:W-:Y:S01]  /*0700*/  ULDC UR43, c[0x0][0x2e8] ;  /* 0x0000ba00002b7ab9 */ /* 0x000fe20000000800 */
[----:B------:R-:W-:Y:S01]  /*0710*/  LOP3.LUT R192, R192, R0, RZ, 0x3c, !PT ;  /* 0x00000000c0c07212 */ /* 0x000fe200078e3cff */
[----:B------:R-:W-:Y:S01]  /*0720*/  ULDC.U8 UR9, c[0x0][0x2d8] ;  /* 0x0000b60000097ab9 */ /* 0x000fe20000000000 */
[----:B------:R-:W-:Y:S01]  /*0730*/  LOP3.LUT R187, R187, R4, R0, 0xf6, !PT ;  /* 0x00000004bbbb7212 */ /* 0x000fe200078ef600 */
[----:B------:R-:W-:Y:S01]  /*0740*/  IMAD.U32 R4, RZ, RZ, UR10 ;  /* 0x0000000aff047e24 */ /* 0x000fe2000f8e00ff */
[----:B------:R-:W-:Y:S01]  /*0750*/  LOP3.LUT R186, R2, 0x18, R5, 0xf8, !PT ;  /* 0x0000001802ba7812 */ /* 0x000fe200078ef805 */
[----:B------:R-:W-:Y:S01]  /*0760*/  IMAD.IADD R192, R3, 0x1, R192 ;  /* 0x0000000103c07824 */ /* 0x000fe200078e02c0 */
[----:B------:R-:W-:Y:S01]  /*0770*/  SHF.R.S32.HI R0, RZ, 0x7, R15 ;  /* 0x00000007ff007819 */ /* 0x000fe2000001140f */
[----:B------:R-:W-:Y:S01]  /*0780*/  IMAD.SHL.U32 R2, R14, 0x2, RZ ;  /* 0x000000020e027824 */ /* 0x000fe200078e00ff */
[C---:B------:R-:W-:Y:S01]  /*0790*/  LOP3.LUT P4, RZ, R6.reuse, 0x2, RZ, 0xc0, !PT ;  /* 0x0000000206ff7812 */ /* 0x040fe2000788c0ff */
[----:B------:R-:W-:Y:S01]  /*07a0*/  IMAD.SHL.U32 R3, R7, 0x40, RZ ;  /* 0x0000004007037824 */ /* 0x000fe200078e00ff */
[----:B------:R-:W-:Y:S01]  /*07b0*/  LOP3.LUT P3, RZ, R6, 0x4, RZ, 0xc0, !PT ;  /* 0x0000000406ff7812 */ /* 0x000fe2000786c0ff */
[----:B------:R-:W-:Y:S01]  /*07c0*/  USHF.R.S32.HI UR10, URZ, 0x1f, UR40 ;  /* 0x0000001f3f0a7899 */ /* 0x000fe20008011428 */
[--C-:B------:R-:W-:Y:S01]  /*07d0*/  IMAD R11, R11, 0x400, R2.reuse ;  /* 0x000004000b0b7824 */ /* 0x100fe200078e0202 */
[----:B------:R-:W-:Y:S01]  /*07e0*/  SEL R233, R233, 0x10, !P0 ;  /* 0x00000010e9e97807 */ /* 0x000fe20004000000 */
[C---:B------:R-:W-:Y:S01]  /*07f0*/  IMAD R6, R0.reuse, 0x1000, R2 ;  /* 0x0000100000067824 */ /* 0x040fe200078e0202 */
[----:B------:R-:W-:Y:S01]  /*0800*/  R2P PR, R7, 0x6 ;  /* 0x0000000607007804 */ /* 0x000fe20000000000 */
[----:B------:R-:W-:Y:S01]  /*0810*/  IMAD.SHL.U32 R2, R0, 0x8, RZ ;  /* 0x0000000800027824 */ /* 0x000fe200078e00ff */
[----:B------:R-:W-:Y:S01]  /*0820*/  LOP3.LUT R0, R3, 0x1c0, RZ, 0xc0, !PT ;  /* 0x000001c003007812 */ /* 0x000fe200078ec0ff */
[----:B------:R-:W-:Y:S01]  /*0830*/  IMAD.SHL.U32 R5, R13, 0x20, RZ ;  /* 0x000000200d057824 */ /* 0x000fe200078e00ff */
[----:B------:R-:W-:Y:S01]  /*0840*/  SHF.R.S32.HI R239, RZ, 0x2, R239 ;  /* 0x00000002ffef7819 */ /* 0x000fe200000114ef */
[----:B------:R-:W-:Y:S01]  /*0850*/  IMAD.U32 R3, RZ, RZ, UR10 ;  /* 0x0000000aff037e24 */ /* 0x000fe2000f8e00ff */
[----:B------:R-:W-:Y:S01]  /*0860*/  LOP3.LUT R2, R2, 0x8, RZ, 0xc0, !PT ;  /* 0x0000000802027812 */ /* 0x000fe200078ec0ff */
[----:B------:R-:W-:Y:S01]  /*0870*/  IMAD.SHL.U32 R4, R9, 0x10, RZ ;  /* 0x0000001009047824 */ /* 0x000fe200078e00ff */
[----:B------:R-:W-:Y:S01]  /*0880*/  SHF.R.U32.HI R3, RZ, 0x3, R0 ;  /* 0x00000003ff037819 */ /* 0x000fe20000011600 */
[----:B------:R-:W-:Y:S01]  /*0890*/  IMAD.SHL.U32 R193, R192, 0x2, RZ ;  /* 0x00000002c0c17824 */ /* 0x000fe200078e00ff */
[----:B------:R-:W-:Y:S01]  /*08a0*/  LOP3.LUT R5, R0, 0x20, R5, 0xf8, !PT ;  /* 0x0000002000057812 */ /* 0x000fe200078ef805 */
[----:B------:R-:W-:Y:S01]  /*08b0*/  IMAD R239, R17, 0x10, R239 ;  /* 0x0000001011ef7824 */ /* 0x000fe200078e02ef */
[----:B------:R-:W-:Y:S01]  /*08c0*/  LOP3.LUT R7, R3, R0, R2, 0x1e, !PT ;  /* 0x0000000003077212 */ /* 0x000fe200078e1e02 */
[----:B------:R-:W-:Y:S01]  /*08d0*/  IMAD R0, R17, 0x400, R6 ;  /* 0x0000040011007824 */ /* 0x000fe200078e0206 */
[----:B------:R-:W-:Y:S01]  /*08e0*/  LOP3.LUT R3, R5, R3, RZ, 0x3c, !PT ;  /* 0x0000000305037212 */ /* 0x000fe200078e3cff */
[----:B------:R-:W-:Y:S01]  /*08f0*/  IMAD.SHL.U32 R5, R12, 0x40, RZ ;  /* 0x000000400c057824 */ /* 0x000fe200078e00ff */
[----:B------:R-:W-:Y:S01]  /*0900*/  LOP3.LUT R8, R2, 0x10, R4, 0xf8, !PT ;  /* 0x0000001002087812 */ /* 0x000fe200078ef804 */
[----:B------:R-:W-:Y:S01]  /*0910*/  IMAD.SHL.U32 R2, R10, 0x40, RZ ;  /* 0x000000400a027824 */ /* 0x000fe200078e00ff */
[----:B------:R-:W-:Y:S01]  /*0920*/  ULOP3.LUT UR61, UR40, UR61, URZ, 0x3c, !UPT ;  /* 0x0000003d283d7292 */ /* 0x000fe2000f8e3c3f */
        /* <DEDUP_REMOVED lines=9> */
[----:B------:R-:W-:Y:S01]  /*09c0*/  UISETP.NE.AND UP6, UPT, UR11, URZ, UPT ;  /* 0x0000003f0b00728c */ /* 0x000fe2000bfc5270 */
[----:B------:R-:W-:Y:S01]  /*09d0*/  IMAD.IADD R235, R234, 0x1, R233 ;  /* 0x00000001eaeb7824 */ /* 0x000fe200078e02e9 */
[----:B------:R-:W-:Y:S01]  /*09e0*/  LOP3.LUT R3, R3, R6, RZ, 0x3c, !PT ;  /* 0x0000000603037212 */ /* 0x000fe200078e3cff */
[----:B------:R-:W-:Y:S01]  /*09f0*/  IMAD.SHL.U32 R187, R187, 0x2, RZ ;  /* 0x00000002bbbb7824 */ /* 0x000fe200078e00ff */
[C-C-:B------:R-:W-:Y:S01]  /*0a00*/  LOP3.LUT R2, R6.reuse, R8, R5.reuse, 0x1e, !PT ;  /* 0x0000000806027212 */ /* 0x140fe200078e1e05 */
[----:B------:R-:W-:Y:S01]  /*0a10*/  UIMAD.WIDE.U32 UR44, UR38, UR46, URZ ;  /* 0x0000002e262c72a5 */ /* 0x000fe2000f8e003f */
[----:B------:R-:W-:Y:S01]  /*0a20*/  LOP3.LUT R186, R6, R186, R5, 0x1e, !PT ;  /* 0x000000ba06ba7212 */ /* 0x000fe200078e1e05 */
[----:B------:R-:W-:Y:S01]  /*0a30*/  IMAD.IADD R197, R4, 0x1, R3 ;  /* 0x0000000104c57824 */ /* 0x000fe200078e0203 */
[-C--:B------:R-:W-:Y:S01]  /*0a40*/  LOP3.LUT R196, R2, R0.reuse, RZ, 0xfc, !PT ;  /* 0x0000000002c47212 */ /* 0x080fe200078efcff */
[----:B------:R-:W-:Y:S01]  /*0a50*/  IMAD.MOV.U32 R3, RZ, RZ, 0x20 ;  /* 0x00000020ff037424 */ /* 0x000fe200078e00ff */
[----:B------:R-:W-:Y:S01]  /*0a60*/  LOP3.LUT R186, R186, R0, RZ, 0xfc, !PT ;  /* 0x00000000baba7212 */ /* 0x000fe200078efcff */
[----:B------:R-:W-:Y:S01]  /*0a70*/  IMAD.MOV.U32 R2, RZ, RZ, 0x40 ;  /* 0x00000040ff027424 */ /* 0x000fe200078e00ff */
[----:B------:R-:W-:Y:S01]  /*0a80*/  LEA R6, R7, 0xc000, 0x1 ;  /* 0x0000c00007067811 */ /* 0x000fe200078e08ff */
[----:B------:R-:W-:Y:S01]  /*0a90*/  IMAD R4, R13, 0x200, R16 ;  /* 0x000002000d047824 */ /* 0x000fe200078e0210 */
[C---:B------:R-:W-:Y:S01]  /*0aa0*/  SEL R0, R3.reuse, 0xffffffe0, !P4 ;  /* 0xffffffe003007807 */ /* 0x040fe20006000000 */
[----:B------:R-:W-:Y:S01]  /*0ab0*/  UIMAD UR56, UR39, UR46, URZ ;  /* 0x0000002e273872a4 */ /* 0x000fe2000f8e023f */
        /* <DEDUP_REMOVED lines=28> */
.L_x_1826:
        /* <DEDUP_REMOVED lines=53> */
.L_x_1780:
        /* <DEDUP_REMOVED lines=23> */
[----:B------:R-:W-:Y:S02]  /*1140*/  UISETP.NE.AND UP3, UPT, UR20, -0x1, UPT ;  /* 0xffffffff1400788c */ /* 0x000fe4000bf65270 */
[----:B------:R-:W-:Y:S02]  /*1150*/  ULDC.64 UR18, c[0x0][0x190] ;  /* 0x0000640000127ab9 */ /* 0x000fe40000000a00 */
[----:B------:R-:W-:Y:S02]  /*1160*/  UIMAD.WIDE.U32 UR16, UR37, UR10, URZ ;  /* 0x0000000a251072a5 */ /* 0x000fe4000f8e003f */
[----:B------:R-:W-:-:S02]  /*1170*/  UIMAD UR7, UR37, UR11, UR7 ;  /* 0x0000000b250772a4 */ /* 0x000fc4000f8e0207 */
[----:B------:R-:W-:Y:S02]  /*1180*/  UIMAD.WIDE.U32 UR10, UR20, UR18, URZ ;  /* 0x00000012140a72a5 */ /* 0x000fe4000f8e003f */
[----:B------:R-:W-:Y:S02]  /*1190*/  UIADD3 UR8, UR12, 0x80, UR21 ;  /* 0x000000800c087890 */ /* 0x000fe4000fffe015 */
[----:B------:R-:W-:Y:S02]  /*11a0*/  UIADD3 UR33, UR17, UR7, URZ ;  /* 0x0000000711217290 */ /* 0x000fe4000fffe03f */
[----:B------:R-:W-:Y:S02]  /*11b0*/  ULDC UR13, c[0x0][0x2e4] ;  /* 0x0000b900000d7ab9 */ /* 0x000fe40000000800 */
[----:B------:R-:W-:Y:S02]  /*11c0*/  USEL UR34, UR16, UR10, !UP3 ;  /* 0x0000000a10227287 */ /* 0x000fe4000d800000 */
[----:B------:R-:W-:-:S02]  /*11d0*/  UIMAD UR7, UR20, UR19, URZ ;  /* 0x00000013140772a4 */ /* 0x000fc4000f8e023f */
[----:B------:R-:W-:Y:S02]  /*11e0*/  UIADD3 UR10, UR8, UR13, -UR6 ;  /* 0x0000000d080a7290 */ /* 0x000fe4000fffe806 */
[----:B------:R-:W-:Y:S02]  /*11f0*/  @UP3 UIADD3 UR33, UR11, UR7, URZ ;  /* 0x000000070b213290 */ /* 0x000fe4000fffe03f */
[----:B------:R-:W-:Y:S02]  /*1200*/  UIADD3 UR8, UR12, 0x3f, URZ ;  /* 0x0000003f0c087890 */ /* 0x000fe4000fffe03f */
[----:B------:R-:W-:Y:S02]  /*1210*/  UIADD3 UR7, UR10, 0x3f, URZ ;  /* 0x0000003f0a077890 */ /* 0x000fe4000fffe03f */
[----:B------:R-:W-:Y:S02]  /*1220*/  USHF.R.S32.HI UR10, URZ, 0x1f, UR8 ;  /* 0x0000001f3f0a7899 */ /* 0x000fe40008011408 */
[----:B------:R-:W-:-:S02]  /*1230*/  USHF.R.S32.HI UR11, URZ, 0x1f, UR7 ;  /* 0x0000001f3f0b7899 */ /* 0x000fc40008011407 */
[----:B-1----:R-:W-:Y:S02]  /*1240*/  UISETP.NE.AND UP0, UPT, UR36, -0x1, UPT ;  /* 0xffffffff2400788c */ /* 0x002fe4000bf05270 */
[----:B------:R-:W-:Y:S02]  /*1250*/  ULEA.HI UR8, UR10, UR8, URZ, 0x6 ;  /* 0x000000080a087291 */ /* 0x000fe4000f8f303f */
[----:B------:R-:W-:Y:S02]  /*1260*/  ULEA.HI UR7, UR11, UR7, URZ, 0x6 ;  /* 0x000000070b077291 */ /* 0x000fe4000f8f303f */
[----:B------:R-:W-:Y:S01]  /*1270*/  USHF.R.S32.HI UR8, URZ, 0x6, UR8 ;  /* 0x000000063f087899 */ /* 0x000fe20008011408 */
[----:B------:R-:W-:Y:S01]  /*1280*/  PLOP3.LUT P0, PT, PT, PT, UP0, 0x80, 0x0 ;  /* 0x000000000000781c */ /* 0x000fe20003f0f008 */
[----:B------:R-:W-:Y:S02]  /*1290*/  USHF.R.S32.HI UR7, URZ, 0x6, UR7 ;  /* 0x000000063f077899 */ /* 0x000fe40008011407 */
[----:B------:R-:W-:-:S02]  /*12a0*/  ULDC.64 UR16, c[0x0][0x198] ;  /* 0x0000660000107ab9 */ /* 0x000fc40000000a00 */
[----:B------:R-:W-:Y:S02]  /*12b0*/  UISETP.LT.AND UP2, UPT, UR8, UR7, UPT ;  /* 0x000000070800728c */ /* 0x000fe4000bf41270 */
[----:B------:R-:W-:Y:S02]  /*12c0*/  @UP0 UIADD3 UR13, UR35, UR36, URZ ;  /* 0x00000024230d0290 */ /* 0x000fe4000fffe03f */
        /* <DEDUP_REMOVED lines=10> */
[----:B------:R-:W-:Y:S02]  /*1370*/  ULDC.64 UR16, c[0x0][0x180] ;  /* 0x0000600000107ab9 */ /* 0x000fe40000000a00 */
[----:B------:R-:W-:-:S02]  /*1380*/  UIMAD UR8, UR35, UR11, UR7 ;  /* 0x0000000b230872a4 */ /* 0x000fc4000f8e0207 */
[----:B------:R-:W-:Y:S02]  /*1390*/  UIMAD.WIDE.U32 UR10, UR35, UR10, URZ ;  /* 0x0000000a230a72a5 */ /* 0x000fe4000f8e003f */
[----:B------:R-:W-:Y:S02]  /*13a0*/  UIMAD UR7, UR41, UR16, URZ ;  /* 0x00000010290772a4 */ /* 0x000fe4000f8e023f */
[----:B------:R-:W-:Y:S02]  /*13b0*/  UIADD3 UR11, UR11, UR8, URZ ;  /* 0x000000080b0b7290 */ /* 0x000fe4000fffe03f */
[----:B------:R-:W-:Y:S02]  /*13c0*/  UIMAD UR7, UR37, UR17, UR7 ;  /* 0x00000011250772a4 */ /* 0x000fe4000f8e0207 */
[----:B------:R-:W-:-:S04]  /*13d0*/  UIMAD.WIDE.U32 UR10, UR37, UR16, UR10 ;  /* 0x00000010250a72a5 */ /* 0x000fc8000f8e000a */
[----:B------:R-:W-:-:S03]  /*13e0*/  UIADD3 UR32, UR11, UR7, URZ ;  /* 0x000000070b207290 */ /* 0x000fc6000fffe03f */
[----:B------:R-:W-:Y:S02]  /*13f0*/  UMOV UR31, UR10 ;  /* 0x0000000a001f7c82 */ /* 0x000fe40008000000 */
.L_x_1782:
        /* <DEDUP_REMOVED lines=18> */
.L_x_1783:
        /* <DEDUP_REMOVED lines=46> */
[----:B------:R-:W-:Y:S02]  /*1800*/  UIMAD UR7, UR39, UR10, URZ ;  /* 0x0000000a270772a4 */ /* 0x000fe4000f8e023f */
[----:B------:R-:W-:Y:S01]  /*1810*/  UIMAD.WIDE.U32 UR10, UR38, UR10, URZ ;  /* 0x0000000a260a72a5 */ /* 0x000fe2000f8e003f */
[----:B------:R-:W-:Y:S01]  /*1820*/  IMAD.MOV R3, RZ, RZ, -R0 ;  /* 0x000000ffff037224 */ /* 0x000fe200078e0a00 */
[----:B------:R-:W-:Y:S02]  /*1830*/  UIMAD UR8, UR38, UR8, UR7 ;  /* 0x00000008260872a4 */ /* 0x000fe4000f8e0207 */
[----:B------:R-:W-:Y:S01]  /*1840*/  @UP5 USEL UR7, UR59, UR20, !UP3 ;  /* 0x000000143b075287 */ /* 0x000fe2000d800000 */
[----:B------:R-:W-:Y:S01]  /*1850*/  IMAD R2, R5, R3, R2 ;  /* 0x0000000305027224 */ /* 0x000fe200078e0202 */
[----:B------:R-:W-:-:S02]  /*1860*/  UIADD3 UR8, UR11, UR8, URZ ;  /* 0x000000080b087290 */ /* 0x000fc4000fffe03f */
[----:B------:R-:W-:Y:S02]  /*1870*/  @UP5 UIMAD UR16, UR40, UR13, UR7 ;  /* 0x0000000d281052a4 */ /* 0x000fe4000f8e0207 */
[----:B------:R-:W-:-:S05]  /*1880*/  ISETP.GT.U32.AND P1, PT, R5, R2, PT ;  /* 0x000000020500720c */ /* 0x000fca0003f24070 */
        /* <DEDUP_REMOVED lines=17> */
.L_x_1784:
[----:B------:R-:W-:Y:S02]  /*19a0*/  UMOV UR13, UR55 ;  /* 0x00000037000d7c82 */ /* 0x000fe40008000000 */
.L_x_1785:
[----:B------:R-:W2:Y:S04]  /*19b0*/  LDL.64 R2, [R1+0x20] ;  /* 0x0000200001027983 */ /* 0x000ea80000100a00 */
[----:B------:R1:W2:Y:S01]  /*19c0*/  LDL.64 R14, [R1+0x20] ;  /* 0x00002000010e7983 */ /* 0x0002a20000100a00 */
[----:B------:R-:W-:Y:S01]  /*19d0*/  UIADD3 UR10, UP4, UP3, UR10, UR49, UR51 ;  /* 0x000000310a0a7290 */ /* 0x000fe2000fb9e033 */
[----:B------:R-:W-:Y:S01]  /*19e0*/  IMAD.U32 R9, RZ, RZ, UR19 ;  /* 0x00000013ff097e24 */ /* 0x000fe2000f8e00ff */
[----:B------:R-:W-:Y:S01]  /*19f0*/  USHF.R.S32.HI UR20, URZ, 0x1f, UR40 ;  /* 0x0000001f3f147899 */ /* 0x000fe20008011428 */
[----:B------:R-:W3:Y:S01]  /*1a00*/  S2R R27, SR_TID.X ;  /* 0x00000000001b7919 */ /* 0x000ee20000002100 */
[----:B------:R-:W-:Y:S01]  /*1a10*/  UIADD3 UR23, UP2, UP1, UR17, UR10, UR22 ;  /* 0x0000000a11177290 */ /* 0x000fe2000f95e016 */
[----:B------:R-:W-:Y:S01]  /*1a20*/  BSSY B1, `(.L_x_1781) ;  /* 0x000096c000017945 */ /* 0x000fe20003800000 */
[----:B------:R-:W-:-:S02]  /*1a30*/  UIADD3.X UR7, UR8, UR53, UR58, UP4, UP3 ;  /* 0x0000003508077290 */ /* 0x000fc4000a7e643a */
[----:B------:R-:W-:Y:S02]  /*1a40*/  ULDC.64 UR10, c[0x0][0x1a8] ;  /* 0x00006a00000a7ab9 */ /* 0x000fe40000000a00 */
[----:B------:R-:W-:Y:S02]  /*1a50*/  UIADD3.X UR22, UR15, UR7, UR18, UP2, UP1 ;  /* 0x000000070f167290 */ /* 0x000fe400097e2412 */
[----:B------:R-:W-:-:S04]  /*1a60*/  UIMAD UR7, UR20, UR10, URZ ;  /* 0x0000000a140772a4 */ /* 0x000fc8000f8e023f */
[----:B------:R-:W-:-:S03]  /*1a70*/  UIMAD UR17, UR40, UR11, UR7 ;  /* 0x0000000b281172a4 */ /* 0x000fc6000f8e0207 */
[----:B------:R-:W-:Y:S02]  /*1a80*/  ULDC.64 UR10, c[0x0][0x378] ;  /* 0x0000de00000a7ab9 */ /* 0x000fe40000000a00 */
[----:B------:R-:W-:-:S03]  /*1a90*/  UIMAD UR7, UR20, UR10, URZ ;  /* 0x0000000a140772a4 */ /* 0x000fc6000f8e023f */
[----:B------:R-:W-:Y:S02]  /*1aa0*/  ULDC UR20, c[0x0][0x2e8] ;  /* 0x0000ba0000147ab9 */ /* 0x000fe40000000800 */
        /* <DEDUP_REMOVED lines=8> */
[----:B------:R-:W-:Y:S01]  /*1b30*/  UIADD3 UR13, UR19, UR16, URZ ;  /* 0x00000010130d7290 */ /* 0x000fe2000fffe03f */
[----:B------:R-:W-:Y:S02]  /*1b40*/  SHF.R.S32.HI R23, RZ, 0x1f, R0 ;  /* 0x0000001fff177819 */ /* 0x000fe40000011400 */
[----:B------:R-:W-:Y:S01]  /*1b50*/  IADD3 R4, P1, R0, UR19, RZ ;  /* 0x0000001300047c10 */ /* 0x000fe2000ff3e0ff */
[----:B------:R-:W-:-:S03]  /*1b60*/  ULDC.64 UR18, c[0x0][0x3c8] ;  /* 0x0000f20000127ab9 */ /* 0x000fc60000000a00 */
[----:B------:R-:W-:Y:S01]  /*1b70*/  IADD3.X R5, R23, UR27, RZ, P1, !PT ;  /* 0x0000001b17057c10 */ /* 0x000fe20008ffe4ff */
[----:B------:R-:W-:Y:S02]  /*1b80*/  UMOV UR27, 0x4 ;  /* 0x00000004001b7882 */ /* 0x000fe40000000000 */
[----:B------:R-:W-:Y:S02]  /*1b90*/  UIMAD.WIDE UR10, UR10, UR27, UR18 ;  /* 0x0000001b0a0a72a5 */ /* 0x000fe4000f8e0212 */
[----:B------:R-:W-:-:S05]  /*1ba0*/  IMAD R5, R5, c[0x0][0x190], RZ ;  /* 0x0000640005057a24 */ /* 0x000fca00078e02ff */
[----:B------:R-:W-:Y:S02]  /*1bb0*/  UMOV UR19, UR10 ;  /* 0x0000000a00137c82 */ /* 0x000fe40008000000 */
[----:B------:R-:W-:Y:S02]  /*1bc0*/  UMOV UR18, UR11 ;  /* 0x0000000b00127c82 */ /* 0x000fe40008000000 */
[----:B------:R-:W-:Y:S02]  /*1bd0*/  ULDC.64 UR10, c[0x0][0x200] ;  /* 0x00008000000a7ab9 */ /* 0x000fe40000000a00 */
[----:B------:R-:W-:Y:S01]  /*1be0*/  UIMAD.WIDE UR10, UR13, UR27, UR10 ;  /* 0x0000001b0d0a72a5 */ /* 0x000fe2000f8e020a */
[----:B--2---:R-:W-:-:S05]  /*1bf0*/  IMAD.MOV.U32 R14, RZ, RZ, R2 ;  /* 0x000000ffff0e7224 */ /* 0x004fca00078e0002 */
[----:B------:R-:W-:-:S05]  /*1c00*/  SHF.R.S32.HI R15, RZ, 0x1f, R14 ;  /* 0x0000001fff0f7819 */ /* 0x000fca000001140e */
[C---:B------:R-:W-:Y:S01]  /*1c10*/  IMAD.WIDE.U32 R2, R4.reuse, c[0x0][0x190], R14 ;  /* 0x0000640004027a25 */ /* 0x040fe200078e000e */
[----:B------:R1:W-:Y:S03]  /*1c20*/  STL [R1+0x24], R15 ;  /* 0x0000240f01007387 */ /* 0x0003e60000100800 */
[----:B------:R-:W-:Y:S01]  /*1c30*/  IMAD R4, R4, c[0x0][0x194], R5 ;  /* 0x0000650004047a24 */ /* 0x000fe200078e0205 */
[----:B------:R-:W-:-:S04]  /*1c40*/  IADD3 R6, P1, R2, UR34, RZ ;  /* 0x0000002202067c10 */ /* 0x000fc8000ff3e0ff */
[----:B------:R-:W-:Y:S01]  /*1c50*/  IADD3.X R7, R3, UR33, R4, P1, !PT ;  /* 0x0000002103077c10 */ /* 0x000fe20008ffe404 */
[----:B------:R-:W-:Y:S01]  /*1c60*/  UIADD3 UR33, UR21, UR12, URZ ;  /* 0x0000000c15217290 */ /* 0x000fe2000fffe03f */
[----:B------:R-:W-:Y:S02]  /*1c70*/  LEA.HI R4, R28, R27, RZ, 0x5 ;  /* 0x0000001b1c047211 */ /* 0x000fe400078f28ff */
[----:B------:R-:W-:Y:S01]  /*1c80*/  IADD3 R2, P1, R14, UR25, RZ ;  /* 0x000000190e027c10 */ /* 0x000fe2000ff3e0ff */
[----:B------:R-:W-:Y:S01]  /*1c90*/  UIADD3 UR7, UR33, -UR20, -UR6 ;  /* 0x8000001421077290 */ /* 0x000fe2000fffe806 */
[----:B------:R-:W-:Y:S02]  /*1ca0*/  LOP3.LUT R5, R4, 0xffffffe0, RZ, 0xc0, !PT ;  /* 0xffffffe004057812 */ /* 0x000fe400078ec0ff */
[----:B------:R-:W-:Y:S01]  /*1cb0*/  SHF.R.S32.HI R4, RZ, 0x5, R4 ;  /* 0x00000005ff047819 */ /* 0x000fe20000011404 */
[----:B------:R-:W-:Y:S01]  /*1cc0*/  USHF.R.S32.HI UR20, URZ, 0x1f, UR7 ;  /* 0x0000001f3f147899 */ /* 0x000fe20008011407 */
[----:B------:R-:W-:Y:S01]  /*1cd0*/  IADD3.X R3, R15, UR26, RZ, P1, !PT ;  /* 0x0000001a0f037c10 */ /* 0x000fe20008ffe4ff */
[----:B------:R-:W-:-:S02]  /*1ce0*/  IMAD.IADD R26, R27, 0x1, -R5 ;  /* 0x000000011b1a7824 */ /* 0x000fc400078e0a05 */
[----:B------:R-:W-:Y:S02]  /*1cf0*/  ULEA.HI UR20, UR20, UR7, URZ, 0x6 ;  /* 0x0000000714147291 */ /* 0x000fe4000f8f303f */
[----:B------:R-:W-:Y:S01]  /*1d00*/  IMAD R4, R4, UR50, R26 ;  /* 0x0000003204047c24 */ /* 0x000fe2000f8e021a */
[----:B------:R-:W-:Y:S01]  /*1d10*/  UIADD3 UR7, UR28, -0x1, URZ ;  /* 0xffffffff1c077890 */ /* 0x000fe2000fffe03f */
[----:B------:R-:W-:Y:S01]  /*1d20*/  IMAD.WIDE.U32 R2, R9, c[0x0][0x370], R2 ;  /* 0x0000dc0009027a25 */ /* 0x000fe200078e0002 */
[----:B------:R-:W-:Y:S02]  /*1d30*/  USHF.R.S32.HI UR20, URZ, 0x6, UR20 ;  /* 0x000000063f147899 */ /* 0x000fe40008011414 */
[----:B------:R-:W-:Y:S02]  /*1d40*/  IADD3 R10, P1, R4, UR23, RZ ;  /* 0x00000017040a7c10 */ /* 0x000fe4000ff3e0ff */
[----:B------:R-:W-:Y:S01]  /*1d50*/  UISETP.LT.AND UP1, UPT, URZ, UR20, UPT ;  /* 0x000000143f00728c */ /* 0x000fe2000bf21270 */
[----:B------:R-:W-:-:S02]  /*1d60*/  IADD3 R3, R3, UR8, RZ ;  /* 0x0000000803037c10 */ /* 0x000fc4000fffe0ff */
[----:B------:R-:W-:Y:S01]  /*1d70*/  LEA.HI.X.SX32 R202, R4, UR22, 0x1, P1 ;  /* 0x0000001604ca7c11 */ /* 0x000fe200088f0eff */
[----:B------:R-:W-:Y:S01]  /*1d80*/  USEL UR20, URZ, UR20, !UP1 ;  /* 0x000000143f147287 */ /* 0x000fe2000c800000 */
[----:B------:R-:W-:Y:S01]  /*1d90*/  IMAD.U32 R4, RZ, RZ, UR40 ;  /* 0x00000028ff047e24 */ /* 0x000fe2000f8e00ff */
[----:B------:R-:W-:Y:S02]  /*1da0*/  LEA R203, P1, R10, c[0x0][0x350], 0x2 ;  /* 0x0000d4000acb7a11 */ /* 0x000fe400078210ff */
[----:B------:R-:W-:Y:S01]  /*1db0*/  UISETP.GT.AND UP1, UPT, UR28, UR20, UPT ;  /* 0x000000141c00728c */ /* 0x000fe2000bf24270 */
[----:B------:R-:W-:Y:S01]  /*1dc0*/  IMAD.WIDE.U32 R2, R4, c[0x0][0x378], R2 ;  /* 0x0000de0004027a25 */ /* 0x000fe200078e0002 */
[----:B------:R-:W-:-:S03]  /*1dd0*/  LEA.HI.X R202, R10, c[0x0][0x354], R202, 0x2, P1 ;  /* 0x0000d5000aca7a11 */ /* 0x000fc600008f14ca */
[----:B------:R-:W-:Y:S01]  /*1de0*/  IMAD.WIDE.U32 R4, R4, c[0x0][0x1a8], R6 ;  /* 0x00006a0004047a25 */ /* 0x000fe200078e0006 */
[----:B------:R-:W-:Y:S02]  /*1df0*/  PLOP3.LUT P1, PT, PT, PT, UP1, 0x80, 0x0 ;  /* 0x000000000000781c */ /* 0x000fe40003f2f018 */
[----:B------:R-:W-:Y:S02]  /*1e00*/  IADD3 R3, R3, UR15, RZ ;  /* 0x0000000f03037c10 */ /* 0x000fe4000fffe0ff */
        /* <DEDUP_REMOVED lines=9> */
[----:B------:R-:W-:Y:S05]  /*1ea0*/  @P1 BRA `(.L_x_1786) ;  /* 0x00000bb000001947 */ /* 0x000fea0003800000 */
[----:B-1----:R-:W-:Y:S02]  /*1eb0*/  @UP0 UIADD3 UR7, UR35, UR36, URZ ;  /* 0x0000002423070290 */ /* 0x002fe4000fffe03f */
        /* <DEDUP_REMOVED lines=17> */
.L_x_1787:
        /* <DEDUP_REMOVED lines=18> */
.L_x_1788:
[----:B------:R-:W-:Y:S01]  /*20f0*/  ULDC.64 UR10, c[0x0][0x3a0] ;  /* 0x0000e800000a7ab9 */ /* 0x000fe20000000a00 */
[----:B------:R-:W-:Y:S01]  /*2100*/  IMAD.U32 R10, RZ, RZ, UR21 ;  /* 0x00000015ff0a7e24 */ /* 0x000fe2000f8e00ff */
[----:B------:R-:W-:Y:S01]  /*2110*/  UIMAD UR7, UR24, UR10, URZ ;  /* 0x0000000a180772a4 */ /* 0x000fe2000f8e023f */
[----:B------:R-:W-:Y:S01]  /*2120*/  BSSY B0, `(.L_x_1789) ;  /* 0x000001a000007945 */ /* 0x000fe20003800000 */
[----:B------:R-:W-:Y:S01]  /*2130*/  UIMAD UR6, UR14, -0x80, UR6 ;  /* 0xffffff800e0678a4 */ /* 0x000fe2000f8e0206 */
[----:B------:R-:W-:Y:S01]  /*2140*/  IMAD.WIDE.U32 R2, R10, c[0x0][0x3a0], R14 ;  /* 0x0000e8000a027a25 */ /* 0x000fe200078e000e */
[----:B------:R-:W-:Y:S02]  /*2150*/  UIMAD UR7, UR21, UR11, UR7 ;  /* 0x0000000b150772a4 */ /* 0x000fe4000f8e0207 */
[----:B------:R-:W-:-:S02]  /*2160*/  USHF.R.S32.HI UR12, URZ, 0x1f, UR40 ;  /* 0x0000001f3f0c7899 */ /* 0x000fc40008011428 */
[----:B------:R-:W-:Y:S01]  /*2170*/  IADD3 R2, P0, R2, UR15, RZ ;  /* 0x0000000f02027c10 */ /* 0x000fe2000ff1e0ff */
[----:B------:R-:W-:Y:S01]  /*2180*/  ULDC.64 UR10, c[0x0][0x3b8] ;  /* 0x0000ee00000a7ab9 */ /* 0x000fe20000000a00 */
        /* <DEDUP_REMOVED lines=19> */
.L_x_1790:
[----:B------:R-:W-:Y:S05]  /*22c0*/  BSYNC B0 ;  /* 0x0000000000007941 */ /* 0x000fea0003800000 */
.L_x_1789:
        /* <DEDUP_REMOVED lines=16> */
.L_x_1792:
[----:B------:R-:W-:Y:S05]  /*23d0*/  BSYNC B0 ;  /* 0x0000000000007941 */ /* 0x000fea0003800000 */
.L_x_1791:
        /* <DEDUP_REMOVED lines=16> */
.L_x_1794:
[----:B------:R-:W-:Y:S05]  /*24e0*/  BSYNC B0 ;  /* 0x0000000000007941 */ /* 0x000fea0003800000 */
.L_x_1793:
        /* <DEDUP_REMOVED lines=16> */
.L_x_1796:
[----:B------:R-:W-:Y:S05]  /*25f0*/  BSYNC B0 ;  /* 0x0000000000007941 */ /* 0x000fea0003800000 */
.L_x_1795:
[----:B------:R-:W-:Y:S01]  /*2600*/  ULDC.64 UR6, c[0x0][0x3a8] ;  /* 0x0000ea0000067ab9 */ /* 0x000fe20000000a00 */
[----:B--2---:R-:W-:Y:S01]  /*2610*/  IMAD.WIDE.U32 R2, R10, c[0x0][0x3a8], R14 ;  /* 0x0000ea000a027a25 */ /* 0x004fe200078e000e */
        /* <DEDUP_REMOVED lines=24> */
.L_x_1798:
[----:B------:R-:W-:Y:S05]  /*27a0*/  BSYNC B0 ;  /* 0x0000000000007941 */ /* 0x000fea0003800000 */
.L_x_1797:
        /* <DEDUP_REMOVED lines=14> */
.L_x_1800:
[----:B------:R-:W-:Y:S05]  /*2890*/  BSYNC B0 ;  /* 0x0000000000007941 */ /* 0x000fea0003800000 */
.L_x_1799:
        /* <DEDUP_REMOVED lines=14> */
.L_x_1802:
[----:B------:R-:W-:Y:S05]  /*2980*/  BSYNC B0 ;  /* 0x0000000000007941 */ /* 0x000fea0003800000 */
.L_x_1801:
        /* <DEDUP_REMOVED lines=13> */
.L_x_1786:
[----:B-1----:R-:W2:Y:S01]  /*2a60*/  LDL R16, [R1+0x4] ;  /* 0x0000040001107983 */ /* 0x002ea20000100800 */
[----:B------:R-:W-:Y:S01]  /*2a70*/  ULDC.64 UR16, c[0x0][0x198] ;  /* 0x0000660000107ab9 */ /* 0x000fe20000000a00 */
[----:B------:R-:W-:Y:S01]  /*2a80*/  IMAD.U32 R12, RZ, RZ, UR21 ;  /* 0x00000015ff0c7e24 */ /* 0x000fe2000f8e00ff */
[----:B------:R-:W-:Y:S01]  /*2a90*/  UIMAD UR8, UR24, UR16, URZ ;  /* 0x00000010180872a4 */ /* 0x000fe2000f8e023f */
[C---:B------:R-:W-:Y:S01]  /*2aa0*/  IADD3 R6, R0.reuse, 0x40, RZ ;  /* 0x0000004000067810 */ /* 0x040fe20007ffe0ff */
[----:B------:R-:W-:Y:S01]  /*2ab0*/  IMAD.MOV.U32 R194, RZ, RZ, 0x40 ;  /* 0x00000040ffc27424 */ /* 0x000fe200078e00ff */
[----:B------:R-:W-:Y:S01]  /*2ac0*/  IADD3 R5, R0, 0x60, RZ ;  /* 0x0000006000057810 */ /* 0x000fe20007ffe0ff */
[----:B------:R-:W-:Y:S01]  /*2ad0*/  UIMAD UR8, UR21, UR17, UR8 ;  /* 0x00000011150872a4 */ /* 0x000fe2000f8e0208 */
[----:B------:R-:W-:Y:S01]  /*2ae0*/  IMAD.WIDE.U32 R2, R12, c[0x0][0x198], R14 ;  /* 0x000066000c027a25 */ /* 0x000fe200078e000e */
[----:B------:R-:W-:-:S02]  /*2af0*/  ULDC.64 UR22, c[0x0][0x1a0] ;  /* 0x0000680000167ab9 */ /* 0x000fc40000000a00 */
[----:B------:R-:W-:Y:S01]  /*2b00*/  UIMAD UR22, UR24, UR22, URZ ;  /* 0x00000016181672a4 */ /* 0x000fe2000f8e023f */
[----:B------:R-:W-:Y:S01]  /*2b10*/  IMAD R9, R194, c[0x0][0x374], RZ ;  /* 0x0000dd00c2097a24 */ /* 0x000fe200078e02ff */
[----:B------:R-:W-:Y:S01]  /*2b20*/  IADD3 R2, P0, R2, UR31, RZ ;  /* 0x0000001f02027c10 */ /* 0x000fe2000ff1e0ff */
[----:B------:R-:W-:Y:S01]  /*2b30*/  IMAD.U32 R4, RZ, RZ, UR8 ;  /* 0x00000008ff047e24 */ /* 0x000fe2000f8e00ff */
[----:B------:R-:W-:Y:S02]  /*2b40*/  ULEA.HI UR8, UR7, UR7, URZ, 0x1 ;  /* 0x0000000707087291 */ /* 0x000fe4000f8f083f */
[----:B------:R-:W-:Y:S02]  /*2b50*/  UIMAD UR22, UR21, UR23, UR22 ;  /* 0x00000017151672a4 */ /* 0x000fe4000f8e0216 */
[----:B------:R-:W-:Y:S01]  /*2b60*/  ULOP3.LUT UR8, UR8, 0xfffffffe, URZ, 0xc0, !UPT ;  /* 0xfffffffe08087892 */ /* 0x000fe2000f8ec03f */
[----:B------:R-:W-:Y:S02]  /*2b70*/  IADD3.X R3, R3, UR32, R4, P0, !PT ;  /* 0x0000002003037c10 */ /* 0x000fe400087fe404 */
[----:B------:R-:W-:Y:S01]  /*2b80*/  IADD3 R4, R0, 0x20, RZ ;  /* 0x0000002000047810 */ /* 0x000fe20007ffe0ff */
[----:B------:R-:W-:-:S02]  /*2b90*/  UIADD3 UR8, UR7, -UR8, URZ ;  /* 0x8000000807087290 */ /* 0x000fc4000fffe03f */
[----:B------:R-:W-:Y:S02]  /*2ba0*/  IMAD.WIDE.U32 R2, R8, c[0x0][0x1b0], R2 ;  /* 0x00006c0008027a25 */ /* 0x000fe400078e0002 */
[----:B------:R-:W-:Y:S02]  /*2bb0*/  UISETP.NE.AND UP0, UPT, UR8, 0x1, UPT ;  /* 0x000000010800788c */ /* 0x000fe4000bf05270 */
[----:B------:R-:W-:-:S06]  /*2bc0*/  UIMAD UR8, UR14, -0x80, UR6 ;  /* 0xffffff800e0878a4 */ /* 0x000fcc000f8e0206 */
[----:B------:R-:W-:Y:S01]  /*2bd0*/  ISETP.GE.AND P3, PT, R6, UR8, PT ;  /* 0x0000000806007c0c */ /* 0x000fe2000bf66270 */
[----:B------:R-:W-:Y:S01]  /*2be0*/  IMAD.WIDE.U32 R6, R194, c[0x0][0x190], RZ ;  /* 0x00006400c2067a25 */ /* 0x000fe200078e00ff */
[----:B------:R-:W-:Y:S02]  /*2bf0*/  ISETP.GE.AND P1, PT, R5, UR8, PT ;  /* 0x0000000805007c0c */ /* 0x000fe4000bf26270 */
[----:B------:R-:W-:Y:S02]  /*2c00*/  ISETP.GE.AND P4, PT, R4, UR8, PT ;  /* 0x0000000804007c0c */ /* 0x000fe4000bf86270 */
[----:B------:R-:W-:Y:S01]  /*2c10*/  ISETP.GE.AND P5, PT, R0, UR8, PT ;  /* 0x0000000800007c0c */ /* 0x000fe2000bfa6270 */
[----:B------:R-:W-:-:S06]  /*2c20*/  UIMAD UR8, UR7, -0x40, UR12 ;  /* 0xffffffc0070878a4 */ /* 0x000fcc000f8e020c */
        /* <DEDUP_REMOVED lines=10> */
[----:B------:R-:W-:Y:S02]  /*2cd0*/  IMAD R9, R8, c[0x0][0x1b4], R7 ;  /* 0x00006d0008097a24 */ /* 0x000fe400078e0207 */
[----:B------:R-:W-:Y:S01]  /*2ce0*/  @!P4 IMAD.X R7, RZ, RZ, R23, P2 ;  /* 0x000000ffff07c224 */ /* 0x000fe200010e0617 */
[----:B------:R-:W-:Y:S01]  /*2cf0*/  PLOP3.LUT P2, PT, PT, PT, UP0, 0x80, 0x0 ;  /* 0x000000000000781c */ /* 0x000fe20003f4f008 */
[----:B------:R-:W-:Y:S02]  /*2d00*/  IMAD.IADD R3, R3, 0x1, R9 ;  /* 0x0000000103037824 */ /* 0x000fe400078e0209 */
[----:B------:R-:W-:Y:S02]  /*2d10*/  @!P4 IMAD R11, R7, c[0x0][0x198], RZ ;  /* 0x00006600070bca24 */ /* 0x000fe400078e02ff */
[----:B------:R-:W-:Y:S02]  /*2d20*/  @!P5 IMAD R7, R23, c[0x0][0x198], RZ ;  /* 0x000066001707da24 */ /* 0x000fe400078e02ff */
[----:B------:R-:W-:Y:S01]  /*2d30*/  @P0 BAR.SYNC.DEFER_BLOCKING 0x0 ;  /* 0x0000000000000b1d */ /* 0x000fe20000010000 */
[----:B------:R-:W-:Y:S01]  /*2d40*/  ISETP.GE.AND P0, PT, R0, UR8, PT ;  /* 0x0000000800007c0c */ /* 0x000fe2000bf06270 */
[----:B------:R-:W-:-:S02]  /*2d50*/  @!P4 IMAD R11, R6, c[0x0][0x19c], R11 ;  /* 0x00006700060bca24 */ /* 0x000fc400078e020b */
[----:B------:R-:W-:Y:S02]  /*2d60*/  @!P5 IMAD R9, R0, c[0x0][0x19c], R7 ;  /* 0x000067000009da24 */ /* 0x000fe400078e0207 */
[----:B------:R-:W-:Y:S01]  /*2d70*/  @!P5 IMAD.MOV.U32 R7, RZ, RZ, R3 ;  /* 0x000000ffff07d224 */ /* 0x000fe200078e0003 */
[C---:B--2---:R-:W-:Y:S02]  /*2d80*/  SHF.L.U32 R22, R16.reuse, 0x1, RZ ;  /* 0x0000000110167819 */ /* 0x044fe400000006ff */
[----:B------:R-:W-:-:S05]  /*2d90*/  IADD3 R10, R16, 0x2000, RZ ;  /* 0x00002000100a7810 */ /* 0x000fca0007ffe0ff */
[----:B------:R-:W-:Y:S01]  /*2da0*/  @P0 STS.128 [R22+0x8000], RZ ;  /* 0x008000ff16000388 */ /* 0x000fe20000000c00 */
[----:B------:R-:W-:-:S03]  /*2db0*/  SEL R10, R10, R16, !P2 ;  /* 0x000000100a0a7207 */ /* 0x000fc60005000000 */
[----:B------:R-:W-:Y:S02]  /*2dc0*/  @P0 STS.128 [R22+0xa000], RZ ;  /* 0x00a000ff16000388 */ /* 0x000fe40000000c00 */
[----:B------:R-:W-:Y:S02]  /*2dd0*/  IMAD.SHL.U32 R227, R10, 0x2, RZ ;  /* 0x000000020ae37824 */ /* 0x000fe400078e00ff */
        /* <DEDUP_REMOVED lines=18> */
[----:B--2---:R-:W-:Y:S01]  /*2f00*/  @!P4 IMAD.WIDE.U32 R4, R6, c[0x0][0x198], R2 ;  /* 0x000066000604ca25 */ /* 0x004fe200078e0002 */
[----:B------:R-:W-:-:S02]  /*2f10*/  @!P5 MOV R6, R2 ;  /* 0x000000020006d202 */ /* 0x000fc40000000f00 */
[----:B------:R-:W-:Y:S01]  /*2f20*/  @P0 STS [R227+0x2008], RZ ;  /* 0x002008ffe3000388 */ /* 0x000fe20000000800 */
[----:B------:R-:W-:Y:S02]  /*2f30*/  @!P4 IMAD.IADD R5, R5, 0x1, R11 ;  /* 0x000000010505c824 */ /* 0x000fe400078e020b */
[----:B------:R-:W-:Y:S01]  /*2f40*/  @!P5 IMAD.WIDE.U32 R6, R0, c[0x0][0x198], R6 ;  /* 0x000066000006da25 */ /* 0x000fe200078e0006 */
[----:B------:R-:W-:Y:S03]  /*2f50*/  @P0 STS [R227+0x200c], RZ ;  /* 0x00200cffe3000388 */ /* 0x000fe60000000800 */
[----:B------:R-:W-:Y:S01]  /*2f60*/  @!P5 IMAD.IADD R7, R7, 0x1, R9 ;  /* 0x000000010707d824 */ /* 0x000fe200078e0209 */
[----:B------:R-:W-:Y:S01]  /*2f70*/  @!PT LDS RZ, [RZ] ;  /* 0x00000000fffff984 */ /* 0x000fe20000000800 */
[----:B------:R-:W-:Y:S01]  /*2f80*/  @!PT LDS RZ, [RZ] ;  /* 0x00000000fffff984 */ /* 0x000fe20000000800 */
[----:B------:R-:W-:Y:S01]  /*2f90*/  @!PT LDS RZ, [RZ] ;  /* 0x00000000fffff984 */ /* 0x000fe20000000800 */
[----:B------:R1:W-:Y:S01]  /*2fa0*/  @!P0 LDGSTS.E.BYPASS.LTC128B.128 [R227], [R230.64] ;  /* 0x00000000e6e38fae */ /* 0x0003e2000b901d44 */
[----:B------:R-:W-:-:S03]  /*2fb0*/  IMAD R11, R13, c[0x0][0x1b8], RZ ;  /* 0x00006e000d0b7a24 */ /* 0x000fc600078e02ff */
[----:B------:R1:W-:Y:S01]  /*2fc0*/  @!P0 LDGSTS.E.BYPASS.LTC128B.128 [R227+0x2000], [R230.64+0x80] ;  /* 0x02000080e6e38fae */ /* 0x0003e2000b901d44 */
[----:B------:R-:W-:-:S03]  /*2fd0*/  @!P5 LEA R20, P0, R6, c[0x0][0x168], 0x1 ;  /* 0x00005a000614da11 */ /* 0x000fc600078008ff */
[----:B------:R-:W-:Y:S01]  /*2fe0*/  @P6 STS [R227+0x1000], RZ ;  /* 0x001000ffe3006388 */ /* 0x000fe20000000800 */
[----:B------:R-:W-:Y:S01]  /*2ff0*/  @!P5 LEA.HI.X R21, R6, c[0x0][0x16c], R7, 0x1, P0 ;  /* 0x00005b000615da11 */ /* 0x000fe200000f0c07 */
[----:B------:R-:W-:Y:S01]  /*3000*/  IMAD.U32 R7, RZ, RZ, UR22 ;  /* 0x00000016ff077e24 */ /* 0x000fe2000f8e00ff */
[C---:B------:R-:W-:Y:S01]  /*3010*/  @!P4 LEA R18, P0, R4.reuse, c[0x0][0x168], 0x1 ;  /* 0x00005a000412ca11 */ /* 0x040fe200078008ff */
[----:B------:R-:W-:Y:S03]  /*3020*/  @P6 STS [R227+0x1004], RZ ;  /* 0x001004ffe3006388 */ /* 0x000fe60000000800 */
[----:B------:R-:W-:Y:S01]  /*3030*/  @!P4 LEA.HI.X R19, R4, c[0x0][0x16c], R5, 0x1, P0 ;  /* 0x00005b000413ca11 */ /* 0x000fe200000f0c05 */
[----:B------:R-:W-:Y:S01]  /*3040*/  IMAD.WIDE.U32 R4, R12, c[0x0][0x1a0], R14 ;  /* 0x000068000c047a25 */ /* 0x000fe200078e000e */
[----:B------:R-:W-:Y:S01]  /*3050*/  @!P3 IADD3 R9, P0, R0, 0x40, RZ ;  /* 0x000000400009b810 */ /* 0x000fe20007f1e0ff */
[----:B------:R-:W-:Y:S02]  /*3060*/  @P6 STS [R227+0x1008], RZ ;  /* 0x001008ffe3006388 */ /* 0x000fe40000000800 */
[----:B------:R-:W-:Y:S01]  /*3070*/  IMAD R12, R8, c[0x0][0x1bc], R11 ;  /* 0x00006f00080c7a24 */ /* 0x000fe200078e020b */
[----:B------:R-:W-:Y:S01]  /*3080*/  @!P3 IADD3.X R6, RZ, R23, RZ, P0, !PT ;  /* 0x00000017ff06b210 */ /* 0x000fe200007fe4ff */
[----:B------:R-:W-:Y:S01]  /*3090*/  @!P5 IMAD R11, R23, c[0x0][0x1a0], RZ ;  /* 0x00006800170bda24 */ /* 0x000fe200078e02ff */
[----:B------:R-:W-:Y:S01]  /*30a0*/  @!P1 IADD3 R10, P0, R0, 0x60, RZ ;  /* 0x00000060000a9810 */ /* 0x000fe20007f1e0ff */
[----:B------:R-:W-:Y:S02]  /*30b0*/  @P6 STS [R227+0x100c], RZ ;  /* 0x00100cffe3006388 */ /* 0x000fe40000000800 */
[----:B------:R-:W-:-:S02]  /*30c0*/  @!P3 IMAD R6, R6, c[0x0][0x198], RZ ;  /* 0x000066000606ba24 */ /* 0x000fc400078e02ff */
[----:B------:R-:W-:Y:S01]  /*30d0*/  @!P1 IMAD.X R14, RZ, RZ, R23, P0 ;  /* 0x000000ffff0e9224 */ /* 0x000fe200000e0617 */
[----:B------:R-:W-:Y:S01]  /*30e0*/  IADD3 R4, P0, R4, UR29, RZ ;  /* 0x0000001d04047c10 */ /* 0x000fe2000ff1e0ff */
[----:B------:R-:W-:Y:S01]  /*30f0*/  @!P3 IMAD R13, R9, c[0x0][0x19c], R6 ;  /* 0x00006700090dba24 */ /* 0x000fe200078e0206 */
[----:B------:R-:W-:Y:S01]  /*3100*/  @P6 STS [R227+0x3000], RZ ;  /* 0x003000ffe3006388 */ /* 0x000fe20000000800 */
[----:B------:R-:W-:Y:S01]  /*3110*/  @!P3 IMAD.MOV.U32 R6, RZ, RZ, R2 ;  /* 0x000000ffff06b224 */ /* 0x000fe200078e0002 */
[----:B------:R-:W-:Y:S02]  /*3120*/  IADD3.X R5, R5, UR30, R7, P0, !PT ;  /* 0x0000001e05057c10 */ /* 0x000fe400087fe407 */
[----:B------:R-:W-:Y:S01]  /*3130*/  @!P3 MOV R7, R3 ;  /* 0x000000030007b202 */ /* 0x000fe20000000f00 */
[----:B------:R-:W-:Y:S02]  /*3140*/  @P6 STS [R227+0x3004], RZ ;  /* 0x003004ffe3006388 */ /* 0x000fe40000000800 */
[----:B------:R-:W-:-:S02]  /*3150*/  IMAD.WIDE.U32 R4, R8, c[0x0][0x1b8], R4 ;  /* 0x00006e0008047a25 */ /* 0x000fc400078e0004 */
[----:B------:R-:W-:Y:S02]  /*3160*/  @P6 STS [R227+0x3008], RZ ;  /* 0x003008ffe3006388 */ /* 0x000fe40000000800 */
[----:B------:R-:W-:Y:S02]  /*3170*/  @!P3 IMAD.WIDE.U32 R6, R9, c[0x0][0x198], R6 ;  /* 0x000066000906ba25 */ /* 0x000fe400078e0006 */
[----:B------:R-:W-:Y:S02]  /*3180*/  @P6 STS [R227+0x300c], RZ ;  /* 0x00300cffe3006388 */ /* 0x000fe40000000800 */
[----:B------:R-:W-:Y:S01]  /*3190*/  @!P1 IMAD.MOV.U32 R8, RZ, RZ, R2 ;  /* 0x000000ffff089224 */ /* 0x000fe200078e0002 */
[----:B------:R-:W-:Y:S01]  /*31a0*/  @!P3 LEA R16, P0, R6, c[0x0][0x168], 0x1 ;  /* 0x00005a000610ba11 */ /* 0x000fe200078008ff */
[----:B------:R-:W-:Y:S01]  /*31b0*/  @!P1 IMAD R2, R14, c[0x0][0x198], RZ ;  /* 0x000066000e029a24 */ /* 0x000fe200078e02ff */
[----:B------:R-:W-:Y:S01]  /*31c0*/  @!PT LDS RZ, [RZ] ;  /* 0x00000000fffff984 */ /* 0x000fe20000000800 */
[----:B------:R-:W-:Y:S01]  /*31d0*/  @!PT LDS RZ, [RZ] ;  /* 0x00000000fffff984 */ /* 0x000fe20000000800 */
[----:B------:R-:W-:Y:S01]  /*31e0*/  @!PT LDS RZ, [RZ] ;  /* 0x00000000fffff984 */ /* 0x000fe20000000800 */
[----:B------:R1:W-:Y:S01]  /*31f0*/  @!P6 LDGSTS.E.BYPASS.LTC128B.128 [R227+0x1000], [R24.64] ;  /* 0x0100000018e3efae */ /* 0x0003e2000b901d44 */
        /* <DEDUP_REMOVED lines=8> */
[----:B------:R-:W-:Y:S03]  /*3280*/  @P5 STS.128 [R22+0xc000], RZ ;  /* 0x00c000ff16005388 */ /* 0x000fe60000000c00 */
[----:B------:R-:W-:Y:S01]  /*3290*/  @!P5 IMAD.WIDE.U32 R6, R0, c[0x0][0x1a0], R2 ;  /* 0x000068000006da25 */ /* 0x000fe200078e0002 */
[----:B------:R-:W-:Y:S01]  /*32a0*/  @!P1 LEA R14, P0, R8, c[0x0][0x168], 0x1 ;  /* 0x00005a00080e9a11 */ /* 0x000fe200078008ff */
[----:B------:R-:W-:Y:S02]  /*32b0*/  @P5 STS.128 [R22+0x10000], RZ ;  /* 0x010000ff16005388 */ /* 0x000fe40000000c00 */
[----:B------:R-:W-:-:S02]  /*32c0*/  @!P1 IMAD.IADD R2, R9, 0x1, R12 ;  /* 0x0000000109029824 */ /* 0x000fc400078e020c */
[----:B------:R-:W-:Y:S01]  /*32d0*/  @!P5 IMAD R5, R0, c[0x0][0x1a4], R11 ;  /* 0x000069000005da24 */ /* 0x000fe200078e020b */
[----:B------:R-:W-:Y:S01]  /*32e0*/  @!PT LDS RZ, [RZ] ;  /* 0x00000000fffff984 */ /* 0x000fe20000000800 */
[----:B------:R-:W-:Y:S01]  /*32f0*/  @!PT LDS RZ, [RZ] ;  /* 0x00000000fffff984 */ /* 0x000fe20000000800 */
[----:B------:R-:W-:Y:S01]  /*3300*/  @!PT LDS RZ, [RZ] ;  /* 0x00000000fffff984 */ /* 0x000fe20000000800 */
[----:B------:R1:W-:Y:S01]  /*3310*/  @!P5 LDGSTS.E.BYPASS.LTC128B.128 [R22+0xc000], [R20.64] ;  /* 0x0c0000001416dfae */ /* 0x0003e2000b901d44 */
[----:B------:R-:W-:Y:S01]  /*3320*/  @!P3 IMAD.MOV.U32 R9, RZ, RZ, R3 ;  /* 0x000000ffff09b224 */ /* 0x000fe200078e0003 */
[----:B------:R-:W-:Y:S01]  /*3330*/  @!P1 LEA.HI.X R15, R8, c[0x0][0x16c], R2, 0x1, P0 ;  /* 0x00005b00080f9a11 */ /* 0x000fe200000f0c02 */
[----:B------:R-:W-:Y:S01]  /*3340*/  @!P5 IMAD.IADD R5, R7, 0x1, R5 ;  /* 0x000000010705d824 */ /* 0x000fe200078e0205 */
[C---:B------:R-:W-:Y:S01]  /*3350*/  @!P5 LEA R12, P0, R6.reuse, c[0x0][0x170], 0x1 ;  /* 0x00005c00060cda11 */ /* 0x040fe200078008ff */
[----:B------:R1:W-:Y:S03]  /*3360*/  @!P5 LDGSTS.E.BYPASS.LTC128B.128 [R22+0x10000], [R20.64+0x80] ;  /* 0x100000801416dfae */ /* 0x0003e6000b901d44 */
[----:B------:R-:W-:Y:S01]  /*3370*/  @!P5 LEA.HI.X R13, R6, c[0x0][0x174], R5, 0x1, P0 ;  /* 0x00005d00060dda11 */ /* 0x000fe200000f0c05 */
[----:B------:R-:W-:Y:S01]  /*3380*/  @P4 STS.128 [R22+0xd000], RZ ;  /* 0x00d000ff16004388 */ /* 0x000fe20000000c00 */
[----:B------:R-:W-:-:S03]  /*3390*/  @!P4 IADD3 R2, P0, R0, 0x20, RZ ;  /* 0x000000200002c810 */ /* 0x000fc60007f1e0ff */
[----:B------:R-:W-:Y:S01]  /*33a0*/  @P4 STS.128 [R22+0x11000], RZ ;  /* 0x011000ff16004388 */ /* 0x000fe20000000c00 */
[----:B------:R-:W-:Y:S02]  /*33b0*/  @!P4 IADD3.X R6, RZ, R23, RZ, P0, !PT ;  /* 0x00000017ff06c210 */ /* 0x000fe400007fe4ff */
[----:B------:R-:W-:Y:S01]  /*33c0*/  @!P3 IADD3 R5, P0, R0, 0x40, RZ ;  /* 0x000000400005b810 */ /* 0x000fe20007f1e0ff */
[----:B------:R-:W-:Y:S01]  /*33d0*/  @!PT LDS RZ, [RZ] ;  /* 0x00000000fffff984 */ /* 0x000fe20000000800 */
[----:B------:R-:W-:Y:S01]  /*33e0*/  @!PT LDS RZ, [RZ] ;  /* 0x00000000fffff984 */ /* 0x000fe20000000800 */
[----:B------:R-:W-:Y:S01]  /*33f0*/  @!PT LDS RZ, [RZ] ;  /* 0x00000000fffff984 */ /* 0x000fe20000000800 */
[----:B------:R1:W-:Y:S02]  /*3400*/  @!P4 LDGSTS.E.BYPASS.LTC128B.128 [R22+0xd000], [R18.64] ;  /* 0x0d0000001216cfae */ /* 0x0003e4000b901d44 */
[----:B------:R-:W-:Y:S02]  /*3410*/  @!P4 IMAD R6, R6, c[0x0][0x1a0], RZ ;  /* 0x000068000606ca24 */ /* 0x000fe400078e02ff */
[--C-:B------:R-:W-:Y:S01]  /*3420*/  @!P3 IMAD.X R7, RZ, RZ, R23.reuse, P0 ;  /* 0x000000ffff07b224 */ /* 0x100fe200000e0617 */
[----:B------:R-:W-:Y:S01]  /*3430*/  @!P1 IADD3 R0, P0, R0, 0x60, RZ ;  /* 0x0000006000009810 */ /* 0x000fe20007f1e0ff */
[----:B------:R-:W-:Y:S01]  /*3440*/  @!P4 IMAD R10, R2, c[0x0][0x1a4], R6 ;  /* 0x00006900020aca24 */ /* 0x000fe200078e0206 */
[----:B------:R1:W-:Y:S01]  /*3450*/  @!P4 LDGSTS.E.BYPASS.LTC128B.128 [R22+0x11000], [R18.64+0x80] ;  /* 0x110000801216cfae */ /* 0x0003e2000b901d44 */
[----:B------:R-:W-:Y:S01]  /*3460*/  @!P3 IMAD R8, R7, c[0x0][0x1a0], RZ ;  /* 0x000068000708ba24 */ /* 0x000fe200078e02ff */
[----:B------:R-:W-:Y:S01]  /*3470*/  @!P4 MOV R7, R3 ;  /* 0x000000030007c202 */ /* 0x000fe20000000f00 */
[----:B------:R-:W-:Y:S01]  /*3480*/  @!P4 IMAD.MOV.U32 R6, RZ, RZ, R4 ;  /* 0x000000ffff06c224 */ /* 0x000fe200078e0004 */
[----:B------:R-:W-:Y:S01]  /*3490*/  @P3 STS.128 [R22+0xe000], RZ ;  /* 0x00e000ff16003388 */ /* 0x000fe20000000c00 */
[----:B------:R-:W-:-:S02]  /*34a0*/  @!P1 IMAD.X R11, RZ, RZ, R23, P0 ;  /* 0x000000ffff0b9224 */ /* 0x000fc400000e0617 */
[C---:B------:R-:W-:Y:S01]  /*34b0*/  @!P3 IMAD R23, R5.reuse, c[0x0][0x1a4], R8 ;  /* 0x000069000517ba24 */ /* 0x040fe200078e0208 */
[----:B------:R-:W-:Y:S01]  /*34c0*/  @P3 STS.128 [R22+0x12000], RZ ;  /* 0x012000ff16003388 */ /* 0x000fe20000000c00 */
[----:B------:R-:W-:Y:S02]  /*34d0*/  @!P3 IMAD.MOV.U32 R8, RZ, RZ, R4 ;  /* 0x000000ffff08b224 */ /* 0x000fe400078e0004 */
[----:B------:R-:W-:Y:S01]  /*34e0*/  @!P4 IMAD.WIDE.U32 R6, R2, c[0x0][0x1a0], R6 ;  /* 0x000068000206ca25 */ /* 0x000fe200078e0006 */
[----:B------:R-:W-:Y:S01]  /*34f0*/  @!P1 MOV R2, R4 ;  /* 0x0000000400029202 */ /* 0x000fe20000000f00 */
[----:B------:R-:W-:Y:S01]  /*3500*/  @!PT LDS RZ, [RZ] ;  /* 0x00000000fffff984 */ /* 0x000fe20000000800 */
[----:B------:R-:W-:Y:S01]  /*3510*/  @!PT LDS RZ, [RZ] ;  /* 0x00000000fffff984 */ /* 0x000fe20000000800 */
[----:B------:R-:W-:Y:S01]  /*3520*/  @!PT LDS RZ, [RZ] ;  /* 0x00000000fffff984 */ /* 0x000fe20000000800 */
[----:B------:R1:W-:Y:S02]  /*3530*/  @!P3 LDGSTS.E.BYPASS.LTC128B.128 [R22+0xe000], [R16.64] ;  /* 0x0e0000001016bfae */ /* 0x0003e4000b901d44 */
[----:B------:R-:W-:Y:S02]  /*3540*/  @!P3 IMAD.WIDE.U32 R8, R5, c[0x0][0x1a0], R8 ;  /* 0x000068000508ba25 */ /* 0x000fe400078e0008 */
[----:B------:R1:W-:Y:S02]  /*3550*/  @!P3 LDGSTS.E.BYPASS.LTC128B.128 [R22+0x12000], [R16.64+0x80] ;  /* 0x120000801016bfae */ /* 0x0003e4000b901d44 */
[----:B------:R-:W-:-:S02]  /*3560*/  @!P1 IMAD R5, R11, c[0x0][0x1a0], RZ ;  /* 0x000068000b059a24 */ /* 0x000fc400078e02ff */
[----:B------:R-:W-:Y:S01]  /*3570*/  @!P4 IMAD.IADD R7, R7, 0x1, R10 ;  /* 0x000000010707c824 */ /* 0x000fe200078e020a */
[----:B------:R-:W-:Y:S01]  /*3580*/  @!P4 LEA R10, P0, R6, c[0x0][0x170], 0x1 ;  /* 0x00005c00060aca11 */ /* 0x000fe200078008ff */
[C---:B------:R-:W-:Y:S01]  /*3590*/  @!P1 IMAD R5, R0.reuse, c[0x0][0x1a4], R5 ;  /* 0x0000690000059a24 */ /* 0x040fe200078e0205 */
[----:B------:R-:W-:Y:S01]  /*35a0*/  @P1 STS.128 [R22+0xf000], RZ ;  /* 0x00f000ff16001388 */ /* 0x000fe20000000c00 */
[----:B------:R-:W-:Y:S01]  /*35b0*/  @!P1 IMAD.WIDE.U32 R2, R0, c[0x0][0x1a0], R2 ;  /* 0x0000680000029a25 */ /* 0x000fe200078e0002 */
[----:B------:R-:W-:Y:S02]  /*35c0*/  @!P4 LEA.HI.X R11, R6, c[0x0][0x174], R7, 0x1, P0 ;  /* 0x00005d00060bca11 */ /* 0x000fe400000f0c07 */
[----:B------:R-:W-:Y:S01]  /*35d0*/  @!P3 LEA R6, P0, R8, c[0x0][0x170], 0x1 ;  /* 0x00005c000806ba11 */ /* 0x000fe200078008ff */
[----:B------:R-:W-:Y:S01]  /*35e0*/  @!P3 IMAD.IADD R0, R9, 0x1, R23 ;  /* 0x000000010900b824 */ /* 0x000fe200078e0217 */
[----:B------:R-:W-:Y:S01]  /*35f0*/  @P1 STS.128 [R22+0x13000], RZ ;  /* 0x013000ff16001388 */ /* 0x000fe20000000c00 */
[----:B------:R-:W-:-:S03]  /*3600*/  MOV R9, c[0x0][0x30c] ;  /* 0x0000c30000097a02 */ /* 0x000fc60000000f00 */
[----:B------:R-:W-:Y:S01]  /*3610*/  @!PT LDS RZ, [RZ] ;  /* 0x00000000fffff984 */ /* 0x000fe20000000800 */
[----:B------:R-:W-:Y:S01]  /*3620*/  @!PT LDS RZ, [RZ] ;  /* 0x00000000fffff984 */ /* 0x000fe20000000800 */
[----:B------:R-:W-:Y:S01]  /*3630*/  @!PT LDS RZ, [RZ] ;  /* 0x00000000fffff984 */ /* 0x000fe20000000800 */
[----:B------:R1:W-:Y:S01]  /*3640*/  @!P1 LDGSTS.E.BYPASS.LTC128B.128 [R22+0xf000], [R14.64] ;  /* 0x0f0000000e169fae */ /* 0x0003e2000b901d44 */
[----:B------:R-:W-:Y:S01]  /*3650*/  @!P3 LEA.HI.X R7, R8, c[0x0][0x174], R0, 0x1, P0 ;  /* 0x00005d000807ba11 */ /* 0x000fe200000f0c00 */
[----:B------:R-:W-:Y:S01]  /*3660*/  @!P1 IMAD.IADD R0, R3, 0x1, R5 ;  /* 0x0000000103009824 */ /* 0x000fe200078e0205 */
[C---:B------:R-:W-:Y:S01]  /*3670*/  @!P1 LEA R4, P0, R2.reuse, c[0x0][0x170], 0x1 ;  /* 0x00005c0002049a11 */ /* 0x040fe200078008ff */
[----:B------:R1:W-:Y:S01]  /*3680*/  @!P1 LDGSTS.E.BYPASS.LTC128B.128 [R22+0x13000], [R14.64+0x80] ;  /* 0x130000800e169fae */ /* 0x0003e2000b901d44 */
[----:B------:R-:W-:Y:S02]  /*3690*/  IMAD.MOV.U32 R8, RZ, RZ, c[0x0][0x308] ;  /* 0x0000c200ff087624 */ /* 0x000fe400078e00ff */
[----:B------:R-:W-:Y:S01]  /*36a0*/  @!P1 LEA.HI.X R5, R2, c[0x0][0x174], R0, 0x1, P0 ;  /* 0x00005d0002059a11 */ /* 0x000fe200000f0c00 */
        /* <DEDUP_REMOVED lines=33> */
[C---:B------:R-:W-:Y:S01]  /*38c0*/  IADD3 R3, R239.reuse, 0x8, RZ ;  /* 0x00000008ef037810 */ /* 0x040fe20007ffe0ff */
[----:B------:R-:W-:Y:S01]  /*38d0*/  IMAD.MOV.U32 R242, RZ, RZ, 0x7f800000 ;  /* 0x7f800000fff27424 */ /* 0x000fe200078e00ff */
[----:B------:R-:W-:Y:S01]  /*38e0*/  ISETP.GE.AND P0, PT, R0, UR8, PT ;  /* 0x0000000800007c0c */ /* 0x000fe2000bf06270 */
[----:B------:R-:W-:Y:S01]  /*38f0*/  IMAD.MOV.U32 R240, RZ, RZ, 0x7f800000 ;  /* 0x7f800000fff07424 */ /* 0x000fe200078e00ff */
[C---:B------:R-:W-:Y:S01]  /*3900*/  IADD3 R2, R239.reuse, 0x20, RZ ;  /* 0x00000020ef027810 */ /* 0x040fe20007ffe0ff */
[----:B------:R-:W-:Y:S01]  /*3910*/  IMAD.MOV.U32 R241, RZ, RZ, 0x7f800000 ;  /* 0x7f800000fff17424 */ /* 0x000fe200078e00ff */
[----:B------:R-:W-:-:S02]  /*3920*/  ISETP.GE.AND P4, PT, R239, UR8, PT ;  /* 0x00000008ef007c0c */ /* 0x000fc4000bf86270 */
[----:B------:R-:W-:Y:S02]  /*3930*/  ISETP.GE.AND P3, PT, R3, UR8, PT ;  /* 0x0000000803007c0c */ /* 0x000fe4000bf66270 */
[----:B------:R-:W-:Y:S01]  /*3940*/  ISETP.GE.AND P1, PT, R2, UR8, PT ;  /* 0x0000000802007c0c */ /* 0x000fe2000bf26270 */
[----:B------:R-:W-:Y:S01]  /*3950*/  IMAD.MOV.U32 R2, RZ, RZ, 0x4 ;  /* 0x00000004ff027424 */ /* 0x000fe200078e00ff */
[----:B------:R-:W-:-:S03]  /*3960*/  MOV R243, 0x7f800000 ;  /* 0x7f80000000f37802 */ /* 0x000fc60000000f00 */
        /* <DEDUP_REMOVED lines=8> */
[----:B------:R2:W5:Y:S02]  /*39f0*/  @!P1 LDG.E R240, [R2.64+0x80] ;  /* 0x0000800402f09981 */ /* 0x000564000c1e1900 */
[----:B--2---:R-:W-:-:S04]  /*3a00*/  SHF.R.S32.HI R2, RZ, 0x1f, R0 ;  /* 0x0000001fff027819 */ /* 0x004fc80000011400 */
[----:B------:R-:W-:-:S04]  /*3a10*/  LEA.HI R2, R2, R0, RZ, 0x3 ;  /* 0x0000000002027211 */ /* 0x000fc800078f18ff */
[----:B------:R-:W-:-:S05]  /*3a20*/  LOP3.LUT R2, R2, 0xfffffff8, RZ, 0xc0, !PT ;  /* 0xfffffff802027812 */ /* 0x000fca00078ec0ff */
[----:B------:R-:W-:-:S05]  /*3a30*/  IMAD.IADD R0, R0, 0x1, -R2 ;  /* 0x0000000100007824 */ /* 0x000fca00078e0a02 */
[C---:B------:R-:W-:Y:S02]  /*3a40*/  LOP3.LUT P0, RZ, R0.reuse, 0x2, RZ, 0xc0, !PT ;  /* 0x0000000200ff7812 */ /* 0x040fe4000780c0ff */
[----:B------:R-:W-:Y:S02]  /*3a50*/  LOP3.LUT P1, RZ, R0, 0x4, RZ, 0xc0, !PT ;  /* 0x0000000400ff7812 */ /* 0x000fe4000782c0ff */
[----:B------:R-:W-:-:S04]  /*3a60*/  IADD3 R0, R197, 0x2000, RZ ;  /* 0x00002000c5007810 */ /* 0x000fc80007ffe0ff */
[----:B------:R-:W-:Y:S02]  /*3a70*/  SEL R0, R0, R197, !P2 ;  /* 0x000000c500007207 */ /* 0x000fe40005000000 */
[----:B------:R-:W-:Y:S02]  /*3a80*/  SHF.R.S32.HI R2, RZ, 0x1f, R26 ;  /* 0x0000001fff027819 */ /* 0x000fe4000001141a */
[----:B------:R-:W-:Y:S01]  /*3a90*/  SHF.L.U32 R189, R0, 0x1, RZ ;  /* 0x0000000100bd7819 */ /* 0x000fe200000006ff */
[----:B------:R-:W-:-:S04]  /*3aa0*/  IMAD.MOV.U32 R0, RZ, RZ, c[0x0][0x22c] ;  /* 0x00008b00ff007624 */ /* 0x000fc800078e00ff */
[----:B------:R-:W-:-:S04]  /*3ab0*/  IMAD R0, R0, c[0x0][0x1c0], RZ ;  /* 0x0000700000007a24 */ /* 0x000fc800078e02ff */
[----:B------:R-:W-:Y:S02]  /*3ac0*/  IMAD.SHL.U32 R238, R0, 0x8, RZ ;  /* 0x0000000800ee7824 */ /* 0x000fe400078e00ff */
[----:B------:R-:W-:Y:S01]  /*3ad0*/  IMAD.MOV.U32 R195, RZ, RZ, 0x20 ;  /* 0x00000020ffc37424 */ /* 0x000fe200078e00ff */
        /* <DEDUP_REMOVED lines=66> */
[----:B------:R-:W-:Y:S01]  /*3f00*/  ULDC UR13, c[0x0][0x2e8] ;  /* 0x0000ba00000d7ab9 */ /* 0x000fe20000000800 */
[----:B------:R-:W-:Y:S01]  /*3f10*/  SEL R194, R194, 0xffffffc0, !P1 ;  /* 0xffffffc0c2c27807 */ /* 0x000fe20004800000 */
[----:B------:R-:W-:-:S02]  /*3f20*/  UIADD3 UR33, UR33, -UR13, URZ ;  /* 0x8000000d21217290 */ /* 0x000fc4000fffe03f */
[----:B------:R-:W-:Y:S01]  /*3f30*/  ULDC UR17, c[0x0][0x2e4] ;  /* 0x0000b90000117ab9 */ /* 0x000fe20000000800 */
[----:B----4-:R-:W-:-:S04]  /*3f40*/  IADD3 R3, P4, P3, R4, UR48, R26 ;  /* 0x0000003004037c10 */ /* 0x010fc8000fb9e01a */
[----:B------:R-:W-:Y:S02]  /*3f50*/  IADD3.X R4, R5, UR52, R2, P4, P3 ;  /* 0x0000003405047c10 */ /* 0x000fe4000a7e6402 */
[----:B------:R-:W-:Y:S01]  /*3f60*/  IADD3 R2, R196, 0x2000, RZ ;  /* 0x00002000c4027810 */ /* 0x000fe20007ffe0ff */
[----:B---3--:R-:W2:Y:S01]  /*3f70*/  R2UR UR22, R8 ;  /* 0x00000000081673c2 */ /* 0x008ea200000e0000 */
[----:B------:R2:W-:Y:S02]  /*3f80*/  STL [R1+0x8], R3 ;  /* 0x0000080301007387 */ /* 0x0005e40000100800 */
[----:B------:R-:W-:Y:S02]  /*3f90*/  SEL R2, R2, R196, !P2 ;  /* 0x000000c402027207 */ /* 0x000fe40005000000 */
[----:B------:R-:W-:-:S03]  /*3fa0*/  SHF.L.U32 R5, R0, 0x4, RZ ;  /* 0x0000000400057819 */ /* 0x000fc600000006ff */
[----:B------:R-:W-:Y:S01]  /*3fb0*/  IMAD.SHL.U32 R188, R2, 0x2, RZ ;  /* 0x0000000202bc7824 */ /* 0x000fe200078e00ff */
[----:B------:R-:W3:Y:S01]  /*3fc0*/  R2UR UR31, R9 ;  /* 0x00000000091f73c2 */ /* 0x000ee200000e0000 */
[----:B------:R-:W-:-:S05]  /*3fd0*/  IADD3 R2, R5, 0x60, RZ ;  /* 0x0000006005027810 */ /* 0x000fca0007ffe0ff */
[----:B------:R-:W-:Y:S01]  /*3fe0*/  IMAD.IADD R2, R238, 0x1, R2 ;  /* 0x00000001ee027824 */ /* 0x000fe200078e0202 */
[----:B--2---:R-:W-:Y:S02]  /*3ff0*/  LOP3.LUT R3, R4, UR22, RZ, 0x3c, !PT ;  /* 0x0000001604037c12 */ /* 0x004fe4000f8e3cff */
[----:B------:R-:W-:-:S03]  /*4000*/  IADD3 R4, R5, 0x20, RZ ;  /* 0x0000002005047810 */ /* 0x000fc60007ffe0ff */
[----:B------:R2:W-:Y:S02]  /*4010*/  STL [R1], R3 ;  /* 0x0000000301007387 */ /* 0x0005e40000100800 */
[C---:B------:R-:W-:Y:S02]  /*4020*/  IMAD.IADD R4, R238.reuse, 0x1, R4 ;  /* 0x00000001ee047824 */ /* 0x040fe400078e0204 */
[C---:B------:R-:W-:Y:S02]  /*4030*/  IMAD.IADD R2, R238.reuse, 0x1, R2 ;  /* 0x00000001ee027824 */ /* 0x040fe400078e0202 */
[C---:B------:R-:W-:Y:S02]  /*4040*/  IMAD.IADD R4, R238.reuse, 0x1, R4 ;  /* 0x00000001ee047824 */ /* 0x040fe400078e0204 */
[C---:B------:R-:W-:Y:S02]  /*4050*/  IMAD.IADD R245, R238.reuse, 0x1, R2 ;  /* 0x00000001eef57824 */ /* 0x040fe400078e0202 */
[----:B------:R-:W-:Y:S01]  /*4060*/  IMAD.IADD R249, R238, 0x1, R4 ;  /* 0x00000001eef97824 */ /* 0x000fe200078e0204 */
[----:B--2---:R-:W-:-:S04]  /*4070*/  IADD3 R3, R5, 0x40, RZ ;  /* 0x0000004005037810 */ /* 0x004fc80007ffe0ff */
[----:B------:R-:W-:-:S04]  /*4080*/  IADD3 R3, R238, R3, RZ ;  /* 0x00000003ee037210 */ /* 0x000fc80007ffe0ff */
[----:B------:R-:W-:-:S04]  /*4090*/  IADD3 R3, R238, R3, RZ ;  /* 0x00000003ee037210 */ /* 0x000fc80007ffe0ff */
[C---:B------:R-:W-:Y:S01]  /*40a0*/  IADD3 R247, R238.reuse, R3, RZ ;  /* 0x00000003eef77210 */ /* 0x040fe20007ffe0ff */
[C---:B------:R-:W-:Y:S02]  /*40b0*/  IMAD.IADD R248, R238.reuse, 0x1, R249 ;  /* 0x00000001eef87824 */ /* 0x040fe400078e02f9 */
[C---:B------:R-:W-:Y:S01]  /*40c0*/  IMAD.IADD R244, R238.reuse, 0x1, R245 ;  /* 0x00000001eef47824 */ /* 0x040fe200078e02f5 */
[C---:B------:R-:W-:Y:S01]  /*40d0*/  IADD3 R246, R238.reuse, R247, RZ ;  /* 0x000000f7eef67210 */ /* 0x040fe20007ffe0ff */
[C---:B------:R-:W-:Y:S02]  /*40e0*/  IMAD.IADD R252, R238.reuse, 0x1, R248 ;  /* 0x00000001eefc7824 */ /* 0x040fe400078e02f8 */
[C---:B------:R-:W-:Y:S01]  /*40f0*/  IMAD.IADD R250, R238.reuse, 0x1, R244 ;  /* 0x00000001eefa7824 */ /* 0x040fe200078e02f4 */
[----:B------:R-:W-:Y:S01]  /*4100*/  IADD3 R251, R238, R246, RZ ;  /* 0x000000f6eefb7210 */ /* 0x000fe20007ffe0ff */
[----:B------:R-:W-:Y:S02]  /*4110*/  UIADD3 UR30, UR22, -0x61c88647, URZ ;  /* 0x9e3779b9161e7890 */ /* 0x000fe4000fffe03f */
[----:B------:R-:W-:-:S02]  /*4120*/  UIADD3 UR34, UR22, 0x3c6ef372, URZ ;  /* 0x3c6ef37216227890 */ /* 0x000fc4000fffe03f */
[----:B------:R-:W-:Y:S02]  /*4130*/  UIADD3 UR28, UR22, -0x255992d5, URZ ;  /* 0xdaa66d2b161c7890 */ /* 0x000fe4000fffe03f */
[----:B------:R-:W-:Y:S02]  /*4140*/  UIADD3 UR26, UR22, 0x78dde6e4, URZ ;  /* 0x78dde6e4161a7890 */ /* 0x000fe4000fffe03f */
[----:B------:R-:W-:Y:S02]  /*4150*/  UIADD3 UR24, UR22, 0x1715609d, URZ ;  /* 0x1715609d16187890 */ /* 0x000fe4000fffe03f */
[----:B------:R-:W-:Y:S02]  /*4160*/  UIADD3 UR22, UR22, -0x4ab325aa, URZ ;  /* 0xb54cda5616167890 */ /* 0x000fe4000fffe03f */
[----:B---3--:R-:W-:Y:S02]  /*4170*/  UIADD3 UR32, UR31, -0x4498517b, URZ ;  /* 0xbb67ae851f207890 */ /* 0x008fe4000fffe03f */
[----:B------:R-:W-:-:S02]  /*4180*/  UIADD3 UR29, UR31, 0x76cf5d0a, URZ ;  /* 0x76cf5d0a1f1d7890 */ /* 0x000fc4000fffe03f */
[----:B------:R-:W-:Y:S02]  /*4190*/  UIADD3 UR27, UR31, 0x32370b8f, URZ ;  /* 0x32370b8f1f1b7890 */ /* 0x000fe4000fffe03f */
[----:B------:R-:W-:Y:S02]  /*41a0*/  UIADD3 UR25, UR31, -0x126145ec, URZ ;  /* 0xed9eba141f197890 */ /* 0x000fe4000fffe03f */
[----:B------:R-:W-:Y:S02]  /*41b0*/  UIADD3 UR23, UR31, -0x56f99767, URZ ;  /* 0xa90668991f177890 */ /* 0x000fe4000fffe03f */
[----:B-1----:R-:W-:Y:S02]  /*41c0*/  UIADD3 UR21, UR31, 0x646e171e, URZ ;  /* 0x646e171e1f157890 */ /* 0x002fe4000fffe03f */
.L_x_1808:
[----:B------:R-:W0:Y:S01]  /*41d0*/  LDGDEPBAR ;  /* 0x00000000000079af */ /* 0x000e220000000000 */
[C---:B------:R-:W-:Y:S01]  /*41e0*/  IMAD.IADD R0, R189.reuse, 0x1, R195 ;  /* 0x00000001bd007824 */ /* 0x040fe200078e02c3 */
[----:B------:R-:W-:Y:S01]  /*41f0*/  USHF.L.U32 UR8, UR7, 0x6, URZ ;  /* 0x0000000607087899 */ /* 0x000fe2000800063f */
[--C-:B------:R-:W-:Y:S01]  /*4200*/  IMAD.IADD R3, R189, 0x1, R194.reuse ;  /* 0x00000001bd037824 */ /* 0x100fe200078e02c2 */
[----:B------:R-:W-:Y:S01]  /*4210*/  ULDC UR13, c[0x0][0x2e4] ;  /* 0x0000b900000d7ab9 */ /* 0x000fe20000000800 */
[----:B------:R-:W-:Y:S01]  /*4220*/  IMAD.IADD R2, R0, 0x1, R194 ;  /* 0x0000000100027824 */ /* 0x000fe200078e02c2 */
[----:B------:R-:W1:Y:S01]  /*4230*/  S2R R204, SR_TID.X ;  /* 0x0000000000cc7919 */ /* 0x000e620000002100 */
[----:B------:R-:W-:Y:S01]  /*4240*/  IMAD.MOV.U32 R236, RZ, RZ, R203 ;  /* 0x000000ffffec7224 */ /* 0x000fe200078e00cb */
[----:B------:R-:W-:Y:S01]  /*4250*/  UISETP.GE.AND UP0, UPT, UR8, UR33, UPT ;  /* 0x000000210800728c */ /* 0x000fe2000bf06270 */
[----:B------:R-:W-:Y:S02]  /*4260*/  MOV R237, R202 ;  /* 0x000000ca00ed7202 */ /* 0x000fe40000000f00 */
[----:B------:R-:W2:Y:S01]  /*4270*/  S2R R205, SR_TID.X ;  /* 0x0000000000cd7919 */ /* 0x000ea20000002100 */
[----:B------:R-:W-:Y:S04]  /*4280*/  DEPBAR.LE SB0, 0x0 ;  /* 0x000080000000791a */ /* 0x000fe80000000000 */
[----:B------:R-:W-:Y:S01]  /*4290*/  BAR.SYNC.DEFER_BLOCKING 0x0 ;  /* 0x0000000000007b1d */ /* 0x000fe20000010000 */
[----:B-1----:R-:W-:Y:S04]  /*42a0*/  SHF.R.S32.HI R204, RZ, 0x1f, R204 ;  /* 0x0000001fffcc7819 */ /* 0x002fe800000114cc */
[----:B--2---:R-:W-:Y:S04]  /*42b0*/  LEA.HI R204, R204, R205, RZ, 0x6 ;  /* 0x000000cdcccc7211 */ /* 0x004fe800078f30ff */
[----:B------:R-:W-:Y:S01]  /*42c0*/  SHF.R.S32.HI R204, RZ, 0x6, R204 ;  /* 0x00000006ffcc7819 */ /* 0x000fe200000114cc */
[----:B------:R-:W-:Y:S05]  /*42d0*/  LDSM.16.M88.4 R32, [R189] ;  /* 0x00000000bd20783b */ /* 0x000fea0000000200 */
[----:B------:R-:W1:Y:S05]  /*42e0*/  LDSM.16.M88.4 R16, [R193+0xc000] ;  /* 0x00c00000c110783b */ /* 0x000e6a0000000200 */
[----:B------:R-:W2:Y:S05]  /*42f0*/  LDSM.16.M88.4 R28, [R189+0x1000] ;  /* 0x00100000bd1c783b */ /* 0x000eaa0000000200 */
[----:B------:R-:W3:Y:S05]  /*4300*/  LDSM.16.M88.4 R164, [R193+0xc800] ;  /* 0x00c80000c1a4783b */ /* 0x000eea0000000200 */
[----:B------:R-:W-:Y:S05]  /*4310*/  LDSM.16.M88.4 R168, [R0] ;  /* 0x0000000000a8783b */ /* 0x000fea0000000200 */
[----:B------:R-:W4:Y:S05]  /*4320*/  LDSM.16.M88.4 R172, [R190+0xc000] ;  /* 0x00c00000beac783b */ /* 0x000f2a0000000200 */
[----:B------:R-:W3:Y:S05]  /*4330*/  LDSM.16.M88.4 R176, [R0+0x1000] ;  /* 0x0010000000b0783b */ /* 0x000eea0000000200 */
[----:B------:R-:W3:Y:S01]  /*4340*/  LDSM.16.M88.4 R180, [R190+0xc800] ;  /* 0x00c80000beb4783b */ /* 0x000ee20000000200 */
        /* <DEDUP_REMOVED lines=19> */
[----:B------:R-:W3:Y:S05]  /*4480*/  LDSM.16.M88.4 R168, [R192+0xc800] ;  /* 0x00c80000c0a8783b */ /* 0x000eea0000000200 */
[----:B------:R-:W-:Y:S02]  /*4490*/  LDSM.16.M88.4 R180, [R191+0xc000] ;  /* 0x00c00000bfb4783b */ /* 0x000fe40000000200 */
[-C--:B-1----:R-:W-:Y:S08]  /*44a0*/  HMMA.16816.F32.BF16 R4, R164, R172.reuse, R4 ;  /* 0x000000aca404723c */ /* 0x082ff00000041804 */
[C---:B--2---:R-:W-:Y:S08]  /*44b0*/  HMMA.16816.F32.BF16 R8, R176.reuse, R172, R8 ;  /* 0x000000acb008723c */ /* 0x044ff00000041808 */
[-C--:B------:R-:W-:Y:S08]  /*44c0*/  HMMA.16816.F32.BF16 R12, R176, R174.reuse, R12 ;  /* 0x000000aeb00c723c */ /* 0x080ff0000004180c */
[C---:B------:R-:W-:Y:S01]  /*44d0*/  HMMA.16816.F32.BF16 R16, R164.reuse, R174, R16 ;  /* 0x000000aea410723c */ /* 0x040fe20000041810 */
[----:B------:R-:W1:Y:S07]  /*44e0*/  LDSM.16.M88.4 R172, [R2] ;  /* 0x0000000002ac783b */ /* 0x000e6e0000000200 */
[-C--:B---3--:R-:W-:Y:S08]  /*44f0*/  HMMA.16816.F32.BF16 R20, R164, R168.reuse, R20 ;  /* 0x000000a8a414723c */ /* 0x088ff00000041814 */
[C---:B------:R-:W-:Y:S07]  /*4500*/  HMMA.16816.F32.BF16 R24, R176.reuse, R168, R24 ;  /* 0x000000a8b018723c */ /* 0x040fee0000041818 */
[----:B------:R-:W-:Y:S01]  /*4510*/  MOV R168, UR19 ;  /* 0x0000001300a87c02 */ /* 0x000fe20008000f00 */
[-C--:B------:R-:W-:Y:S01]  /*4520*/  HMMA.16816.F32.BF16 R28, R176, R170.reuse, R28 ;  /* 0x000000aab01c723c */ /* 0x080fe2000004181c */
[----:B------:R-:W2:Y:S03]  /*4530*/  LDSM.16.M88.4 R176, [R2+0x1000] ;  /* 0x0010000002b0783b */ /* 0x000ea60000000200 */
[----:B------:R-:W-:Y:S01]  /*4540*/  IMAD.U32 R169, RZ, RZ, UR18 ;  /* 0x00000012ffa97e24 */ /* 0x000fe2000f8e00ff */
[C---:B------:R-:W-:Y:S03]  /*4550*/  LEA R184, P0, R239.reuse, R168, 0x2 ;  /* 0x000000a8efb87211 */ /* 0x040fe600078010ff */
[----:B------:R-:W-:Y:S01]  /*4560*/  HMMA.16816.F32.BF16 R32, R164, R170, R32 ;  /* 0x000000aaa420723c */ /* 0x000fe20000041820 */
[----:B------:R-:W3:Y:S03]  /*4570*/  LDSM.16.M88.4 R164, [R191+0xc800] ;  /* 0x00c80000bfa4783b */ /* 0x000ee60000000200 */
[----:B------:R-:W-:Y:S02]  /*4580*/  LEA.HI.X.SX32 R185, R239, R169, 0x2, P0 ;  /* 0x000000a9efb97211 */ /* 0x000fe400000f16ff */
[----:B------:R-:W-:Y:S01]  /*4590*/  LDSM.16.M88.4 R168, [R193+0x10000] ;  /* 0x01000000c1a8783b */ /* 0x000fe20000000200 */
[----:B------:R-:W-:Y:S01]  /*45a0*/  PLOP3.LUT P0, PT, PT, PT, UP0, 0x80, 0x0 ;  /* 0x000000000000781c */ /* 0x000fe20003f0f008 */
[-C--:B-1----:R-:W-:Y:S03]  /*45b0*/  HMMA.16816.F32.BF16 R4, R172, R180.reuse, R4 ;  /* 0x000000b4ac04723c */ /* 0x082fe60000041804 */
[----:B-----5:R1:W5:Y:S05]  /*45c0*/  LDG.E R201, [R184.64] ;  /* 0x00000004b8c97981 */ /* 0x02036a000c1e1900 */
[----:B------:R1:W5:Y:S05]  /*45d0*/  LDG.E R200, [R184.64+0x20] ;  /* 0x00002004b8c87981 */ /* 0x00036a000c1e1900 */
[----:B------:R1:W5:Y:S05]  /*45e0*/  LDG.E R199, [R184.64+0x80] ;  /* 0x00008004b8c77981 */ /* 0x00036a000c1e1900 */
[----:B------:R1:W5:Y:S01]  /*45f0*/  LDG.E R198, [R184.64+0xa0] ;  /* 0x0000a004b8c67981 */ /* 0x000362000c1e1900 */
        /* <DEDUP_REMOVED lines=9> */
[----:B------:R-:W2:Y:S05]  /*4690*/  LDSM.16.M88.4 R164, [R189+0x2000] ;  /* 0x00200000bda4783b */ /* 0x000eaa0000000200 */
[----:B------:R-:W3:Y:S02]  /*46a0*/  LDSM.16.M88.4 R172, [R189+0x3000] ;  /* 0x00300000bdac783b */ /* 0x000ee40000000200 */
        /* <DEDUP_REMOVED lines=10> */
[----:B------:R-:W2:Y:S05]  /*4750*/  LDSM.16.M88.4 R164, [R0+0x2000] ;  /* 0x0020000000a4783b */ /* 0x000eaa0000000200 */
[----:B------:R-:W3:Y:S02]  /*4760*/  LDSM.16.M88.4 R176, [R190+0x10800] ;  /* 0x01080000beb0783b */ /* 0x000ee40000000200 */
        /* <DEDUP_REMOVED lines=32> */
[----:B-1----:R-:W-:Y:S04]  /*4970*/  USHF.L.U32 UR13, UR14, 0x7, URZ ;  /* 0x000000070e0d7899 */ /* 0x002fe8000800063f */
[----:B------:R-:W-:Y:S02]  /*4980*/  UIADD3 UR15, UR13, UR12, URZ ;  /* 0x0000000c0d0f7290 */ /* 0x000fe4000fffe03f */
        /* <DEDUP_REMOVED lines=10> */
.L_x_1804:
[----:B-1----:R-:W-:Y:S01]  /*4a30*/  IADD3 R0, R239, UR8, RZ ;  /* 0x00000008ef007c10 */ /* 0x002fe2000fffe0ff */
        /* <DEDUP_REMOVED lines=31> */
[C---:B------:R-:W-:Y:S02]  /*4c30*/  IADD3 R173, R0.reuse, 0x1, RZ ;  /* 0x0000000100ad7810 */ /* 0x040fe40007ffe0ff */
[C---:B------:R-:W-:Y:S02]  /*4c40*/  IADD3 R172, R0.reuse, 0x8, RZ ;  /* 0x0000000800ac7810 */ /* 0x040fe40007ffe0ff */
[C---:B------:R-:W-:Y:S02]  /*4c50*/  IADD3 R171, R0.reuse, 0x9, RZ ;  /* 0x0000000900ab7810 */ /* 0x040fe40007ffe0ff */
[C---:B------:R-:W-:Y:S02]  /*4c60*/  IADD3 R170, R0.reuse, 0x10, RZ ;  /* 0x0000001000aa7810 */ /* 0x040fe40007ffe0ff */
[C---:B------:R-:W-:Y:S02]  /*4c70*/  ISETP.GE.OR P2, PT, R0.reuse, R174, !P2 ;  /* 0x000000ae0000720c */ /* 0x040fe40005746670 */
[C---:B------:R-:W-:Y:S02]  /*4c80*/  ISETP.GE.OR P0, PT, R0.reuse, R166, !P0 ;  /* 0x000000a60000720c */ /* 0x040fe40004706670 */
[C---:B------:R-:W-:Y:S02]  /*4c90*/  ISETP.GE.AND P6, PT, R0.reuse, R165, PT ;  /* 0x000000a50000720c */ /* 0x040fe40003fc6270 */
[----:B------:R-:W-:Y:S02]  /*4ca0*/  ISETP.GE.AND P5, PT, R0, R3, PT ;  /* 0x000000030000720c */ /* 0x000fe40003fa6270 */
[-C--:B------:R-:W-:Y:S02]  /*4cb0*/  ISETP.GE.AND P4, PT, R173, R175.reuse, PT ;  /* 0x000000afad00720c */ /* 0x080fe40003f86270 */
[-C--:B------:R-:W-:Y:S02]  /*4cc0*/  ISETP.GE.AND P3, PT, R172, R175.reuse, PT ;  /* 0x000000afac00720c */ /* 0x080fe40003f66270 */
[----:B------:R-:W-:Y:S02]  /*4cd0*/  FSEL R4, R4, -INF , !P2 ;  /* 0xff80000004047808 */ /* 0x000fe40005000000 */
[-C--:B------:R-:W-:Y:S02]  /*4ce0*/  ISETP.GE.AND P2, PT, R171, R175.reuse, PT ;  /* 0x000000afab00720c */ /* 0x080fe40003f46270 */
[----:B------:R-:W-:Y:S02]  /*4cf0*/  FSEL R6, R6, -INF , !P0 ;  /* 0xff80000006067808 */ /* 0x000fe40004000000 */
[-C--:B------:R-:W-:Y:S02]  /*4d00*/  ISETP.GE.AND P0, PT, R170, R175.reuse, PT ;  /* 0x000000afaa00720c */ /* 0x080fe40003f06270 */
[C---:B------:R-:W-:Y:S02]  /*4d10*/  IADD3 R169, R0.reuse, 0x11, RZ ;  /* 0x0000001100a97810 */ /* 0x040fe40007ffe0ff */
[C---:B------:R-:W-:Y:S02]  /*4d20*/  IADD3 R168, R0.reuse, 0x18, RZ ;  /* 0x0000001800a87810 */ /* 0x040fe40007ffe0ff */
[C---:B------:R-:W-:Y:S02]  /*4d30*/  ISETP.GE.OR P6, PT, R0.reuse, R164, !P6 ;  /* 0x000000a40000720c */ /* 0x040fe400077c6670 */
[C---:B------:R-:W-:Y:S02]  /*4d40*/  ISETP.GE.OR P5, PT, R0.reuse, R2, !P5 ;  /* 0x000000020000720c */ /* 0x040fe40006fa6670 */
[----:B------:R-:W-:Y:S02]  /*4d50*/  IADD3 R0, R0, 0x19, RZ ;  /* 0x0000001900007810 */ /* 0x000fe40007ffe0ff */
[-C--:B------:R-:W-:Y:S02]  /*4d60*/  ISETP.GE.OR P4, PT, R173, R174.reuse, !P4 ;  /* 0x000000aead00720c */ /* 0x080fe40006786670 */
[-C--:B------:R-:W-:Y:S02]  /*4d70*/  ISETP.GE.OR P3, PT, R172, R174.reuse, !P3 ;  /* 0x000000aeac00720c */ /* 0x080fe40005f66670 */
[-C--:B------:R-:W-:Y:S02]  /*4d80*/  ISETP.GE.OR P2, PT, R171, R174.reuse, !P2 ;  /* 0x000000aeab00720c */ /* 0x080fe40005746670 */
[-C--:B------:R-:W-:Y:S02]  /*4d90*/  ISETP.GE.OR P0, PT, R170, R174.reuse, !P0 ;  /* 0x000000aeaa00720c */ /* 0x080fe40004706670 */
[----:B------:R-:W-:Y:S02]  /*4da0*/  FSEL R8, R8, -INF , !P6 ;  /* 0xff80000008087808 */ /* 0x000fe40007000000 */
[-C--:B------:R-:W-:Y:S02]  /*4db0*/  ISETP.GE.AND P6, PT, R169, R175.reuse, PT ;  /* 0x000000afa900720c */ /* 0x080fe40003fc6270 */
[----:B------:R-:W-:Y:S02]  /*4dc0*/  FSEL R10, R10, -INF , !P5 ;  /* 0xff8000000a0a7808 */ /* 0x000fe40006800000 */
[-C--:B------:R-:W-:Y:S02]  /*4dd0*/  ISETP.GE.AND P5, PT, R168, R175.reuse, PT ;  /* 0x000000afa800720c */ /* 0x080fe40003fa6270 */
[----:B------:R-:W-:Y:S02]  /*4de0*/  FSEL R5, R5, -INF , !P4 ;  /* 0xff80000005057808 */ /* 0x000fe40006000000 */
[----:B------:R-:W-:Y:S02]  /*4df0*/  ISETP.GE.AND P4, PT, R0, R175, PT ;  /* 0x000000af0000720c */ /* 0x000fe40003f86270 */
[----:B------:R-:W-:Y:S02]  /*4e00*/  FSEL R16, R16, -INF , !P3 ;  /* 0xff80000010107808 */ /* 0x000fe40005800000 */
[-C--:B------:R-:W-:Y:S02]  /*4e10*/  ISETP.GE.AND P3, PT, R173, R167.reuse, PT ;  /* 0x000000a7ad00720c */ /* 0x080fe40003f66270 */
[----:B------:R-:W-:Y:S02]  /*4e20*/  FSEL R17, R17, -INF , !P2 ;  /* 0xff80000011117808 */ /* 0x000fe40005000000 */
[-C--:B------:R-:W-:Y:S02]  /*4e30*/  ISETP.GE.AND P2, PT, R172, R167.reuse, PT ;  /* 0x000000a7ac00720c */ /* 0x080fe40003f46270 */
[----:B------:R-:W-:Y:S02]  /*4e40*/  FSEL R20, R20, -INF , !P0 ;  /* 0xff80000014147808 */ /* 0x000fe40004000000 */
[-C--:B------:R-:W-:Y:S02]  /*4e50*/  ISETP.GE.AND P0, PT, R171, R167.reuse, PT ;  /* 0x000000a7ab00720c */ /* 0x080fe40003f06270 */
[-C--:B------:R-:W-:Y:S02]  /*4e60*/  ISETP.GE.OR P6, PT, R169, R174.reuse, !P6 ;  /* 0x000000aea900720c */ /* 0x080fe400077c6670 */
[-C--:B------:R-:W-:Y:S02]  /*4e70*/  ISETP.GE.OR P5, PT, R168, R174.reuse, !P5 ;  /* 0x000000aea800720c */ /* 0x080fe40006fa6670 */
[----:B------:R-:W-:Y:S02]  /*4e80*/  ISETP.GE.OR P4, PT, R0, R174, !P4 ;  /* 0x000000ae0000720c */ /* 0x000fe40006786670 */
        /* <DEDUP_REMOVED lines=63> */
.L_x_1805:
[----:B------:R-:W2:Y:S01]  /*5280*/  LDL R167, [R1+0x8] ;  /* 0x0000080001a77983 */ /* 0x000ea20000100800 */
[C---:B------:R-:W-:Y:S01]  /*5290*/  FMUL.FTZ R164, R242.reuse, 1.4426950216293334961 ;  /* 0x3fb8aa3bf2a47820 */ /* 0x040fe20000410000 */
[----:B------:R-:W-:Y:S01]  /*52a0*/  FSETP.NEU.FTZ.AND P0, PT, R242, -INF , PT ;  /* 0xff800000f200780b */ /* 0x000fe20003f1d000 */
[----:B------:R-:W-:Y:S01]  /*52b0*/  FMUL.FTZ R3, R243, 1.4426950216293334961 ;  /* 0x3fb8aa3bf3037820 */ /* 0x000fe20000410000 */
[----:B------:R-:W3:Y:S01]  /*52c0*/  LDL R166, [R1+0x14] ;  /* 0x0000140001a67983 */ /* 0x000ee20000100800 */
[----:B------:R-:W-:Y:S01]  /*52d0*/  FMUL.FTZ R2, R240, 1.4426950216293334961 ;  /* 0x3fb8aa3bf0027820 */ /* 0x000fe20000410000 */
[----:B------:R-:W-:Y:S01]  /*52e0*/  FSEL R164, R164, RZ, P0 ;  /* 0x000000ffa4a47208 */ /* 0x000fe20000000000 */
[----:B------:R-:W-:Y:S01]  /*52f0*/  FMUL.FTZ R0, R241, 1.4426950216293334961 ;  /* 0x3fb8aa3bf1007820 */ /* 0x000fe20000410000 */
[----:B------:R-:W4:Y:S01]  /*5300*/  LDL R165, [R1] ;  /* 0x0000000001a57983 */ /* 0x000f220000100800 */
[----:B------:R-:W-:Y:S01]  /*5310*/  FSETP.NEU.FTZ.AND P0, PT, R243, -INF , PT ;  /* 0xff800000f300780b */ /* 0x000fe20003f1d000 */
[----:B------:R-:W-:Y:S01]  /*5320*/  IMAD.SHL.U32 R180, R197, 0x2, RZ ;  /* 0x00000002c5b47824 */ /* 0x000fe200078e00ff */
[----:B------:R-:W-:Y:S01]  /*5330*/  UISETP.GT.AND UP2, UPT, UR7, UR20, UPT ;  /* 0x000000140700728c */ /* 0x000fe2000bf44270 */
[--C-:B------:R-:W-:Y:S01]  /*5340*/  FFMA.FTZ R4, R4, c[0x0][0x23c], -R164.reuse ;  /* 0x00008f0004047a23 */ /* 0x100fe200000108a4 */
[----:B------:R-:W-:Y:S01]  /*5350*/  FSEL R3, R3, RZ, P0 ;  /* 0x000000ff03037208 */ /* 0x000fe20000000000 */
[--C-:B------:R-:W-:Y:S01]  /*5360*/  FFMA.FTZ R16, R16, c[0x0][0x23c], -R164.reuse ;  /* 0x00008f0010107a23 */ /* 0x100fe200000108a4 */
[----:B------:R-:W-:Y:S01]  /*5370*/  FSETP.NEU.FTZ.AND P0, PT, R240, -INF , PT ;  /* 0xff800000f000780b */ /* 0x000fe20003f1d000 */
[----:B------:R1:W-:Y:S01]  /*5380*/  MUFU.EX2 R210, R4 ;  /* 0x0000000400d27308 */ /* 0x0003e20000000800 */
[----:B------:R-:W-:Y:S02]  /*5390*/  FFMA.FTZ R20, R20, c[0x0][0x23c], -R164 ;  /* 0x00008f0014147a23 */ /* 0x000fe400000108a4 */
[--C-:B------:R-:W-:Y:S01]  /*53a0*/  FFMA.FTZ R19, R19, c[0x0][0x23c], -R3.reuse ;  /* 0x00008f0013137a23 */ /* 0x100fe20000010803 */
[----:B------:R-:W-:Y:S01]  /*53b0*/  FSEL R2, R2, RZ, P0 ;  /* 0x000000ff02027208 */ /* 0x000fe20000000000 */
[--C-:B------:R-:W-:Y:S01]  /*53c0*/  FFMA.FTZ R18, R18, c[0x0][0x23c], -R3.reuse ;  /* 0x00008f0012127a23 */ /* 0x100fe20000010803 */
[----:B------:R-:W-:Y:S01]  /*53d0*/  FSETP.NEU.FTZ.AND P0, PT, R241, -INF , PT ;  /* 0xff800000f100780b */ /* 0x000fe20003f1d000 */
[--C-:B------:R-:W-:Y:S02]  /*53e0*/  FFMA.FTZ R7, R7, c[0x0][0x23c], -R3.reuse ;  /* 0x00008f0007077a23 */ /* 0x100fe40000010803 */
[--C-:B------:R-:W-:Y:S01]  /*53f0*/  FFMA.FTZ R28, R28, c[0x0][0x23c], -R2.reuse ;  /* 0x00008f001c1c7a23 */ /* 0x100fe20000010802 */
[----:B------:R-:W-:Y:S01]  /*5400*/  MUFU.EX2 R219, R19 ;  /* 0x0000001300db7308 */ /* 0x000fe20000000800 */
[----:B------:R-:W-:Y:S01]  /*5410*/  FSEL R0, R0, RZ, P0 ;  /* 0x000000ff00007208 */ /* 0x000fe20000000000 */
[----:B------:R-:W-:Y:S02]  /*5420*/  FFMA.FTZ R12, R12, c[0x0][0x23c], -R2 ;  /* 0x00008f000c0c7a23 */ /* 0x000fe40000010802 */
[--C-:B------:R-:W-:Y:S02]  /*5430*/  FFMA.FTZ R35, R35, c[0x0][0x23c], -R3.reuse ;  /* 0x00008f0023237a23 */ /* 0x100fe40000010803 */
[----:B------:R-:W-:Y:S02]  /*5440*/  FFMA.FTZ R15, R15, c[0x0][0x23c], -R0 ;  /* 0x00008f000f0f7a23 */ /* 0x000fe40000010800 */
[--C-:B------:R-:W-:Y:S02]  /*5450*/  FFMA.FTZ R34, R34, c[0x0][0x23c], -R3.reuse ;  /* 0x00008f0022227a23 */ /* 0x100fe40000010803 */
[----:B------:R-:W-:Y:S01]  /*5460*/  MUFU.EX2 R216, R18 ;  /* 0x0000001200d87308 */ /* 0x000fe20000000800 */
[--C-:B------:R-:W-:Y:S02]  /*5470*/  FFMA.FTZ R23, R23, c[0x0][0x23c], -R3.reuse ;  /* 0x00008f0017177a23 */ /* 0x100fe40000010803 */
[--C-:B------:R-:W-:Y:S02]  /*5480*/  FFMA.FTZ R22, R22, c[0x0][0x23c], -R3.reuse ;  /* 0x00008f0016167a23 */ /* 0x100fe40000010803 */
[----:B-1----:R-:W-:Y:S02]  /*5490*/  IMAD.U32 R4, RZ, RZ, UR14 ;  /* 0x0000000eff047e24 */ /* 0x002fe4000f8e00ff */
[----:B------:R-:W-:Y:S02]  /*54a0*/  FFMA.FTZ R3, R6, c[0x0][0x23c], -R3 ;  /* 0x00008f0006037a23 */ /* 0x000fe40000010803 */
[----:B------:R-:W-:Y:S01]  /*54b0*/  IMAD R4, R4, 0x4, R204 ;  /* 0x0000000404047824 */ /* 0x000fe200078e02cc */
[----:B------:R-:W-:Y:S01]  /*54c0*/  MUFU.EX2 R212, R7 ;  /* 0x0000000700d47308 */ /* 0x000fe20000000800 */
[----:B------:R-:W-:Y:S02]  /*54d0*/  FFMA.FTZ R177, R9, c[0x0][0x23c], -R2 ;  /* 0x00008f0009b17a23 */ /* 0x000fe40000010802 */
[--C-:B------:R-:W-:Y:S02]  /*54e0*/  FFMA.FTZ R32, R32, c[0x0][0x23c], -R164.reuse ;  /* 0x00008f0020207a23 */ /* 0x100fe400000108a4 */
[--C-:B------:R-:W-:Y:S02]  /*54f0*/  FFMA.FTZ R33, R33, c[0x0][0x23c], -R164.reuse ;  /* 0x00008f0021217a23 */ /* 0x100fe400000108a4 */
[----:B------:R-:W-:Y:S02]  /*5500*/  FFMA.FTZ R209, R21, c[0x0][0x23c], -R164 ;  /* 0x00008f0015d17a23 */ /* 0x000fe400000108a4 */
[----:B------:R-:W-:Y:S01]  /*5510*/  FFMA.FTZ R181, R13, c[0x0][0x23c], -R2 ;  /* 0x00008f000db57a23 */ /* 0x000fe20000010802 */
[----:B------:R1:W-:Y:S01]  /*5520*/  MUFU.EX2 R223, R28 ;  /* 0x0000001c00df7308 */ /* 0x0003e20000000800 */
[--C-:B------:R-:W-:Y:S02]  /*5530*/  FFMA.FTZ R11, R11, c[0x0][0x23c], -R0.reuse ;  /* 0x00008f000b0b7a23 */ /* 0x100fe40000010800 */
[--C-:B------:R-:W-:Y:S02]  /*5540*/  FFMA.FTZ R178, R10, c[0x0][0x23c], -R0.reuse ;  /* 0x00008f000ab27a23 */ /* 0x100fe40000010800 */
[----:B------:R-:W-:Y:S02]  /*5550*/  FFMA.FTZ R31, R31, c[0x0][0x23c], -R0 ;  /* 0x00008f001f1f7a23 */ /* 0x000fe40000010800 */
[--C-:B------:R-:W-:Y:S02]  /*5560*/  FFMA.FTZ R24, R24, c[0x0][0x23c], -R2.reuse ;  /* 0x00008f0018187a23 */ /* 0x100fe40000010802 */
[----:B------:R-:W-:Y:S01]  /*5570*/  FFMA.FTZ R25, R25, c[0x0][0x23c], -R2 ;  /* 0x00008f0019197a23 */ /* 0x000fe20000010802 */
[----:B------:R-:W-:Y:S01]  /*5580*/  MUFU.EX2 R218, R16 ;  /* 0x0000001000da7308 */ /* 0x000fe20000000800 */
[--C-:B------:R-:W-:Y:S02]  /*5590*/  FFMA.FTZ R27, R27, c[0x0][0x23c], -R0.reuse ;  /* 0x00008f001b1b7a23 */ /* 0x100fe40000010800 */
[----:B------:R-:W-:Y:S02]  /*55a0*/  FFMA.FTZ R26, R26, c[0x0][0x23c], -R0 ;  /* 0x00008f001a1a7a23 */ /* 0x000fe40000010800 */
[----:B------:R-:W-:Y:S05]  /*55b0*/  IMAD.MOV.U32 R194, RZ, RZ, 0x40 ;  /* 0x00000040ffc27424 */ /* 0x000fea00078e00ff */
[----:B------:R-:W-:Y:S01]  /*55c0*/  MUFU.EX2 R214, R12 ;  /* 0x0000000c00d67308 */ /* 0x000fe20000000800 */
[----:B------:R-:W-:Y:S01]  /*55d0*/  SEL R194, R194, 0xffffffc0, !P1 ;  /* 0xffffffc0c2c27807 */ /* 0x000fe20004800000 */
[--C-:B-1----:R-:W-:Y:S02]  /*55e0*/  FFMA.FTZ R28, R8, c[0x0][0x23c], -R2.reuse ;  /* 0x00008f00081c7a23 */ /* 0x102fe40000010802 */
[----:B------:R-:W-:Y:S02]  /*55f0*/  FFMA.FTZ R2, R29, c[0x0][0x23c], -R2 ;  /* 0x00008f001d027a23 */ /* 0x000fe40000010802 */
[----:B------:R-:W-:Y:S04]  /*5600*/  IMAD.IADD R185, R194, 0x1, R180 ;  /* 0x00000001c2b97824 */ /* 0x000fe800078e02b4 */
[----:B------:R-:W-:Y:S10]  /*5610*/  MUFU.EX2 R213, R15 ;  /* 0x0000000f00d57308 */ /* 0x000ff40000000800 */
[----:B------:R-:W-:Y:S10]  /*5620*/  MUFU.EX2 R220, R20 ;  /* 0x0000001400dc7308 */ /* 0x000ff40000000800 */
[----:B------:R-:W-:Y:S10]  /*5630*/  MUFU.EX2 R215, R22 ;  /* 0x0000001600d77308 */ /* 0x000ff40000000800 */
[----:B------:R1:W-:Y:S10]  /*5640*/  MUFU.EX2 R207, R3 ;  /* 0x0000000300cf7308 */ /* 0x0003f40000000800 */
[----:B------:R-:W-:Y:S10]  /*5650*/  MUFU.EX2 R221, R23 ;  /* 0x0000001700dd7308 */ /* 0x000ff40000000800 */
[----:B------:R-:W-:Y:S01]  /*5660*/  MUFU.EX2 R206, R11 ;  /* 0x0000000b00ce7308 */ /* 0x000fe20000000800 */
[--C-:B-1----:R-:W-:Y:S02]  /*5670*/  FFMA.FTZ R3, R14, c[0x0][0x23c], -R0.reuse ;  /* 0x00008f000e037a23 */ /* 0x102fe40000010800 */
[----:B------:R-:W-:Y:S07]  /*5680*/  FFMA.FTZ R0, R30, c[0x0][0x23c], -R0 ;  /* 0x00008f001e007a23 */ /* 0x000fee0000010800 */
[----:B------:R-:W-:Y:S10]  /*5690*/  MUFU.EX2 R205, R3 ;  /* 0x0000000300cd7308 */ /* 0x000ff40000000800 */
[----:B------:R-:W1:Y:S10]  /*56a0*/  MUFU.EX2 R225, R32 ;  /* 0x0000002000e17308 */ /* 0x000e740000000800 */
[----:B------:R-:W1:Y:S10]  /*56b0*/  MUFU.EX2 R226, R35 ;  /* 0x0000002300e27308 */ /* 0x000e740000000800 */
[----:B------:R-:W-:Y:S10]  /*56c0*/  MUFU.EX2 R222, R34 ;  /* 0x0000002200de7308 */ /* 0x000ff40000000800 */
[----:B------:R-:W1:Y:S10]  /*56d0*/  MUFU.EX2 R224, R31 ;  /* 0x0000001f00e07308 */ /* 0x000e740000000800 */
        /* <DEDUP_REMOVED lines=9> */
[----:B------:R-:W1:Y:S10]  /*5770*/  MUFU.EX2 R204, R27 ;  /* 0x0000001b00cc7308 */ /* 0x000e740000000800 */
[----:B------:R-:W-:Y:S10]  /*5780*/  MUFU.EX2 R202, R25 ;  /* 0x0000001900ca7308 */ /* 0x000ff40000000800 */
[----:B------:R-:W-:Y:S01]  /*5790*/  MUFU.EX2 R182, R26 ;  /* 0x0000001a00b67308 */ /* 0x000fe20000000800 */
[----:B--2---:R-:W-:Y:S05]  /*57a0*/  IMAD.WIDE.U32 R18, R167, -0x2daee0ad, RZ ;  /* 0xd2511f53a7127825 */ /* 0x004fea00078e00ff */
[----:B------:R-:W-:Y:S01]  /*57b0*/  LOP3.LUT R7, R19, UR31, R4, 0x96, !PT ;  /* 0x0000001f13077c12 */ /* 0x000fe2000f8e9604 */
[----:B------:R-:W-:Y:S01]  /*57c0*/  IMAD.U32 R4, RZ, RZ, UR7 ;  /* 0x00000007ff047e24 */ /* 0x000fe2000f8e00ff */
[----:B------:R-:W-:Y:S01]  /*57d0*/  LOP3.LUT R18, R18, UR32, RZ, 0x3c, !PT ;  /* 0x0000002012127c12 */ /* 0x000fe2000f8e3cff */
[----:B------:R-:W-:Y:S02]  /*57e0*/  FFMA.FTZ R19, R17, c[0x0][0x23c], -R164 ;  /* 0x00008f0011137a23 */ /* 0x000fe400000108a4 */
[----:B---3--:R-:W-:Y:S02]  /*57f0*/  IMAD R4, R4, 0x4, R166 ;  /* 0x0000000404047824 */ /* 0x008fe400078e02a6 */
[----:B------:R-:W-:Y:S01]  /*5800*/  FFMA.FTZ R164, R5, c[0x0][0x23c], -R164 ;  /* 0x00008f0005a47a23 */ /* 0x000fe200000108a4 */
[----:B------:R2:W3:Y:S01]  /*5810*/  MUFU.EX2 R211, R19 ;  /* 0x0000001300d37308 */ /* 0x0004e20000000800 */
[C---:B------:R-:W-:Y:S01]  /*5820*/  IMAD.WIDE.U32 R8, R4.reuse, -0x326172a9, RZ ;  /* 0xcd9e8d5704087825 */ /* 0x040fe200078e00ff */
[----:B------:R-:W-:Y:S03]  /*5830*/  IADD3 R6, R4, 0x2, RZ ;  /* 0x0000000204067810 */ /* 0x000fe60007ffe0ff */
[----:B------:R-:W-:Y:S01]  /*5840*/  IMAD.WIDE.U32 R4, R7, -0x326172a9, RZ ;  /* 0xcd9e8d5707047825 */ /* 0x000fe200078e00ff */
[-C--:B----4-:R-:W-:Y:S03]  /*5850*/  LOP3.LUT R9, R9, R165.reuse, RZ, 0x3c, !PT ;  /* 0x000000a509097212 */ /* 0x090fe600078e3cff */
[----:B------:R-:W-:Y:S01]  /*5860*/  IMAD.WIDE.U32 R6, R6, -0x326172a9, RZ ;  /* 0xcd9e8d5706067825 */ /* 0x000fe200078e00ff */
[----:B------:R-:W-:Y:S01]  /*5870*/  LOP3.LUT R16, R5, UR30, R8, 0x96, !PT ;  /* 0x0000001e05107c12 */ /* 0x000fe2000f8e9608 */
[----:B------:R-:W4:Y:S01]  /*5880*/  MUFU.EX2 R176, R164 ;  /* 0x000000a400b07308 */ /* 0x000f220000000800 */
[----:B------:R-:W-:Y:S01]  /*5890*/  LOP3.LUT R15, R4, UR34, RZ, 0x3c, !PT ;  /* 0x00000022040f7c12 */ /* 0x000fe2000f8e3cff */
[----:B------:R-:W-:Y:S01]  /*58a0*/  IMAD.WIDE.U32 R8, R9, -0x2daee0ad, RZ ;  /* 0xd2511f5309087825 */ /* 0x000fe200078e00ff */
[----:B------:R-:W-:Y:S02]  /*58b0*/  LOP3.LUT R7, R7, R165, RZ, 0x3c, !PT ;  /* 0x000000a507077212 */ /* 0x000fe400078e3cff */
[----:B------:R-:W-:Y:S01]  /*58c0*/  LOP3.LUT R12, R5, UR30, R6, 0x96, !PT ;  /* 0x0000001e050c7c12 */ /* 0x000fe2000f8e9606 */
[----:B------:R-:W-:Y:S01]  /*58d0*/  IMAD.WIDE.U32 R16, R16, -0x2daee0ad, RZ ;  /* 0xd2511f5310107825 */ /* 0x000fe200078e00ff */
[----:B------:R-:W-:Y:S03]  /*58e0*/  LOP3.LUT R4, R18, R9, RZ, 0x3c, !PT ;  /* 0x0000000912047212 */ /* 0x000fe600078e3cff */
[----:B------:R-:W-:Y:S01]  /*58f0*/  IMAD.WIDE.U32 R6, R7, -0x2daee0ad, RZ ;  /* 0xd2511f5307067825 */ /* 0x000fe200078e00ff */
[----:B------:R-:W-:Y:S03]  /*5900*/  LOP3.LUT R20, R17, UR29, R8, 0x96, !PT ;  /* 0x0000001d11147c12 */ /* 0x000fe6000f8e9608 */
[----:B------:R-:W-:Y:S01]  /*5910*/  IMAD.WIDE.U32 R12, R12, -0x2daee0ad, RZ ;  /* 0xd2511f530c0c7825 */ /* 0x000fe200078e00ff */
[----:B------:R-:W-:Y:S03]  /*5920*/  LOP3.LUT R5, R18, R7, RZ, 0x3c, !PT ;  /* 0x0000000712057212 */ /* 0x000fe600078e3cff */
[----:B------:R-:W-:Y:S01]  /*5930*/  IMAD.WIDE.U32 R20, R20, -0x326172a9, RZ ;  /* 0xcd9e8d5714147825 */ /* 0x000fe200078e00ff */
[----:B------:R-:W-:Y:S03]  /*5940*/  LOP3.LUT R8, R13, UR29, R6, 0x96, !PT ;  /* 0x0000001d0d087c12 */ /* 0x000fe6000f8e9606 */
[----:B------:R-:W-:Y:S04]  /*5950*/  IMAD.WIDE.U32 R6, R4, -0x326172a9, RZ ;  /* 0xcd9e8d5704067825 */ /* 0x000fe800078e00ff */
[----:B------:R-:W-:Y:S01]  /*5960*/  IMAD.WIDE.U32 R4, R5, -0x326172a9, RZ ;  /* 0xcd9e8d5705047825 */ /* 0x000fe200078e00ff */
[----:B------:R-:W-:Y:S02]  /*5970*/  LOP3.LUT R7, R15, R7, RZ, 0x3c, !PT ;  /* 0x000000070f077212 */ /* 0x000fe400078e3cff */
[----:B------:R-:W-:Y:S01]  /*5980*/  LOP3.LUT R18, R21, UR28, R6, 0x96, !PT ;  /* 0x0000001c15127c12 */ /* 0x000fe2000f8e9606 */
[----:B------:R-:W-:Y:S01]  /*5990*/  IMAD.WIDE.U32 R8, R8, -0x326172a9, RZ ;  /* 0xcd9e8d5708087825 */ /* 0x000fe200078e00ff */
[----:B------:R-:W-:Y:S03]  /*59a0*/  LOP3.LUT R5, R15, R5, RZ, 0x3c, !PT ;  /* 0x000000050f057212 */ /* 0x000fe600078e3cff */
[----:B------:R-:W-:Y:S01]  /*59b0*/  IMAD.WIDE.U32 R6, R7, -0x2daee0ad, RZ ;  /* 0xd2511f5307067825 */ /* 0x000fe200078e00ff */
[----:B------:R-:W-:Y:S03]  /*59c0*/  LOP3.LUT R22, R9, UR28, R4, 0x96, !PT ;  /* 0x0000001c09167c12 */ /* 0x000fe6000f8e9604 */
[----:B--2---:R-:W-:Y:S01]  /*59d0*/  IMAD.WIDE.U32 R18, R18, -0x2daee0ad, RZ ;  /* 0xd2511f5312127825 */ /* 0x004fe200078e00ff */
[----:B------:R-:W-:Y:S03]  /*59e0*/  LOP3.LUT R7, R7, UR27, R16, 0x96, !PT ;  /* 0x0000001b07077c12 */ /* 0x000fe6000f8e9610 */
[----:B------:R-:W-:Y:S01]  /*59f0*/  IMAD.WIDE.U32 R4, R5, -0x2daee0ad, RZ ;  /* 0xd2511f5305047825 */ /* 0x000fe200078e00ff */
        /* <DEDUP_REMOVED lines=16> */
[----:B------:R-:W-:Y:S02]  /*5b00*/  LOP3.LUT R16, R6, 0xffff, RZ, 0xc0, !PT ;  /* 0x0000ffff06107812 */ /* 0x000fe400078ec0ff */
[----:B------:R-:W-:Y:S01]  /*5b10*/  LOP3.LUT R9, R7, UR21, R8, 0x96, !PT ;  /* 0x0000001507097c12 */ /* 0x000fe2000f8e9608 */
[----:B------:R-:W-:Y:S01]  /*5b20*/  IMAD.WIDE.U32 R4, R4, -0x2daee0ad, RZ ;  /* 0xd2511f5304047825 */ /* 0x000fe200078e00ff */
[----:B------:R-:W-:Y:S02]  /*5b30*/  LOP3.LUT R22, R11, UR23, R22, 0x96, !PT ;  /* 0x000000170b167c12 */ /* 0x000fe4000f8e9616 */
[----:B------:R-:W-:Y:S02]  /*5b40*/  LOP3.LUT R11, R6, 0xff, RZ, 0xc0, !PT ;  /* 0x000000ff060b7812 */ /* 0x000fe400078ec0ff */
[----:B------:R-:W-:Y:S02]  /*5b50*/  SHF.R.U32.HI R17, RZ, 0x10, R4 ;  /* 0x00000010ff117819 */ /* 0x000fe40000011604 */
[C---:B------:R-:W-:Y:S02]  /*5b60*/  LOP3.LUT R19, R4.reuse, 0xffff, RZ, 0xc0, !PT ;  /* 0x0000ffff04137812 */ /* 0x040fe400078ec0ff */
[----:B------:R-:W-:Y:S02]  /*5b70*/  LOP3.LUT R8, R5, UR21, R10, 0x96, !PT ;  /* 0x0000001505087c12 */ /* 0x000fe4000f8e960a */
[----:B------:R-:W-:Y:S02]  /*5b80*/  LOP3.LUT R3, R4, 0xff, RZ, 0xc0, !PT ;  /* 0x000000ff04037812 */ /* 0x000fe400078ec0ff */
[----:B------:R-:W-:Y:S01]  /*5b90*/  SHF.R.U32.HI R7, RZ, 0x18, R4 ;  /* 0x00000018ff077819 */ /* 0x000fe20000011604 */
[----:B------:R-:W-:Y:S01]  /*5ba0*/  IMAD.WIDE.U32 R4, R18, -0x326172a9, RZ ;  /* 0xcd9e8d5712047825 */ /* 0x000fe200078e00ff */
[----:B------:R-:W-:Y:S02]  /*5bb0*/  SHF.R.U32.HI R10, RZ, 0x18, R6 ;  /* 0x00000018ff0a7819 */ /* 0x000fe40000011606 */
[----:B------:R-:W-:Y:S02]  /*5bc0*/  ISETP.LE.U32.AND P4, PT, R11, UR9, PT ;  /* 0x000000090b007c0c */ /* 0x000fe4000bf83070 */
[----:B------:R-:W-:Y:S02]  /*5bd0*/  ISETP.LE.U32.AND P3, PT, R10, UR9, PT ;  /* 0x000000090a007c0c */ /* 0x000fe4000bf63070 */
[----:B------:R-:W-:Y:S02]  /*5be0*/  ISETP.LE.U32.AND P2, PT, R3, UR9, PT ;  /* 0x0000000903007c0c */ /* 0x000fe4000bf43070 */
[----:B------:R-:W-:Y:S02]  /*5bf0*/  LOP3.LUT R3, R4, 0xff, RZ, 0xc0, !PT ;  /* 0x000000ff04037812 */ /* 0x000fe400078ec0ff */
[----:B------:R-:W-:Y:S02]  /*5c00*/  ISETP.LE.U32.AND P0, PT, R7, UR9, PT ;  /* 0x0000000907007c0c */ /* 0x000fe4000bf03070 */
[----:B------:R-:W-:Y:S02]  /*5c10*/  SHF.R.U32.HI R7, RZ, 0x18, R4 ;  /* 0x00000018ff077819 */ /* 0x000fe40000011604 */
[----:B------:R-:W-:Y:S01]  /*5c20*/  ISETP.LE.U32.AND P6, PT, R3, UR9, PT ;  /* 0x0000000903007c0c */ /* 0x000fe2000bfc3070 */
[----:B-1----:R-:W-:Y:S01]  /*5c30*/  @!P4 FADD.FTZ R225, -R225, -RZ ;  /* 0x800000ffe1e1c221 */ /* 0x002fe20000010100 */
[----:B------:R-:W-:Y:S01]  /*5c40*/  LOP3.LUT R3, R9, 0xff, RZ, 0xc0, !PT ;  /* 0x000000ff09037812 */ /* 0x000fe200078ec0ff */
[----:B------:R-:W-:Y:S01]  /*5c50*/  @!P3 FADD.FTZ R226, -R226, -RZ ;  /* 0x800000ffe2e2b221 */ /* 0x000fe20000010100 */
[----:B------:R-:W-:Y:S01]  /*5c60*/  SHF.R.U32.HI R13, RZ, 0x10, R6 ;  /* 0x00000010ff0d7819 */ /* 0x000fe20000011606 */
[----:B------:R-:W-:Y:S01]  /*5c70*/  @!P2 FADD.FTZ R223, -R223, -RZ ;  /* 0x800000ffdfdfa221 */ /* 0x000fe20000010100 */
[----:B------:R-:W-:Y:S02]  /*5c80*/  LOP3.LUT R6, R5, UR22, R12, 0x96, !PT ;  /* 0x0000001605067c12 */ /* 0x000fe4000f8e960c */
[----:B------:R-:W-:Y:S01]  /*5c90*/  SHF.R.U32.HI R12, RZ, 0x10, R4 ;  /* 0x00000010ff0c7819 */ /* 0x000fe20000011604 */
[----:B------:R-:W-:Y:S01]  /*5ca0*/  @!P0 FADD.FTZ R224, -R224, -RZ ;  /* 0x800000ffe0e08221 */ /* 0x000fe20000010100 */
[----:B------:R-:W-:Y:S01]  /*5cb0*/  LOP3.LUT R15, R4, 0xffff, RZ, 0xc0, !PT ;  /* 0x0000ffff040f7812 */ /* 0x000fe200078ec0ff */
[----:B------:R-:W-:Y:S01]  /*5cc0*/  IMAD.WIDE.U32 R4, R22, -0x326172a9, RZ ;  /* 0xcd9e8d5716047825 */ /* 0x000fe200078e00ff */
[----:B------:R-:W-:Y:S02]  /*5cd0*/  ISETP.LE.U32.AND P5, PT, R7, UR9, PT ;  /* 0x0000000907007c0c */ /* 0x000fe4000bfa3070 */
[--C-:B------:R-:W-:Y:S01]  /*5ce0*/  SHF.R.U32.HI R7, RZ, 0x18, R9.reuse ;  /* 0x00000018ff077819 */ /* 0x100fe20000011609 */
[----:B------:R-:W-:Y:S01]  /*5cf0*/  @!P6 FADD.FTZ R218, -R218, -RZ ;  /* 0x800000ffdadae221 */ /* 0x000fe20000010100 */
[----:B------:R-:W-:Y:S02]  /*5d00*/  ISETP.LE.U32.AND P4, PT, R3, UR9, PT ;  /* 0x0000000903007c0c */ /* 0x000fe4000bf83070 */
[----:B------:R-:W-:Y:S02]  /*5d10*/  LOP3.LUT R3, R13, 0xff, RZ, 0xc0, !PT ;  /* 0x000000ff0d037812 */ /* 0x000fe400078ec0ff */
[----:B------:R-:W-:Y:S02]  /*5d20*/  ISETP.LE.U32.AND P3, PT, R7, UR9, PT ;  /* 0x0000000907007c0c */ /* 0x000fe4000bf63070 */
[----:B------:R-:W-:Y:S02]  /*5d30*/  ISETP.LE.U32.AND P2, PT, R3, UR9, PT ;  /* 0x0000000903007c0c */ /* 0x000fe4000bf43070 */
[----:B------:R-:W-:Y:S01]  /*5d40*/  LOP3.LUT R3, R5, UR22, R14, 0x96, !PT ;  /* 0x0000001605037c12 */ /* 0x000fe2000f8e960e */
[----:B------:R-:W-:Y:S01]  /*5d50*/  @!P5 FADD.FTZ R219, -R219, -RZ ;  /* 0x800000ffdbdbd221 */ /* 0x000fe20000010100 */
[----:B------:R-:W-:Y:S02]  /*5d60*/  LOP3.LUT R10, R4, 0xff, RZ, 0xc0, !PT ;  /* 0x000000ff040a7812 */ /* 0x000fe400078ec0ff */
[--C-:B------:R-:W-:Y:S01]  /*5d70*/  SHF.R.U32.HI R11, RZ, 0x18, R4.reuse ;  /* 0x00000018ff0b7819 */ /* 0x100fe20000011604 */
[----:B------:R-:W-:Y:S01]  /*5d80*/  @!P4 FADD.FTZ R220, -R220, -RZ ;  /* 0x800000ffdcdcc221 */ /* 0x000fe20000010100 */
[----:B------:R-:W-:Y:S02]  /*5d90*/  SHF.R.U32.HI R13, RZ, 0x10, R4 ;  /* 0x00000010ff0d7819 */ /* 0x000fe40000011604 */
[----:B------:R-:W-:Y:S01]  /*5da0*/  LOP3.LUT R14, R4, 0xffff, RZ, 0xc0, !PT ;  /* 0x0000ffff040e7812 */ /* 0x000fe200078ec0ff */
[----:B------:R-:W-:Y:S01]  /*5db0*/  @!P3 FADD.FTZ R221, -R221, -RZ ;  /* 0x800000ffddddb221 */ /* 0x000fe20000010100 */
[----:B------:R-:W-:Y:S01]  /*5dc0*/  SHF.R.U32.HI R4, RZ, 0x18, R6 ;  /* 0x00000018ff047819 */ /* 0x000fe20000011606 */
[----:B------:R-:W-:Y:S01]  /*5dd0*/  @!P2 FADD.FTZ R222, -R222, -RZ ;  /* 0x800000ffdedea221 */ /* 0x000fe20000010100 */
[----:B------:R-:W-:Y:S02]  /*5de0*/  SHF.R.U32.HI R5, RZ, 0x18, R8 ;  /* 0x00000018ff057819 */ /* 0x000fe40000011608 */
[----:B------:R-:W-:Y:S02]  /*5df0*/  ISETP.LE.U32.AND P6, PT, R4, UR9, PT ;  /* 0x0000000904007c0c */ /* 0x000fe4000bfc3070 */
[----:B------:R-:W-:Y:S02]  /*5e00*/  LOP3.LUT R4, R6, 0xff, RZ, 0xc0, !PT ;  /* 0x000000ff06047812 */ /* 0x000fe400078ec0ff */
[----:B------:R-:W-:Y:S02]  /*5e10*/  ISETP.LE.U32.AND P4, PT, R5, UR9, PT ;  /* 0x0000000905007c0c */ /* 0x000fe4000bf83070 */
[----:B------:R-:W-:Y:S02]  /*5e20*/  ISETP.LE.U32.AND P5, PT, R4, UR9, PT ;  /* 0x0000000904007c0c */ /* 0x000fe4000bfa3070 */
[----:B------:R-:W-:Y:S02]  /*5e30*/  LOP3.LUT R4, R12, 0xff, RZ, 0xc0, !PT ;  /* 0x000000ff0c047812 */ /* 0x000fe400078ec0ff */
[----:B------:R-:W-:Y:S02]  /*5e40*/  SHF.R.U32.HI R5, RZ, 0x8, R16 ;  /* 0x00000008ff057819 */ /* 0x000fe40000011610 */
[----:B------:R-:W-:Y:S01]  /*5e50*/  ISETP.LE.U32.AND P3, PT, R4, UR9, PT ;  /* 0x0000000904007c0c */ /* 0x000fe2000bf63070 */
[----:B------:R-:W-:Y:S01]  /*5e60*/  @!P6 FADD.FTZ R212, -R212, -RZ ;  /* 0x800000ffd4d4e221 */ /* 0x000fe20000010100 */
[----:B------:R-:W-:Y:S02]  /*5e70*/  SHF.R.U32.HI R4, RZ, 0x10, R9 ;  /* 0x00000010ff047819 */ /* 0x000fe40000011609 */
[----:B------:R-:W-:Y:S01]  /*5e80*/  ISETP.LE.U32.AND P2, PT, R10, UR9, PT ;  /* 0x000000090a007c0c */ /* 0x000fe2000bf43070 */
[----:B------:R-:W-:Y:S01]  /*5e90*/  @!P4 FADD.FTZ R204, -R204, -RZ ;  /* 0x800000ffccccc221 */ /* 0x000fe20000010100 */
[----:B------:R-:W-:Y:S01]  /*5ea0*/  LOP3.LUT R4, R4, 0xff, RZ, 0xc0, !PT ;  /* 0x000000ff04047812 */ /* 0x000fe200078ec0ff */
[----:B------:R-:W-:Y:S01]  /*5eb0*/  @!P5 FADD.FTZ R210, -R210, -RZ ;  /* 0x800000ffd2d2d221 */ /* 0x000fe20000010100 */
[----:B------:R-:W-:Y:S02]  /*5ec0*/  ISETP.LE.U32.AND P6, PT, R11, UR9, PT ;  /* 0x000000090b007c0c */ /* 0x000fe4000bfc3070 */
[----:B------:R-:W-:Y:S02]  /*5ed0*/  ISETP.LE.U32.AND P5, PT, R4, UR9, PT ;  /* 0x0000000904007c0c */ /* 0x000fe4000bfa3070 */
[----:B------:R-:W-:Y:S01]  /*5ee0*/  LOP3.LUT R7, R8, 0xff, RZ, 0xc0, !PT ;  /* 0x000000ff08077812 */ /* 0x000fe200078ec0ff */
[----:B------:R-:W-:Y:S01]  /*5ef0*/  @!P3 FADD.FTZ R216, -R216, -RZ ;  /* 0x800000ffd8d8b221 */ /* 0x000fe20000010100 */
[----:B------:R-:W-:Y:S02]  /*5f00*/  LOP3.LUT R4, R5, 0xffff, RZ, 0xc0, !PT ;  /* 0x0000ffff05047812 */ /* 0x000fe400078ec0ff */
[----:B------:R-:W-:Y:S01]  /*5f10*/  SHF.R.U32.HI R5, RZ, 0x10, R6 ;  /* 0x00000010ff057819 */ /* 0x000fe20000011606 */
[----:B------:R-:W-:Y:S01]  /*5f20*/  @!P2 FADD.FTZ R214, -R214, -RZ ;  /* 0x800000ffd6d6a221 */ /* 0x000fe20000010100 */
[----:B------:R-:W-:Y:S02]  /*5f30*/  ISETP.LE.U32.AND P0, PT, R7, UR9, PT ;  /* 0x0000000907007c0c */ /* 0x000fe4000bf03070 */
[----:B------:R-:W-:Y:S01]  /*5f40*/  SHF.R.U32.HI R7, RZ, 0x8, R15 ;  /* 0x00000008ff077819 */ /* 0x000fe2000001160f */
[----:B------:R-:W-:Y:S01]  /*5f50*/  @!P6 FADD.FTZ R213, -R213, -RZ ;  /* 0x800000ffd5d5e221 */ /* 0x000fe20000010100 */
[----:B------:R-:W-:Y:S01]  /*5f60*/  ISETP.LE.U32.AND P3, PT, R4, UR9, PT ;  /* 0x0000000904007c0c */ /* 0x000fe2000bf63070 */
[----:B------:R-:W-:Y:S01]  /*5f70*/  @!P5 FADD.FTZ R215, -R215, -RZ ;  /* 0x800000ffd7d7d221 */ /* 0x000fe20000010100 */
[----:B------:R-:W-:Y:S02]  /*5f80*/  LOP3.LUT R4, R5, 0xff, RZ, 0xc0, !PT ;  /* 0x000000ff05047812 */ /* 0x000fe400078ec0ff */
[----:B------:R-:W-:Y:S02]  /*5f90*/  LOP3.LUT R5, R7, 0xffff, RZ, 0xc0, !PT ;  /* 0x0000ffff07057812 */ /* 0x000fe400078ec0ff */
[----:B------:R-:W-:Y:S02]  /*5fa0*/  ISETP.LE.U32.AND P2, PT, R4, UR9, PT ;  /* 0x0000000904007c0c */ /* 0x000fe4000bf43070 */
[----:B------:R-:W-:Y:S01]  /*5fb0*/  LOP3.LUT R4, R3, 0xff, RZ, 0xc0, !PT ;  /* 0x000000ff03047812 */ /* 0x000fe200078ec0ff */
[----:B------:R-:W-:Y:S01]  /*5fc0*/  @!P0 FADD.FTZ R203, -R203, -RZ ;  /* 0x800000ffcbcb8221 */ /* 0x000fe20000010100 */
[----:B------:R-:W-:Y:S02]  /*5fd0*/  ISETP.LE.U32.AND P6, PT, R5, UR9, PT ;  /* 0x0000000905007c0c */ /* 0x000fe4000bfc3070 */
[----:B------:R-:W-:Y:S01]  /*5fe0*/  ISETP.LE.U32.AND P5, PT, R4, UR9, PT ;  /* 0x0000000904007c0c */ /* 0x000fe2000bfa3070 */
[----:B------:R-:W-:Y:S01]  /*5ff0*/  @!P3 FADD.FTZ R217, -R217, -RZ ;  /* 0x800000ffd9d9b221 */ /* 0x000fe20000010100 */
[----:B------:R-:W-:Y:S02]  /*6000*/  LOP3.LUT R4, R9, 0xffff, RZ, 0xc0, !PT ;  /* 0x0000ffff09047812 */ /* 0x000fe400078ec0ff */
[--C-:B------:R-:W-:Y:S02]  /*6010*/  SHF.R.U32.HI R5, RZ, 0x18, R3.reuse ;  /* 0x00000018ff057819 */ /* 0x100fe40000011603 */
[----:B------:R-:W-:Y:S01]  /*6020*/  SHF.R.U32.HI R4, RZ, 0x8, R4 ;  /* 0x00000008ff047819 */ /* 0x000fe20000011604 */
[----:B------:R-:W-:Y:S01]  /*6030*/  @!P2 FADD.FTZ R207, -R207, -RZ ;  /* 0x800000ffcfcfa221 */ /* 0x000fe20000010100 */
[----:B------:R-:W-:Y:S02]  /*6040*/  ISETP.LE.U32.AND P3, PT, R5, UR9, PT ;  /* 0x0000000905007c0c */ /* 0x000fe4000bf63070 */
[----:B------:R-:W-:Y:S01]  /*6050*/  LOP3.LUT R5, R13, 0xff, RZ, 0xc0, !PT ;  /* 0x000000ff0d057812 */ /* 0x000fe200078ec0ff */
[----:B---3--:R-:W-:Y:S01]  /*6060*/  @!P6 FADD.FTZ R211, -R211, -RZ ;  /* 0x800000ffd3d3e221 */ /* 0x008fe20000010100 */
[----:B------:R-:W-:Y:S01]  /*6070*/  LOP3.LUT R4, R4, 0xffff, RZ, 0xc0, !PT ;  /* 0x0000ffff04047812 */ /* 0x000fe200078ec0ff */
[----:B------:R-:W-:Y:S01]  /*6080*/  @!P5 FADD.FTZ R208, -R208, -RZ ;  /* 0x800000ffd0d0d221 */ /* 0x000fe20000010100 */
[----:B------:R-:W-:Y:S02]  /*6090*/  ISETP.LE.U32.AND P2, PT, R5, UR9, PT ;  /* 0x0000000905007c0c */ /* 0x000fe4000bf43070 */
[----:B------:R-:W-:Y:S02]  /*60a0*/  SHF.R.U32.HI R5, RZ, 0x10, R3 ;  /* 0x00000010ff057819 */ /* 0x000fe40000011603 */
[----:B------:R-:W-:Y:S02]  /*60b0*/  ISETP.LE.U32.AND P6, PT, R4, UR9, PT ;  /* 0x0000000904007c0c */ /* 0x000fe4000bfc3070 */
[----:B------:R-:W-:Y:S01]  /*60c0*/  LOP3.LUT R4, R5, 0xff, RZ, 0xc0, !PT ;  /* 0x000000ff05047812 */ /* 0x000fe200078ec0ff */
[----:B------:R-:W-:Y:S01]  /*60d0*/  @!P3 FADD.FTZ R206, -R206, -RZ ;  /* 0x800000ffceceb221 */ /* 0x000fe20000010100 */
[----:B------:R-:W-:Y:S02]  /*60e0*/  LOP3.LUT R3, R3, 0xffff, RZ, 0xc0, !PT ;  /* 0x0000ffff03037812 */ /* 0x000fe400078ec0ff */
[----:B------:R-:W-:Y:S02]  /*60f0*/  ISETP.LE.U32.AND P3, PT, R4, UR9, PT ;  /* 0x0000000904007c0c */ /* 0x000fe4000bf63070 */
[----:B------:R-:W-:Y:S01]  /*6100*/  SHF.R.U32.HI R4, RZ, 0x8, R14 ;  /* 0x00000008ff047819 */ /* 0x000fe2000001160e */
[----:B------:R-:W-:Y:S01]  /*6110*/  @!P2 FADD.FTZ R205, -R205, -RZ ;  /* 0x800000ffcdcda221 */ /* 0x000fe20000010100 */
[----:B------:R-:W-:Y:S02]  /*6120*/  SHF.R.U32.HI R5, RZ, 0x8, R3 ;  /* 0x00000008ff057819 */ /* 0x000fe40000011603 */
[----:B------:R-:W-:Y:S01]  /*6130*/  LOP3.LUT R3, R4, 0xffff, RZ, 0xc0, !PT ;  /* 0x0000ffff04037812 */ /* 0x000fe200078ec0ff */
[----:B------:R-:W-:Y:S01]  /*6140*/  @!P6 FADD.FTZ R209, -R209, -RZ ;  /* 0x800000ffd1d1e221 */ /* 0x000fe20000010100 */
[----:B------:R-:W-:Y:S02]  /*6150*/  LOP3.LUT R6, R6, 0xffff, RZ, 0xc0, !PT ;  /* 0x0000ffff06067812 */ /* 0x000fe400078ec0ff */
[----:B------:R-:W-:Y:S02]  /*6160*/  ISETP.LE.U32.AND P6, PT, R3, UR9, PT ;  /* 0x0000000903007c0c */ /* 0x000fe4000bfc3070 */
[----:B------:R-:W-:Y:S01]  /*6170*/  SHF.R.U32.HI R3, RZ, 0x10, R8 ;  /* 0x00000010ff037819 */ /* 0x000fe20000011608 */
[----:B------:R-:W-:Y:S01]  /*6180*/  @!P3 FADD.FTZ R178, -R178, -RZ ;  /* 0x800000ffb2b2b221 */ /* 0x000fe20000010100 */
[----:B------:R-:W-:Y:S02]  /*6190*/  SHF.R.U32.HI R6, RZ, 0x8, R6 ;  /* 0x00000008ff067819 */ /* 0x000fe40000011606 */
[----:B------:R-:W-:Y:S02]  /*61a0*/  LOP3.LUT R2, R3, 0xff, RZ, 0xc0, !PT ;  /* 0x000000ff03027812 */ /* 0x000fe400078ec0ff */
[----:B------:R-:W-:Y:S02]  /*61b0*/  LOP3.LUT R6, R6, 0xffff, RZ, 0xc0, !PT ;  /* 0x0000ffff06067812 */ /* 0x000fe400078ec0ff */
[----:B------:R-:W-:Y:S02]  /*61c0*/  ISETP.LE.U32.AND P3, PT, R2, UR9, PT ;  /* 0x0000000902007c0c */ /* 0x000fe4000bf63070 */
[----:B------:R-:W-:Y:S01]  /*61d0*/  F2FP.RELU.BF16.PACK_AB R2, R212, R207 ;  /* 0x000000cfd402723e */ /* 0x000fe200000018ff */
[----:B------:R-:W-:Y:S01]  /*61e0*/  @!P6 FADD.FTZ R181, -R181, -RZ ;  /* 0x800000ffb5b5e221 */ /* 0x000fe20000010100 */
[----:B------:R-:W-:Y:S02]  /*61f0*/  ISETP.LE.U32.AND P5, PT, R6, UR9, PT ;  /* 0x0000000906007c0c */ /* 0x000fe4000bfa3070 */
[----:B------:R-:W-:Y:S01]  /*6200*/  LOP3.LUT R4, R5, 0xffff, RZ, 0xc0, !PT ;  /* 0x0000ffff05047812 */ /* 0x000fe200078ec0ff */
[----:B------:R1:W-:Y:S01]  /*6210*/  STS [R234+0x20400], R2 ;  /* 0x02040002ea007388 */ /* 0x0003e20000000800 */
[----:B------:R-:W-:Y:S02]  /*6220*/  LOP3.LUT R8, R8, 0xffff, RZ, 0xc0, !PT ;  /* 0x0000ffff08087812 */ /* 0x000fe400078ec0ff */
[----:B------:R-:W-:Y:S02]  /*6230*/  SHF.R.U32.HI R3, RZ, 0x8, R19 ;  /* 0x00000008ff037819 */ /* 0x000fe40000011613 */
[----:B------:R-:W-:Y:S01]  /*6240*/  F2FP.RELU.BF16.PACK_AB R0, R219, R216 ;  /* 0x000000d8db00723e */ /* 0x000fe200000018ff */
[----:B------:R-:W-:Y:S01]  /*6250*/  @!P3 FADD.FTZ R182, -R182, -RZ ;  /* 0x800000ffb6b6b221 */ /* 0x000fe20000010100 */
[----:B------:R-:W-:Y:S02]  /*6260*/  LOP3.LUT R3, R3, 0xffff, RZ, 0xc0, !PT ;  /* 0x0000ffff03037812 */ /* 0x000fe400078ec0ff */
[----:B------:R-:W-:Y:S01]  /*6270*/  LOP3.LUT R6, R17, 0xff, RZ, 0xc0, !PT ;  /* 0x000000ff11067812 */ /* 0x000fe200078ec0ff */
[----:B----4-:R-:W-:Y:S01]  /*6280*/  @!P5 FADD.FTZ R176, -R176, -RZ ;  /* 0x800000ffb0b0d221 */ /* 0x010fe20000010100 */
[----:B------:R-:W-:Y:S02]  /*6290*/  ISETP.LE.U32.AND P5, PT, R4, UR9, PT ;  /* 0x0000000904007c0c */ /* 0x000fe4000bfa3070 */
[----:B------:R-:W-:Y:S02]  /*62a0*/  SHF.R.U32.HI R4, RZ, 0x8, R8 ;  /* 0x00000008ff047819 */ /* 0x000fe40000011608 */
[----:B------:R-:W-:Y:S02]  /*62b0*/  F2FP.RELU.BF16.PACK_AB R5, R176, R210 ;  /* 0x000000d2b005723e */ /* 0x000fe400000018ff */
[----:B------:R-:W-:Y:S02]  /*62c0*/  LOP3.LUT R4, R4, 0xffff, RZ, 0xc0, !PT ;  /* 0x0000ffff04047812 */ /* 0x000fe400078ec0ff */
[----:B------:R-:W-:Y:S01]  /*62d0*/  ISETP.LE.U32.AND P6, PT, R3, UR9, PT ;  /* 0x0000000903007c0c */ /* 0x000fe2000bfc3070 */
[----:B------:R2:W-:Y:S01]  /*62e0*/  STS [R234+0x20000], R5 ;  /* 0x02000005ea007388 */ /* 0x0005e20000000800 */
[----:B------:R-:W-:Y:S02]  /*62f0*/  F2FP.RELU.BF16.PACK_AB R3, R206, R178 ;  /* 0x000000b2ce03723e */ /* 0x000fe400000018ff */
[----:B------:R-:W-:Y:S01]  /*6300*/  ISETP.LE.U32.AND P2, PT, R6, UR9, PT ;  /* 0x0000000906007c0c */ /* 0x000fe2000bf43070 */
[----:B------:R-:W-:Y:S01]  /*6310*/  @!P5 FADD.FTZ R177, -R177, -RZ ;  /* 0x800000ffb1b1d221 */ /* 0x000fe20000010100 */
[----:B-1----:R-:W-:Y:S01]  /*6320*/  F2FP.RELU.BF16.PACK_AB R2, R211, R218 ;  /* 0x000000dad302723e */ /* 0x002fe200000018ff */
        /* <DEDUP_REMOVED lines=10> */
[----:B------:R-:W-:Y:S01]  /*63d0*/  FSETP.GE.FTZ.AND P2, PT, R176, RZ, PT ;  /* 0x000000ffb000720b */ /* 0x000fe20003f56000 */
[----:B------:R4:W-:Y:S02]  /*63e0*/  STS [R234+0x21400], R3 ;  /* 0x02140003ea007388 */ /* 0x0009e40000000800 */
[----:B------:R-:W-:Y:S01]  /*63f0*/  @!P5 FADD.FTZ R202, -R202, -RZ ;  /* 0x800000ffcacad221 */ /* 0x000fe20000010100 */
[----:B--2---:R-:W-:Y:S05]  /*6400*/  F2FP.RELU.BF16.PACK_AB R5, R181, R214 ;  /* 0x000000d6b505723e */ /* 0x004fea00000018ff */
[----:B------:R-:W-:Y:S01]  /*6410*/  STS [R235+0x21000], R5 ;  /* 0x02100005eb007388 */ /* 0x000fe20000000800 */
[----:B-1----:R-:W-:Y:S02]  /*6420*/  F2FP.RELU.BF16.PACK_AB R0, R217, R225 ;  /* 0x000000e1d900723e */ /* 0x002fe400000018ff */
[----:B---3--:R-:W-:Y:S02]  /*6430*/  F2FP.RELU.BF16.PACK_AB R2, R221, R215 ;  /* 0x000000d7dd02723e */ /* 0x008fe400000018ff */
[----:B----4-:R-:W-:Y:S02]  /*6440*/  F2FP.RELU.BF16.PACK_AB R4, R213, R205 ;  /* 0x000000cdd504723e */ /* 0x010fe400000018ff */
[----:B------:R-:W-:Y:S03]  /*6450*/  F2FP.RELU.BF16.PACK_AB R3, R209, R220 ;  /* 0x000000dcd103723e */ /* 0x000fe600000018ff */
[----:B------:R1:W-:Y:S04]  /*6460*/  STS [R235+0x21400], R4 ;  /* 0x02140004eb007388 */ /* 0x0003e80000000800 */
[----:B------:R2:W-:Y:S04]  /*6470*/  STS [R232+0x20000], R3 ;  /* 0x02000003e8007388 */ /* 0x0005e80000000800 */
[----:B------:R3:W-:Y:S04]  /*6480*/  STS [R232+0x20400], R2 ;  /* 0x02040002e8007388 */ /* 0x0007e80000000800 */
[----:B------:R4:W-:Y:S01]  /*6490*/  STS [R233+0x20000], R0 ;  /* 0x02000000e9007388 */ /* 0x0009e20000000800 */
[----:B-1----:R-:W-:Y:S02]  /*64a0*/  F2FP.RELU.BF16.PACK_AB R4, R202, R203 ;  /* 0x000000cbca04723e */ /* 0x002fe400000018ff */
[----:B--2---:R-:W-:Y:S02]  /*64b0*/  F2FP.RELU.BF16.PACK_AB R3, R204, R182 ;  /* 0x000000b6cc03723e */ /* 0x004fe400000018ff */
[----:B---3--:R-:W-:Y:S02]  /*64c0*/  F2FP.RELU.BF16.PACK_AB R2, R183, R223 ;  /* 0x000000dfb702723e */ /* 0x008fe400000018ff */
[----:B----4-:R-:W-:Y:S05]  /*64d0*/  F2FP.RELU.BF16.PACK_AB R0, R226, R222 ;  /* 0x000000dee200723e */ /* 0x010fea00000018ff */
[----:B------:R1:W-:Y:S04]  /*64e0*/  STS [R233+0x20400], R0 ;  /* 0x02040000e9007388 */ /* 0x0003e80000000800 */
[----:B------:R-:W-:Y:S04]  /*64f0*/  STS [R232+0x21000], R4 ;  /* 0x02100004e8007388 */ /* 0x000fe80000000800 */
[----:B------:R2:W-:Y:S04]  /*6500*/  STS [R232+0x21400], R3 ;  /* 0x02140003e8007388 */ /* 0x0005e80000000800 */
[----:B------:R-:W-:Y:S01]  /*6510*/  STS [R233+0x21000], R2 ;  /* 0x02100002e9007388 */ /* 0x000fe20000000800 */
[----:B-1----:R-:W-:Y:S05]  /*6520*/  F2FP.RELU.BF16.PACK_AB R0, R224, R179 ;  /* 0x000000b3e000723e */ /* 0x002fea00000018ff */
[----:B------:R-:W-:Y:S01]  /*6530*/  STS [R233+0x21400], R0 ;  /* 0x02140000e9007388 */ /* 0x000fe20000000800 */
[----:B--2---:R-:W-:Y:S03]  /*6540*/  IMAD.IADD R3, R195, 0x1, R180 ;  /* 0x00000001c3037824 */ /* 0x004fe600078e02b4 */
[----:B------:R-:W-:Y:S01]  /*6550*/  LDSM.16.M88.4 R32, [R180+0x8000] ;  /* 0x00800000b420783b */ /* 0x000fe20000000200 */
[----:B------:R-:W-:Y:S07]  /*6560*/  IMAD.IADD R184, R194, 0x1, R3 ;  /* 0x00000001c2b87824 */ /* 0x000fee00078e0203 */
        /* <DEDUP_REMOVED lines=91> */
[----:B------:R-:W1:Y:S02]  /*6b20*/  LDSM.16.M88.4 R168, [R191+0x18800] ;  /* 0x01880000bfa8783b */ /* 0x000e640000000200 */
[----:B------:R-:W-:Y:S01]  /*6b30*/  FADD.FTZ R7, -R200, R7 ;  /* 0x00000007c8077221 */ /* 0x000fe20000010100 */
[-C--:B------:R-:W-:Y:S01]  /*6b40*/  FSEL R0, R0, R200.reuse, P0 ;  /* 0x000000c800007208 */ /* 0x080fe20000000000 */
[----:B------:R-:W-:Y:S01]  /*6b50*/  FADD.FTZ R2, -R201, R5 ;  /* 0x00000005c9027221 */ /* 0x000fe20000010100 */
[----:B------:R-:W-:Y:S01]  /*6b60*/  FSETP.GE.FTZ.AND P0, PT, R212, RZ, PT ;  /* 0x000000ffd400720b */ /* 0x000fe20003f16000 */
[----:B------:R-:W-:Y:S02]  /*6b70*/  FADD.FTZ R8, -R199, R8 ;  /* 0x00000008c7087221 */ /* 0x000fe40000010100 */
[C---:B------:R-:W-:Y:S03]  /*6b80*/  FADD.FTZ R11, -R198.reuse, R11 ;  /* 0x0000000bc60b7221 */ /* 0x040fe60000010100 */
[----:B------:R-:W-:Y:S01]  /*6b90*/  FADD.FTZ R4, -R201, R4 ;  /* 0x00000004c9047221 */ /* 0x000fe20000010100 */
[----:B------:R-:W-:Y:S01]  /*6ba0*/  FSEL R7, R7, R200, P0 ;  /* 0x000000c807077208 */ /* 0x000fe20000000000 */
[----:B------:R-:W-:Y:S01]  /*6bb0*/  FADD.FTZ R10, -R198, R10 ;  /* 0x0000000ac60a7221 */ /* 0x000fe20000010100 */
[----:B------:R-:W-:Y:S01]  /*6bc0*/  FSETP.GE.FTZ.AND P0, PT, R206, RZ, PT ;  /* 0x000000ffce00720b */ /* 0x000fe20003f16000 */
[----:B------:R-:W-:Y:S01]  /*6bd0*/  FMUL.FTZ R207, R207, R0 ;  /* 0x00000000cfcf7220 */ /* 0x000fe20000410000 */
[----:B------:R-:W-:Y:S01]  /*6be0*/  FSEL R2, R2, R201, P2 ;  /* 0x000000c902027208 */ /* 0x000fe20001000000 */
        /* <DEDUP_REMOVED lines=15> */
[----:B------:R-:W-:Y:S01]  /*6ce0*/  FSETP.GE.FTZ.AND P2, PT, R205, RZ, PT ;  /* 0x000000ffcd00720b */ /* 0x000fe20003f56000 */
[----:B------:R-:W-:Y:S01]  /*6cf0*/  FADD.FTZ R2, -R200, R18 ;  /* 0x00000012c8027221 */ /* 0x000fe20000010100 */
[----:B------:R-:W-:Y:S01]  /*6d00*/  FSEL R6, R6, R198, P0 ;  /* 0x000000c606067208 */ /* 0x000fe20000000000 */
[----:B------:R-:W-:Y:S01]  /*6d10*/  FADD.FTZ R12, -R199, R12 ;  /* 0x0000000cc70c7221 */ /* 0x000fe20000010100 */
[----:B------:R-:W-:Y:S01]  /*6d20*/  FSETP.GE.FTZ.AND P0, PT, R219, RZ, PT ;  /* 0x000000ffdb00720b */ /* 0x000fe20003f16000 */
[----:B------:R-:W-:Y:S01]  /*6d30*/  FMUL.FTZ R210, R210, R4 ;  /* 0x00000004d2d27220 */ /* 0x000fe20000410000 */
[----:B------:R-:W-:Y:S01]  /*6d40*/  FSEL R9, R9, R199, P3 ;  /* 0x000000c709097208 */ /* 0x000fe20001800000 */
[C---:B------:R-:W-:Y:S01]  /*6d50*/  FADD.FTZ R4, -R201.reuse, R17 ;  /* 0x00000011c9047221 */ /* 0x040fe20000010100 */
[-C--:B-1----:R-:W-:Y:S01]  /*6d60*/  HMMA.16816.F32.BF16 R20, R164, R168.reuse, R20 ;  /* 0x000000a8a414723c */ /* 0x082fe20000041814 */
[----:B------:R-:W-:Y:S01]  /*6d70*/  FADD.FTZ R5, -R201, R16 ;  /* 0x00000010c9057221 */ /* 0x000fe20000010100 */
[----:B------:R-:W-:Y:S01]  /*6d80*/  FSETP.GE.FTZ.AND P3, PT, R181, RZ, PT ;  /* 0x000000ffb500720b */ /* 0x000fe20003f76000 */
[----:B------:R-:W-:Y:S01]  /*6d90*/  FMUL.FTZ R177, R177, R9 ;  /* 0x00000009b1b17220 */ /* 0x000fe20000410000 */
[----:B------:R-:W-:Y:S01]  /*6da0*/  FSEL R7, R7, R198, P2 ;  /* 0x000000c607077208 */ /* 0x000fe20001000000 */
[----:B------:R-:W-:Y:S01]  /*6db0*/  FMUL.FTZ R213, R213, R6 ;  /* 0x00000006d5d57220 */ /* 0x000fe20000410000 */
[----:B------:R-:W-:Y:S01]  /*6dc0*/  FSETP.GE.FTZ.AND P2, PT, R216, RZ, PT ;  /* 0x000000ffd800720b */ /* 0x000fe20003f56000 */
[----:B------:R-:W-:Y:S01]  /*6dd0*/  FMUL.FTZ R178, R178, R10 ;  /* 0x0000000ab2b27220 */ /* 0x000fe20000410000 */
[C---:B------:R-:W-:Y:S01]  /*6de0*/  HMMA.16816.F32.BF16 R24, R172.reuse, R168, R24 ;  /* 0x000000a8ac18723c */ /* 0x040fe20000041818 */
[----:B------:R-:W-:Y:S01]  /*6df0*/  FMUL.FTZ R205, R205, R7 ;  /* 0x00000007cdcd7220 */ /* 0x000fe20000410000 */
[----:B------:R-:W-:Y:S02]  /*6e00*/  FSETP.GE.FTZ.AND P4, PT, R214, RZ, PT ;  /* 0x000000ffd600720b */ /* 0x000fe40003f96000 */
[----:B------:R-:W-:Y:S01]  /*6e10*/  FMUL.FTZ R206, R206, R11 ;  /* 0x0000000bcece7220 */ /* 0x000fe20000410000 */
[----:B------:R-:W-:Y:S02]  /*6e20*/  FSEL R0, R0, R200, P0 ;  /* 0x000000c800007208 */ /* 0x000fe40000000000 */
[-C--:B------:R-:W-:Y:S01]  /*6e30*/  FSEL R8, R8, R199.reuse, P3 ;  /* 0x000000c708087208 */ /* 0x080fe20001800000 */
[-C--:B------:R-:W-:Y:S01]  /*6e40*/  HMMA.16816.F32.BF16 R28, R172, R170.reuse, R28 ;  /* 0x000000aaac1c723c */ /* 0x080fe2000004181c */
[----:B------:R-:W-:Y:S02]  /*6e50*/  FSETP.GE.FTZ.AND P3, PT, R211, RZ, PT ;  /* 0x000000ffd300720b */ /* 0x000fe40003f76000 */
[----:B------:R-:W-:Y:S01]  /*6e60*/  FSETP.GE.FTZ.AND P0, PT, R221, RZ, PT ;  /* 0x000000ffdd00720b */ /* 0x000fe20003f16000 */
[----:B------:R-:W-:Y:S01]  /*6e70*/  FMUL.FTZ R7, R219, R0 ;  /* 0x00000000db077220 */ /* 0x000fe20000410000 */
[----:B------:R-:W-:Y:S01]  /*6e80*/  FSEL R2, R2, R200, P2 ;  /* 0x000000c802027208 */ /* 0x000fe20001000000 */
[----:B------:R-:W-:Y:S01]  /*6e90*/  FMUL.FTZ R181, R181, R8 ;  /* 0x00000008b5b57220 */ /* 0x000fe20000410000 */
[----:B------:R-:W-:Y:S01]  /*6ea0*/  FSETP.GE.FTZ.AND P2, PT, R215, RZ, PT ;  /* 0x000000ffd700720b */ /* 0x000fe20003f56000 */
[C---:B------:R-:W-:Y:S01]  /*6eb0*/  FADD.FTZ R23, -R200.reuse, R23 ;  /* 0x00000017c8177221 */ /* 0x040fe20000010100 */
[----:B------:R-:W-:Y:S03]  /*6ec0*/  HMMA.16816.F32.BF16 R32, R164, R170, R32 ;  /* 0x000000aaa420723c */ /* 0x000fe60000041820 */
[----:B------:R-:W-:Y:S01]  /*6ed0*/  FADD.FTZ R22, -R200, R22 ;  /* 0x00000016c8167221 */ /* 0x000fe20000010100 */
[----:B------:R-:W-:Y:S01]  /*6ee0*/  FSEL R9, R12, R199, P4 ;  /* 0x000000c70c097208 */ /* 0x000fe20002000000 */
[----:B------:R-:W-:Y:S01]  /*6ef0*/  FADD.FTZ R21, -R201, R21 ;  /* 0x00000015c9157221 */ /* 0x000fe20000010100 */
[----:B------:R-:W-:Y:S01]  /*6f00*/  FSETP.GE.FTZ.AND P4, PT, R218, RZ, PT ;  /* 0x000000ffda00720b */ /* 0x000fe20003f96000 */
[----:B------:R-:W-:Y:S01]  /*6f10*/  FADD.FTZ R24, -R199, R24 ;  /* 0x00000018c7187221 */ /* 0x000fe20000010100 */
[-C--:B------:R-:W-:Y:S01]  /*6f20*/  FSEL R4, R4, R201.reuse, P3 ;  /* 0x000000c904047208 */ /* 0x080fe20001800000 */
[----:B------:R-:W-:Y:S01]  /*6f30*/  FMUL.FTZ R6, R216, R2 ;  /* 0x00000002d8067220 */ /* 0x000fe20000410000 */
[----:B------:R-:W-:Y:S02]  /*6f40*/  FSETP.GE.FTZ.AND P3, PT, R209, RZ, PT ;  /* 0x000000ffd100720b */ /* 0x000fe40003f76000 */
[----:B------:R-:W-:Y:S01]  /*6f50*/  FADD.FTZ R20, -R201, R20 ;  /* 0x00000014c9147221 */ /* 0x000fe20000010100 */
[-C--:B------:R-:W-:Y:S01]  /*6f60*/  FSEL R0, R23, R200.reuse, P0 ;  /* 0x000000c817007208 */ /* 0x080fe20000000000 */
[----:B------:R-:W-:Y:S01]  /*6f70*/  FADD.FTZ R26, -R198, R26 ;  /* 0x0000001ac61a7221 */ /* 0x000fe20000010100 */
[----:B------:R-:W-:Y:S01]  /*6f80*/  FSEL R2, R22, R200, P2 ;  /* 0x000000c816027208 */ /* 0x000fe20001000000 */
[----:B------:R-:W-:Y:S01]  /*6f90*/  FMUL.FTZ R8, R211, R4 ;  /* 0x00000004d3087220 */ /* 0x000fe20000410000 */
[----:B------:R-:W-:Y:S01]  /*6fa0*/  FSETP.GE.FTZ.AND P2, PT, R203, RZ, PT ;  /* 0x000000ffcb00720b */ /* 0x000fe20003f56000 */
[----:B------:R-:W-:Y:S01]  /*6fb0*/  FADD.FTZ R27, -R198, R27 ;  /* 0x0000001bc61b7221 */ /* 0x000fe20000010100 */
[----:B------:R-:W-:Y:S01]  /*6fc0*/  FSEL R5, R5, R201, P4 ;  /* 0x000000c905057208 */ /* 0x000fe20002000000 */
[----:B------:R-:W-:Y:S01]  /*6fd0*/  FADD.FTZ R25, -R199, R25 ;  /* 0x00000019c7197221 */ /* 0x000fe20000010100 */
[----:B------:R-:W-:Y:S01]  /*6fe0*/  FSETP.GE.FTZ.AND P4, PT, R220, RZ, PT ;  /* 0x000000ffdc00720b */ /* 0x000fe20003f96000 */
[----:B------:R-:W-:Y:S01]  /*6ff0*/  FMUL.FTZ R214, R214, R9 ;  /* 0x00000009d6d67220 */ /* 0x000fe20000410000 */
[----:B------:R-:W-:Y:S01]  /*7000*/  FSETP.GE.FTZ.AND P0, PT, R182, RZ, PT ;  /* 0x000000ffb600720b */ /* 0x000fe20003f16000 */
[----:B------:R-:W-:Y:S01]  /*7010*/  FMUL.FTZ R9, R218, R5 ;  /* 0x00000005da097220 */ /* 0x000fe20000410000 */
[----:B------:R-:W-:Y:S01]  /*7020*/  FSEL R4, R21, R201, P3 ;  /* 0x000000c915047208 */ /* 0x000fe20001800000 */
[----:B------:R-:W-:Y:S01]  /*7030*/  FMUL.FTZ R21, R221, R0 ;  /* 0x00000000dd157220 */ /* 0x000fe20000410000 */
[----:B------:R-:W-:Y:S01]  /*7040*/  FSEL R0, R24, R199, P2 ;  /* 0x000000c718007208 */ /* 0x000fe20001000000 */
        /* <DEDUP_REMOVED lines=13> */
[----:B------:R-:W-:Y:S01]  /*7120*/  FSEL R0, R27, R198, P2 ;  /* 0x000000c61b007208 */ /* 0x000fe20001000000 */
[----:B------:R-:W-:Y:S01]  /*7130*/  FADD.FTZ R2, -R201, R32 ;  /* 0x00000020c9027221 */ /* 0x000fe20000010100 */
[-C--:B------:R-:W-:Y:S02]  /*7140*/  FSEL R4, R25, R199.reuse, P4 ;  /* 0x000000c719047208 */ /* 0x080fe40002000000 */
[----:B------:R-:W-:Y:S01]  /*7150*/  FSETP.GE.FTZ.AND P4, PT, R223, RZ, PT ;  /* 0x000000ffdf00720b */ /* 0x000fe20003f96000 */
[----:B------:R-:W-:Y:S01]  /*7160*/  FMUL.FTZ R16, R204, R0 ;  /* 0x00000000cc107220 */ /* 0x000fe20000410000 */
[----:B------:R-:W-:Y:S01]  /*7170*/  FSETP.GE.FTZ.AND P2, PT, R179, RZ, PT ;  /* 0x000000ffb300720b */ /* 0x000fe20003f56000 */
[----:B------:R-:W-:Y:S01]  /*7180*/  FMUL.FTZ R17, R202, R4 ;  /* 0x00000004ca117220 */ /* 0x000fe20000410000 */
[----:B------:R-:W-:Y:S02]  /*7190*/  FSEL R0, R28, R199, P4 ;  /* 0x000000c71c007208 */ /* 0x000fe40002000000 */
[----:B------:R-:W-:Y:S01]  /*71a0*/  FSEL R30, R30, R198, P2 ;  /* 0x000000c61e1e7208 */ /* 0x000fe20001000000 */
[----:B------:R-:W-:Y:S01]  /*71b0*/  @P0 FADD.FTZ R198, -R198, R31 ;  /* 0x0000001fc6c60221 */ /* 0x000fe20000010100 */
[----:B------:R-:W-:Y:S01]  /*71c0*/  FSETP.GE.FTZ.AND P0, PT, R222, RZ, PT ;  /* 0x000000ffde00720b */ /* 0x000fe20003f16000 */
[----:B------:R-:W-:Y:S01]  /*71d0*/  FMUL.FTZ R18, R223, R0 ;  /* 0x00000000df127220 */ /* 0x000fe20000410000 */
[----:B------:R-:W-:Y:S01]  /*71e0*/  FSETP.GE.FTZ.AND P4, PT, R217, RZ, PT ;  /* 0x000000ffd900720b */ /* 0x000fe20003f96000 */
[----:B------:R-:W-:Y:S01]  /*71f0*/  FADD.FTZ R0, -R200, R34 ;  /* 0x00000022c8007221 */ /* 0x000fe20000010100 */
[----:B------:R-:W-:Y:S01]  /*7200*/  FSETP.GE.FTZ.AND P2, PT, R225, RZ, PT ;  /* 0x000000ffe100720b */ /* 0x000fe20003f56000 */
[----:B------:R-:W-:Y:S01]  /*7210*/  @P3 FADD.FTZ R199, -R199, R29 ;  /* 0x0000001dc7c73221 */ /* 0x000fe20000010100 */
[----:B------:R-:W-:Y:S01]  /*7220*/  FSETP.GE.FTZ.AND P3, PT, R226, RZ, PT ;  /* 0x000000ffe200720b */ /* 0x000fe20003f76000 */
[----:B------:R-:W-:Y:S01]  /*7230*/  FMUL.FTZ R30, R179, R30 ;  /* 0x0000001eb31e7220 */ /* 0x000fe20000410000 */
[----:B------:R-:W-:Y:S01]  /*7240*/  FSEL R0, R0, R200, P0 ;  /* 0x000000c800007208 */ /* 0x000fe20000000000 */
[----:B------:R-:W-:Y:S01]  /*7250*/  FMUL.FTZ R199, R183, R199 ;  /* 0x000000c7b7c77220 */ /* 0x000fe20000410000 */
[----:B------:R-:W-:Y:S01]  /*7260*/  PLOP3.LUT P0, PT, PT, PT, UP2, 0x80, 0x0 ;  /* 0x000000000000781c */ /* 0x000fe20003f0f028 */
[----:B------:R-:W-:Y:S01]  /*7270*/  FMUL.FTZ R198, R224, R198 ;  /* 0x000000c6e0c67220 */ /* 0x000fe20000410000 */
[----:B------:R-:W-:Y:S01]  /*7280*/  FSEL R2, R2, R201, P2 ;  /* 0x000000c902027208 */ /* 0x000fe20001000000 */
[----:B------:R-:W-:Y:S02]  /*7290*/  FMUL.FTZ R13, R222, R0 ;  /* 0x00000000de0d7220 */ /* 0x000fe40000410000 */
[----:B------:R-:W-:Y:S02]  /*72a0*/  @P4 FADD.FTZ R201, -R201, R33 ;  /* 0x00000021c9c94221 */ /* 0x000fe40000010100 */
[----:B------:R-:W-:Y:S02]  /*72b0*/  FMUL.FTZ R14, R225, R2 ;  /* 0x00000002e10e7220 */ /* 0x000fe40000410000 */
[----:B------:R-:W-:Y:S02]  /*72c0*/  @P3 FADD.FTZ R200, -R200, R35 ;  /* 0x00000023c8c83221 */ /* 0x000fe40000010100 */
        /* <DEDUP_REMOVED lines=25> */
.L_x_1806:
        /* <DEDUP_REMOVED lines=130> */
[C---:B------:R-:W-:Y:S05]  /*7c80*/  IMAD.U32 R0, R5.reuse, -0x40, RZ ;  /* 0xffffffc005007824 */ /* 0x040fea00078e00ff */
        /* <DEDUP_REMOVED lines=15> */
.L_x_1807:
[----:B------:R-:W-:Y:S01]  /*7d80*/  LDSM.16.M88.4 R32, [R180+0x1c000] ;  /* 0x01c00000b420783b */ /* 0x000fe20000000200 */
[----:B-1----:R-:W-:Y:S01]  /*7d90*/  @P0 IADD3 R0, R239, -0x40, RZ ;  /* 0xffffffc0ef000810 */ /* 0x002fe20007ffe0ff */
[----:B------:R-:W-:Y:S01]  /*7da0*/  IMAD.MOV.U32 R2, RZ, RZ, 0x4 ;  /* 0x00000004ff027424 */ /* 0x000fe200078e00ff */
[----:B------:R-:W-:Y:S01]  /*7db0*/  @UP2 UIADD3 UR13, UP0, UR10, -0x100, URZ ;  /* 0xffffff000a0d2890 */ /* 0x000fe2000ff1e03f */
[----:B------:R-:W-:Y:S01]  /*7dc0*/  IMAD.MOV.U32 R201, RZ, RZ, c[0x0][0x22c] ;  /* 0x00008b00ffc97624 */ /* 0x000fe200078e00ff */
[----:B------:R-:W1:Y:S01]  /*7dd0*/  LDSM.16.MT88.4 R16, [R186] ;  /* 0x00000000ba10783b */ /* 0x000e620000004200 */
[----:B------:R-:W-:Y:S01]  /*7de0*/  @P0 IMAD.WIDE R198, R0, R2, UR10 ;  /* 0x0000000a00c60e25 */ /* 0x000fe2000f8e0202 */
[----:B------:R-:W-:Y:S02]  /*7df0*/  @UP2 UIADD3.X UR8, UR11, -0x1, URZ, UP0, !UPT ;  /* 0xffffffff0b082890 */ /* 0x000fe400087fe43f */
[----:B------:R-:W-:Y:S01]  /*7e00*/  UISETP.GT.AND UP1, UPT, UR7, UR20, UPT ;  /* 0x000000140700728c */ /* 0x000fe2000bf24270 */
[----:B------:R-:W2:Y:S01]  /*7e10*/  LDSM.16.M88.4 R28, [R180+0x1d000] ;  /* 0x01d00000b41c783b */ /* 0x000ea20000000200 */
[----:B------:R-:W-:Y:S01]  /*7e20*/  IMAD R201, R201, c[0x0][0x1c0], RZ ;  /* 0x00007000c9c97a24 */ /* 0x000fe200078e02ff */
[----:B------:R-:W-:Y:S01]  /*7e30*/  @UP2 UMOV UR10, UR13 ;  /* 0x0000000d000a2c82 */ /* 0x000fe20008000000 */
[----:B------:R-:W-:Y:S01]  /*7e40*/  IMAD.MOV.U32 R2, RZ, RZ, c[0x0][0x22c] ;  /* 0x00008b00ff027624 */ /* 0x000fe200078e00ff */
[----:B------:R-:W-:Y:S01]  /*7e50*/  @UP2 UMOV UR11, UR8 ;  /* 0x00000008000b2c82 */ /* 0x000fe20008000000 */
[----:B------:R-:W3:Y:S01]  /*7e60*/  LDSM.16.MT88.4 R164, [R186+0x4000] ;  /* 0x00400000baa4783b */ /* 0x000ee20000004200 */
[----:B------:R-:W-:Y:S01]  /*7e70*/  IMAD.SHL.U32 R201, R201, 0x10, RZ ;  /* 0x00000010c9c97824 */ /* 0x000fe200078e00ff */
[----:B------:R-:W-:Y:S01]  /*7e80*/  ULOP3.LUT UR8, UR7, 0x1, URZ, 0xc0, !UPT ;  /* 0x0000000107087892 */ /* 0x000fe2000f8ec03f */
[----:B------:R-:W-:Y:S01]  /*7e90*/  IMAD R2, R2, c[0x0][0x1c0], RZ ;  /* 0x0000700002027a24 */ /* 0x000fe200078e02ff */
[----:B------:R-:W-:Y:S01]  /*7ea0*/  UIADD3 UR7, UR7, -0x1, URZ ;  /* 0xffffffff07077890 */ /* 0x000fe2000fffe03f */
[----:B------:R-:W-:Y:S01]  /*7eb0*/  LDSM.16.M88.4 R168, [R3+0x1c000] ;  /* 0x01c0000003a8783b */ /* 0x000fe20000000200 */
[----:B------:R-:W-:Y:S01]  /*7ec0*/  IMAD.MOV.U32 R204, RZ, RZ, c[0x0][0x22c] ;  /* 0x00008b00ffcc7624 */ /* 0x000fe200078e00ff */
[----:B------:R-:W-:Y:S01]  /*7ed0*/  UISETP.NE.U32.AND UP0, UPT, UR8, 0x1, UPT ;  /* 0x000000010800788c */ /* 0x000fe2000bf05070 */
[----:B------:R-:W-:Y:S02]  /*7ee0*/  IMAD.U32 R2, R2, -0x40, RZ ;  /* 0xffffffc002027824 */ /* 0x000fe400078e00ff */
[----:B------:R-:W4:Y:S01]  /*7ef0*/  LDSM.16.MT88.4 R172, [R186+0x800] ;  /* 0x00080000baac783b */ /* 0x000f220000004200 */
[----:B------:R-:W-:Y:S02]  /*7f00*/  IMAD R204, R204, c[0x0][0x1c0], RZ ;  /* 0x00007000cccc7a24 */ /* 0x000fe400078e02ff */
[----:B------:R-:W-:Y:S01]  /*7f10*/  LEA R203, P2, R2, R236, 0x2 ;  /* 0x000000ec02cb7211 */ /* 0x000fe200078410ff */
[----:B------:R-:W-:Y:S01]  /*7f20*/  IMAD.MOV.U32 R207, RZ, RZ, c[0x0][0x22c] ;  /* 0x00008b00ffcf7624 */ /* 0x000fe200078e00ff */
[----:B------:R-:W3:Y:S01]  /*7f30*/  LDSM.16.M88.4 R176, [R3+0x1d000] ;  /* 0x01d0000003b0783b */ /* 0x000ee20000000200 */
[----:B------:R-:W-:Y:S01]  /*7f40*/  IMAD R204, R204, 0x18, RZ ;  /* 0x00000018cccc7824 */ /* 0x000fe200078e02ff */
[----:B------:R-:W-:Y:S01]  /*7f50*/  LEA.HI.X.SX32 R202, R2, R237, 0x2, P2 ;  /* 0x000000ed02ca7211 */ /* 0x000fe200010f16ff */
[----:B------:R-:W-:Y:S02]  /*7f60*/  IMAD.MOV.U32 R2, RZ, RZ, R203 ;  /* 0x000000ffff027224 */ /* 0x000fe400078e00cb */
[----:B------:R3:W5:Y:S01]  /*7f70*/  @P0 LDG.E R242, [R198.64] ;  /* 0x00000004c6f20981 */ /* 0x000762000c1e1900 */
[----:B------:R-:W-:Y:S02]  /*7f80*/  IMAD R207, R207, c[0x0][0x1c0], RZ ;  /* 0x00007000cfcf7a24 */ /* 0x000fe400078e02ff */
[----:B------:R-:W-:Y:S02]  /*7f90*/  IMAD.MOV.U32 R206, RZ, RZ, c[0x0][0x22c] ;  /* 0x00008b00ffce7624 */ /* 0x000fe400078e00ff */
[----:B------:R3:W5:Y:S01]  /*7fa0*/  @P0 LDG.E R243, [R198.64+0x20] ;  /* 0x00002004c6f30981 */ /* 0x000762000c1e1900 */
[----:B------:R-:W-:Y:S02]  /*7fb0*/  IMAD.SHL.U32 R207, R207, 0x20, RZ ;  /* 0x00000020cfcf7824 */ /* 0x000fe400078e00ff */
[----:B------:R-:W-:Y:S01]  /*7fc0*/  IMAD R206, R206, c[0x0][0x1c0], RZ ;  /* 0x00007000cece7a24 */ /* 0x000fe200078e02ff */
[-C--:B-1----:R-:W-:Y:S01]  /*7fd0*/  HMMA.16816.F32.BF16 R4, R32, R16.reuse, RZ ;  /* 0x000000102004723c */ /* 0x082fe200000418ff */
[----:B------:R1:W5:Y:S01]  /*7fe0*/  @P0 LDG.E R240, [R198.64+0x80] ;  /* 0x00008004c6f00981 */ /* 0x000362000c1e1900 */
[----:B------:R-:W-:Y:S02]  /*7ff0*/  IMAD.MOV.U32 R205, RZ, RZ, c[0x0][0x22c] ;  /* 0x00008b00ffcd7624 */ /* 0x000fe400078e00ff */
[----:B------:R-:W-:Y:S02]  /*8000*/  IMAD R206, R206, 0x28, RZ ;  /* 0x00000028cece7824 */ /* 0x000fe400078e02ff */
[----:B------:R1:W5:Y:S01]  /*8010*/  @P0 LDG.E R241, [R198.64+0xa0] ;  /* 0x0000a004c6f10981 */ /* 0x000362000c1e1900 */
[----:B------:R-:W-:Y:S01]  /*8020*/  IMAD R205, R205, c[0x0][0x1c0], RZ ;  /* 0x00007000cdcd7a24 */ /* 0x000fe200078e02ff */
[C---:B--2---:R-:W-:Y:S04]  /*8030*/  HMMA.16816.F32.BF16 R8, R28.reuse, R16, RZ ;  /* 0x000000101c08723c */ /* 0x044fe800000418ff */
[----:B------:R-:W-:Y:S04]  /*8040*/  IMAD R205, R205, 0x38, RZ ;  /* 0x00000038cdcd7824 */ /* 0x000fe800078e02ff */
[-C--:B------:R-:W-:Y:S08]  /*8050*/  HMMA.16816.F32.BF16 R12, R28, R18.reuse, RZ ;  /* 0x000000121c0c723c */ /* 0x080ff000000418ff */
[C---:B------:R-:W-:Y:S08]  /*8060*/  HMMA.16816.F32.BF16 R16, R32.reuse, R18, RZ ;  /* 0x000000122010723c */ /* 0x040ff000000418ff */
[-C--:B---3--:R-:W-:Y:S08]  /*8070*/  HMMA.16816.F32.BF16 R20, R32, R164.reuse, RZ ;  /* 0x000000a42014723c */ /* 0x088ff000000418ff */
[C---:B------:R-:W-:Y:S08]  /*8080*/  HMMA.16816.F32.BF16 R24, R28.reuse, R164, RZ ;  /* 0x000000a41c18723c */ /* 0x040ff000000418ff */
[-C--:B------:R-:W-:Y:S08]  /*8090*/  HMMA.16816.F32.BF16 R28, R28, R166.reuse, RZ ;  /* 0x000000a61c1c723c */ /* 0x080ff000000418ff */
[----:B------:R-:W-:Y:S01]  /*80a0*/  HMMA.16816.F32.BF16 R32, R32, R166, RZ ;  /* 0x000000a62020723c */ /* 0x000fe200000418ff */
[----:B------:R-:W2:Y:S07]  /*80b0*/  LDSM.16.MT88.4 R164, [R186+0x4800] ;  /* 0x00480000baa4783b */ /* 0x000eae0000004200 */
[-C--:B----4-:R-:W-:Y:S08]  /*80c0*/  HMMA.16816.F32.BF16 R4, R168, R172.reuse, R4 ;  /* 0x000000aca804723c */ /* 0x090ff00000041804 */
[C---:B------:R-:W-:Y:S08]  /*80d0*/  HMMA.16816.F32.BF16 R8, R176.reuse, R172, R8 ;  /* 0x000000acb008723c */ /* 0x040ff00000041808 */
[-C--:B------:R-:W-:Y:S08]  /*80e0*/  HMMA.16816.F32.BF16 R12, R176, R174.reuse, R12 ;  /* 0x000000aeb00c723c */ /* 0x080ff0000004180c */
[C---:B------:R-:W-:Y:S01]  /*80f0*/  HMMA.16816.F32.BF16 R16, R168.reuse, R174, R16 ;  /* 0x000000aea810723c */ /* 0x040fe20000041810 */
[----:B------:R-:W-:Y:S07]  /*8100*/  LDSM.16.M88.4 R172, [R185+0x1d000] ;  /* 0x01d00000b9ac783b */ /* 0x000fee0000000200 */
[-C--:B--2---:R-:W-:Y:S08]  /*8110*/  HMMA.16816.F32.BF16 R20, R168, R164.reuse, R20 ;  /* 0x000000a4a814723c */ /* 0x084ff00000041814 */
[C---:B------:R-:W-:Y:S08]  /*8120*/  HMMA.16816.F32.BF16 R24, R176.reuse, R164, R24 ;  /* 0x000000a4b018723c */ /* 0x040ff00000041818 */
[-C--:B------:R-:W-:Y:S01]  /*8130*/  HMMA.16816.F32.BF16 R28, R176, R166.reuse, R28 ;  /* 0x000000a6b01c723c */ /* 0x080fe2000004181c */
[----:B------:R-:W-:Y:S07]  /*8140*/  LDSM.16.MT88.4 R176, [R186+0x5000] ;  /* 0x00500000bab0783b */ /* 0x000fee0000004200 */
[----:B------:R-:W-:Y:S01]  /*8150*/  HMMA.16816.F32.BF16 R32, R168, R166, R32 ;  /* 0x000000a6a820723c */ /* 0x000fe20000041820 */
[----:B------:R-:W-:Y:S05]  /*8160*/  LDSM.16.M88.4 R164, [R185+0x1c000] ;  /* 0x01c00000b9a4783b */ /* 0x000fea0000000200 */
[----:B------:R-:W2:Y:S02]  /*8170*/  LDSM.16.MT88.4 R168, [R186+0x1000] ;  /* 0x00100000baa8783b */ /* 0x000ea40000004200 */
        /* <DEDUP_REMOVED lines=10> */
[----:B------:R-:W2:Y:S05]  /*8220*/  LDSM.16.M88.4 R164, [R184+0x1c000] ;  /* 0x01c00000b8a4783b */ /* 0x000eaa0000000200 */
[----:B------:R-:W3:Y:S02]  /*8230*/  LDSM.16.MT88.4 R176, [R186+0x5800] ;  /* 0x00580000bab0783b */ /* 0x000ee40000004200 */
[-C--:B--2---:R-:W-:Y:S08]  /*8240*/  HMMA.16816.F32.BF16 R4, R164, R168.reuse, R4 ;  /* 0x000000a8a404723c */ /* 0x084ff00000041804 */
[C---:B------:R-:W-:Y:S08]  /*8250*/  HMMA.16816.F32.BF16 R8, R172.reuse, R168, R8 ;  /* 0x000000a8ac08723c */ /* 0x040ff00000041808 */
[-C--:B------:R-:W-:Y:S08]  /*8260*/  HMMA.16816.F32.BF16 R12, R172, R170.reuse, R12 ;  /* 0x000000aaac0c723c */ /* 0x080ff0000004180c */
[C---:B------:R-:W-:Y:S01]  /*8270*/  HMMA.16816.F32.BF16 R16, R164.reuse, R170, R16 ;  /* 0x000000aaa410723c */ /* 0x040fe20000041810 */
[----:B------:R-:W-:Y:S05]  /*8280*/  LDSM.16.M88.4 R168, [R180+0x1e000] ;  /* 0x01e00000b4a8783b */ /* 0x000fea0000000200 */
[----:B------:R-:W-:Y:S02]  /*8290*/  LDSM.16.M88.4 R180, [R180+0x1f000] ;  /* 0x01f00000b4b4783b */ /* 0x000fe40000000200 */
[-C--:B---3--:R-:W-:Y:S08]  /*82a0*/  HMMA.16816.F32.BF16 R20, R164, R176.reuse, R20 ;  /* 0x000000b0a414723c */ /* 0x088ff00000041814 */
[C---:B------:R-:W-:Y:S08]  /*82b0*/  HMMA.16816.F32.BF16 R24, R172.reuse, R176, R24 ;  /* 0x000000b0ac18723c */ /* 0x040ff00000041818 */
[-C--:B------:R-:W-:Y:S01]  /*82c0*/  HMMA.16816.F32.BF16 R28, R172, R178.reuse, R28 ;  /* 0x000000b2ac1c723c */ /* 0x080fe2000004181c */
[----:B------:R-:W2:Y:S07]  /*82d0*/  LDSM.16.MT88.4 R172, [R186+0x2000] ;  /* 0x00200000baac783b */ /* 0x000eae0000004200 */
[----:B------:R-:W-:Y:S01]  /*82e0*/  HMMA.16816.F32.BF16 R32, R164, R178, R32 ;  /* 0x000000b2a420723c */ /* 0x000fe20000041820 */
[----:B------:R-:W3:Y:S05]  /*82f0*/  LDSM.16.MT88.4 R164, [R186+0x6000] ;  /* 0x00600000baa4783b */ /* 0x000eea0000004200 */
[----:B------:R-:W-:Y:S02]  /*8300*/  LDSM.16.MT88.4 R176, [R186+0x2800] ;  /* 0x00280000bab0783b */ /* 0x000fe40000004200 */
[-C--:B--2---:R-:W-:Y:S08]  /*8310*/  HMMA.16816.F32.BF16 R4, R168, R172.reuse, R4 ;  /* 0x000000aca804723c */ /* 0x084ff00000041804 */
[C---:B------:R-:W-:Y:S08]  /*8320*/  HMMA.16816.F32.BF16 R8, R180.reuse, R172, R8 ;  /* 0x000000acb408723c */ /* 0x040ff00000041808 */
[-C--:B------:R-:W-:Y:S08]  /*8330*/  HMMA.16816.F32.BF16 R12, R180, R174.reuse, R12 ;  /* 0x000000aeb40c723c */ /* 0x080ff0000004180c */
[C---:B------:R-:W-:Y:S01]  /*8340*/  HMMA.16816.F32.BF16 R16, R168.reuse, R174, R16 ;  /* 0x000000aea810723c */ /* 0x040fe20000041810 */
[----:B------:R-:W2:Y:S07]  /*8350*/  LDSM.16.M88.4 R172, [R3+0x1e000] ;  /* 0x01e0000003ac783b */ /* 0x000eae0000000200 */
[-C--:B---3--:R-:W-:Y:S08]  /*8360*/  HMMA.16816.F32.BF16 R20, R168, R164.reuse, R20 ;  /* 0x000000a4a814723c */ /* 0x088ff00000041814 */
[C---:B------:R-:W-:Y:S08]  /*8370*/  HMMA.16816.F32.BF16 R24, R180.reuse, R164, R24 ;  /* 0x000000a4b418723c */ /* 0x040ff00000041818 */
[-C--:B------:R-:W-:Y:S01]  /*8380*/  HMMA.16816.F32.BF16 R28, R180, R166.reuse, R28 ;  /* 0x000000a6b41c723c */ /* 0x080fe2000004181c */
[----:B------:R3:W4:Y:S07]  /*8390*/  LDSM.16.M88.4 R180, [R3+0x1f000] ;  /* 0x01f0000003b4783b */ /* 0x00072e0000000200 */
[----:B------:R-:W-:Y:S01]  /*83a0*/  HMMA.16816.F32.BF16 R32, R168, R166, R32 ;  /* 0x000000a6a820723c */ /* 0x000fe20000041820 */
[----:B------:R-:W1:Y:S05]  /*83b0*/  LDSM.16.MT88.4 R164, [R186+0x6800] ;  /* 0x00680000baa4783b */ /* 0x000e6a0000004200 */
[----:B------:R-:W-:Y:S02]  /*83c0*/  LDSM.16.M88.4 R168, [R185+0x1e000] ;  /* 0x01e00000b9a8783b */ /* 0x000fe40000000200 */
[-C--:B--2---:R-:W-:Y:S05]  /*83d0*/  HMMA.16816.F32.BF16 R4, R172, R176.reuse, R4 ;  /* 0x000000b0ac04723c */ /* 0x084fea0000041804 */
[----:B---3--:R-:W-:Y:S03]  /*83e0*/  IMAD.MOV.U32 R3, RZ, RZ, R202 ;  /* 0x000000ffff037224 */ /* 0x008fe600078e00ca */
[C---:B----4-:R-:W-:Y:S08]  /*83f0*/  HMMA.16816.F32.BF16 R8, R180.reuse, R176, R8 ;  /* 0x000000b0b408723c */ /* 0x050ff00000041808 */
        /* <DEDUP_REMOVED lines=20> */
[----:B------:R-:W3:Y:S07]  /*8540*/  LDSM.16.MT88.4 R164, [R186+0x7800] ;  /* 0x00780000baa4783b */ /* 0x000eee0000004200 */
[-C--:B-1----:R-:W-:Y:S11]  /*8550*/  HMMA.16816.F32.BF16 R4, R172, R176.reuse, R4 ;  /* 0x000000b0ac04723c */ /* 0x082ff60000041804 */
[----:B------:R-:W-:Y:S11]  /*8560*/  @!UPT UIADD3 URZ, URZ, URZ, URZ ;  /* 0x0000003f3f3ff290 */ /* 0x000ff6000fffe03f */
[----:B------:R-:W-:Y:S01]  /*8570*/  @!UPT UIADD3 URZ, URZ, URZ, URZ ;  /* 0x0000003f3f3ff290 */ /* 0x000fe2000fffe03f */
[----:B------:R1:W-:Y:S01]  /*8580*/  RED.E.ADD.F32.FTZ.RN.STRONG.GPU [R2.64], R4 ;  /* 0x000000040200798e */ /* 0x0003e2000c10e784 */
[C---:B--2---:R-:W-:Y:S07]  /*8590*/  HMMA.16816.F32.BF16 R8, R180.reuse, R176, R8 ;  /* 0x000000b0b408723c */ /* 0x044fee0000041808 */
[CC--:B------:R-:W-:Y:S01]  /*85a0*/  LEA R176, P0, R201.reuse, R2.reuse, 0x2 ;  /* 0x00000002c9b07211 */ /* 0x0c0fe200078010ff */
[-C--:B------:R-:W-:Y:S04]  /*85b0*/  HMMA.16816.F32.BF16 R12, R180, R178.reuse, R12 ;  /* 0x000000b2b40c723c */ /* 0x080fe8000004180c */
[-C--:B------:R-:W-:Y:S02]  /*85c0*/  LEA.HI.X.SX32 R177, R201, R3.reuse, 0x2, P0 ;  /* 0x00000003c9b17211 */ /* 0x080fe400000f16ff */
[CC--:B------:R-:W-:Y:S02]  /*85d0*/  LEA R168, P0, R207.reuse, R2.reuse, 0x2 ;  /* 0x00000002cfa87211 */ /* 0x0c0fe400078010ff */
[C---:B------:R-:W-:Y:S04]  /*85e0*/  HMMA.16816.F32.BF16 R16, R172.reuse, R178, R16 ;  /* 0x000000b2ac10723c */ /* 0x040fe80000041810 */
[-C--:B------:R-:W-:Y:S04]  /*85f0*/  LEA.HI.X.SX32 R169, R207, R3.reuse, 0x2, P0 ;  /* 0x00000003cfa97211 */ /* 0x080fe800000f16ff */
[-C--:B---3--:R-:W-:Y:S08]  /*8600*/  HMMA.16816.F32.BF16 R20, R172, R164.reuse, R20 ;  /* 0x000000a4ac14723c */ /* 0x088ff00000041814 */
[C---:B------:R-:W-:Y:S07]  /*8610*/  HMMA.16816.F32.BF16 R24, R180.reuse, R164, R24 ;  /* 0x000000a4b418723c */ /* 0x040fee0000041818 */
        /* <DEDUP_REMOVED lines=15> */
[CC--:B-1----:R-:W-:Y:S03]  /*8710*/  LEA R4, P2, R204.reuse, R2.reuse, 0x2 ;  /* 0x00000002cc047211 */ /* 0x0c2fe600078410ff */
[----:B------:R1:W-:Y:S05]  /*8720*/  RED.E.ADD.F32.FTZ.RN.STRONG.GPU [R166.64], R9 ;  /* 0x00000009a600798e */ /* 0x0003ea000c10e784 */
[----:B------:R-:W-:Y:S01]  /*8730*/  LDSM.16.MT88.4 R168, [R188+0x2800] ;  /* 0x00280000bca8783b */ /* 0x000fe20000004200 */
[-C--:B--2---:R-:W-:Y:S01]  /*8740*/  LEA.HI.X.SX32 R5, R204, R3.reuse, 0x2, P2 ;  /* 0x00000003cc057211 */ /* 0x084fe200010f16ff */
        /* <DEDUP_REMOVED lines=10> */
[----:B------:R-:W-:Y:S01]  /*87f0*/  IADD3 R0, R204, 0x20, RZ ;  /* 0x00000020cc007810 */ /* 0x000fe20007ffe0ff */
[----:B------:R-:W-:Y:S01]  /*8800*/  IMAD.MOV.U32 R204, RZ, RZ, c[0x0][0x22c] ;  /* 0x00008b00ffcc7624 */ /* 0x000fe200078e00ff */
[CC--:B------:R-:W-:Y:S01]  /*8810*/  LEA R8, P3, R249.reuse, R2.reuse, 0x2 ;  /* 0x00000002f9087211 */ /* 0x0c0fe200078610ff */
[C---:B------:R-:W-:Y:S01]  /*8820*/  IMAD.IADD R178, R238.reuse, 0x1, R178 ;  /* 0x00000001eeb27824 */ /* 0x040fe200078e02b2 */
[----:B------:R4:W-:Y:S01]  /*8830*/  RED.E.ADD.F32.FTZ.RN.STRONG.GPU [R164.64+0x80], R17 ;  /* 0x00008011a400798e */ /* 0x0009e2000c10e784 */
[----:B------:R-:W-:Y:S01]  /*8840*/  IMAD.IADD R0, R238, 0x1, R0 ;  /* 0x00000001ee007824 */ /* 0x000fe200078e0200 */
[-C--:B-1----:R-:W-:Y:S01]  /*8850*/  LEA.HI.X.SX32 R9, R249, R3.reuse, 0x2, P3 ;  /* 0x00000003f9097211 */ /* 0x082fe200018f16ff */
[----:B------:R-:W-:Y:S02]  /*8860*/  IMAD R204, R204, c[0x0][0x1c0], RZ ;  /* 0x00007000cccc7a24 */ /* 0x000fe400078e02ff */
[----:B------:R-:W-:Y:S01]  /*8870*/  IMAD.IADD R0, R238, 0x1, R0 ;  /* 0x00000001ee007824 */ /* 0x000fe200078e0200 */
[CC--:B--2---:R-:W-:Y:S01]  /*8880*/  LEA R4, P0, R179.reuse, R2.reuse, 0x2 ;  /* 0x00000002b3047211 */ /* 0x0c4fe200078010ff */
[----:B------:R-:W-:Y:S03]  /*8890*/  IMAD.SHL.U32 R204, R204, 0x10, RZ ;  /* 0x00000010cccc7824 */ /* 0x000fe600078e00ff */
[-C--:B------:R-:W-:Y:S02]  /*88a0*/  LEA.HI.X.SX32 R5, R179, R3.reuse, 0x2, P0 ;  /* 0x00000003b3057211 */ /* 0x080fe400000f16ff */
[-C--:B------:R-:W-:Y:S02]  /*88b0*/  LEA R10, P0, R0, R2.reuse, 0x2 ;  /* 0x00000002000a7211 */ /* 0x080fe400078010ff */
[----:B------:R-:W-:Y:S01]  /*88c0*/  IADD3 R173, R204, 0x40, RZ ;  /* 0x00000040ccad7810 */ /* 0x000fe20007ffe0ff */
[----:B------:R1:W-:Y:S01]  /*88d0*/  RED.E.ADD.F32.FTZ.RN.STRONG.GPU [R4.64], R18 ;  /* 0x000000120400798e */ /* 0x0003e2000c10e784 */
[-C--:B---3--:R-:W-:Y:S02]  /*88e0*/  LEA R6, P2, R178, R2.reuse, 0x2 ;  /* 0x00000002b2067211 */ /* 0x088fe400078410ff */
[-C--:B------:R-:W-:Y:S02]  /*88f0*/  LEA.HI.X.SX32 R11, R0, R3.reuse, 0x2, P0 ;  /* 0x00000003000b7211 */ /* 0x080fe400000f16ff */
[-C--:B------:R-:W-:Y:S02]  /*8900*/  LEA.HI.X.SX32 R7, R178, R3.reuse, 0x2, P2 ;  /* 0x00000003b2077211 */ /* 0x080fe400010f16ff */
[C---:B------:R-:W-:Y:S02]  /*8910*/  IADD3 R172, R204.reuse, 0x40, RZ ;  /* 0x00000040ccac7810 */ /* 0x040fe40007ffe0ff */
[----:B------:R-:W-:Y:S01]  /*8920*/  IADD3 R0, R204, 0x40, RZ ;  /* 0x00000040cc007810 */ /* 0x000fe20007ffe0ff */
[----:B------:R2:W-:Y:S01]  /*8930*/  RED.E.ADD.F32.FTZ.RN.STRONG.GPU [R6.64], R19 ;  /* 0x000000130600798e */ /* 0x0005e2000c10e784 */
[C---:B----4-:R-:W-:Y:S01]  /*8940*/  IADD3 R16, R201.reuse, 0x60, RZ ;  /* 0x00000060c9107810 */ /* 0x050fe20007ffe0ff */
[C---:B------:R-:W-:Y:S01]  /*8950*/  IMAD.IADD R172, R238.reuse, 0x1, R172 ;  /* 0x00000001eeac7824 */ /* 0x040fe200078e02ac */
[----:B------:R-:W-:Y:S01]  /*8960*/  IADD3 R17, R201, 0x60, RZ ;  /* 0x00000060c9117810 */ /* 0x000fe20007ffe0ff */
[C---:B------:R-:W-:Y:S01]  /*8970*/  IMAD.IADD R0, R238.reuse, 0x1, R0 ;  /* 0x00000001ee007824 */ /* 0x040fe200078e0200 */
[----:B------:R3:W-:Y:S01]  /*8980*/  RED.E.ADD.F32.FTZ.RN.STRONG.GPU [R10.64], R12 ;  /* 0x0000000c0a00798e */ /* 0x0007e2000c10e784 */
[C---:B------:R-:W-:Y:S02]  /*8990*/  IMAD.IADD R16, R238.reuse, 0x1, R16 ;  /* 0x00000001ee107824 */ /* 0x040fe400078e0210 */
[----:B------:R-:W-:Y:S02]  /*89a0*/  IMAD.IADD R0, R238, 0x1, R0 ;  /* 0x00000001ee007824 */ /* 0x000fe400078e0200 */
[----:B------:R4:W-:Y:S01]  /*89b0*/  RED.E.ADD.F32.FTZ.RN.STRONG.GPU [R8.64], R13 ;  /* 0x0000000d0800798e */ /* 0x0009e2000c10e784 */
[CC--:B-1----:R-:W-:Y:S04]  /*89c0*/  LEA R4, P2, R248.reuse, R2.reuse, 0x2 ;  /* 0x00000002f8047211 */ /* 0x0c2fe800078410ff */
        /* <DEDUP_REMOVED lines=33> */
[CC--:B---3--:R-:W-:Y:S02]  /*8be0*/  LEA R10, P4, R0.reuse, R2.reuse, 0x2 ;  /* 0x00000002000a7211 */ /* 0x0c8fe400078810ff */
[----:B------:R-:W-:Y:S01]  /*8bf0*/  RED.E.ADD.F32.FTZ.RN.STRONG.GPU [R2.64+0x180], R32 ;  /* 0x000180200200798e */ /* 0x000fe2000c10e784 */
[CC--:B----4-:R-:W-:Y:S02]  /*8c00*/  LEA R8, P3, R245.reuse, R2.reuse, 0x2 ;  /* 0x00000002f5087211 */ /* 0x0d0fe400078610ff */
        /* <DEDUP_REMOVED lines=12> */
[C---:B-1----:R-:W-:Y:S03]  /*8cd0*/  LEA R4, P0, R250.reuse, R2, 0x2 ;  /* 0x00000002fa047211 */ /* 0x042fe600078010ff */
        /* <DEDUP_REMOVED lines=379> */
.L_x_1809:
        /* <DEDUP_REMOVED lines=19> */
.L_x_1810:
        /* <DEDUP_REMOVED lines=12> */
[----:B------:R-:W-:-:S03]  /*a680*/  UIMAD UR8, UR7, UR11, UR8 ;  /* 0x0000000b070872a4 */ /* 0x000fc6000f8e0208 */
[----:B------:R-:W-:-:S03]  /*a690*/  ULDC.64 UR10, c[0x0][0x3b8] ;  /* 0x0000ee00000a7ab9 */ /* 0x000fc60000000a00 */
[----:B------:R-:W-:Y:S01]  /*a6a0*/  IMAD.U32 R5, RZ, RZ, UR8 ;  /* 0x00000008ff057e24 */ /* 0x000fe2000f8e00ff */
        /* <DEDUP_REMOVED lines=42> */
.L_x_1812:
[----:B-1-34-:R-:W-:Y:S05]  /*a950*/  BSYNC B0 ;  /* 0x0000000000007941 */ /* 0x01afea0003800000 */
.L_x_1811:
        /* <DEDUP_REMOVED lines=16> */
.L_x_1814:
[----:B------:R-:W-:Y:S05]  /*aa60*/  BSYNC B0 ;  /* 0x0000000000007941 */ /* 0x000fea0003800000 */
.L_x_1813:
        /* <DEDUP_REMOVED lines=16> */
.L_x_1816:
[----:B------:R-:W-:Y:S05]  /*ab70*/  BSYNC B0 ;  /* 0x0000000000007941 */ /* 0x000fea0003800000 */
.L_x_1815:
        /* <DEDUP_REMOVED lines=16> */
.L_x_1818:
[----:B------:R-:W-:Y:S05]  /*ac80*/  BSYNC B0 ;  /* 0x0000000000007941 */ /* 0x000fea0003800000 */
.L_x_1817:
        /* <DEDUP_REMOVED lines=26> */
.L_x_1820:
[----:B------:R-:W-:Y:S05]  /*ae30*/  BSYNC B0 ;  /* 0x0000000000007941 */ /* 0x000fea0003800000 */
.L_x_1819:
        /* <DEDUP_REMOVED lines=14> */
.L_x_1822:
[----:B------:R-:W-:Y:S05]  /*af20*/  BSYNC B0 ;  /* 0x0000000000007941 */ /* 0x000fea0003800000 */
.L_x_1821:
        /* <DEDUP_REMOVED lines=14> */
.L_x_1824:
[----:B------:R-:W-:Y:S05]  /*b010*/  BSYNC B0 ;  /* 0x0000000000007941 */ /* 0x000fea0003800000 */
.L_x_1823:
        /* <DEDUP_REMOVED lines=12> */
.L_x_1803:
[----:B------:R-:W-:Y:S05]  /*b0e0*/  BSYNC B1 ;  /* 0x0000000000017941 */ /* 0x000fea0003800000 */
.L_x_1781:
        /* <DEDUP_REMOVED lines=11> */
.L_x_1825:
[----:B------:R-:W-:Y:S05]  /*b1a0*/  EXIT ;  /* 0x000000000000794d */ /* 0x000fea0003800000 */
.L_x_1827:
        /* <DEDUP_REMOVED lines=13> */
.L_x_2088:


//--------------------- .text._ZN5flash44flash_bwd_dq_dk_dv_loop_seqk_parallel_kernelI23Flash_bwd_kernel_traitsILi128ELi64ELi128ELi8ELi2ELi4ELi2ELb0ELb0EN7cutlass10bfloat16_tE19Flash_kernel_traitsILi128ELi64ELi128ELi8ES3_EELb0ELb0ELb1ELb0ELb0ELb1ELb1EEEvNS_16Flash_bwd_paramsE --------------------------
	.section	.text._ZN5flash44flash_bwd_dq_dk_dv_loop_seqk_parallel_kernelI23Flash_bwd_kernel_traitsILi128ELi64ELi128ELi8ELi2ELi4ELi2ELb0ELb0EN7cutlass10bfloat16_tE19Flash_kernel_traitsILi128ELi64ELi128ELi8ES3_EELb0ELb0ELb1ELb0ELb0ELb1ELb1EEEvNS_16Flash_bwd_paramsE,"ax",@progbits
	.sectioninfo	@"SHI_REGISTERS=255"
	.align	128
        .global         _ZN5flash44flash_bwd_dq_dk_dv_loop_seqk_parallel_kernelI23Flash_bwd_kernel_traitsILi128ELi64ELi128ELi8ELi2ELi4ELi2ELb0ELb0EN7cutlass10bfloat16_tE19Flash_kernel_traitsILi128ELi64ELi128ELi8ES3_EELb0ELb0ELb1ELb0ELb0ELb1ELb1EEEvNS_16Flash_bwd_paramsE
        .type           _ZN5flash44flash_bwd_dq_dk_dv_loop_seqk_parallel_kernelI23Flash_bwd_kernel_traitsILi128ELi64ELi128ELi8ELi2ELi4ELi2ELb0ELb0EN7cutlass10bfloat16_tE19Flash_kernel_traitsILi128ELi64ELi128ELi8ES3_EELb0ELb0ELb1ELb0ELb0ELb1ELb1EEEvNS_16Flash_bwd_paramsE,@function
        .size           _ZN5flash44flash_bwd_dq_dk_dv_loop_seqk_parallel_kernelI23Flash_bwd_kernel_traitsILi128ELi64ELi128ELi8ELi2ELi4ELi2ELb0ELb0EN7cutlass10bfloat16_tE19Flash_kernel_traitsILi128ELi64ELi128ELi8ES3_EELb0ELb0ELb1ELb0ELb0ELb1ELb1EEEvNS_16Flash_bwd_paramsE,(.L_x_2089 - _ZN5flash44flash_bwd_dq_dk_dv_loop_seqk_parallel_kernelI23Flash_bwd_kernel_traitsILi128ELi64ELi128ELi8ELi2ELi4ELi2ELb0ELb0EN7cutlass10bfloat16_tE19Flash_kernel_traitsILi128ELi64ELi128ELi8ES3_EELb0ELb0ELb1ELb0ELb0ELb1ELb1EEEvNS_16Flash_bwd_paramsE)
        .other          _ZN5flash44flash_bwd_dq_dk_dv_loop_seqk_parallel_kernelI23Flash_bwd_kernel_traitsILi128ELi64ELi128ELi8ELi2ELi4ELi2ELb0ELb0EN7cutlass10bfloat16_tE19Flash_kernel_traitsILi128ELi64ELi128ELi8ES3_EELb0ELb0ELb1ELb0ELb0ELb1ELb1EEEvNS_16Flash_bwd_paramsE,@"STO_CUDA_ENTRY STV_DEFAULT"
_ZN5flash44flash_bwd_dq_dk_dv_loop_seqk_parallel_kernelI23Flash_bwd_kernel_traitsILi128ELi64ELi128ELi8ELi2ELi4ELi2ELb0ELb0EN7cutlass10bfloat16_tE19Flash_kernel_traitsILi128ELi64ELi128ELi8ES3_EELb0ELb0ELb1ELb0ELb0ELb1ELb1EEEvNS_16Flash_bwd_paramsE:
.text._ZN5flash44flash_bwd_dq_dk_dv_loop_seqk_parallel_kernelI23Flash_bwd_kernel_traitsILi128ELi64ELi128ELi8ELi2ELi4ELi2ELb0ELb0EN7cutlass10bfloat16_tE19Flash_kernel_traitsILi128ELi64ELi128ELi8ES3_EELb0ELb0ELb1ELb0ELb0ELb1ELb1EEEvNS_16Flash_bwd_paramsE:
        /* <DEDUP_REMOVED lines=41> */
[----:B------:R-:W-:Y:S01]  /*0290*/  SHF.R.S32.HI R6, RZ, 0x4, R8 ;  /* 0x00000004ff067819 */ /* 0x000fe20000011408 */
[----:B------:R-:W-:Y:S01]  /*02a0*/  UIMAD UR6, UR32, UR11, UR38 ;  /* 0x0000000b200672a4 */ /* 0x000fe2000f8e0226 */
[----:B------:R-:W-:Y:S01]  /*02b0*/  LOP3.LUT R0, R0, 0xfffffffc, RZ, 0xc0, !PT ;  /* 0xfffffffc00007812 */ /* 0x000fe200078ec0ff */
[----:B------:R-:W-:Y:S01]  /*02c0*/  @!UP5 UIMAD UR7, UR32, UR13, UR38 ;  /* 0x0000000d2007d2a4 */ /* 0x000fe2000f8e0226 */
[----:B------:R-:W-:Y:S01]  /*02d0*/  LOP3.LUT R2, R2, 0xfffffffe, RZ, 0xc0, !PT ;  /* 0xfffffffe02027812 */ /* 0x000fe200078ec0ff */
[----:B------:R-:W-:Y:S01]  /*02e0*/  USHF.L.U32 UR43, UR48, 0x6, URZ ;  /* 0x00000006302b7899 */ /* 0x000fe2000800063f */
[----:B------:R-:W-:Y:S01]  /*02f0*/  LEA.HI R3, R8, R6, RZ, 0x1 ;  /* 0x0000000608037211 */ /* 0x000fe200078f08ff */
[C---:B------:R-:W-:Y:S01]  /*0300*/  IMAD.IADD R11, R5.reuse, 0x1, -R0 ;  /* 0x00000001050b7824 */ /* 0x040fe200078e0a00 */
[----:B------:R-:W-:Y:S01]  /*0310*/  LEA.HI R17, R14, R15, RZ, 0x2 ;  /* 0x0000000f0e117211 */ /* 0x000fe200078f10ff */
[----:B------:R-:W-:Y:S01]  /*0320*/  IMAD.IADD R13, R5, 0x1, -R2 ;  /* 0x00000001050d7824 */ /* 0x000fe200078e0a02 */
[----:B------:R-:W-:Y:S01]  /*0330*/  LOP3.LUT R0, R3, 0xfffffffe, RZ, 0xc0, !PT ;  /* 0xfffffffe03007812 */ /* 0x000fe200078ec0ff */
[----:B------:R-:W-:Y:S01]  /*0340*/  ULDC UR51, c[0x0][0x214] ;  /* 0x0000850000337ab9 */ /* 0x000fe20000000800 */
[--C-:B------:R-:W-:Y:S01]  /*0350*/  SHF.R.S32.HI R5, RZ, 0x2, R17.reuse ;  /* 0x00000002ff057819 */ /* 0x100fe20000011411 */
[----:B------:R-:W-:Y:S01]  /*0360*/  ULDC UR58, c[0x0][0x1c8] ;  /* 0x00007200003a7ab9 */ /* 0x000fe20000000800 */
[----:B------:R-:W-:Y:S01]  /*0370*/  SHF.R.S32.HI R2, RZ, 0x1f, R17 ;  /* 0x0000001fff027819 */ /* 0x000fe20000011411 */
[----:B------:R-:W-:Y:S01]  /*0380*/  IMAD.IADD R9, R6, 0x1, -R0 ;  /* 0x0000000106097824 */ /* 0x000fe200078e0a00 */
[----:B------:R-:W-:Y:S01]  /*0390*/  LOP3.LUT R3, R4, 0xffffffe0, RZ, 0xc0, !PT ;  /* 0xffffffe004037812 */ /* 0x000fe200078ec0ff */
[----:B------:R-:W-:Y:S01]  /*03a0*/  ULDC.U8 UR10, c[0x0][0x3d0] ;  /* 0x0000f400000a7ab9 */ /* 0x000fe20000000000 */
[----:B------:R-:W-:Y:S01]  /*03b0*/  LEA.HI R0, R2, R5, RZ, 0x3 ;  /* 0x0000000502007211 */ /* 0x000fe200078f18ff */
[----:B------:R-:W-:Y:S01]  /*03c0*/  ULDC UR52, c[0x0][0x224] ;  /* 0x0000890000347ab9 */ /* 0x000fe20000000800 */
[----:B------:R-:W-:Y:S01]  /*03d0*/  LEA.HI R6, R14, R15, RZ, 0x3 ;  /* 0x0000000f0e067211 */ /* 0x000fe200078f18ff */
[----:B------:R-:W-:Y:S01]  /*03e0*/  @UP5 UIMAD UR56, UR32, UR51, URZ ;  /* 0x00000033203852a4 */ /* 0x000fe2000f8e023f */
[----:B------:R-:W-:Y:S01]  /*03f0*/  LOP3.LUT R2, R0, 0xfffffff8, RZ, 0xc0, !PT ;  /* 0xfffffff800027812 */ /* 0x000fe200078ec0ff */
[----:B------:R-:W-:Y:S01]  /*0400*/  IMAD.IADD R0, R15, 0x1, -R3 ;  /* 0x000000010f007824 */ /* 0x000fe200078e0a03 */
[----:B------:R-:W-:-:S02]  /*0410*/  ULDC.64 UR4, c[0x0][0x118] ;  /* 0x0000460000047ab9 */ /* 0x000fc40000000a00 */
[----:B------:R-:W-:Y:S01]  /*0420*/  ULDC UR42, c[0x0][0x2e8] ;  /* 0x0000ba00002a7ab9 */ /* 0x000fe20000000800 */
[----:B------:R-:W-:Y:S01]  /*0430*/  IMAD.IADD R7, R5, 0x1, -R2 ;  /* 0x0000000105077824 */ /* 0x000fe200078e0a02 */
[----:B------:R-:W-:Y:S01]  /*0440*/  SHF.R.S32.HI R2, RZ, 0x1f, R0 ;  /* 0x0000001fff027819 */ /* 0x000fe20000011400 */
[----:B------:R-:W-:Y:S02]  /*0450*/  ULOP3.LUT UR58, UR38, UR58, URZ, 0x3c, !UPT ;  /* 0x0000003a263a7292 */ /* 0x000fe4000f8e3c3f */
[----:B------:R-:W-:Y:S01]  /*0460*/  USHF.R.S32.HI UR59, URZ, 0x1f, UR38 ;  /* 0x0000001f3f3b7899 */ /* 0x000fe20008011426 */
[----:B------:R-:W-:Y:S01]  /*0470*/  LEA.HI R18, R2, R0, RZ, 0x2 ;  /* 0x0000000002127211 */ /* 0x000fe200078f10ff */
[----:B------:R-:W-:Y:S01]  /*0480*/  UISETP.NE.AND UP6, UPT, UR10, URZ, UPT ;  /* 0x0000003f0a00728c */ /* 0x000fe2000bfc5270 */
[----:B------:R-:W-:Y:S01]  /*0490*/  SHF.R.S32.HI R0, RZ, 0x3, R6 ;  /* 0x00000003ff007819 */ /* 0x000fe20000011406 */
[----:B------:R-:W-:Y:S01]  /*04a0*/  USHF.R.S32.HI UR61, URZ, 0x1f, UR32 ;  /* 0x0000001f3f3d7899 */ /* 0x000fe20008011420 */
[----:B------:R-:W-:Y:S01]  /*04b0*/  LOP3.LUT R2, R6, 0xfffffff8, RZ, 0xc0, !PT ;  /* 0xfffffff806027812 */ /* 0x000fe200078ec0ff */
[----:B------:R-:W-:-:S02]  /*04c0*/  USHF.R.S32.HI UR60, URZ, 0x1f, UR38 ;  /* 0x0000001f3f3c7899 */ /* 0x000fc40008011426 */
        /* <DEDUP_REMOVED lines=69> */
[----:B------:R-:W-:Y:S02]  /*0920*/  LOP3.LUT R0, R2, R0, R3, 0x1e, !PT ;  /* 0x0000000002007212 */ /* 0x000fe400078e1e03 */
[----:B------:R-:W-:Y:S01]  /*0930*/  SHF.R.S32.HI R2, RZ, 0x2, R18 ;  /* 0x00000002ff027819 */ /* 0x000fe20000011412 */
[----:B------:R-:W-:-:S02]  /*0940*/  IMAD.IADD R241, R5, 0x1, R6 ;  /* 0x0000000105f17824 */ /* 0x000fc400078e0206 */
[----:B------:R-:W-:Y:S02]  /*0950*/  IMAD.SHL.U32 R5, R16, 0x40, RZ ;  /* 0x0000004010057824 */ /* 0x000fe400078e00ff */
[----:B------:R-:W-:Y:S02]  /*0960*/  IMAD.IADD R8, R8, 0x1, R0 ;  /* 0x0000000108087824 */ /* 0x000fe400078e0200 */
[----:B------:R-:W-:Y:S01]  /*0970*/  IMAD.SHL.U32 R0, R10, 0x40, RZ ;  /* 0x000000400a007824 */ /* 0x000fe200078e00ff */
[----:B------:R-:W-:Y:S01]  /*0980*/  LOP3.LUT R5, R5, 0x1c0, RZ, 0xc0, !PT ;  /* 0x000001c005057812 */ /* 0x000fe200078ec0ff */
[----:B------:R-:W-:Y:S02]  /*0990*/  IMAD R11, R13, 0x10, R2 ;  /* 0x000000100d0b7824 */ /* 0x000fe400078e0202 */
[----:B------:R-:W-:Y:S01]  /*09a0*/  IMAD.SHL.U32 R241, R241, 0x2, RZ ;  /* 0x00000002f1f17824 */ /* 0x000fe200078e00ff */
[--C-:B------:R-:W-:Y:S02]  /*09b0*/  SHF.R.U32.HI R6, RZ, 0x3, R5.reuse ;  /* 0x00000003ff067819 */ /* 0x100fe40000011605 */
[----:B------:R-:W-:Y:S01]  /*09c0*/  LOP3.LUT R0, R0, 0xfffffe00, RZ, 0xc0, !PT ;  /* 0xfffffe0000007812 */ /* 0x000fe200078ec0ff */
[----:B------:R-:W-:Y:S01]  /*09d0*/  STL [R1+0x28], R11 ;  /* 0x0000280b01007387 */ /* 0x000fe20000100800 */
[----:B------:R-:W-:Y:S01]  /*09e0*/  LOP3.LUT R189, R6, R189, R5, 0x1e, !PT ;  /* 0x000000bd06bd7212 */ /* 0x000fe200078e1e05 */
[----:B------:R-:W-:-:S02]  /*09f0*/  IMAD.IADD R244, R241, 0x1, R243 ;  /* 0x00000001f1f47824 */ /* 0x000fc400078e02f3 */
        /* <DEDUP_REMOVED lines=18> */
[C---:B------:R-:W-:Y:S01]  /*0b20*/  SHF.L.U64.HI R3, R0.reuse, 0x2, R3 ;  /* 0x0000000200037819 */ /* 0x040fe20000010203 */
[----:B------:R-:W-:Y:S01]  /*0b30*/  IMAD.SHL.U32 R0, R0, 0x4, RZ ;  /* 0x0000000400007824 */ /* 0x000fe200078e00ff */
[----:B------:R-:W-:-:S02]  /*0b40*/  SEL R194, R4, 0xffffffe0, !P4 ;  /* 0xffffffe004c27807 */ /* 0x000fc40006000000 */
[----:B------:R-:W-:Y:S01]  /*0b50*/  SEL R4, R4, 0xffffffe0, !P1 ;  /* 0xffffffe004047807 */ /* 0x000fe20004800000 */
[----:B------:R1:W-:Y:S01]  /*0b60*/  STL [R1+0x44], R3 ;  /* 0x0000440301007387 */ /* 0x0003e20000100800 */
[----:B------:R-:W-:Y:S01]  /*0b70*/  SEL R2, R2, 0xffffffc0, !P2 ;  /* 0xffffffc002027807 */ /* 0x000fe20005000000 */
[----:B------:R-:W-:Y:S02]  /*0b80*/  IMAD.IADD R194, R193, 0x1, R194 ;  /* 0x00000001c1c27824 */ /* 0x000fe400078e02c2 */
[----:B------:R2:W-:Y:S01]  /*0b90*/  STL [R1+0x40], R0 ;  /* 0x0000400001007387 */ /* 0x0005e20000100800 */
[----:B------:R-:W-:Y:S02]  /*0ba0*/  IMAD.IADD R5, R4, 0x1, R6 ;  /* 0x0000000104057824 */ /* 0x000fe400078e0206 */
[----:B------:R-:W-:Y:S01]  /*0bb0*/  IMAD.IADD R242, R241, 0x1, R4 ;  /* 0x00000001f1f27824 */ /* 0x000fe200078e0204 */
[----:B------:R-:W-:Y:S01]  /*0bc0*/  STL [R1+0x38], R6 ;  /* 0x0000380601007387 */ /* 0x000fe20000100800 */
[----:B------:R-:W-:-:S02]  /*0bd0*/  IMAD.IADD R4, R5, 0x1, R2 ;  /* 0x0000000105047824 */ /* 0x000fc400078e0202 */
[----:B------:R-:W-:Y:S01]  /*0be0*/  IMAD.IADD R195, R195, 0x1, R194 ;  /* 0x00000001c3c37824 */ /* 0x000fe200078e02c2 */
[----:B------:R-:W-:Y:S01]  /*0bf0*/  STL [R1+0x4c], R5 ;  /* 0x00004c0501007387 */ /* 0x000fe20000100800 */
[----:B------:R-:W-:Y:S01]  /*0c00*/  IMAD.IADD R243, R243, 0x1, R242 ;  /* 0x00000001f3f37824 */ /* 0x000fe200078e02f2 */
        /* <DEDUP_REMOVED lines=8> */
.L_x_1874:
        /* <DEDUP_REMOVED lines=53> */
.L_x_1828:
        /* <DEDUP_REMOVED lines=67> */
.L_x_1830:
        /* <DEDUP_REMOVED lines=18> */
.L_x_1831:
        /* <DEDUP_REMOVED lines=72> */
.L_x_1832:
[----:B------:R-:W-:Y:S02]  /*19b0*/  UMOV UR15, UR52 ;  /* 0x00000034000f7c82 */ /* 0x000fe40008000000 */
.L_x_1833:
[----:B------:R-:W2:Y:S04]  /*19c0*/  LDL.64 R2, [R1+0x58] ;  /* 0x0000580001027983 */ /* 0x000ea80000100a00 */
[----:B------:R1:W2:Y:S01]  /*19d0*/  LDL.64 R14, [R1+0x58] ;  /* 0x00005800010e7983 */ /* 0x0002a20000100a00 */
[----:B------:R-:W-:Y:S01]  /*19e0*/  UIADD3 UR8, UP4, UP3, UR8, UR43, UR49 ;  /* 0x0000002b08087290 */ /* 0x000fe2000fb9e031 */
[----:B------:R-:W-:Y:S01]  /*19f0*/  IMAD.U32 R11, RZ, RZ, UR5 ;  /* 0x00000005ff0b7e24 */ /* 0x000fe2000f8e00ff */
[----:B------:R-:W-:Y:S01]  /*1a00*/  UMOV UR16, 0x4 ;  /* 0x0000000400107882 */ /* 0x000fe20000000000 */
[----:B------:R-:W3:Y:S01]  /*1a10*/  S2R R26, SR_TID.X ;  /* 0x00000000001a7919 */ /* 0x000ee20000002100 */
[----:B------:R-:W-:Y:S01]  /*1a20*/  UIADD3 UR25, UP2, UP1, UR18, UR8, UR21 ;  /* 0x0000000812197290 */ /* 0x000fe2000f95e015 */
[----:B------:R-:W-:Y:S01]  /*1a30*/  IMAD.U32 R10, RZ, RZ, UR4 ;  /* 0x00000004ff0a7e24 */ /* 0x000fe2000f8e00ff */
[----:B------:R-:W-:Y:S01]  /*1a40*/  UIADD3.X UR7, UR10, UR50, UR55, UP4, UP3 ;  /* 0x000000320a077290 */ /* 0x000fe2000a7e6437 */
[----:B------:R-:W-:Y:S01]  /*1a50*/  IMAD.U32 R9, RZ, RZ, UR17 ;  /* 0x00000011ff097e24 */ /* 0x000fe2000f8e00ff */
[----:B------:R-:W-:Y:S01]  /*1a60*/  ULDC.64 UR8, c[0x0][0x1a8] ;  /* 0x00006a0000087ab9 */ /* 0x000fe20000000a00 */
[----:B------:R-:W-:Y:S01]  /*1a70*/  BSSY B1, `(.L_x_1829) ;  /* 0x000092e000017945 */ /* 0x000fe20003800000 */
[----:B------:R-:W-:-:S02]  /*1a80*/  UIADD3.X UR21, UR12, UR7, UR14, UP2, UP1 ;  /* 0x000000070c157290 */ /* 0x000fc400097e240e */
[----:B------:R-:W-:Y:S02]  /*1a90*/  UIMAD UR7, UR59, UR8, URZ ;  /* 0x000000083b0772a4 */ /* 0x000fe4000f8e023f */
[----:B------:R-:W-:Y:S02]  /*1aa0*/  ULDC.64 UR4, c[0x0][0x200] ;  /* 0x0000800000047ab9 */ /* 0x000fe40000000a00 */
[----:B------:R-:W-:-:S03]  /*1ab0*/  UIMAD UR18, UR38, UR9, UR7 ;  /* 0x00000009261272a4 */ /* 0x000fc6000f8e0207 */
[----:B------:R-:W-:Y:S02]  /*1ac0*/  ULDC.64 UR8, c[0x0][0x378] ;  /* 0x0000de0000087ab9 */ /* 0x000fe40000000a00 */
[----:B------:R-:W-:-:S04]  /*1ad0*/  UIMAD UR7, UR59, UR8, URZ ;  /* 0x000000083b0772a4 */ /* 0x000fc8000f8e023f */
[----:B------:R-:W-:Y:S01]  /*1ae0*/  UIMAD UR12, UR38, UR9, UR7 ;  /* 0x00000009260c72a4 */ /* 0x000fe2000f8e0207 */
[----:B---3--:R-:W-:Y:S02]  /*1af0*/  SHF.R.S32.HI R27, RZ, 0x1f, R26 ;  /* 0x0000001fff1b7819 */ /* 0x008fe4000001141a */
[----:B------:R-:W-:Y:S02]  /*1b00*/  ULDC.64 UR8, c[0x0][0x370] ;  /* 0x0000dc0000087ab9 */ /* 0x000fe40000000a00 */
[----:B------:R-:W-:Y:S01]  /*1b10*/  UIMAD UR7, UR28, UR8, URZ ;  /* 0x000000081c0772a4 */ /* 0x000fe2000f8e023f */
[----:B------:R-:W-:Y:S01]  /*1b20*/  LEA.HI R0, R27, R26, RZ, 0x3 ;  /* 0x0000001a1b007211 */ /* 0x000fe200078f18ff */
[----:B------:R-:W-:Y:S02]  /*1b30*/  UIADD3 UR8, UR17, UR13, URZ ;  /* 0x0000000d11087290 */ /* 0x000fe4000fffe03f */
[----:B------:R-:W-:Y:S01]  /*1b40*/  UIMAD UR10, UR17, UR9, UR7 ;  /* 0x00000009110a72a4 */ /* 0x000fe2000f8e0207 */
[----:B------:R-:W-:Y:S01]  /*1b50*/  SHF.R.S32.HI R0, RZ, 0x3, R0 ;  /* 0x00000003ff007819 */ /* 0x000fe20000011400 */
[----:B------:R-:W-:-:S02]  /*1b60*/  UIMAD.WIDE UR8, UR8, UR16, UR4 ;  /* 0x00000010080872a5 */ /* 0x000fc4000f8e0204 */
[----:B------:R-:W-:Y:S01]  /*1b70*/  UIADD3 UR7, -UR6, UR11, UR22 ;  /* 0x0000000b06077290 */ /* 0x000fe2000fffe116 */
[----:B------:R-:W-:Y:S01]  /*1b80*/  SHF.R.S32.HI R21, RZ, 0x1f, R0 ;  /* 0x0000001fff157819 */ /* 0x000fe20000011400 */
[----:B------:R-:W-:Y:S01]  /*1b90*/  ULDC.64 UR4, c[0x0][0x3c8] ;  /* 0x0000f20000047ab9 */ /* 0x000fe20000000a00 */
[----:B------:R-:W-:Y:S02]  /*1ba0*/  IADD3 R4, P0, R0, UR17, RZ ;  /* 0x0000001100047c10 */ /* 0x000fe4000ff1e0ff */
[----:B------:R-:W-:Y:S02]  /*1bb0*/  UMOV UR14, UR8 ;  /* 0x00000008000e7c82 */ /* 0x000fe40008000000 */
[----:B------:R-:W-:Y:S01]  /*1bc0*/  IADD3.X R5, R21, UR28, RZ, P0, !PT ;  /* 0x0000001c15057c10 */ /* 0x000fe200087fe4ff */
[----:B------:R-:W-:Y:S02]  /*1bd0*/  ULDC UR28, c[0x0][0x2e8] ;  /* 0x0000ba00001c7ab9 */ /* 0x000fe40000000800 */
[----:B------:R-:W-:-:S02]  /*1be0*/  UIADD3 UR7, UR7, -UR28, URZ ;  /* 0x8000001c07077290 */ /* 0x000fc4000fffe03f */
[----:B------:R-:W-:Y:S01]  /*1bf0*/  IMAD R5, R5, c[0x0][0x190], RZ ;  /* 0x0000640005057a24 */ /* 0x000fe200078e02ff */
[----:B------:R-:W-:Y:S02]  /*1c00*/  UIADD3 UR8, UR17, UR15, URZ ;  /* 0x0000000f11087290 */ /* 0x000fe4000fffe03f */
[----:B------:R-:W-:Y:S02]  /*1c10*/  USHF.R.S32.HI UR17, URZ, 0x1f, UR7 ;  /* 0x0000001f3f117899 */ /* 0x000fe40008011407 */
[----:B------:R-:W-:Y:S02]  /*1c20*/  UMOV UR13, UR9 ;  /* 0x00000009000d7c82 */ /* 0x000fe40008000000 */
[----:B------:R-:W-:Y:S02]  /*1c30*/  ULEA.HI UR17, UR17, UR7, URZ, 0x6 ;  /* 0x0000000711117291 */ /* 0x000fe4000f8f303f */
[----:B------:R-:W-:Y:S01]  /*1c40*/  UIMAD.WIDE UR8, UR8, UR16, UR4 ;  /* 0x00000010080872a5 */ /* 0x000fe2000f8e0204 */
[----:B------:R3:W4:Y:S01]  /*1c50*/  R2UR UR4, R10 ;  /* 0x000000000a0473c2 */ /* 0x00072200000e0000 */
[----:B------:R-:W-:-:S02]  /*1c60*/  USHF.R.S32.HI UR17, URZ, 0x6, UR17 ;  /* 0x000000063f117899 */ /* 0x000fc40008011411 */
[----:B------:R-:W-:Y:S02]  /*1c70*/  UIADD3 UR7, UR29, -0x1, URZ ;  /* 0xffffffff1d077890 */ /* 0x000fe4000fffe03f */
[----:B------:R-:W-:Y:S02]  /*1c80*/  UISETP.LT.AND UP1, UPT, URZ, UR17, UPT ;  /* 0x000000113f00728c */ /* 0x000fe4000bf21270 */
[----:B------:R-:W-:Y:S01]  /*1c90*/  UMOV UR16, UR8 ;  /* 0x0000000800107c82 */ /* 0x000fe20008000000 */
[----:B------:R1:W1:Y:S01]  /*1ca0*/  R2UR UR5, R11 ;  /* 0x000000000b0573c2 */ /* 0x00026200000e0000 */
[----:B------:R-:W-:Y:S02]  /*1cb0*/  USEL UR17, URZ, UR17, !UP1 ;  /* 0x000000113f117287 */ /* 0x000fe4000c800000 */
[----:B------:R-:W-:Y:S02]  /*1cc0*/  UMOV UR15, UR9 ;  /* 0x00000009000f7c82 */ /* 0x000fe40008000000 */
        /* <DEDUP_REMOVED lines=54> */
.L_x_1835:
        /* <DEDUP_REMOVED lines=18> */
.L_x_1836:
        /* <DEDUP_REMOVED lines=28> */
.L_x_1838:
[----:B------:R-:W-:Y:S05]  /*2310*/  BSYNC B0 ;  /* 0x0000000000007941 */ /* 0x000fea0003800000 */
.L_x_1837:
        /* <DEDUP_REMOVED lines=16> */
.L_x_1840:
[----:B------:R-:W-:Y:S05]  /*2420*/  BSYNC B0 ;  /* 0x0000000000007941 */ /* 0x000fea0003800000 */
.L_x_1839:
        /* <DEDUP_REMOVED lines=16> */
.L_x_1842:
[----:B------:R-:W-:Y:S05]  /*2530*/  BSYNC B0 ;  /* 0x0000000000007941 */ /* 0x000fea0003800000 */
.L_x_1841:
        /* <DEDUP_REMOVED lines=16> */
.L_x_1844:
[----:B------:R-:W-:Y:S05]  /*2640*/  BSYNC B0 ;  /* 0x0000000000007941 */ /* 0x000fea0003800000 */
.L_x_1843:
        /* <DEDUP_REMOVED lines=25> */
.L_x_1846:
[----:B------:R-:W-:Y:S05]  /*27e0*/  BSYNC B0 ;  /* 0x0000000000007941 */ /* 0x000fea0003800000 */
.L_x_1845:
        /* <DEDUP_REMOVED lines=14> */
.L_x_1848:
[----:B------:R-:W-:Y:S05]  /*28d0*/  BSYNC B0 ;  /* 0x0000000000007941 */ /* 0x000fea0003800000 */
.L_x_1847:
        /* <DEDUP_REMOVED lines=14> */
.L_x_1850:
[----:B------:R-:W-:Y:S05]  /*29c0*/  BSYNC B0 ;  /* 0x0000000000007941 */ /* 0x000fea0003800000 */
.L_x_1849:
        /* <DEDUP_REMOVED lines=13> */
.L_x_1834:
[----:B--2---:R-:W2:Y:S01]  /*2aa0*/  LDL R16, [R1+0x2c] ;  /* 0x00002c0001107983 */ /* 0x004ea20000100800 */
[----:B------:R-:W-:Y:S01]  /*2ab0*/  ULDC.64 UR8, c[0x0][0x198] ;  /* 0x0000660000087ab9 */ /* 0x000fe20000000a00 */
[C---:B------:R-:W-:Y:S01]  /*2ac0*/  IADD3 R7, R0.reuse, 0x40, RZ ;  /* 0x0000004000077810 */ /* 0x040fe20007ffe0ff */
[----:B------:R-:W-:Y:S01]  /*2ad0*/  UIMAD UR8, UR24, UR8, URZ ;  /* 0x00000008180872a4 */ /* 0x000fe2000f8e023f */
[----:B------:R-:W3:Y:S01]  /*2ae0*/  LDL R28, [R1+0x28] ;  /* 0x00002800011c7983 */ /* 0x000ee20000100800 */
[C---:B------:R-:W-:Y:S01]  /*2af0*/  IADD3 R6, R0.reuse, 0x60, RZ ;  /* 0x0000006000067810 */ /* 0x040fe20007ffe0ff */
[----:B------:R-:W-:Y:S01]  /*2b00*/  IMAD.U32 R12, RZ, RZ, UR22 ;  /* 0x00000016ff0c7e24 */ /* 0x000fe2000f8e00ff */
[----:B------:R-:W-:Y:S01]  /*2b10*/  UIMAD UR9, UR22, UR9, UR8 ;  /* 0x00000009160972a4 */ /* 0x000fe2000f8e0208 */
[----:B------:R-:W-:Y:S01]  /*2b20*/  IADD3 R5, R0, 0x20, RZ ;  /* 0x0000002000057810 */ /* 0x000fe20007ffe0ff */
[----:B------:R-:W-:Y:S01]  /*2b30*/  ULEA.HI UR8, UR7, UR7, URZ, 0x1 ;  /* 0x0000000707087291 */ /* 0x000fe2000f8f083f */
[----:B------:R-:W-:-:S03]  /*2b40*/  IMAD.WIDE.U32 R2, R12, c[0x0][0x198], R14 ;  /* 0x000066000c027a25 */ /* 0x000fc600078e000e */
[----:B------:R-:W-:Y:S01]  /*2b50*/  ULOP3.LUT UR8, UR8, 0xfffffffe, URZ, 0xc0, !UPT ;  /* 0xfffffffe08087892 */ /* 0x000fe2000f8ec03f */
[----:B------:R-:W-:Y:S01]  /*2b60*/  IMAD.U32 R4, RZ, RZ, UR9 ;  /* 0x00000009ff047e24 */ /* 0x000fe2000f8e00ff */
[----:B------:R-:W-:Y:S01]  /*2b70*/  IADD3 R2, P0, R2, UR33, RZ ;  /* 0x0000002102027c10 */ /* 0x000fe2000ff1e0ff */
[----:B------:R-:W-:Y:S01]  /*2b80*/  IMAD.MOV.U32 R197, RZ, RZ, 0x40 ;  /* 0x00000040ffc57424 */ /* 0x000fe200078e00ff */
[----:B------:R-:W-:Y:S02]  /*2b90*/  UIADD3 UR8, UR7, -UR8, URZ ;  /* 0x8000000807087290 */ /* 0x000fe4000fffe03f */
[----:B------:R-:W-:Y:S01]  /*2ba0*/  IADD3.X R3, R3, UR35, R4, P0, !PT ;  /* 0x0000002303037c10 */ /* 0x000fe200087fe404 */
[----:B------:R-:W-:Y:S01]  /*2bb0*/  IMAD R9, R197, c[0x0][0x374], RZ ;  /* 0x0000dd00c5097a24 */ /* 0x000fe200078e02ff */
[----:B------:R-:W-:Y:S02]  /*2bc0*/  UISETP.NE.AND UP0, UPT, UR8, 0x1, UPT ;  /* 0x000000010800788c */ /* 0x000fe4000bf05270 */
        /* <DEDUP_REMOVED lines=28> */
[----:B------:R-:W-:Y:S01]  /*2d90*/  @!P4 IMAD R11, R6, c[0x0][0x19c], R11 ;  /* 0x00006700060bca24 */ /* 0x000fe200078e020b */
[----:B------:R-:W-:Y:S01]  /*2da0*/  UIMAD UR9, UR22, UR9, UR10 ;  /* 0x00000009160972a4 */ /* 0x000fe2000f8e020a */
[----:B------:R-:W-:Y:S01]  /*2db0*/  IMAD.MOV.U32 R32, RZ, RZ, 0x7f800000 ;  /* 0x7f800000ff207424 */ /* 0x000fe200078e00ff */
[----:B------:R-:W-:Y:S01]  /*2dc0*/  MOV R31, 0x7f800000 ;  /* 0x7f800000001f7802 */ /* 0x000fe20000000f00 */
[----:B------:R-:W-:-:S02]  /*2dd0*/  IMAD.MOV.U32 R30, RZ, RZ, 0x7f800000 ;  /* 0x7f800000ff1e7424 */ /* 0x000fc400078e00ff */
[----:B------:R-:W-:Y:S02]  /*2de0*/  IMAD.MOV.U32 R29, RZ, RZ, 0x7f800000 ;  /* 0x7f800000ff1d7424 */ /* 0x000fe400078e00ff */
[C---:B--2---:R-:W-:Y:S01]  /*2df0*/  IMAD.SHL.U32 R20, R16.reuse, 0x2, RZ ;  /* 0x0000000210147824 */ /* 0x044fe200078e00ff */
[----:B------:R-:W-:-:S04]  /*2e00*/  IADD3 R9, R16, 0x2000, RZ ;  /* 0x0000200010097810 */ /* 0x000fc80007ffe0ff */
[----:B------:R-:W-:Y:S01]  /*2e10*/  @P0 STS.128 [R20+0x8000], RZ ;  /* 0x008000ff14000388 */ /* 0x000fe20000000c00 */
[----:B------:R-:W-:-:S03]  /*2e20*/  SEL R9, R9, R16, !P2 ;  /* 0x0000001009097207 */ /* 0x000fc60005000000 */
[----:B------:R-:W-:Y:S02]  /*2e30*/  @P0 STS.128 [R20+0xa000], RZ ;  /* 0x00a000ff14000388 */ /* 0x000fe40000000c00 */
        /* <DEDUP_REMOVED lines=23> */
[----:B------:R-:W-:-:S03]  /*2fb0*/  @!P5 IMAD.MOV.U32 R6, RZ, RZ, R2 ;  /* 0x000000ffff06d224 */ /* 0x000fc600078e0002 */
[----:B------:R-:W-:Y:S01]  /*2fc0*/  @P0 STS [R240+0x200c], RZ ;  /* 0x00200cfff0000388 */ /* 0x000fe20000000800 */
[----:B------:R-:W-:Y:S02]  /*2fd0*/  @!P4 IMAD.IADD R5, R5, 0x1, R11 ;  /* 0x000000010505c824 */ /* 0x000fe400078e020b */
[----:B------:R-:W-:Y:S01]  /*2fe0*/  @!P5 IMAD.WIDE.U32 R6, R0, c[0x0][0x198], R6 ;  /* 0x000066000006da25 */ /* 0x000fe200078e0006 */
[----:B------:R-:W-:Y:S01]  /*2ff0*/  @!PT LDS RZ, [RZ] ;  /* 0x00000000fffff984 */ /* 0x000fe20000000800 */
[----:B------:R-:W-:Y:S01]  /*3000*/  @!PT LDS RZ, [RZ] ;  /* 0x00000000fffff984 */ /* 0x000fe20000000800 */
[----:B------:R-:W-:Y:S01]  /*3010*/  @!PT LDS RZ, [RZ] ;  /* 0x00000000fffff984 */ /* 0x000fe20000000800 */
[----:B------:R1:W-:Y:S04]  /*3020*/  @!P0 LDGSTS.E.BYPASS.LTC128B.128 [R240], [R238.64] ;  /* 0x00000000eef08fae */ /* 0x0003e8000b901d44 */
[----:B------:R1:W-:Y:S01]  /*3030*/  @!P0 LDGSTS.E.BYPASS.LTC128B.128 [R240+0x2000], [R238.64+0x80] ;  /* 0x02000080eef08fae */ /* 0x0003e2000b901d44 */
[----:B------:R-:W-:Y:S02]  /*3040*/  @!P5 IADD3 R9, R7, R9, RZ ;  /* 0x000000090709d210 */ /* 0x000fe40007ffe0ff */
[----:B------:R-:W-:-:S04]  /*3050*/  @!P5 LEA R18, P0, R6, c[0x0][0x168], 0x1 ;  /* 0x00005a000612da11 */ /* 0x000fc800078008ff */
[----:B------:R-:W-:Y:S02]  /*3060*/  @!P5 LEA.HI.X R19, R6, c[0x0][0x16c], R9, 0x1, P0 ;  /* 0x00005b000613da11 */ /* 0x000fe400000f0c09 */
[----:B------:R-:W-:-:S04]  /*3070*/  @!P4 LEA R16, P0, R4, c[0x0][0x168], 0x1 ;  /* 0x00005a000410ca11 */ /* 0x000fc800078008ff */
[----:B------:R-:W-:Y:S01]  /*3080*/  @!P4 LEA.HI.X R17, R4, c[0x0][0x16c], R5, 0x1, P0 ;  /* 0x00005b000411ca11 */ /* 0x000fe200000f0c05 */
[----:B------:R-:W-:Y:S01]  /*3090*/  IMAD.WIDE.U32 R4, R12, c[0x0][0x1a0], R14 ;  /* 0x000068000c047a25 */ /* 0x000fe200078e000e */
[----:B------:R-:W-:-:S05]  /*30a0*/  @!P3 IADD3 R9, P0, R0, 0x40, RZ ;  /* 0x000000400009b810 */ /* 0x000fca0007f1e0ff */
[--C-:B------:R-:W-:Y:S01]  /*30b0*/  @!P3 IMAD.X R6, RZ, RZ, R21.reuse, P0 ;  /* 0x000000ffff06b224 */ /* 0x100fe200000e0615 */
[----:B------:R-:W-:Y:S01]  /*30c0*/  @!P1 IADD3 R10, P0, R0, 0x60, RZ ;  /* 0x00000060000a9810 */ /* 0x000fe20007f1e0ff */
[----:B------:R-:W-:Y:S02]  /*30d0*/  IMAD.U32 R7, RZ, RZ, UR9 ;  /* 0x00000009ff077e24 */ /* 0x000fe4000f8e00ff */
[----:B------:R-:W-:Y:S02]  /*30e0*/  @!P3 IMAD R6, R6, c[0x0][0x198], RZ ;  /* 0x000066000606ba24 */ /* 0x000fe400078e02ff */
[----:B------:R-:W-:Y:S01]  /*30f0*/  @!P1 IMAD.X R14, RZ, RZ, R21, P0 ;  /* 0x000000ffff0e9224 */ /* 0x000fe200000e0615 */
[----:B------:R-:W-:Y:S01]  /*3100*/  IADD3 R4, P0, R4, UR30, RZ ;  /* 0x0000001e04047c10 */ /* 0x000fe2000ff1e0ff */
[----:B------:R-:W-:Y:S02]  /*3110*/  IMAD R11, R13, c[0x0][0x1b8], RZ ;  /* 0x00006e000d0b7a24 */ /* 0x000fe400078e02ff */
[----:B------:R-:W-:Y:S01]  /*3120*/  @!P3 IMAD R13, R9, c[0x0][0x19c], R6 ;  /* 0x00006700090dba24 */ /* 0x000fe200078e0206 */
[----:B------:R-:W-:Y:S01]  /*3130*/  IADD3.X R5, R5, UR31, R7, P0, !PT ;  /* 0x0000001f05057c10 */ /* 0x000fe200087fe407 */
[----:B------:R-:W-:Y:S01]  /*3140*/  @!P3 IMAD.MOV.U32 R7, RZ, RZ, R3 ;  /* 0x000000ffff07b224 */ /* 0x000fe200078e0003 */
[----:B------:R-:W-:Y:S01]  /*3150*/  @!P3 MOV R6, R2 ;  /* 0x000000020006b202 */ /* 0x000fe20000000f00 */
[----:B------:R-:W-:-:S02]  /*3160*/  IMAD R12, R8, c[0x0][0x1bc], R11 ;  /* 0x00006f00080c7a24 */ /* 0x000fc400078e020b */
[----:B------:R-:W-:-:S04]  /*3170*/  IMAD.WIDE.U32 R4, R8, c[0x0][0x1b8], R4 ;  /* 0x00006e0008047a25 */ /* 0x000fc800078e0004 */
[----:B------:R-:W-:-:S04]  /*3180*/  @!P3 IMAD.WIDE.U32 R6, R9, c[0x0][0x198], R6 ;  /* 0x000066000906ba25 */ /* 0x000fc800078e0006 */
[----:B------:R-:W-:Y:S02]  /*3190*/  @!P1 IMAD.MOV.U32 R8, RZ, RZ, R2 ;  /* 0x000000ffff089224 */ /* 0x000fe400078e0002 */
[----:B------:R-:W-:Y:S02]  /*31a0*/  @!P1 IMAD R2, R14, c[0x0][0x198], RZ ;  /* 0x000066000e029a24 */ /* 0x000fe400078e02ff */
[----:B------:R-:W-:Y:S01]  /*31b0*/  @!P1 IMAD.MOV.U32 R9, RZ, RZ, R3 ;  /* 0x000000ffff099224 */ /* 0x000fe200078e0003 */
[----:B------:R-:W-:Y:S01]  /*31c0*/  IADD3 R3, R5, R12, RZ ;  /* 0x0000000c05037210 */ /* 0x000fe20007ffe0ff */
[----:B------:R-:W-:Y:S01]  /*31d0*/  @!P3 IMAD.IADD R7, R7, 0x1, R13 ;  /* 0x000000010707b824 */ /* 0x000fe200078e020d */
[----:B------:R-:W-:Y:S01]  /*31e0*/  @!P3 LEA R14, P0, R6, c[0x0][0x168], 0x1 ;  /* 0x00005a00060eba11 */ /* 0x000fe200078008ff */
[----:B------:R-:W-:Y:S02]  /*31f0*/  @!P1 IMAD R12, R10, c[0x0][0x19c], R2 ;  /* 0x000067000a0c9a24 */ /* 0x000fe400078e0202 */
[----:B------:R-:W-:-:S02]  /*3200*/  @!P5 IMAD.MOV.U32 R2, RZ, RZ, R4 ;  /* 0x000000ffff02d224 */ /* 0x000fc400078e0004 */
        /* <DEDUP_REMOVED lines=21> */
[----:B------:R-:W-:Y:S01]  /*3360*/  @P6 STS [R240+0x300c], RZ ;  /* 0x00300cfff0006388 */ /* 0x000fe20000000800 */
[----:B------:R-:W-:-:S03]  /*3370*/  @!P3 IMAD.X R10, RZ, RZ, R21, P0 ;  /* 0x000000ffff0ab224 */ /* 0x000fc600000e0615 */
[----:B------:R-:W-:Y:S01]  /*3380*/  @!PT LDS RZ, [RZ] ;  /* 0x00000000fffff984 */ /* 0x000fe20000000800 */
[----:B------:R-:W-:Y:S01]  /*3390*/  @!PT LDS RZ, [RZ] ;  /* 0x00000000fffff984 */ /* 0x000fe20000000800 */
[----:B------:R-:W-:Y:S01]  /*33a0*/  @!PT LDS RZ, [RZ] ;  /* 0x00000000fffff984 */ /* 0x000fe20000000800 */
[----:B------:R1:W-:Y:S01]  /*33b0*/  @!P6 LDGSTS.E.BYPASS.LTC128B.128 [R240+0x1000], [R22.64] ;  /* 0x0100000016f0efae */ /* 0x0003e2000b901d44 */
[----:B------:R-:W-:-:S03]  /*33c0*/  @!P4 IMAD R5, R5, c[0x0][0x1a0], RZ ;  /* 0x000068000505ca24 */ /* 0x000fc600078e02ff */
[----:B------:R1:W-:Y:S01]  /*33d0*/  @!P6 LDGSTS.E.BYPASS.LTC128B.128 [R240+0x3000], [R22.64+0x80] ;  /* 0x0300008016f0efae */ /* 0x0003e2000b901d44 */
[----:B------:R-:W-:-:S03]  /*33e0*/  @!P1 IADD3 R0, P0, R0, 0x60, RZ ;  /* 0x0000006000009810 */ /* 0x000fc60007f1e0ff */
[----:B------:R-:W-:Y:S01]  /*33f0*/  @P5 STS.128 [R20+0xc000], RZ ;  /* 0x00c000ff14005388 */ /* 0x000fe20000000c00 */
[----:B------:R-:W-:-:S03]  /*3400*/  @!P4 MOV R7, R3 ;  /* 0x000000030007c202 */ /* 0x000fc60000000f00 */
[----:B------:R-:W-:Y:S01]  /*3410*/  @P5 STS.128 [R20+0x10000], RZ ;  /* 0x010000ff14005388 */ /* 0x000fe20000000c00 */
[----:B------:R-:W-:-:S03]  /*3420*/  @!P4 IMAD.MOV.U32 R6, RZ, RZ, R4 ;  /* 0x000000ffff06c224 */ /* 0x000fc600078e0004 */
[----:B------:R-:W-:Y:S01]  /*3430*/  @!PT LDS RZ, [RZ] ;  /* 0x00000000fffff984 */ /* 0x000fe20000000800 */
[----:B------:R-:W-:Y:S01]  /*3440*/  @!PT LDS RZ, [RZ] ;  /* 0x00000000fffff984 */ /* 0x000fe20000000800 */
[----:B------:R-:W-:Y:S01]  /*3450*/  @!PT LDS RZ, [RZ] ;  /* 0x00000000fffff984 */ /* 0x000fe20000000800 */
[----:B------:R1:W-:Y:S01]  /*3460*/  @!P5 LDGSTS.E.BYPASS.LTC128B.128 [R20+0xc000], [R18.64] ;  /* 0x0c0000001214dfae */ /* 0x0003e2000b901d44 */
[----:B------:R-:W-:-:S03]  /*3470*/  @!P4 IMAD R25, R2, c[0x0][0x1a4], R5 ;  /* 0x000069000219ca24 */ /* 0x000fc600078e0205 */
[----:B------:R1:W-:Y:S01]  /*3480*/  @!P5 LDGSTS.E.BYPASS.LTC128B.128 [R20+0x10000], [R18.64+0x80] ;  /* 0x100000801214dfae */ /* 0x0003e2000b901d44 */
[----:B------:R-:W-:-:S03]  /*3490*/  @!P3 IMAD R10, R10, c[0x0][0x1a0], RZ ;  /* 0x000068000a0aba24 */ /* 0x000fc600078e02ff */
        /* <DEDUP_REMOVED lines=8> */
[----:B------:R-:W-:-:S03]  /*3520*/  @!P4 IMAD.WIDE.U32 R6, R2, c[0x0][0x1a0], R6 ;  /* 0x000068000206ca25 */ /* 0x000fc600078e0006 */
[----:B------:R1:W-:Y:S01]  /*3530*/  @!P4 LDGSTS.E.BYPASS.LTC128B.128 [R20+0x11000], [R16.64+0x80] ;  /* 0x110000801014cfae */ /* 0x0003e2000b901d44 */
[----:B------:R-:W-:-:S03]  /*3540*/  @!P1 IMAD.MOV.U32 R2, RZ, RZ, R4 ;  /* 0x000000ffff029224 */ /* 0x000fc600078e0004 */
[----:B------:R-:W-:Y:S04]  /*3550*/  @P3 STS.128 [R20+0xe000], RZ ;  /* 0x00e000ff14003388 */ /* 0x000fe80000000c00 */
        /* <DEDUP_REMOVED lines=18> */
[----:B------:R-:W-:-:S03]  /*3680*/  @!P1 IMAD R21, R0, c[0x0][0x1a4], R21 ;  /* 0x0000690000159a24 */ /* 0x000fc600078e0215 */
[----:B------:R-:W-:Y:S01]  /*3690*/  @P5 STS.128 [R20+0x14000], RZ ;  /* 0x014000ff14005388 */ /* 0x000fe20000000c00 */
[----:B------:R-:W-:-:S03]  /*36a0*/  @!P1 IMAD.WIDE.U32 R2, R0, c[0x0][0x1a0], R2 ;  /* 0x0000680000029a25 */ /* 0x000fc600078e0002 */
[----:B------:R-:W-:Y:S01]  /*36b0*/  @P5 STS.128 [R20+0x18000], RZ ;  /* 0x018000ff14005388 */ /* 0x000fe20000000c00 */
[----:B------:R-:W-:-:S03]  /*36c0*/  @!P3 IADD3 R5, R5, R24, RZ ;  /* 0x000000180505b210 */ /* 0x000fc60007ffe0ff */
[----:B------:R-:W-:Y:S01]  /*36d0*/  @!PT LDS RZ, [RZ] ;  /* 0x00000000fffff984 */ /* 0x000fe20000000800 */
[----:B------:R-:W-:Y:S01]  /*36e0*/  @!PT LDS RZ, [RZ] ;  /* 0x00000000fffff984 */ /* 0x000fe20000000800 */
[----:B------:R-:W-:Y:S01]  /*36f0*/  @!PT LDS RZ, [RZ] ;  /* 0x00000000fffff984 */ /* 0x000fe20000000800 */
[----:B------:R2:W-:Y:S01]  /*3700*/  @!P5 LDGSTS.E.BYPASS.LTC128B.128 [R20+0x14000], [R8.64] ;  /* 0x140000000814dfae */ /* 0x0005e2000b901d44 */
[----:B---3--:R-:W-:-:S03]  /*3710*/  IADD3 R0, R28, 0x20, RZ ;  /* 0x000000201c007810 */ /* 0x008fc60007ffe0ff */
[----:B------:R2:W-:Y:S01]  /*3720*/  @!P5 LDGSTS.E.BYPASS.LTC128B.128 [R20+0x18000], [R8.64+0x80] ;  /* 0x180000800814dfae */ /* 0x0005e2000b901d44 */
[----:B------:R-:W-:Y:S01]  /*3730*/  @!P4 LEA.HI.X R11, R6, c[0x0][0x174], R7, 0x1, P0 ;  /* 0x00005d00060bca11 */ /* 0x000fe200000f0c07 */
[----:B------:R-:W-:Y:S01]  /*3740*/  @!P1 IMAD.IADD R3, R3, 0x1, R21 ;  /* 0x0000000103039824 */ /* 0x000fe200078e0215 */
[----:B------:R-:W-:Y:S02]  /*3750*/  IADD3 R7, R28, 0x8, RZ ;  /* 0x000000081c077810 */ /* 0x000fe40007ffe0ff */
        /* <DEDUP_REMOVED lines=25> */
[----:B------:R-:W-:Y:S04]  /*38f0*/  @P1 STS.128 [R20+0x1b000], RZ ;  /* 0x01b000ff14001388 */ /* 0x000fe80000000c00 */
[----:B------:R-:W-:Y:S01]  /*3900*/  @!PT LDS RZ, [RZ] ;  /* 0x00000000fffff984 */ /* 0x000fe20000000800 */
[----:B------:R-:W-:Y:S01]  /*3910*/  @!PT LDS RZ, [RZ] ;  /* 0x00000000fffff984 */ /* 0x000fe20000000800 */
[----:B------:R-:W-:Y:S01]  /*3920*/  @!PT LDS RZ, [RZ] ;  /* 0x00000000fffff984 */ /* 0x000fe20000000800 */
[----:B------:R2:W-:Y:S04]  /*3930*/  @!P1 LDGSTS.E.BYPASS.LTC128B.128 [R20+0x17000], [R6.64] ;  /* 0x1700000006149fae */ /* 0x0005e8000b901d44 */
[----:B------:R2:W-:Y:S01]  /*3940*/  @!P1 LDGSTS.E.BYPASS.LTC128B.128 [R20+0x1b000], [R6.64+0x80] ;  /* 0x1b00008006149fae */ /* 0x0005e2000b901d44 */
[----:B------:R-:W-:-:S02]  /*3950*/  SHF.R.S32.HI R3, RZ, 0x1f, R0 ;  /* 0x0000001fff037819 */ /* 0x000fc40000011400 */
[----:B------:R-:W-:Y:S01]  /*3960*/  @!P0 LEA R4, P1, R0, UR14, 0x2 ;  /* 0x0000000e00048c11 */ /* 0x000fe2000f8210ff */
[----:B------:R-:W0:Y:S01]  /*3970*/  LDGDEPBAR ;  /* 0x00000000000079af */ /* 0x000e220000000000 */
[----:B------:R-:W-:Y:S02]  /*3980*/  IADD3 R2, P3, R2, UR14, RZ ;  /* 0x0000000e02027c10 */ /* 0x000fe4000ff7e0ff */
[----:B------:R-:W-:-:S05]  /*3990*/  @!P0 LEA.HI.X R5, R0, UR13, R3, 0x2, P1 ;  /* 0x0000000d00058c11 */ /* 0x000fca00088f1403 */
[----:B------:R3:W4:Y:S01]  /*39a0*/  @!P0 LDG.E R29, [R4.64] ;  /* 0x00000004041d8981 */ /* 0x000722000c1e1900 */
[----:B--2---:R-:W-:-:S04]  /*39b0*/  SHF.R.S32.HI R7, RZ, 0x1f, R28 ;  /* 0x0000001fff077819 */ /* 0x004fc8000001141c */
[----:B------:R-:W-:-:S04]  /*39c0*/  SHF.L.U64.HI R6, R28, 0x2, R7 ;  /* 0x000000021c067819 */ /* 0x000fc80000010207 */
[----:B------:R-:W-:-:S05]  /*39d0*/  IADD3.X R3, R6, UR13, RZ, P3, !PT ;  /* 0x0000000d06037c10 */ /* 0x000fca0009ffe4ff */
[----:B------:R2:W5:Y:S04]  /*39e0*/  @!P4 LDG.E R32, [R2.64] ;  /* 0x000000040220c981 */ /* 0x000568000c1e1900 */
[----:B------:R2:W4:Y:S04]  /*39f0*/  @!P6 LDG.E R31, [R2.64+0x20] ;  /* 0x00002004021fe981 */ /* 0x000528000c1e1900 */
[----:B------:R2:W4:Y:S01]  /*3a00*/  @!P5 LDG.E R30, [R2.64+0x80] ;  /* 0x00008004021ed981 */ /* 0x000522000c1e1900 */
[----:B------:R-:W-:-:S04]  /*3a10*/  LEA.HI R0, R27, R26, RZ, 0x4 ;  /* 0x0000001a1b007211 */ /* 0x000fc800078f20ff */
[----:B------:R-:W-:-:S05]  /*3a20*/  LOP3.LUT R0, R0, 0xfffffff0, RZ, 0xc0, !PT ;  /* 0xfffffff000007812 */ /* 0x000fca00078ec0ff */
[----:B------:R-:W-:-:S05]  /*3a30*/  IMAD.IADD R0, R26, 0x1, -R0 ;  /* 0x000000011a007824 */ /* 0x000fca00078e0a00 */
        /* <DEDUP_REMOVED lines=12> */
[----:B------:R-:W-:Y:S01]  /*3b00*/  IMAD R0, R0, c[0x0][0x1c0], RZ ;  /* 0x0000700000007a24 */ /* 0x000fe200078e02ff */
[----:B---3--:R-:W-:Y:S01]  /*3b10*/  SHF.L.U64.HI R4, R28, 0x2, R7 ;  /* 0x000000021c047819 */ /* 0x008fe20000010207 */
[----:B------:R-:W-:Y:S02]  /*3b20*/  IMAD.SHL.U32 R192, R2, 0x2, RZ ;  /* 0x0000000202c07824 */ /* 0x000fe400078e00ff */
[----:B------:R-:W-:Y:S02]  /*3b30*/  IMAD.SHL.U32 R2, R0, 0x10, RZ ;  /* 0x0000001000027824 */ /* 0x000fe400078e00ff */
[----:B------:R-:W-:Y:S02]  /*3b40*/  IMAD.SHL.U32 R3, R28, 0x4, RZ ;  /* 0x000000041c037824 */ /* 0x000fe400078e00ff */
[----:B------:R-:W-:Y:S01]  /*3b50*/  IMAD.SHL.U32 R250, R0, 0x8, RZ ;  /* 0x0000000800fa7824 */ /* 0x000fe200078e00ff */
[----:B------:R-:W-:Y:S01]  /*3b60*/  UIADD3 UR8, UR22, UR11, URZ ;  /* 0x0000000b16087290 */ /* 0x000fe2000fffe03f */
[----:B------:R-:W-:Y:S01]  /*3b70*/  IMAD.MOV.U32 R198, RZ, RZ, 0x20 ;  /* 0x00000020ffc67424 */ /* 0x000fe200078e00ff */
[----:B------:R-:W-:-:S02]  /*3b80*/  CS2R R158, SRZ ;  /* 0x00000000009e7805 */ /* 0x000fc4000001ff00 */
        /* <DEDUP_REMOVED lines=63> */
[----:B------:R-:W-:Y:S01]  /*3f80*/  ULDC UR12, c[0x0][0x2e8] ;  /* 0x0000ba00000c7ab9 */ /* 0x000fe20000000800 */
[----:B------:R-:W-:Y:S01]  /*3f90*/  CS2R R36, SRZ ;  /* 0x0000000000247805 */ /* 0x000fe2000001ff00 */
[----:B------:R-:W-:-:S02]  /*3fa0*/  SEL R198, R198, 0xffffffe0, !P0 ;  /* 0xffffffe0c6c67807 */ /* 0x000fc40004000000 */
[----:B------:R-:W-:Y:S01]  /*3fb0*/  SEL R197, R197, 0xffffffc0, !P1 ;  /* 0xffffffc0c5c57807 */ /* 0x000fe20004800000 */
[----:B------:R-:W-:-:S03]  /*3fc0*/  UIADD3 UR18, UR8, -UR12, URZ ;  /* 0x8000000c08127290 */ /* 0x000fc6000fffe03f */
[----:B------:R-:W-:Y:S01]  /*3fd0*/  ULDC UR12, c[0x0][0x2e4] ;  /* 0x0000b900000c7ab9 */ /* 0x000fe20000000800 */
[----:B-----5:R-:W-:Y:S04]  /*3fe0*/  STL [R1+0x8], R32 ;  /* 0x0000082001007387 */ /* 0x020fe80000100800 */
[----:B----4-:R-:W-:Y:S04]  /*3ff0*/  STL [R1+0xc], R31 ;  /* 0x00000c1f01007387 */ /* 0x010fe80000100800 */
[----:B------:R-:W-:Y:S04]  /*4000*/  STL [R1], R30 ;  /* 0x0000001e01007387 */ /* 0x000fe80000100800 */
[----:B------:R-:W-:Y:S04]  /*4010*/  STL [R1+0x4], R29 ;  /* 0x0000041d01007387 */ /* 0x000fe80000100800 */
[----:B------:R2:W-:Y:S04]  /*4020*/  STL [R1+0x34], R4 ;  /* 0x0000340401007387 */ /* 0x0005e80000100800 */
[----:B------:R3:W-:Y:S01]  /*4030*/  STL [R1+0x30], R3 ;  /* 0x0000300301007387 */ /* 0x0007e20000100800 */
[----:B--2---:R-:W-:-:S02]  /*4040*/  IADD3 R4, R2, 0x20, RZ ;  /* 0x0000002002047810 */ /* 0x004fc40007ffe0ff */
[----:B---3--:R-:W-:Y:S02]  /*4050*/  IADD3 R3, R2, 0x40, RZ ;  /* 0x0000004002037810 */ /* 0x008fe40007ffe0ff */
[----:B------:R-:W-:Y:S02]  /*4060*/  IADD3 R4, R250, R4, RZ ;  /* 0x00000004fa047210 */ /* 0x000fe40007ffe0ff */
[----:B------:R-:W-:Y:S01]  /*4070*/  IADD3 R2, R2, 0x60, RZ ;  /* 0x0000006002027810 */ /* 0x000fe20007ffe0ff */
[C---:B------:R-:W-:Y:S02]  /*4080*/  IMAD.IADD R3, R250.reuse, 0x1, R3 ;  /* 0x00000001fa037824 */ /* 0x040fe400078e0203 */
[C---:B------:R-:W-:Y:S02]  /*4090*/  IMAD.IADD R4, R250.reuse, 0x1, R4 ;  /* 0x00000001fa047824 */ /* 0x040fe400078e0204 */
[C---:B------:R-:W-:Y:S01]  /*40a0*/  IMAD.IADD R2, R250.reuse, 0x1, R2 ;  /* 0x00000001fa027824 */ /* 0x040fe200078e0202 */
[C---:B------:R-:W-:Y:S01]  /*40b0*/  IADD3 R3, R250.reuse, R3, RZ ;  /* 0x00000003fa037210 */ /* 0x040fe20007ffe0ff */
[----:B------:R-:W-:-:S02]  /*40c0*/  IMAD.IADD R4, R250, 0x1, R4 ;  /* 0x00000001fa047824 */ /* 0x000fc400078e0204 */
[C---:B------:R-:W-:Y:S02]  /*40d0*/  IMAD.IADD R2, R250.reuse, 0x1, R2 ;  /* 0x00000001fa027824 */ /* 0x040fe400078e0202 */
[C---:B------:R-:W-:Y:S02]  /*40e0*/  IMAD.IADD R3, R250.reuse, 0x1, R3 ;  /* 0x00000001fa037824 */ /* 0x040fe400078e0203 */
[C---:B------:R-:W-:Y:S01]  /*40f0*/  IMAD.IADD R4, R250.reuse, 0x1, R4 ;  /* 0x00000001fa047824 */ /* 0x040fe200078e0204 */
[C---:B------:R-:W-:Y:S01]  /*4100*/  IADD3 R2, R250.reuse, R2, RZ ;  /* 0x00000002fa027210 */ /* 0x040fe20007ffe0ff */
[----:B------:R-:W-:-:S03]  /*4110*/  IMAD.IADD R3, R250, 0x1, R3 ;  /* 0x00000001fa037824 */ /* 0x000fc600078e0203 */
[C---:B------:R-:W-:Y:S01]  /*4120*/  IADD3 R0, R250.reuse, R4, RZ ;  /* 0x00000004fa007210 */ /* 0x040fe20007ffe0ff */
[C---:B------:R-:W-:Y:S01]  /*4130*/  IMAD.IADD R2, R250.reuse, 0x1, R2 ;  /* 0x00000001fa027824 */ /* 0x040fe200078e0202 */
[----:B------:R-:W-:Y:S04]  /*4140*/  STL [R1+0x18], R4 ;  /* 0x0000180401007387 */ /* 0x000fe80000100800 */
[----:B------:R2:W-:Y:S04]  /*4150*/  STL [R1+0x14], R3 ;  /* 0x0000140301007387 */ /* 0x0005e80000100800 */
[----:B------:R3:W-:Y:S04]  /*4160*/  STL [R1+0x24], R0 ;  /* 0x0000240001007387 */ /* 0x0007e80000100800 */
[----:B------:R1:W-:Y:S01]  /*4170*/  STL [R1+0x10], R2 ;  /* 0x0000100201007387 */ /* 0x0003e20000100800 */
[----:B--2---:R-:W-:-:S02]  /*4180*/  IMAD.IADD R3, R250, 0x1, R3 ;  /* 0x00000001fa037824 */ /* 0x004fc400078e0203 */
[----:B---3--:R-:W-:-:S03]  /*4190*/  IMAD.IADD R0, R250, 0x1, R2 ;  /* 0x00000001fa007824 */ /* 0x008fc600078e0202 */
[----:B------:R1:W-:Y:S04]  /*41a0*/  STL [R1+0x20], R3 ;  /* 0x0000200301007387 */ /* 0x0003e80000100800 */
[----:B------:R1:W-:Y:S02]  /*41b0*/  STL [R1+0x1c], R0 ;  /* 0x00001c0001007387 */ /* 0x0003e40000100800 */
.L_x_1856:
[----:B------:R-:W0:Y:S01]  /*41c0*/  LDGDEPBAR ;  /* 0x00000000000079af */ /* 0x000e220000000000 */
[C---:B-1----:R-:W-:Y:S01]  /*41d0*/  IADD3 R0, R192.reuse, R198, RZ ;  /* 0x000000c6c0007210 */ /* 0x042fe20007ffe0ff */
        /* <DEDUP_REMOVED lines=22> */
[----:B------:R-:W-:Y:S01]  /*4340*/  LDSM.16.M88.4 R184, [R196+0x10800] ;  /* 0x01080000c4b8783b */ /* 0x000fe20000000200 */
        /* <DEDUP_REMOVED lines=60> */
[C---:B------:R-:W-:Y:S07]  /*4710*/  HMMA.16816.F32.BF16 R24, R180.reuse, R164, R24 ;  /* 0x000000a4b418723c */ /* 0x040fee0000041818 */
[----:B------:R-:W-:Y:S01]  /*4720*/  IADD3 R164, P0, R202, UR16, RZ ;  /* 0x00000010caa47c10 */ /* 0x000fe2000ff1e0ff */
[-C--:B------:R-:W-:Y:S01]  /*4730*/  HMMA.16816.F32.BF16 R28, R180, R166.reuse, R28 ;  /* 0x000000a6b41c723c */ /* 0x080fe2000004181c */
[----:B------:R-:W2:Y:S03]  /*4740*/  LDSM.16.M88.4 R180, [R3+0x3000] ;  /* 0x0030000003b4783b */ /* 0x000ea60000000200 */
[----:B---3--:R-:W-:Y:S02]  /*4750*/  IADD3.X R165, R201, UR15, RZ, P0, !PT ;  /* 0x0000000fc9a57c10 */ /* 0x008fe400087fe4ff */
[----:B------:R-:W-:Y:S02]  /*4760*/  PLOP3.LUT P0, PT, PT, PT, UP0, 0x80, 0x0 ;  /* 0x000000000000781c */ /* 0x000fe40003f0f008 */
[----:B------:R-:W-:Y:S01]  /*4770*/  HMMA.16816.F32.BF16 R32, R172, R166, R32 ;  /* 0x000000a6ac20723c */ /* 0x000fe20000041820 */
[----:B------:R-:W-:Y:S08]  /*4780*/  LDSM.16.M88.4 R172, [R195+0x10000] ;  /* 0x01000000c3ac783b */ /* 0x000ff00000000200 */
[----:B------:R3:W5:Y:S01]  /*4790*/  LDG.E R203, [R164.64] ;  /* 0x00000004a4cb7981 */ /* 0x000762000c1e1900 */
[-C--:B-1----:R-:W-:Y:S03]  /*47a0*/  HMMA.16816.F32.BF16 R4, R168, R176.reuse, R4 ;  /* 0x000000b0a804723c */ /* 0x082fe60000041804 */
[----:B------:R3:W5:Y:S04]  /*47b0*/  LDG.E R204, [R164.64+0x20] ;  /* 0x00002004a4cc7981 */ /* 0x000768000c1e1900 */
[----:B------:R3:W5:Y:S04]  /*47c0*/  LDG.E R202, [R164.64+0x80] ;  /* 0x00008004a4ca7981 */ /* 0x000768000c1e1900 */
[----:B------:R3:W5:Y:S01]  /*47d0*/  LDG.E R201, [R164.64+0xa0] ;  /* 0x0000a004a4c97981 */ /* 0x000762000c1e1900 */
[C---:B--2---:R-:W-:Y:S08]  /*47e0*/  HMMA.16816.F32.BF16 R8, R180.reuse, R176, R8 ;  /* 0x000000b0b408723c */ /* 0x044ff00000041808 */
[-C--:B------:R-:W-:Y:S01]  /*47f0*/  HMMA.16816.F32.BF16 R12, R180, R178.reuse, R12 ;  /* 0x000000b2b40c723c */ /* 0x080fe2000004180c */
[----:B---3--:R-:W1:Y:S07]  /*4800*/  LDSM.16.M88.4 R164, [R2+0x2000] ;  /* 0x0020000002a4783b */ /* 0x008e6e0000000200 */
[C---:B------:R-:W-:Y:S01]  /*4810*/  HMMA.16816.F32.BF16 R16, R168.reuse, R178, R16 ;  /* 0x000000b2a810723c */ /* 0x040fe20000041810 */
[----:B------:R-:W2:Y:S07]  /*4820*/  LDSM.16.M88.4 R176, [R2+0x3000] ;  /* 0x0030000002b0783b */ /* 0x000eae0000000200 */
        /* <DEDUP_REMOVED lines=14> */
[----:B------:R-:W2:Y:S01]  /*4910*/  MUFU.TANH R205, R5 ;  /* 0x0000000500cd7308 */ /* 0x000ea20000002400 */
        /* <DEDUP_REMOVED lines=11> */
[----:B------:R4:W1:Y:S01]  /*49d0*/  MUFU.TANH R186, R7 ;  /* 0x0000000700ba7308 */ /* 0x0008620000002400 */
[----:B------:R-:W-:Y:S09]  /*49e0*/  FMUL.FTZ R19, R19, c[0x0][0x2ec] ;  /* 0x0000bb0013137a20 */ /* 0x000ff20000410000 */
[----:B------:R1:W1:Y:S10]  /*49f0*/  MUFU.TANH R210, R8 ;  /* 0x0000000800d27308 */ /* 0x0002740000002400 */
        /* <DEDUP_REMOVED lines=93> */
.L_x_1852:
        /* <DEDUP_REMOVED lines=131> */
.L_x_1853:
[----:B------:R-:W2:Y:S01]  /*5800*/  LDL R0, [R1+0x8] ;  /* 0x0000080001007983 */ /* 0x000ea20000100800 */
[----:B------:R-:W-:Y:S01]  /*5810*/  MOV R197, 0x40 ;  /* 0x0000004000c57802 */ /* 0x000fe20000000f00 */
[----:B------:R-:W-:Y:S02]  /*5820*/  UISETP.GT.AND UP3, UPT, UR7, UR17, UPT ;  /* 0x000000110700728c */ /* 0x000fe4000bf64270 */
[----:B------:R-:W3:Y:S01]  /*5830*/  LDL R2, [R1+0xc] ;  /* 0x00000c0001027983 */ /* 0x000ee20000100800 */
[----:B------:R-:W-:Y:S03]  /*5840*/  SEL R197, R197, 0xffffffc0, !P1 ;  /* 0xffffffc0c5c57807 */ /* 0x000fe60004800000 */
[----:B------:R-:W4:Y:S04]  /*5850*/  LDL R166, [R1] ;  /* 0x0000000001a67983 */ /* 0x000f280000100800 */
[----:B------:R-:W4:Y:S04]  /*5860*/  LDL R165, [R1+0x4] ;  /* 0x0000040001a57983 */ /* 0x000f280000100800 */
        /* <DEDUP_REMOVED lines=47> */
[----:B-1----:R-:W-:Y:S02]  /*5b60*/  FSEL R0, R17, RZ, P0 ;  /* 0x000000ff11007208 */ /* 0x002fe40000000000 */
[----:B------:R-:W-:Y:S03]  /*5b70*/  PLOP3.LUT P0, PT, PT, PT, UP3, 0x80, 0x0 ;  /* 0x000000000000781c */ /* 0x000fe60003f0f038 */
        /* <DEDUP_REMOVED lines=184> */
[----:B------:R-:W-:Y:S02]  /*6700*/  FADD.FTZ R11, -R201, R11 ;  /* 0x0000000bc90b7221 */ /* 0x000fe40000010100 */
[----:B------:R-:W-:Y:S02]  /*6710*/  FMUL.FTZ R180, R180, R8 ;  /* 0x00000008b4b47220 */ /* 0x000fe40000410000 */
[----:B------:R-:W-:Y:S02]  /*6720*/  FFMA.FTZ R8, -R205, R205, 1 ;  /* 0x3f800000cd087423 */ /* 0x000fe400000101cd */
[----:B------:R-:W-:Y:S02]  /*6730*/  FADD.FTZ R9, -R202, R9 ;  /* 0x00000009ca097221 */ /* 0x000fe40000010100 */
[----:B------:R-:W-:Y:S02]  /*6740*/  FMUL.FTZ R8, R8, c[0x0][0x2ec] ;  /* 0x0000bb0008087a20 */ /* 0x000fe40000410000 */
[----:B------:R-:W-:Y:S02]  /*6750*/  FMUL.FTZ R178, R178, R11 ;  /* 0x0000000bb2b27220 */ /* 0x000fe40000410000 */
[----:B------:R-:W-:Y:S02]  /*6760*/  FMUL.FTZ R11, R176, R8 ;  /* 0x00000008b00b7220 */ /* 0x000fe40000410000 */
[----:B------:R-:W-:Y:S02]  /*6770*/  FFMA.FTZ R8, -R209, R209, 1 ;  /* 0x3f800000d1087423 */ /* 0x000fe400000101d1 */
[----:B------:R-:W-:Y:S02]  /*6780*/  FMUL.FTZ R177, R177, R9 ;  /* 0x00000009b1b17220 */ /* 0x000fe40000410000 */
[----:B------:R-:W-:Y:S02]  /*6790*/  FMUL.FTZ R8, R8, c[0x0][0x2ec] ;  /* 0x0000bb0008087a20 */ /* 0x000fe40000410000 */
[----:B------:R-:W-:Y:S02]  /*67a0*/  FADD.FTZ R17, -R203, R17 ;  /* 0x00000011cb117221 */ /* 0x000fe40000010100 */
        /* <DEDUP_REMOVED lines=8> */
[----:B------:R-:W-:Y:S02]  /*6830*/  FMUL.FTZ R10, R179, R10 ;  /* 0x0000000ab30a7220 */ /* 0x000fe40000410000 */
[----:B------:R-:W-:Y:S01]  /*6840*/  FFMA.FTZ R0, -R186, R186, 1 ;  /* 0x3f800000ba007423 */ /* 0x000fe200000101ba */
[-C--:B-1----:R-:W-:Y:S03]  /*6850*/  HMMA.16816.F32.BF16 R20, R164, R4.reuse, R20 ;  /* 0x00000004a414723c */ /* 0x082fe60000041814 */
[----:B------:R-:W-:Y:S02]  /*6860*/  FMUL.FTZ R2, R2, c[0x0][0x2ec] ;  /* 0x0000bb0002027a20 */ /* 0x000fe40000410000 */
[----:B------:R-:W-:Y:S02]  /*6870*/  FADD.FTZ R19, -R204, R19 ;  /* 0x00000013cc137221 */ /* 0x000fe40000010100 */
[----:B------:R-:W-:Y:S01]  /*6880*/  FMUL.FTZ R18, R50, R18 ;  /* 0x0000001232127220 */ /* 0x000fe20000410000 */
[C---:B------:R-:W-:Y:S01]  /*6890*/  HMMA.16816.F32.BF16 R24, R172.reuse, R4, R24 ;  /* 0x00000004ac18723c */ /* 0x040fe20000041818 */
[----:B------:R2:W5:Y:S03]  /*68a0*/  LDL.LU R50, [R1+0x9c] ;  /* 0x00009c0001327983 */ /* 0x0005660000300800 */
[----:B------:R-:W-:Y:S02]  /*68b0*/  FFMA.FTZ R9, -R206, R206, 1 ;  /* 0x3f800000ce097423 */ /* 0x000fe400000101ce */
[----:B------:R-:W-:Y:S02]  /*68c0*/  FMUL.FTZ R0, R0, c[0x0][0x2ec] ;  /* 0x0000bb0000007a20 */ /* 0x000fe40000410000 */
[----:B------:R-:W-:Y:S01]  /*68d0*/  FMUL.FTZ R179, R10, R2 ;  /* 0x000000020ab37220 */ /* 0x000fe20000410000 */
[-C--:B------:R-:W-:Y:S03]  /*68e0*/  HMMA.16816.F32.BF16 R28, R172, R6.reuse, R28 ;  /* 0x00000006ac1c723c */ /* 0x080fe6000004181c */
[----:B------:R-:W-:Y:S02]  /*68f0*/  FMUL.FTZ R10, R49, R19 ;  /* 0x00000013310a7220 */ /* 0x000fe40000410000 */
[----:B------:R-:W-:Y:S01]  /*6900*/  FMUL.FTZ R9, R9, c[0x0][0x2ec] ;  /* 0x0000bb0009097a20 */ /* 0x000fe20000410000 */
[----:B------:R2:W5:Y:S01]  /*6910*/  LDL.LU R49, [R1+0x98] ;  /* 0x0000980001317983 */ /* 0x0005620000300800 */
[----:B------:R-:W-:Y:S01]  /*6920*/  FADD.FTZ R20, -R203, R20 ;  /* 0x00000014cb147221 */ /* 0x000fe20000010100 */
[----:B------:R-:W-:Y:S04]  /*6930*/  HMMA.16816.F32.BF16 R32, R164, R6, R32 ;  /* 0x00000006a420723c */ /* 0x000fe80000041820 */
[----:B------:R-:W-:Y:S02]  /*6940*/  FMUL.FTZ R182, R182, R0 ;  /* 0x00000000b6b67220 */ /* 0x000fe40000410000 */
[----:B------:R-:W-:Y:S02]  /*6950*/  FADD.FTZ R13, -R202, R13 ;  /* 0x0000000dca0d7221 */ /* 0x000fe40000010100 */
[----:B------:R-:W-:Y:S04]  /*6960*/  FFMA.FTZ R0, -R210, R210, 1 ;  /* 0x3f800000d2007423 */ /* 0x000fe800000101d2 */
[----:B------:R-:W-:Y:S02]  /*6970*/  FFMA.FTZ R4, -R213, R213, 1 ;  /* 0x3f800000d5047423 */ /* 0x000fe400000101d5 */
[----:B------:R-:W-:Y:S02]  /*6980*/  FADD.FTZ R21, -R203, R21 ;  /* 0x00000015cb157221 */ /* 0x000fe40000010100 */
[----:B------:R-:W-:Y:S02]  /*6990*/  FMUL.FTZ R20, R48, R20 ;  /* 0x0000001430147220 */ /* 0x000fe40000410000 */
[----:B------:R-:W-:Y:S01]  /*69a0*/  FMUL.FTZ R181, R181, R9 ;  /* 0x00000009b5b57220 */ /* 0x000fe20000410000 */
[----:B------:R2:W5:Y:S01]  /*69b0*/  LDL.LU R48, [R1+0x94] ;  /* 0x0000940001307983 */ /* 0x0005620000300800 */
[----:B------:R-:W-:Y:S02]  /*69c0*/  FMUL.FTZ R13, R248, R13 ;  /* 0x0000000df80d7220 */ /* 0x000fe40000410000 */
[----:B------:R-:W-:Y:S02]  /*69d0*/  FMUL.FTZ R9, R0, c[0x0][0x2ec] ;  /* 0x0000bb0000097a20 */ /* 0x000fe40000410000 */
[----:B------:R-:W-:Y:S02]  /*69e0*/  FADD.FTZ R16, -R203, R16 ;  /* 0x00000010cb107221 */ /* 0x000fe40000010100 */
[----:B------:R-:W-:Y:S02]  /*69f0*/  FMUL.FTZ R4, R4, c[0x0][0x2ec] ;  /* 0x0000bb0004047a20 */ /* 0x000fe40000410000 */
[----:B------:R-:W-:Y:S02]  /*6a00*/  FADD.FTZ R22, -R204, R22 ;  /* 0x00000016cc167221 */ /* 0x000fe40000010100 */
[----:B------:R-:W-:Y:S02]  /*6a10*/  FMUL.FTZ R21, R47, R21 ;  /* 0x000000152f157220 */ /* 0x000fe40000410000 */
[----:B------:R-:W-:Y:S01]  /*6a20*/  FADD.FTZ R24, -R202, R24 ;  /* 0x00000018ca187221 */ /* 0x000fe20000010100 */
[----:B------:R2:W5:Y:S01]  /*6a30*/  LDL.LU R47, [R1+0x90] ;  /* 0x00009000012f7983 */ /* 0x0005620000300800 */
[----:B------:R-:W-:Y:S02]  /*6a40*/  FMUL.FTZ R180, R180, R9 ;  /* 0x00000009b4b47220 */ /* 0x000fe40000410000 */
[----:B------:R-:W-:Y:S02]  /*6a50*/  FMUL.FTZ R9, R169, R16 ;  /* 0x00000010a9097220 */ /* 0x000fe40000410000 */
[----:B------:R-:W-:Y:S02]  /*6a60*/  FMUL.FTZ R169, R13, R4 ;  /* 0x000000040da97220 */ /* 0x000fe40000410000 */
[----:B------:R-:W-:Y:S02]  /*6a70*/  FMUL.FTZ R13, R252, R22 ;  /* 0x00000016fc0d7220 */ /* 0x000fe40000410000 */
[----:B------:R-:W-:Y:S02]  /*6a80*/  FADD.FTZ R25, -R202, R25 ;  /* 0x00000019ca197221 */ /* 0x000fe40000010100 */
[----:B------:R-:W-:Y:S02]  /*6a90*/  FMUL.FTZ R22, R46, R24 ;  /* 0x000000182e167220 */ /* 0x000fe40000410000 */
[----:B------:R-:W-:Y:S01]  /*6aa0*/  FADD.FTZ R12, -R202, R12 ;  /* 0x0000000cca0c7221 */ /* 0x000fe20000010100 */
[----:B------:R2:W5:Y:S01]  /*6ab0*/  LDL.LU R46, [R1+0x8c] ;  /* 0x00008c00012e7983 */ /* 0x0005620000300800 */
[C---:B------:R-:W-:Y:S02]  /*6ac0*/  FADD.FTZ R14, -R201.reuse, R14 ;  /* 0x0000000ec90e7221 */ /* 0x040fe40000010100 */
[----:B------:R-:W-:Y:S02]  /*6ad0*/  FFMA.FTZ R5, -R214, R214, 1 ;  /* 0x3f800000d6057423 */ /* 0x000fe400000101d6 */
[----:B------:R-:W-:Y:S02]  /*6ae0*/  FFMA.FTZ R2, -R212, R212, 1 ;  /* 0x3f800000d4027423 */ /* 0x000fe400000101d4 */
[----:B------:R-:W-:Y:S02]  /*6af0*/  FADD.FTZ R26, -R201, R26 ;  /* 0x0000001ac91a7221 */ /* 0x000fe40000010100 */
[----:B------:R-:W-:Y:S02]  /*6b00*/  FMUL.FTZ R17, R45, R25 ;  /* 0x000000192d117220 */ /* 0x000fe40000410000 */
[----:B------:R-:W-:Y:S01]  /*6b10*/  FMUL.FTZ R12, R249, R12 ;  /* 0x0000000cf90c7220 */ /* 0x000fe20000410000 */
[----:B------:R2:W5:Y:S01]  /*6b20*/  LDL.LU R45, [R1+0x88] ;  /* 0x00008800012d7983 */ /* 0x0005620000300800 */
[----:B------:R-:W-:Y:S02]  /*6b30*/  FMUL.FTZ R14, R245, R14 ;  /* 0x0000000ef50e7220 */ /* 0x000fe40000410000 */
[----:B------:R-:W-:Y:S02]  /*6b40*/  FMUL.FTZ R5, R5, c[0x0][0x2ec] ;  /* 0x0000bb0005057a20 */ /* 0x000fe40000410000 */
[----:B------:R-:W-:Y:S02]  /*6b50*/  FMUL.FTZ R2, R2, c[0x0][0x2ec] ;  /* 0x0000bb0002027a20 */ /* 0x000fe40000410000 */
[----:B------:R-:W-:Y:S02]  /*6b60*/  FADD.FTZ R23, -R204, R23 ;  /* 0x00000017cc177221 */ /* 0x000fe40000010100 */
[----:B------:R-:W-:Y:S02]  /*6b70*/  FFMA.FTZ R4, -R217, R217, 1 ;  /* 0x3f800000d9047423 */ /* 0x000fe400000101d9 */
[----:B------:R-:W-:Y:S02]  /*6b80*/  FADD.FTZ R27, -R201, R27 ;  /* 0x0000001bc91b7221 */ /* 0x000fe40000010100 */
[----:B------:R-:W-:Y:S02]  /*6b90*/  FMUL.FTZ R24, R44, R26 ;  /* 0x0000001a2c187220 */ /* 0x000fe40000410000 */
[----:B------:R-:W-:Y:S01]  /*6ba0*/  FMUL.FTZ R170, R12, R5 ;  /* 0x000000050caa7220 */ /* 0x000fe20000410000 */
[----:B------:R2:W5:Y:S01]  /*6bb0*/  LDL.LU R44, [R1+0x84] ;  /* 0x00008400012c7983 */ /* 0x0005620000300800 */
[----:B------:R-:W-:Y:S02]  /*6bc0*/  FMUL.FTZ R176, R14, R2 ;  /* 0x000000020eb07220 */ /* 0x000fe40000410000 */
[----:B------:R-:W-:Y:S02]  /*6bd0*/  FMUL.FTZ R12, R251, R23 ;  /* 0x00000017fb0c7220 */ /* 0x000fe40000410000 */
[----:B------:R-:W-:Y:S02]  /*6be0*/  FFMA.FTZ R5, -R218, R218, 1 ;  /* 0x3f800000da057423 */ /* 0x000fe400000101da */
[----:B------:R-:W-:Y:S02]  /*6bf0*/  FFMA.FTZ R2, -R216, R216, 1 ;  /* 0x3f800000d8027423 */ /* 0x000fe400000101d8 */
[----:B------:R-:W-:Y:S02]  /*6c00*/  FMUL.FTZ R4, R4, c[0x0][0x2ec] ;  /* 0x0000bb0004047a20 */ /* 0x000fe40000410000 */
[----:B------:R-:W-:Y:S02]  /*6c10*/  FADD.FTZ R28, -R202, R28 ;  /* 0x0000001cca1c7221 */ /* 0x000fe40000010100 */
[----:B------:R-:W-:Y:S02]  /*6c20*/  FMUL.FTZ R23, R43, R27 ;  /* 0x0000001b2b177220 */ /* 0x000fe40000410000 */
[----:B------:R-:W-:Y:S01]  /*6c30*/  FMUL.FTZ R5, R5, c[0x0][0x2ec] ;  /* 0x0000bb0005057a20 */ /* 0x000fe20000410000 */
[----:B------:R2:W5:Y:S01]  /*6c40*/  LDL.LU R43, [R1+0x80] ;  /* 0x00008000012b7983 */ /* 0x0005620000300800 */
[----:B------:R-:W-:Y:S02]  /*6c50*/  FMUL.FTZ R2, R2, c[0x0][0x2ec] ;  /* 0x0000bb0002027a20 */ /* 0x000fe40000410000 */
        /* <DEDUP_REMOVED lines=16> */
[----:B------:R-:W-:Y:S01]  /*6d60*/  FFMA.FTZ R2, -R220, R220, 1 ;  /* 0x3f800000dc027423 */ /* 0x000fe200000101dc */
[----:B------:R2:W5:Y:S01]  /*6d70*/  LDL.LU R40, [R1+0x74] ;  /* 0x0000740001287983 */ /* 0x0005620000300800 */
[----:B------:R-:W-:Y:S02]  /*6d80*/  FMUL.FTZ R26, R20, R5 ;  /* 0x00000005141a7220 */ /* 0x000fe40000410000 */
[----:B------:R-:W-:Y:S02]  /*6d90*/  FADD.FTZ R32, -R203, R32 ;  /* 0x00000020cb207221 */ /* 0x000fe40000010100 */
[----:B------:R-:W-:Y:S02]  /*6da0*/  FMUL.FTZ R20, R39, R31 ;  /* 0x0000001f27147220 */ /* 0x000fe40000410000 */
[----:B------:R-:W-:Y:S01]  /*6db0*/  FMUL.FTZ R2, R2, c[0x0][0x2ec] ;  /* 0x0000bb0002027a20 */ /* 0x000fe20000410000 */
[----:B------:R2:W5:Y:S01]  /*6dc0*/  LDL.LU R39, [R1+0x70] ;  /* 0x0000700001277983 */ /* 0x0005620000300800 */
        /* <DEDUP_REMOVED lines=9> */
[----:B------:R-:W-:Y:S01]  /*6e60*/  FADD.FTZ R15, -R201, R15 ;  /* 0x0000000fc90f7221 */ /* 0x000fe20000010100 */
[----:B------:R2:W5:Y:S01]  /*6e70*/  LDL.LU R36, [R1+0x64] ;  /* 0x0000640001247983 */ /* 0x0005620000300800 */
[----:B------:R-:W-:Y:S02]  /*6e80*/  FMUL.FTZ R0, R0, c[0x0][0x2ec] ;  /* 0x0000bb0000007a20 */ /* 0x000fe40000410000 */
[----:B------:R-:W-:Y:S02]  /*6e90*/  FMUL.FTZ R15, R235, R15 ;  /* 0x0000000feb0f7220 */ /* 0x000fe40000410000 */
[----:B------:R-:W-:Y:S02]  /*6ea0*/  FMUL.FTZ R178, R178, R0 ;  /* 0x00000000b2b27220 */ /* 0x000fe40000410000 */
[----:B------:R-:W-:Y:S02]  /*6eb0*/  FFMA.FTZ R0, -R211, R211, 1 ;  /* 0x3f800000d3007423 */ /* 0x000fe400000101d3 */
[----:B------:R-:W-:Y:S02]  /*6ec0*/  FFMA.FTZ R5, -R234, R234, 1 ;  /* 0x3f800000ea057423 */ /* 0x000fe400000101ea */
[----:B------:R-:W-:Y:S02]  /*6ed0*/  FMUL.FTZ R0, R0, c[0x0][0x2ec] ;  /* 0x0000bb0000007a20 */ /* 0x000fe40000410000 */
[----:B------:R-:W-:Y:S02]  /*6ee0*/  FFMA.FTZ R4, -R230, R230, 1 ;  /* 0x3f800000e6047423 */ /* 0x000fe400000101e6 */
[----:B------:R-:W-:Y:S02]  /*6ef0*/  FMUL.FTZ R171, R15, R0 ;  /* 0x000000000fab7220 */ /* 0x000fe40000410000 */
[----:B------:R-:W-:Y:S02]  /*6f00*/  FFMA.FTZ R0, -R215, R215, 1 ;  /* 0x3f800000d7007423 */ /* 0x000fe400000101d7 */
[----:B------:R-:W-:Y:S02]  /*6f10*/  FFMA.FTZ R2, -R228, R228, 1 ;  /* 0x3f800000e4027423 */ /* 0x000fe400000101e4 */
[----:B------:R-:W-:Y:S02]  /*6f20*/  FMUL.FTZ R0, R0, c[0x0][0x2ec] ;  /* 0x0000bb0000007a20 */ /* 0x000fe40000410000 */
[----:B------:R-:W-:Y:S02]  /*6f30*/  FMUL.FTZ R5, R5, c[0x0][0x2ec] ;  /* 0x0000bb0005057a20 */ /* 0x000fe40000410000 */
[----:B------:R-:W-:Y:S02]  /*6f40*/  FMUL.FTZ R10, R10, R0 ;  /* 0x000000000a0a7220 */ /* 0x000fe40000410000 */
[----:B------:R-:W-:Y:S02]  /*6f50*/  FFMA.FTZ R0, -R219, R219, 1 ;  /* 0x3f800000db007423 */ /* 0x000fe400000101db */
[----:B------:R-:W-:Y:S02]  /*6f60*/  FMUL.FTZ R4, R4, c[0x0][0x2ec] ;  /* 0x0000bb0004047a20 */ /* 0x000fe40000410000 */
[----:B------:R-:W-:Y:S02]  /*6f70*/  FMUL.FTZ R0, R0, c[0x0][0x2ec] ;  /* 0x0000bb0000007a20 */ /* 0x000fe40000410000 */
[----:B------:R-:W-:Y:S02]  /*6f80*/  FMUL.FTZ R2, R2, c[0x0][0x2ec] ;  /* 0x0000bb0002027a20 */ /* 0x000fe40000410000 */
[----:B------:R-:W-:Y:S02]  /*6f90*/  FMUL.FTZ R27, R12, R0 ;  /* 0x000000000c1b7220 */ /* 0x000fe40000410000 */
[----:B------:R-:W-:Y:S02]  /*6fa0*/  FFMA.FTZ R0, -R226, R226, 1 ;  /* 0x3f800000e2007423 */ /* 0x000fe400000101e2 */
[----:B------:R-:W-:Y:S02]  /*6fb0*/  FMUL.FTZ R22, R22, R5 ;  /* 0x0000000516167220 */ /* 0x000fe40000410000 */
[----:B------:R-:W-:Y:S02]  /*6fc0*/  FMUL.FTZ R0, R0, c[0x0][0x2ec] ;  /* 0x0000bb0000007a20 */ /* 0x000fe40000410000 */
[----:B------:R-:W-:Y:S02]  /*6fd0*/  FMUL.FTZ R17, R17, R4 ;  /* 0x0000000411117220 */ /* 0x000fe40000410000 */
[----:B------:R-:W-:Y:S02]  /*6fe0*/  FMUL.FTZ R24, R24, R2 ;  /* 0x0000000218187220 */ /* 0x000fe40000410000 */
[----:B------:R-:W-:Y:S02]  /*6ff0*/  FMUL.FTZ R23, R23, R0 ;  /* 0x0000000017177220 */ /* 0x000fe40000410000 */
[----:B------:R-:W-:Y:S02]  /*7000*/  FFMA.FTZ R5, -R227, R227, 1 ;  /* 0x3f800000e3057423 */ /* 0x000fe400000101e3 */
[----:B------:R-:W-:Y:S02]  /*7010*/  FFMA.FTZ R4, -R225, R225, 1 ;  /* 0x3f800000e1047423 */ /* 0x000fe400000101e1 */
[----:B------:R-:W-:Y:S02]  /*7020*/  FFMA.FTZ R2, -R223, R223, 1 ;  /* 0x3f800000df027423 */ /* 0x000fe400000101df */
[----:B------:R-:W-:Y:S02]  /*7030*/  FFMA.FTZ R0, -R221, R221, 1 ;  /* 0x3f800000dd007423 */ /* 0x000fe400000101dd */
[----:B------:R-:W-:Y:S02]  /*7040*/  FADD.FTZ R35, -R204, R35 ;  /* 0x00000023cc237221 */ /* 0x000fe40000010100 */
[----:B------:R-:W-:Y:S02]  /*7050*/  FMUL.FTZ R5, R5, c[0x0][0x2ec] ;  /* 0x0000bb0005057a20 */ /* 0x000fe40000410000 */
[----:B------:R-:W-:Y:S02]  /*7060*/  FMUL.FTZ R4, R4, c[0x0][0x2ec] ;  /* 0x0000bb0004047a20 */ /* 0x000fe40000410000 */
[----:B------:R-:W-:Y:S02]  /*7070*/  FMUL.FTZ R2, R2, c[0x0][0x2ec] ;  /* 0x0000bb0002027a20 */ /* 0x000fe40000410000 */
[----:B------:R-:W-:Y:S02]  /*7080*/  FMUL.FTZ R0, R0, c[0x0][0x2ec] ;  /* 0x0000bb0000007a20 */ /* 0x000fe40000410000 */
[----:B------:R-:W-:Y:S01]  /*7090*/  FMUL.FTZ R15, R250, R35 ;  /* 0x00000023fa0f7220 */ /* 0x000fe20000410000 */
[----:B------:R-:W-:Y:S01]  /*70a0*/  MOV R250, c[0x0][0x22c] ;  /* 0x00008b0000fa7a02 */ /* 0x000fe20000000f00 */
        /* <DEDUP_REMOVED lines=17> */
[----:B------:R-:W-:Y:S01]  /*71c0*/  FMUL.FTZ R15, R15, R0 ;  /* 0x000000000f0f7220 */ /* 0x000fe20000410000 */
[----:B------:R-:W-:-:S05]  /*71d0*/  @!P0 BRA `(.L_x_1854) ;  /* 0x0000016000008947 */ /* 0x000fca0003800000 */
[----:B--2---:R-:W-:Y:S01]  /*71e0*/  IMAD.MOV.U32 R5, RZ, RZ, c[0x0][0x190] ;  /* 0x00006400ff057624 */ /* 0x004fe200078e00ff */
        /* <DEDUP_REMOVED lines=21> */
.L_x_1854:
[----:B--2---:R-:W-:Y:S01]  /*7340*/  F2FP.BF16.PACK_AB R12, R11, R181 ;  /* 0x000000b50b0c723e */ /* 0x004fe200000010ff */
        /* <DEDUP_REMOVED lines=145> */
.L_x_1855:
[----:B------:R-:W-:Y:S01]  /*7c60*/  LDSM.16.M88.4 R32, [R3+0x1c000] ;  /* 0x01c000000320783b */ /* 0x000fe20000000200 */
[----:B------:R-:W-:Y:S01]  /*7c70*/  IMAD.MOV.U32 R2, RZ, RZ, c[0x0][0x22c] ;  /* 0x00008b00ff027624 */ /* 0x000fe200078e00ff */
[----:B------:R-:W-:Y:S02]  /*7c80*/  ULOP3.LUT UR8, UR7, 0x1, URZ, 0xc0, !UPT ;  /* 0x0000000107087892 */ /* 0x000fe4000f8ec03f */
[----:B------:R-:W-:Y:S01]  /*7c90*/  UISETP.GT.AND UP2, UPT, UR7, UR17, UPT ;  /* 0x000000110700728c */ /* 0x000fe2000bf44270 */
        /* <DEDUP_REMOVED lines=8> */
[----:B------:R-:W5:Y:S05]  /*7d20*/  LDL R206, [R1+0x40] ;  /* 0x0000400001ce7983 */ /* 0x000f6a0000100800 */
        /* <DEDUP_REMOVED lines=73> */
[C---:B------:R-:W-:Y:S08]  /*81c0*/  HMMA.16816.F32.BF16 R24, R180.reuse, R164, R24 ;  /* 0x000000a4b418723c */ /* 0x040ff00000041818 */
[-C--:B------:R-:W-:Y:S01]  /*81d0*/  HMMA.16816.F32.BF16 R28, R180, R166.reuse, R28 ;  /* 0x000000a6b41c723c */ /* 0x080fe2000004181c */
[----:B------:R-:W3:Y:S07]  /*81e0*/  LDSM.16.MT88.4 R180, [R189+0x7000] ;  /* 0x00700000bdb4783b */ /* 0x000eee0000004200 */
[----:B------:R-:W-:Y:S01]  /*81f0*/  HMMA.16816.F32.BF16 R32, R172, R166, R32 ;  /* 0x000000a6ac20723c */ /* 0x000fe20000041820 */
[----:B------:R-:W-:Y:S05]  /*8200*/  LDSM.16.M88.4 R164, [R188+0x1e000] ;  /* 0x01e00000bca4783b */ /* 0x000fea0000000200 */
[----:B------:R-:W4:Y:S02]  /*8210*/  LDSM.16.MT88.4 R172, [R189+0x3800] ;  /* 0x00380000bdac783b */ /* 0x000f240000004200 */
[-C--:B-1----:R-:W-:Y:S08]  /*8220*/  HMMA.16816.F32.BF16 R4, R168, R176.reuse, R4 ;  /* 0x000000b0a804723c */ /* 0x082ff00000041804 */
[C---:B------:R-:W-:Y:S08]  /*8230*/  HMMA.16816.F32.BF16 R8, R184.reuse, R176, R8 ;  /* 0x000000b0b808723c */ /* 0x040ff00000041808 */
[-C--:B------:R-:W-:Y:S08]  /*8240*/  HMMA.16816.F32.BF16 R12, R184, R178.reuse, R12 ;  /* 0x000000b2b80c723c */ /* 0x080ff0000004180c */
[C---:B------:R-:W-:Y:S01]  /*8250*/  HMMA.16816.F32.BF16 R16, R168.reuse, R178, R16 ;  /* 0x000000b2a810723c */ /* 0x040fe20000041810 */
[----:B------:R1:W2:Y:S07]  /*8260*/  LDSM.16.M88.4 R176, [R188+0x1f000] ;  /* 0x01f00000bcb0783b */ /* 0x0002ae0000000200 */
[-C--:B---3--:R-:W-:Y:S08]  /*8270*/  HMMA.16816.F32.BF16 R20, R168, R180.reuse, R20 ;  /* 0x000000b4a814723c */ /* 0x088ff00000041814 */
[C---:B------:R-:W-:Y:S07]  /*8280*/  HMMA.16816.F32.BF16 R24, R184.reuse, R180, R24 ;  /* 0x000000b4b818723c */ /* 0x040fee0000041818 */
[----:B------:R-:W-:Y:S01]  /*8290*/  IMAD.MOV.U32 R180, RZ, RZ, c[0x0][0x22c] ;  /* 0x00008b00ffb47624 */ /* 0x000fe200078e00ff */
[-C--:B------:R-:W-:Y:S01]  /*82a0*/  HMMA.16816.F32.BF16 R28, R184, R182.reuse, R28 ;  /* 0x000000b6b81c723c */ /* 0x080fe2000004181c */
[----:B------:R-:W3:Y:S03]  /*82b0*/  LDSM.16.MT88.4 R184, [R189+0x7800] ;  /* 0x00780000bdb8783b */ /* 0x000ee60000004200 */
[----:B-1----:R-:W-:Y:S01]  /*82c0*/  LEA.HI.X.SX32 R188, R2, R247, 0x2, P2 ;  /* 0x000000f702bc7211 */ /* 0x002fe200010f16ff */
[----:B------:R-:W-:Y:S02]  /*82d0*/  IMAD.MOV.U32 R2, RZ, RZ, R235 ;  /* 0x000000ffff027224 */ /* 0x000fe400078e00eb */
[----:B------:R-:W-:Y:S01]  /*82e0*/  IMAD R180, R180, c[0x0][0x1c0], RZ ;  /* 0x00007000b4b47a24 */ /* 0x000fe200078e02ff */
[----:B------:R-:W-:Y:S04]  /*82f0*/  HMMA.16816.F32.BF16 R32, R168, R182, R32 ;  /* 0x000000b6a820723c */ /* 0x000fe80000041820 */
[----:B------:R-:W-:Y:S02]  /*8300*/  IMAD.MOV.U32 R3, RZ, RZ, R188 ;  /* 0x000000ffff037224 */ /* 0x000fe400078e00bc */
[----:B------:R-:W-:Y:S01]  /*8310*/  IMAD R180, R180, 0x30, RZ ;  /* 0x00000030b4b47824 */ /* 0x000fe200078e02ff */
[----:B-----5:R-:W-:Y:S01]  /*8320*/  @P0 IADD3 R170, P3, R206, UR14, RZ ;  /* 0x0000000eceaa0c10 */ /* 0x020fe2000ff7e0ff */
[-C--:B----4-:R-:W-:Y:S01]  /*8330*/  HMMA.16816.F32.BF16 R4, R164, R172.reuse, R4 ;  /* 0x000000aca404723c */ /* 0x090fe20000041804 */
[----:B------:R-:W-:Y:S04]  /*8340*/  @UP3 UIADD3 UR14, UP1, UR14, -0x100, URZ ;  /* 0xffffff000e0e3890 */ /* 0x000fe8000ff3e03f */
[----:B------:R-:W-:Y:S01]  /*8350*/  @P0 IADD3.X R171, R205, UR13, RZ, P3, !PT ;  /* 0x0000000dcdab0c10 */ /* 0x000fe20009ffe4ff */
[----:B------:R-:W-:Y:S01]  /*8360*/  IMAD.MOV.U32 R205, RZ, RZ, c[0x0][0x22c] ;  /* 0x00008b00ffcd7624 */ /* 0x000fe200078e00ff */
[CC--:B------:R-:W-:Y:S01]  /*8370*/  LEA R168, P2, R250.reuse, R2.reuse, 0x2 ;  /* 0x00000002faa87211 */ /* 0x0c0fe200078410ff */
[C---:B--2---:R-:W-:Y:S01]  /*8380*/  HMMA.16816.F32.BF16 R8, R176.reuse, R172, R8 ;  /* 0x000000acb008723c */ /* 0x044fe20000041808 */
[----:B------:R-:W-:Y:S01]  /*8390*/  @UP3 UIADD3.X UR13, UR13, -0x1, URZ, UP1, !UPT ;  /* 0xffffffff0d0d3890 */ /* 0x000fe20008ffe43f */
[----:B------:R1:W2:Y:S02]  /*83a0*/  @P0 LDG.E R202, [R170.64+0x20] ;  /* 0x00002004aaca0981 */ /* 0x0002a4000c1e1900 */
[-C--:B------:R-:W-:Y:S01]  /*83b0*/  LEA.HI.X.SX32 R169, R250, R3.reuse, 0x2, P2 ;  /* 0x00000003faa97211 */ /* 0x080fe200010f16ff */
[----:B------:R-:W-:Y:S02]  /*83c0*/  IMAD R205, R205, c[0x0][0x1c0], RZ ;  /* 0x00007000cdcd7a24 */ /* 0x000fe400078e02ff */
[----:B------:R1:W4:Y:S01]  /*83d0*/  @P0 LDG.E R0, [R170.64+0xa0] ;  /* 0x0000a004aa000981 */ /* 0x000322000c1e1900 */
[-C--:B------:R-:W-:Y:S04]  /*83e0*/  HMMA.16816.F32.BF16 R12, R176, R174.reuse, R12 ;  /* 0x000000aeb00c723c */ /* 0x080fe8000004180c */
[----:B------:R1:W5:Y:S01]  /*83f0*/  @P0 LDG.E R203, [R170.64+0x80] ;  /* 0x00008004aacb0981 */ /* 0x000362000c1e1900 */
[----:B------:R-:W-:Y:S03]  /*8400*/  IMAD R205, R205, 0x18, RZ ;  /* 0x00000018cdcd7824 */ /* 0x000fe600078e02ff */
[C---:B------:R-:W-:Y:S01]  /*8410*/  HMMA.16816.F32.BF16 R16, R164.reuse, R174, R16 ;  /* 0x000000aea410723c */ /* 0x040fe20000041810 */
[----:B------:R1:W5:Y:S05]  /*8420*/  @P0 LDG.E R204, [R170.64] ;  /* 0x00000004aacc0981 */ /* 0x00036a000c1e1900 */
[----:B------:R1:W-:Y:S01]  /*8430*/  RED.E.ADD.F32.FTZ.RN.STRONG.GPU [R2.64], R4 ;  /* 0x000000040200798e */ /* 0x0003e2000c10e784 */
[----:B------:R-:W-:Y:S01]  /*8440*/  IMAD.MOV.U32 R175, RZ, RZ, c[0x0][0x22c] ;  /* 0x00008b00ffaf7624 */ /* 0x000fe200078e00ff */
[-C--:B---3--:R-:W-:Y:S03]  /*8450*/  HMMA.16816.F32.BF16 R20, R164, R184.reuse, R20 ;  /* 0x000000b8a414723c */ /* 0x088fe60000041814 */
[----:B------:R3:W-:Y:S01]  /*8460*/  RED.E.ADD.F32.FTZ.RN.STRONG.GPU [R168.64], R5 ;  /* 0x00000005a800798e */ /* 0x0007e2000c10e784 */
[----:B------:R-:W-:Y:S04]  /*8470*/  IMAD R175, R175, c[0x0][0x1c0], RZ ;  /* 0x00007000afaf7a24 */ /* 0x000fe800078e02ff */
[C---:B------:R-:W-:Y:S04]  /*8480*/  HMMA.16816.F32.BF16 R24, R176.reuse, R184, R24 ;  /* 0x000000b8b018723c */ /* 0x040fe80000041818 */
[----:B------:R-:W-:Y:S04]  /*8490*/  IMAD R175, R175, 0x38, RZ ;  /* 0x00000038afaf7824 */ /* 0x000fe800078e02ff */
[-C--:B------:R-:W-:Y:S04]  /*84a0*/  HMMA.16816.F32.BF16 R28, R176, R186.reuse, R28 ;  /* 0x000000bab01c723c */ /* 0x080fe8000004181c */
[CC--:B-1----:R-:W-:Y:S04]  /*84b0*/  LEA R170, P2, R205.reuse, R2.reuse, 0x2 ;  /* 0x00000002cdaa7211 */ /* 0x0c2fe800078410ff */
[----:B------:R-:W-:Y:S04]  /*84c0*/  HMMA.16816.F32.BF16 R32, R164, R186, R32 ;  /* 0x000000baa420723c */ /* 0x000fe80000041820 */
[-C--:B------:R-:W-:Y:S02]  /*84d0*/  LEA.HI.X.SX32 R171, R205, R3.reuse, 0x2, P2 ;  /* 0x00000003cdab7211 */ /* 0x080fe400010f16ff */
[CC--:B------:R-:W-:Y:S06]  /*84e0*/  LEA R4, P2, R180.reuse, R2.reuse, 0x2 ;  /* 0x00000002b4047211 */ /* 0x0c0fec00078410ff */
[-C--:B---3--:R-:W-:Y:S01]  /*84f0*/  LEA.HI.X.SX32 R5, R180, R3.reuse, 0x2, P2 ;  /* 0x00000003b4057211 */ /* 0x088fe200010f16ff */
[----:B--2---:R1:W-:Y:S05]  /*8500*/  @P0 STL [R1+0xc], R202 ;  /* 0x00000cca01000387 */ /* 0x0043ea0000100800 */
[----:B----4-:R2:W-:Y:S05]  /*8510*/  @P0 STL [R1+0x4], R0 ;  /* 0x0000040001000387 */ /* 0x0105ea0000100800 */
[----:B------:R-:W3:Y:S01]  /*8520*/  LDL R174, [R1+0x24] ;  /* 0x0000240001ae7983 */ /* 0x000ee20000100800 */
[----:B-1----:R-:W-:Y:S04]  /*8530*/  IMAD.MOV.U32 R202, RZ, RZ, c[0x0][0x22c] ;  /* 0x00008b00ffca7624 */ /* 0x002fe800078e00ff */
[----:B------:R-:W-:Y:S01]  /*8540*/  IMAD R202, R202, c[0x0][0x1c0], RZ ;  /* 0x00007000caca7a24 */ /* 0x000fe200078e02ff */
[----:B--2---:R-:W2:Y:S03]  /*8550*/  LDL R0, [R1+0x18] ;  /* 0x0000180001007983 */ /* 0x004ea60000100800 */
[----:B------:R-:W-:Y:S02]  /*8560*/  IMAD.SHL.U32 R202, R202, 0x10, RZ ;  /* 0x00000010caca7824 */ /* 0x000fe400078e00ff */
[----:B-----5:R1:W-:Y:S05]  /*8570*/  @P0 STL [R1], R203 ;  /* 0x000000cb01000387 */ /* 0x0203ea0000100800 */
[----:B------:R4:W-:Y:S01]  /*8580*/  @P0 STL [R1+0x8], R204 ;  /* 0x000008cc01000387 */ /* 0x0009e20000100800 */
[CC--:B------:R-:W-:Y:S04]  /*8590*/  LEA R172, P0, R202.reuse, R2.reuse, 0x2 ;  /* 0x00000002caac7211 */ /* 0x0c0fe800078010ff */
[-C--:B------:R-:W-:Y:S05]  /*85a0*/  LEA.HI.X.SX32 R173, R202, R3.reuse, 0x2, P0 ;  /* 0x00000003caad7211 */ /* 0x080fea00000f16ff */
[----:B------:R5:W-:Y:S05]  /*85b0*/  RED.E.ADD.F32.FTZ.RN.STRONG.GPU [R172.64], R6 ;  /* 0x00000006ac00798e */ /* 0x000bea000c10e784 */
[----:B------:R5:W-:Y:S01]  /*85c0*/  RED.E.ADD.F32.FTZ.RN.STRONG.GPU [R170.64], R7 ;  /* 0x00000007aa00798e */ /* 0x000be2000c10e784 */
[----:B-1----:R-:W-:Y:S04]  /*85d0*/  IMAD.MOV.U32 R203, RZ, RZ, c[0x0][0x22c] ;  /* 0x00008b00ffcb7624 */ /* 0x002fe800078e00ff */
[----:B------:R-:W-:Y:S02]  /*85e0*/  IMAD R203, R203, c[0x0][0x1c0], RZ ;  /* 0x00007000cbcb7a24 */ /* 0x000fe400078e02ff */
[----:B----4-:R-:W-:Y:S02]  /*85f0*/  IMAD.MOV.U32 R204, RZ, RZ, c[0x0][0x22c] ;  /* 0x00008b00ffcc7624 */ /* 0x010fe400078e00ff */
        /* <DEDUP_REMOVED lines=31> */
[----:B----4-:R-:W4:Y:S01]  /*87f0*/  LDL R164, [R1+0x14] ;  /* 0x0000140001a47983 */ /* 0x010f220000100800 */
        /* <DEDUP_REMOVED lines=8> */
[-C--:B------:R-:W-:Y:S01]  /*8880*/  LEA R10, P0, R176, R2.reuse, 0x2 ;  /* 0x00000002b00a7211 */ /* 0x080fe200078010ff */
[----:B------:R-:W-:Y:S01]  /*8890*/  IMAD.IADD R175, R250, 0x1, R175 ;  /* 0x00000001faaf7824 */ /* 0x000fe200078e02af */
        /* <DEDUP_REMOVED lines=9> */
[----:B------:R-:W-:Y:S01]  /*8930*/  IADD3 R170, R203, 0x40, RZ ;  /* 0x00000040cbaa7810 */ /* 0x000fe20007ffe0ff */
[C---:B------:R-:W-:Y:S01]  /*8940*/  IMAD.IADD R17, R250.reuse, 0x1, R17 ;  /* 0x00000001fa117824 */ /* 0x040fe200078e0211 */
[-C--:B------:R-:W-:Y:S02]  /*8950*/  LEA R8, P3, R175, R2.reuse, 0x2 ;  /* 0x00000002af087211 */ /* 0x080fe400078610ff */
[----:B------:R-:W-:Y:S01]  /*8960*/  IADD3 R167, R203, 0x40, RZ ;  /* 0x00000040cba77810 */ /* 0x000fe20007ffe0ff */
[C---:B------:R-:W-:Y:S01]  /*8970*/  IMAD.IADD R170, R250.reuse, 0x1, R170 ;  /* 0x00000001faaa7824 */ /* 0x040fe200078e02aa */
        /* <DEDUP_REMOVED lines=39> */
[CC--:B---3--:R-:W-:Y:S04]  /*8bf0*/  LEA R10, P4, R18.reuse, R2.reuse, 0x2 ;  /* 0x00000002120a7211 */ /* 0x0c8fe800078810ff */
[-C--:B------:R-:W-:Y:S02]  /*8c00*/  LEA.HI.X.SX32 R11, R18, R3.reuse, 0x2, P4 ;  /* 0x00000003120b7211 */ /* 0x080fe400020f16ff */
[CC--:B----4-:R-:W-:Y:S04]  /*8c10*/  LEA R6, P2, R164.reuse, R2.reuse, 0x2 ;  /* 0x00000002a4067211 */ /* 0x0d0fe800078410ff */
        /* <DEDUP_REMOVED lines=337> */
.L_x_1857:
        /* <DEDUP_REMOVED lines=18> */
.L_x_1858:
        /* <DEDUP_REMOVED lines=56> */
.L_x_1860:
[----:B-1-34-:R-:W-:Y:S05]  /*a5d0*/  BSYNC B0 ;  /* 0x0000000000007941 */ /* 0x01afea0003800000 */
.L_x_1859:
        /* <DEDUP_REMOVED lines=16> */
.L_x_1862:
[----:B------:R-:W-:Y:S05]  /*a6e0*/  BSYNC B0 ;  /* 0x0000000000007941 */ /* 0x000fea0003800000 */
.L_x_1861:
        /* <DEDUP_REMOVED lines=16> */
.L_x_1864:
[----:B------:R-:W-:Y:S05]  /*a7f0*/  BSYNC B0 ;  /* 0x0000000000007941 */ /* 0x000fea0003800000 */
.L_x_1863:
        /* <DEDUP_REMOVED lines=16> */
.L_x_1866:
[----:B------:R-:W-:Y:S05]  /*a900*/  BSYNC B0 ;  /* 0x0000000000007941 */ /* 0x000fea0003800000 */
.L_x_1865:
        /* <DEDUP_REMOVED lines=25> */
.L_x_1868:
[----:B------:R-:W-:Y:S05]  /*aaa0*/  BSYNC B0 ;  /* 0x0000000000007941 */ /* 0x000fea0003800000 */
.L_x_1867:
        /* <DEDUP_REMOVED lines=14> */
.L_x_1870:
[----:B------:R-:W-:Y:S05]  /*ab90*/  BSYNC B0 ;  /* 0x0000000000007941 */ /* 0x000fea0003800000 */
.L_x_1869:
        /* <DEDUP_REMOVED lines=14> */
.L_x_1872:
[----:B------:R-:W-:Y:S05]  /*ac80*/  BSYNC B0 ;  /* 0x0000000000007941 */ /* 0x000fea0003800000 */
.L_x_1871:
        /* <DEDUP_REMOVED lines=12> */
.L_x_1851:
[----:B------:R-:W-:Y:S05]  /*ad50*/  BSYNC B1 ;  /* 0x0000000000017941 */ /* 0x000fea0003800000 */
.L_x_1829:
        /* <DEDUP_REMOVED lines=11> */
.L_x_1873:
[----:B------:R-:W-:Y:S05]  /*ae10*/  EXIT ;  /* 0x000000000000794d */ /* 0x000fea0003800000 */
.L_x_1875:
        /* <DEDUP_REMOVED lines=14> */
.L_x_2089:


//--------------------- .text._ZN5flash44flash_bwd_dq_dk_dv_loop_seqk_parallel_kernelI23Flash_bwd_kernel_traitsILi128ELi64ELi128ELi8ELi2ELi4ELi2ELb0ELb0EN7cutlass10bfloat16_tE19Flash_kernel_traitsILi128ELi64ELi128ELi8ES3_EELb1ELb0ELb1ELb1ELb0ELb0ELb0EEEvNS_16Flash_bwd_paramsE --------------------------
	.section	.text._ZN5flash44flash_bwd_dq_dk_dv_loop_seqk_parallel_kernelI23Flash_bwd_kernel_traitsILi128ELi64ELi128ELi8ELi2ELi4ELi2ELb0ELb0EN7cutlass10bfloat16_tE19Flash_kernel_traitsILi128ELi64ELi128ELi8ES3_EELb1ELb0ELb1ELb1ELb0ELb0ELb0EEEvNS_16Flash_bwd_paramsE,"ax",@progbits
	.sectioninfo	@"SHI_REGISTERS=255"
	.align	128
        .global         _ZN5flash44flash_bwd_dq_dk_dv_loop_seqk_parallel_kernelI23Flash_bwd_kernel_traitsILi128ELi64ELi128ELi8ELi2ELi4ELi2ELb0ELb0EN7cutlass10bfloat16_tE19Flash_kernel_traitsILi128ELi64ELi128ELi8ES3_EELb1ELb0ELb1ELb1ELb0ELb0ELb0EEEvNS_16Flash_bwd_paramsE
        .type           _ZN5flash44flash_bwd_dq_dk_dv_loop_seqk_parallel_kernelI23Flash_bwd_kernel_traitsILi128ELi64ELi128ELi8ELi2ELi4ELi2ELb0ELb0EN7cutlass10bfloat16_tE19Flash_kernel_traitsILi128ELi64ELi128ELi8ES3_EELb1ELb0ELb1ELb1ELb0ELb0ELb0EEEvNS_16Flash_bwd_paramsE,@function
        .size           _ZN5flash44flash_bwd_dq_dk_dv_loop_seqk_parallel_kernelI23Flash_bwd_kernel_traitsILi128ELi64ELi128ELi8ELi2ELi4ELi2ELb0ELb0EN7cutlass10bfloat16_tE19Flash_kernel_traitsILi128ELi64ELi128ELi8ES3_EELb1ELb0ELb1ELb1ELb0ELb0ELb0EEEvNS_16Flash_bwd_paramsE,(.L_x_2090 - _ZN5flash44flash_bwd_dq_dk_dv_loop_seqk_parallel_kernelI23Flash_bwd_kernel_traitsILi128ELi64ELi128ELi8ELi2ELi4ELi2ELb0ELb0EN7cutlass10bfloat16_tE19Flash_kernel_traitsILi128ELi64ELi128ELi8ES3_EELb1ELb0ELb1ELb1ELb0ELb0ELb0EEEvNS_16Flash_bwd_paramsE)
        .other          _ZN5flash44flash_bwd_dq_dk_dv_loop_seqk_parallel_kernelI23Flash_bwd_kernel_traitsILi128ELi64ELi128ELi8ELi2ELi4ELi2ELb0ELb0EN7cutlass10bfloat16_tE19Flash_kernel_traitsILi128ELi64ELi128ELi8ES3_EELb1ELb0ELb1ELb1ELb0ELb0ELb0EEEvNS_16Flash_bwd_paramsE,@"STO_CUDA_ENTRY STV_DEFAULT"
_ZN5flash44flash_bwd_dq_dk_dv_loop_seqk_parallel_kernelI23Flash_bwd_kernel_traitsILi128ELi64ELi128ELi8ELi2ELi4ELi2ELb0ELb0EN7cutlass10bfloat16_tE19Flash_kernel_traitsILi128ELi64ELi128ELi8ES3_EELb1ELb0ELb1ELb1ELb0ELb0ELb0EEEvNS_16Flash_bwd_paramsE:
.text._ZN5flash44flash_bwd_dq_dk_dv_loop_seqk_parallel_kernelI23Flash_bwd_kernel_traitsILi128ELi64ELi128ELi8ELi2ELi4ELi2ELb0ELb0EN7cutlass10bfloat16_tE19Flash_kernel_traitsILi128ELi64ELi128ELi8ES3_EELb1ELb0ELb1ELb1ELb0ELb0ELb0EEEvNS_16Flash_bwd_paramsE:
        /* <DEDUP_REMOVED lines=66> */
[----:B------:R-:W-:Y:S01]  /*0420*/  ULDC UR51, c[0x0][0x214] ;  /* 0x0000850000337ab9 */ /* 0x000fe20000000800 */
[----:B------:R-:W-:Y:S01]  /*0430*/  LEA.HI R2, R6, R3, RZ, 0x1 ;  /* 0x0000000306027211 */ /* 0x000fe200078f08ff */
[----:B------:R-:W-:Y:S01]  /*0440*/  ULDC UR58, c[0x0][0x1c8] ;  /* 0x00007200003a7ab9 */ /* 0x000fe20000000800 */
[----:B------:R-:W-:Y:S01]  /*0450*/  LEA.HI R0, R0, R4, RZ, 0x3 ;  /* 0x0000000400007211 */ /* 0x000fe200078f18ff */
[----:B------:R-:W-:Y:S01]  /*0460*/  IMAD.IADD R10, R8, 0x1, -R10 ;  /* 0x00000001080a7824 */ /* 0x000fe200078e0a0a */
[----:B------:R-:W-:Y:S01]  /*0470*/  LOP3.LUT R2, R2, 0xfffffffe, RZ, 0xc0, !PT ;  /* 0xfffffffe02027812 */ /* 0x000fe200078ec0ff */
[----:B------:R-:W-:Y:S01]  /*0480*/  ULDC.U8 UR8, c[0x0][0x3d0] ;  /* 0x0000f40000087ab9 */ /* 0x000fe20000000000 */
[----:B------:R-:W-:Y:S01]  /*0490*/  LOP3.LUT R0, R0, 0xfffffff8, RZ, 0xc0, !PT ;  /* 0xfffffff800007812 */ /* 0x000fe200078ec0ff */
[----:B------:R-:W-:Y:S01]  /*04a0*/  IMAD.SHL.U32 R236, R10, 0x8, RZ ;  /* 0x000000080aec7824 */ /* 0x000fe200078e00ff */
[----:B------:R-:W-:Y:S01]  /*04b0*/  ULDC UR52, c[0x0][0x224] ;  /* 0x0000890000347ab9 */ /* 0x000fe20000000800 */
        /* <DEDUP_REMOVED lines=10> */
[----:B------:R-:W-:Y:S01]  /*0560*/  @UP5 UIMAD UR56, UR32, UR51, URZ ;  /* 0x00000033203852a4 */ /* 0x000fe2000f8e023f */
[----:B------:R-:W-:Y:S01]  /*0570*/  SHF.R.S32.HI R244, RZ, 0x2, R244 ;  /* 0x00000002fff47819 */ /* 0x000fe200000114f4 */
[----:B------:R-:W-:Y:S01]  /*0580*/  ULDC.64 UR14, c[0x0][0x118] ;  /* 0x00004600000e7ab9 */ /* 0x000fe20000000a00 */
[----:B------:R-:W-:Y:S01]  /*0590*/  IADD3 R243, R236, 0x40, RZ ;  /* 0x00000040ecf37810 */ /* 0x000fe20007ffe0ff */
[----:B------:R-:W-:Y:S01]  /*05a0*/  IMAD.IADD R13, R5, 0x1, -R0 ;  /* 0x00000001050d7824 */ /* 0x000fe200078e0a00 */
[----:B------:R-:W-:Y:S01]  /*05b0*/  LOP3.LUT R0, R2, 0x1c0, RZ, 0xc0, !PT ;  /* 0x000001c002007812 */ /* 0x000fe200078ec0ff */
[----:B------:R-:W-:Y:S01]  /*05c0*/  IMAD.SHL.U32 R2, R9, 0x10, RZ ;  /* 0x0000001009027824 */ /* 0x000fe200078e00ff */
[----:B------:R-:W-:Y:S01]  /*05d0*/  SHF.R.S32.HI R5, RZ, 0x6, R12 ;  /* 0x00000006ff057819 */ /* 0x000fe2000001140c */
[----:B------:R-:W-:Y:S01]  /*05e0*/  IMAD R244, R16, 0x10, R244 ;  /* 0x0000001010f47824 */ /* 0x000fe200078e02f4 */
[C---:B------:R-:W-:Y:S01]  /*05f0*/  LOP3.LUT R207, R0.reuse, 0x8, R242, 0xf8, !PT ;  /* 0x0000000800cf7812 */ /* 0x040fe200078ef8f2 */
[----:B------:R-:W-:Y:S01]  /*0600*/  ULDC UR40, c[0x0][0x2e8] ;  /* 0x0000ba0000287ab9 */ /* 0x000fe20000000800 */
[----:B------:R-:W-:Y:S01]  /*0610*/  LOP3.LUT R201, R0, 0x30, R2, 0xf8, !PT ;  /* 0x0000003000c97812 */ /* 0x000fe200078ef802 */
[----:B------:R-:W-:Y:S01]  /*0620*/  IMAD R2, R5, 0x800, R4 ;  /* 0x0000080005027824 */ /* 0x000fe200078e0204 */
[----:B------:R-:W-:Y:S01]  /*0630*/  SHF.R.U32.HI R3, RZ, 0x3, R0 ;  /* 0x00000003ff037819 */ /* 0x000fe20000011600 */
[----:B------:R-:W-:Y:S01]  /*0640*/  ULOP3.LUT UR58, UR34, UR58, URZ, 0x3c, !UPT ;  /* 0x0000003a223a7292 */ /* 0x000fe2000f8e3c3f */
[----:B------:R-:W-:Y:S01]  /*0650*/  LOP3.LUT R0, R6, 0x1, RZ, 0xc0, !PT ;  /* 0x0000000106007812 */ /* 0x000fe200078ec0ff */
[----:B------:R-:W-:Y:S01]  /*0660*/  USHF.R.S32.HI UR59, URZ, 0x1f, UR34 ;  /* 0x0000001f3f3b7899 */ /* 0x000fe20008011422 */
[----:B------:R-:W-:Y:S01]  /*0670*/  LOP3.LUT R207, R207, R3, RZ, 0x3c, !PT ;  /* 0x00000003cfcf7212 */ /* 0x000fe200078e3cff */
[----:B------:R-:W-:Y:S01]  /*0680*/  UISETP.NE.AND UP6, UPT, UR8, URZ, UPT ;  /* 0x0000003f0800728c */ /* 0x000fe2000bfc5270 */
[----:B------:R-:W-:Y:S01]  /*0690*/  ISETP.NE.U32.AND P0, PT, R0, 0x1, PT ;  /* 0x000000010000780c */ /* 0x000fe20003f05070 */
[----:B------:R-:W-:Y:S01]  /*06a0*/  IMAD.SHL.U32 R0, R8, 0x20, RZ ;  /* 0x0000002008007824 */ /* 0x000fe200078e00ff */
[----:B------:R-:W-:Y:S01]  /*06b0*/  LOP3.LUT R201, R201, 0x8, R242, 0xf8, !PT ;  /* 0x00000008c9c97812 */ /* 0x000fe200078ef8f2 */
[----:B------:R-:W-:Y:S01]  /*06c0*/  IMAD.IADD R207, R2, 0x1, R207 ;  /* 0x0000000102cf7824 */ /* 0x000fe200078e02cf */
[----:B------:R-:W-:Y:S01]  /*06d0*/  R2P PR, R6, 0x6 ;  /* 0x0000000606007804 */ /* 0x000fe20000000000 */
[C---:B------:R-:W-:Y:S01]  /*06e0*/  IMAD.SHL.U32 R2, R5.reuse, 0x8, RZ ;  /* 0x0000000805027824 */ /* 0x040fe200078e00ff */
        /* <DEDUP_REMOVED lines=21> */
[----:B------:R-:W-:Y:S01]  /*0840*/  USHF.R.S32.HI UR60, URZ, 0x1f, UR34 ;  /* 0x0000001f3f3c7899 */ /* 0x000fe20008011422 */
[----:B------:R-:W-:Y:S01]  /*0850*/  LOP3.LUT R5, R0, 0x20, R5, 0xf8, !PT ;  /* 0x0000002000057812 */ /* 0x000fe200078ef805 */
[----:B------:R-:W-:Y:S01]  /*0860*/  UIMAD.WIDE.U32 UR42, UR36, UR44, URZ ;  /* 0x0000002c242a72a5 */ /* 0x000fe2000f8e003f */
[----:B------:R-:W-:Y:S01]  /*0870*/  LOP3.LUT R7, R3, R0, R2, 0x1e, !PT ;  /* 0x0000000003077212 */ /* 0x000fe200078e1e02 */
[----:B------:R-:W-:Y:S01]  /*0880*/  IMAD R0, R16, 0x400, R6 ;  /* 0x0000040010007824 */ /* 0x000fe200078e0206 */
[----:B------:R-:W-:Y:S01]  /*0890*/  LOP3.LUT R3, R5, R3, RZ, 0x3c, !PT ;  /* 0x0000000305037212 */ /* 0x000fe200078e3cff */
[----:B------:R-:W-:Y:S01]  /*08a0*/  IMAD.SHL.U32 R5, R13, 0x40, RZ ;  /* 0x000000400d057824 */ /* 0x000fe200078e00ff */
[----:B------:R-:W-:Y:S01]  /*08b0*/  LOP3.LUT R9, R2, 0x10, R4, 0xf8, !PT ;  /* 0x0000001002097812 */ /* 0x000fe200078ef804 */
[----:B------:R-:W-:Y:S01]  /*08c0*/  IMAD.SHL.U32 R2, R11, 0x40, RZ ;  /* 0x000000400b027824 */ /* 0x000fe200078e00ff */
[----:B------:R-:W-:Y:S01]  /*08d0*/  UIMAD UR53, UR37, UR44, URZ ;  /* 0x0000002c253572a4 */ /* 0x000fe2000f8e023f */
[----:B------:R-:W-:Y:S01]  /*08e0*/  IMAD.SHL.U32 R4, R8, 0x8, RZ ;  /* 0x0000000808047824 */ /* 0x000fe200078e00ff */
[----:B------:R-:W-:Y:S01]  /*08f0*/  LOP3.LUT R5, R5, 0x1c0, RZ, 0xc0, !PT ;  /* 0x000001c005057812 */ /* 0x000fe200078ec0ff */
[----:B------:R-:W-:Y:S01]  /*0900*/  IMAD.IADD R233, R3, 0x1, R0 ;  /* 0x0000000103e97824 */ /* 0x000fe200078e0200 */
[----:B------:R-:W-:Y:S01]  /*0910*/  LOP3.LUT R0, R2, 0xfffffe00, RZ, 0xc0, !PT ;  /* 0xfffffe0002007812 */ /* 0x000fe200078ec0ff */
[----:B------:R-:W-:Y:S01]  /*0920*/  IMAD.IADD R7, R12, 0x1, R7 ;  /* 0x000000010c077824 */ /* 0x000fe200078e0207 */
[----:B------:R-:W-:Y:S01]  /*0930*/  LOP3.LUT R3, R5, 0x8, R4, 0xf8, !PT ;  /* 0x0000000805037812 */ /* 0x000fe200078ef804 */
[----:B------:R-:W-:Y:S01]  /*0940*/  IMAD.SHL.U32 R233, R233, 0x2, RZ ;  /* 0x00000002e9e97824 */ /* 0x000fe200078e00ff */
[--C-:B------:R-:W-:Y:S01]  /*0950*/  SHF.R.U32.HI R6, RZ, 0x3, R5.reuse ;  /* 0x00000003ff067819 */ /* 0x100fe20000011605 */
[----:B------:R-:W-:Y:S01]  /*0960*/  IMAD R4, R16, 0x400, R0 ;  /* 0x0000040010047824 */ /* 0x000fe200078e0200 */
[----:B------:R-:W-:Y:S01]  /*0970*/  USHF.R.S32.HI UR55, URZ, 0x1f, UR48 ;  /* 0x0000001f3f377899 */ /* 0x000fe20008011430 */
[----:B------:R-:W-:Y:S01]  /*0980*/  IMAD.IADD R234, R233, 0x1, R232 ;  /* 0x00000001e9ea7824 */ /* 0x000fe200078e02e8 */
[----:B------:R-:W-:Y:S01]  /*0990*/  LOP3.LUT R3, R3, R6, RZ, 0x3c, !PT ;  /* 0x0000000603037212 */ /* 0x000fe200078e3cff */
[----:B------:R-:W-:Y:S01]  /*09a0*/  UIMAD UR52, UR5, UR52, URZ ;  /* 0x00000034053472a4 */ /* 0x000fe2000f8e023f */
[C-C-:B------:R-:W-:Y:S01]  /*09b0*/  LOP3.LUT R2, R6.reuse, R9, R5.reuse, 0x1e, !PT ;  /* 0x0000000906027212 */ /* 0x140fe200078e1e05 */
[----:B------:R-:W-:Y:S01]  /*09c0*/  @!UP5 UIMAD UR51, UR6, UR51, URZ ;  /* 0x000000330633d2a4 */ /* 0x000fe2000f8e023f */
[----:B------:R-:W-:Y:S01]  /*09d0*/  LOP3.LUT R200, R6, R200, R5, 0x1e, !PT ;  /* 0x000000c806c87212 */ /* 0x000fe200078e1e05 */
[----:B------:R-:W-:Y:S01]  /*09e0*/  IMAD.IADD R211, R4, 0x1, R3 ;  /* 0x0000000104d37824 */ /* 0x000fe200078e0203 */
[-C--:B------:R-:W-:Y:S01]  /*09f0*/  LOP3.LUT R210, R2, R0.reuse, RZ, 0xfc, !PT ;  /* 0x0000000002d27212 */ /* 0x080fe200078efcff */
[----:B------:R-:W-:Y:S01]  /*0a00*/  IMAD.MOV.U32 R3, RZ, RZ, 0x20 ;  /* 0x00000020ff037424 */ /* 0x000fe200078e00ff */
[----:B------:R-:W-:Y:S01]  /*0a10*/  LOP3.LUT R200, R200, R0, RZ, 0xfc, !PT ;  /* 0x00000000c8c87212 */ /* 0x000fe200078efcff */
[----:B------:R-:W-:Y:S01]  /*0a20*/  IMAD.MOV.U32 R2, RZ, RZ, 0x40 ;  /* 0x00000040ff027424 */ /* 0x000fe200078e00ff */
[----:B------:R-:W-:Y:S01]  /*0a30*/  LEA R6, R7, 0xc000, 0x1 ;  /* 0x0000c00007067811 */ /* 0x000fe200078e08ff */
[----:B------:R-:W-:Y:S01]  /*0a40*/  USHF.R.S32.HI UR50, URZ, 0x1f, UR46 ;  /* 0x0000001f3f327899 */ /* 0x000fe2000801142e */
[C---:B------:R-:W-:Y:S01]  /*0a50*/  SEL R0, R3.reuse, 0xffffffe0, !P4 ;  /* 0xffffffe003007807 */ /* 0x040fe20006000000 */
[----:B------:R-:W-:Y:S01]  /*0a60*/  USHF.R.S32.HI UR49, URZ, 0x1f, UR41 ;  /* 0x0000001f3f317899 */ /* 0x000fe20008011429 */
[C---:B------:R-:W-:Y:S01]  /*0a70*/  SEL R206, R2.reuse, 0xffffffc0, !P3 ;  /* 0xffffffc002ce7807 */ /* 0x040fe20005800000 */
[----:B------:R-:W-:Y:S01]  /*0a80*/  STL [R1+0x8], R6 ;  /* 0x0000080601007387 */ /* 0x000fe20000100800 */
[----:B------:R-:W-:Y:S01]  /*0a90*/  SEL R3, R3, 0xffffffe0, !P1 ;  /* 0xffffffe003037807 */ /* 0x000fe20004800000 */
[C---:B------:R-:W-:Y:S01]  /*0aa0*/  IMAD R205, R207.reuse, 0x2, R0 ;  /* 0x00000002cfcd7824 */ /* 0x040fe200078e0200 */
        /* <DEDUP_REMOVED lines=10> */
[----:B------:R-:W-:Y:S01]  /*0b50*/  UMOV UR39, 0xffffc000 ;  /* 0xffffc00000277882 */ /* 0x000fe20000000000 */
[----:B------:R-:W-:Y:S01]  /*0b60*/  IMAD.IADD R206, R206, 0x1, R205 ;  /* 0x00000001cece7824 */ /* 0x000fe200078e02cd */
[----:B------:R1:W-:Y:S01]  /*0b70*/  STL [R1+0xc], R0 ;  /* 0x00000c0001007387 */ /* 0x0003e20000100800 */
[----:B------:R-:W-:-:S03]  /*0b80*/  IMAD.IADD R232, R232, 0x1, R231 ;  /* 0x00000001e8e87824 */ /* 0x000fc600078e02e7 */
[----:B------:R2:W-:Y:S04]  /*0b90*/  STL [R1+0x20], R4 ;  /* 0x0000200401007387 */ /* 0x0005e80000100800 */
[----:B------:R2:W-:Y:S01]  /*0ba0*/  STL [R1+0x18], R3 ;  /* 0x0000180301007387 */ /* 0x0005e20000100800 */
[----:B-1----:R-:W-:-:S05]  /*0bb0*/  IMAD.IADD R0, R2, 0x1, R4 ;  /* 0x0000000102007824 */ /* 0x002fca00078e0204 */
[----:B------:R2:W-:Y:S02]  /*0bc0*/  STL [R1+0x1c], R0 ;  /* 0x00001c0001007387 */ /* 0x0005e40000100800 */
.L_x_1948:
        /* <DEDUP_REMOVED lines=53> */
.L_x_1876:
        /* <DEDUP_REMOVED lines=67> */
.L_x_1878:
        /* <DEDUP_REMOVED lines=18> */
.L_x_1879:
        /* <DEDUP_REMOVED lines=72> */
.L_x_1880:
[----:B------:R-:W-:Y:S02]  /*18f0*/  UMOV UR6, UR52 ;  /* 0x0000003400067c82 */ /* 0x000fe40008000000 */
.L_x_1881:
        /* <DEDUP_REMOVED lines=8> */
[----:B------:R-:W-:Y:S01]  /*1980*/  UMOV UR12, 0x4 ;  /* 0x00000004000c7882 */ /* 0x000fe20000000000 */
[----:B------:R-:W-:Y:S01]  /*1990*/  IMAD.U32 R7, RZ, RZ, UR10 ;  /* 0x0000000aff077e24 */ /* 0x000fe2000f8e00ff */
[----:B------:R-:W-:Y:S01]  /*19a0*/  UIADD3.X UR11, UR8, UR4, UR9, UP2, UP1 ;  /* 0x00000004080b7290 */ /* 0x000fe200097e2409 */
[----:B------:R-:W-:Y:S01]  /*19b0*/  IMAD.WIDE.U32 R2, R0, c[0x0][0x190], R236 ;  /* 0x0000640000027a25 */ /* 0x000fe200078e00ec */
[----:B------:R-:W-:Y:S01]  /*19c0*/  UIADD3 UR16, UR10, UR16, URZ ;  /* 0x000000100a107290 */ /* 0x000fe2000fffe03f */
[----:B------:R-:W-:Y:S01]  /*19d0*/  BSSY B1, `(.L_x_1877) ;  /* 0x0000aef000017945 */ /* 0x000fe20003800000 */
[----:B------:R-:W-:Y:S01]  /*19e0*/  ULDC.64 UR4, c[0x0][0x1a8] ;  /* 0x00006a0000047ab9 */ /* 0x000fe20000000a00 */
[----:B------:R-:W-:Y:S01]  /*19f0*/  IMAD R5, R5, c[0x0][0x190], RZ ;  /* 0x0000640005057a24 */ /* 0x000fe200078e02ff */
[----:B------:R-:W-:Y:S01]  /*1a00*/  UIMAD UR4, UR59, UR4, URZ ;  /* 0x000000043b0472a4 */ /* 0x000fe2000f8e023f */
[----:B------:R-:W-:Y:S01]  /*1a10*/  IADD3 R4, P1, R2, UR35, RZ ;  /* 0x0000002302047c10 */ /* 0x000fe2000ff3e0ff */
[----:B------:R-:W-:Y:S01]  /*1a20*/  ULDC UR35, c[0x0][0x2e8] ;  /* 0x0000ba0000237ab9 */ /* 0x000fe20000000800 */
[----:B------:R-:W-:Y:S01]  /*1a30*/  IMAD R0, R0, c[0x0][0x194], R5 ;  /* 0x0000650000007a24 */ /* 0x000fe200078e0205 */
[----:B------:R-:W-:-:S03]  /*1a40*/  UIMAD UR9, UR34, UR5, UR4 ;  /* 0x00000005220972a4 */ /* 0x000fc6000f8e0204 */
[----:B------:R-:W-:Y:S01]  /*1a50*/  ULDC.64 UR4, c[0x0][0x378] ;  /* 0x0000de0000047ab9 */ /* 0x000fe20000000a00 */
[----:B------:R-:W-:Y:S01]  /*1a60*/  IADD3.X R5, R3, UR33, R0, P1, !PT ;  /* 0x0000002103057c10 */ /* 0x000fe20008ffe400 */
[----:B------:R-:W-:Y:S01]  /*1a70*/  UIMAD UR4, UR59, UR4, URZ ;  /* 0x000000043b0472a4 */ /* 0x000fe2000f8e023f */
[----:B------:R-:W-:Y:S02]  /*1a80*/  IADD3 R2, P1, R236, UR20, RZ ;  /* 0x00000014ec027c10 */ /* 0x000fe4000ff3e0ff */
[----:B-1----:R-:W-:Y:S01]  /*1a90*/  SHF.R.S32.HI R18, RZ, 0x1f, R17 ;  /* 0x0000001fff127819 */ /* 0x002fe20000011411 */
[----:B------:R-:W-:Y:S01]  /*1aa0*/  UIMAD UR8, UR34, UR5, UR4 ;  /* 0x00000005220872a4 */ /* 0x000fe2000f8e0204 */
[----:B------:R-:W-:Y:S02]  /*1ab0*/  IADD3.X R3, R237, UR22, RZ, P1, !PT ;  /* 0x00000016ed037c10 */ /* 0x000fe40008ffe4ff */
[----:B------:R-:W-:Y:S01]  /*1ac0*/  ULDC.64 UR4, c[0x0][0x370] ;  /* 0x0000dc0000047ab9 */ /* 0x000fe20000000a00 */
[----:B------:R-:W-:Y:S01]  /*1ad0*/  LEA.HI R0, R18, R17, RZ, 0x5 ;  /* 0x0000001112007211 */ /* 0x000fe200078f28ff */
[----:B------:R-:W-:Y:S01]  /*1ae0*/  UIMAD UR4, UR21, UR4, URZ ;  /* 0x00000004150472a4 */ /* 0x000fe2000f8e023f */
[----:B------:R-:W-:-:S02]  /*1af0*/  IMAD.WIDE.U32 R2, R7, c[0x0][0x370], R2 ;  /* 0x0000dc0007027a25 */ /* 0x000fc400078e0002 */
[----:B------:R-:W-:Y:S01]  /*1b00*/  ULDC.64 UR20, c[0x0][0x3c8] ;  /* 0x0000f20000147ab9 */ /* 0x000fe20000000a00 */
[----:B------:R-:W-:Y:S01]  /*1b10*/  LOP3.LUT R6, R0, 0xffffffe0, RZ, 0xc0, !PT ;  /* 0xffffffe000067812 */ /* 0x000fe200078ec0ff */
[----:B------:R-:W-:Y:S01]  /*1b20*/  UIMAD UR7, UR10, UR5, UR4 ;  /* 0x000000050a0772a4 */ /* 0x000fe2000f8e0204 */
[----:B------:R-:W-:Y:S01]  /*1b30*/  SHF.R.S32.HI R0, RZ, 0x5, R0 ;  /* 0x00000005ff007819 */ /* 0x000fe20000011400 */
[----:B------:R-:W-:Y:S02]  /*1b40*/  UIADD3 UR4, UR10, UR6, URZ ;  /* 0x000000060a047290 */ /* 0x000fe4000fffe03f */
[----:B------:R-:W-:Y:S01]  /*1b50*/  IMAD.IADD R14, R17, 0x1, -R6 ;  /* 0x00000001110e7824 */ /* 0x000fe200078e0a06 */
[----:B------:R-:W-:Y:S01]  /*1b60*/  UIADD3 UR10, UR31, -0x1, URZ ;  /* 0xffffffff1f0a7890 */ /* 0x000fe2000fffe03f */
[----:B------:R-:W-:Y:S01]  /*1b70*/  IADD3 R3, R3, UR7, RZ ;  /* 0x0000000703037c10 */ /* 0x000fe2000fffe0ff */
[----:B------:R-:W-:Y:S01]  /*1b80*/  UIMAD.WIDE UR4, UR4, UR12, UR20 ;  /* 0x0000000c040472a5 */ /* 0x000fe2000f8e0214 */
[----:B------:R-:W-:Y:S01]  /*1b90*/  IMAD R0, R0, UR47, R14 ;  /* 0x0000002f00007c24 */ /* 0x000fe2000f8e020e */
[----:B------:R-:W-:-:S04]  /*1ba0*/  ULDC.64 UR6, c[0x0][0x200] ;  /* 0x0000800000067ab9 */ /* 0x000fc80000000a00 */
[C---:B------:R-:W-:Y:S01]  /*1bb0*/  IADD3 R6, P1, R0.reuse, UR17, RZ ;  /* 0x0000001100067c10 */ /* 0x040fe2000ff3e0ff */
[----:B------:R-:W-:Y:S02]  /*1bc0*/  UMOV UR21, UR4 ;  /* 0x0000000400157c82 */ /* 0x000fe40008000000 */
[----:B------:R-:W-:Y:S01]  /*1bd0*/  UIADD3 UR4, -UR13, UR18, UR23 ;  /* 0x000000120d047290 */ /* 0x000fe2000fffe117 */
[----:B------:R-:W-:Y:S01]  /*1be0*/  LEA.HI.X.SX32 R7, R0, UR11, 0x1, P1 ;  /* 0x0000000b00077c11 */ /* 0x000fe200088f0eff */
[----:B------:R-:W-:Y:S01]  /*1bf0*/  UMOV UR20, UR5 ;  /* 0x0000000500147c82 */ /* 0x000fe20008000000 */
[----:B------:R-:W-:Y:S01]  /*1c00*/  IMAD.U32 R0, RZ, RZ, UR34 ;  /* 0x00000022ff007e24 */ /* 0x000fe2000f8e00ff */
[----:B------:R-:W-:Y:S01]  /*1c10*/  UIADD3 UR4, UR4, -UR35, URZ ;  /* 0x8000002304047290 */ /* 0x000fe2000fffe03f */
[----:B------:R-:W-:Y:S01]  /*1c20*/  LEA R212, P1, R6, c[0x0][0x350], 0x2 ;  /* 0x0000d40006d47a11 */ /* 0x000fe200078210ff */
[----:B------:R-:W-:Y:S01]  /*1c30*/  UIMAD.WIDE UR16, UR16, UR12, UR6 ;  /* 0x0000000c101072a5 */ /* 0x000fe2000f8e0206 */
[----:B------:R-:W-:Y:S01]  /*1c40*/  IMAD.WIDE.U32 R2, R0, c[0x0][0x378], R2 ;  /* 0x0000de0000027a25 */ /* 0x000fe200078e0002 */
[----:B------:R-:W-:Y:S01]  /*1c50*/  USHF.R.S32.HI UR5, URZ, 0x1f, UR4 ;  /* 0x0000001f3f057899 */ /* 0x000fe20008011404 */
[----:B------:R-:W-:-:S02]  /*1c60*/  LEA.HI.X R213, R6, c[0x0][0x354], R7, 0x2, P1 ;  /* 0x0000d50006d57a11 */ /* 0x000fc400008f1407 */
[----:B------:R-:W-:Y:S01]  /*1c70*/  IMAD.WIDE.U32 R4, R0, c[0x0][0x1a8], R4 ;  /* 0x00006a0000047a25 */ /* 0x000fe200078e0004 */
[----:B------:R-:W-:Y:S01]  /*1c80*/  ULEA.HI UR4, UR5, UR4, URZ, 0x6 ;  /* 0x0000000405047291 */ /* 0x000fe2000f8f303f */
[----:B------:R-:W-:Y:S02]  /*1c90*/  IADD3 R3, R3, UR8, RZ ;  /* 0x0000000803037c10 */ /* 0x000fe4000fffe0ff */
[----:B------:R-:W-:Y:S01]  /*1ca0*/  IMAD R0, R16, c[0x0][0x370], RZ ;  /* 0x0000dc0010007a24 */ /* 0x000fe200078e02ff */
[----:B------:R-:W-:Y:S01]  /*1cb0*/  USHF.R.S32.HI UR4, URZ, 0x6, UR4 ;  /* 0x000000063f047899 */ /* 0x000fe20008011404 */
[----:B------:R-:W-:Y:S01]  /*1cc0*/  IADD3 R10, R5, UR9, RZ ;  /* 0x00000009050a7c10 */ /* 0x000fe2000fffe0ff */
[----:B------:R-:W-:Y:S01]  /*1cd0*/  IMAD.WIDE.U32 R2, R242, c[0x0][0x370], R2 ;  /* 0x0000dc00f2027a25 */ /* 0x000fe200078e0002 */
[----:B------:R-:W-:Y:S01]  /*1ce0*/  LEA R240, P3, R4, c[0x0][0x160], 0x1 ;  /* 0x0000580004f07a11 */ /* 0x000fe200078608ff */
[----:B------:R-:W-:Y:S02]  /*1cf0*/  UISETP.LT.AND UP1, UPT, URZ, UR4, UPT ;  /* 0x000000043f00728c */ /* 0x000fe4000bf21270 */
[----:B------:R-:W-:Y:S01]  /*1d00*/  IMAD R0, R242, c[0x0][0x374], R0 ;  /* 0x0000dd00f2007a24 */ /* 0x000fe200078e0200 */
[----:B------:R-:W-:Y:S01]  /*1d10*/  LEA R238, P2, R2, c[0x0][0x330], 0x1 ;  /* 0x0000cc0002ee7a11 */ /* 0x000fe200078408ff */
[----:B------:R-:W-:Y:S01]  /*1d20*/  USEL UR22, URZ, UR4, !UP1 ;  /* 0x000000043f167287 */ /* 0x000fe2000c800000 */
[----:B------:R-:W-:Y:S01]  /*1d30*/  LEA.HI.X R241, R4, c[0x0][0x164], R10, 0x1, P3 ;  /* 0x0000590004f17a11 */ /* 0x000fe200018f0c0a */
[----:B------:R-:W-:-:S02]  /*1d40*/  IMAD.IADD R9, R3, 0x1, R0 ;  /* 0x0000000103097824 */ /* 0x000fc400078e0200 */
[----:B------:R-:W-:-:S03]  /*1d50*/  UISETP.GT.AND UP1, UPT, UR31, UR22, UPT ;  /* 0x000000161f00728c */ /* 0x000fc6000bf24270 */
[----:B------:R-:W-:-:S03]  /*1d60*/  LEA.HI.X R239, R2, c[0x0][0x334], R9, 0x1, P2 ;  /* 0x0000cd0002ef7a11 */ /* 0x000fc600010f0c09 */
[----:B------:R-:W-:-:S13]  /*1d70*/  PLOP3.LUT P1, PT, PT, PT, UP1, 0x80, 0x0 ;  /* 0x000000000000781c */ /* 0x000fda0003f2f018 */
[----:B------:R-:W-:Y:S05]  /*1d80*/  @P1 BRA `(.L_x_1882) ;  /* 0x00000c9000001947 */ /* 0x000fea0003800000 */
        /* <DEDUP_REMOVED lines=18> */
.L_x_1883:
        /* <DEDUP_REMOVED lines=18> */
.L_x_1884:
        /* <DEDUP_REMOVED lines=30> */
.L_x_1886:
[----:B------:R-:W-:Y:S05]  /*21b0*/  BSYNC B0 ;  /* 0x0000000000007941 */ /* 0x000fea0003800000 */
.L_x_1885:
        /* <DEDUP_REMOVED lines=18> */
.L_x_1888:
[----:B------:R-:W-:Y:S05]  /*22e0*/  BSYNC B0 ;  /* 0x0000000000007941 */ /* 0x000fea0003800000 */
.L_x_1887:
        /* <DEDUP_REMOVED lines=18> */
.L_x_1890:
[----:B------:R-:W-:Y:S05]  /*2410*/  BSYNC B0 ;  /* 0x0000000000007941 */ /* 0x000fea0003800000 */
.L_x_1889:
        /* <DEDUP_REMOVED lines=17> */
.L_x_1892:
[----:B------:R-:W-:Y:S05]  /*2530*/  BSYNC B0 ;  /* 0x0000000000007941 */ /* 0x000fea0003800000 */
.L_x_1891:
        /* <DEDUP_REMOVED lines=27> */
.L_x_1894:
[----:B------:R-:W-:Y:S05]  /*26f0*/  BSYNC B0 ;  /* 0x0000000000007941 */ /* 0x000fea0003800000 */
.L_x_1893:
        /* <DEDUP_REMOVED lines=16> */
.L_x_1896:
[----:B------:R-:W-:Y:S05]  /*2800*/  BSYNC B0 ;  /* 0x0000000000007941 */ /* 0x000fea0003800000 */
.L_x_1895:
        /* <DEDUP_REMOVED lines=16> */
.L_x_1898:
[----:B------:R-:W-:Y:S05]  /*2910*/  BSYNC B0 ;  /* 0x0000000000007941 */ /* 0x000fea0003800000 */
.L_x_1897:
        /* <DEDUP_REMOVED lines=16> */
.L_x_1882:
[----:B------:R-:W1:Y:S01]  /*2a20*/  S2R R19, SR_TID.X ;  /* 0x0000000000137919 */ /* 0x000e620000002100 */
[----:B------:R-:W-:Y:S01]  /*2a30*/  PLOP3.LUT P0, PT, PT, PT, UP6, 0x80, 0x0 ;  /* 0x000000000000781c */ /* 0x000fe20003f0f068 */
[----:B------:R-:W-:Y:S01]  /*2a40*/  ULEA.HI UR4, UR10, UR10, URZ, 0x1 ;  /* 0x0000000a0a047291 */ /* 0x000fe2000f8f083f */
[----:B------:R-:W-:Y:S01]  /*2a50*/  IMAD.SHL.U32 R0, R242, 0x40, RZ ;  /* 0x00000040f2007824 */ /* 0x000fe200078e00ff */
[----:B------:R-:W2:Y:S01]  /*2a60*/  S2R R20, SR_TID.X ;  /* 0x0000000000147919 */ /* 0x000ea20000002100 */
[----:B------:R-:W-:Y:S01]  /*2a70*/  BSSY B0, `(.L_x_1900) ;  /* 0x0000020000007945 */ /* 0x000fe20003800000 */
        /* <DEDUP_REMOVED lines=10> */
[----:B-1----:R-:W-:-:S04]  /*2b20*/  SHF.R.S32.HI R19, RZ, 0x1f, R19 ;  /* 0x0000001fff137819 */ /* 0x002fc80000011413 */
        /* <DEDUP_REMOVED lines=20> */
.L_x_1901:
[----:B------:R-:W-:Y:S05]  /*2c70*/  BSYNC B0 ;  /* 0x0000000000007941 */ /* 0x000fea0003800000 */
.L_x_1900:
        /* <DEDUP_REMOVED lines=29> */
.L_x_1903:
[----:B------:R-:W-:Y:S05]  /*2e50*/  BSYNC B0 ;  /* 0x0000000000007941 */ /* 0x000fea0003800000 */
.L_x_1902:
        /* <DEDUP_REMOVED lines=15> */
.L_x_1905:
        /* <DEDUP_REMOVED lines=19> */
.L_x_1906:
[----:B------:R-:W-:Y:S05]  /*3080*/  BSYNC B0 ;  /* 0x0000000000007941 */ /* 0x000fea0003800000 */
.L_x_1904:
        /* <DEDUP_REMOVED lines=14> */
.L_x_1908:
        /* <DEDUP_REMOVED lines=27> */
.L_x_1909:
[----:B------:R-:W-:Y:S05]  /*3320*/  BSYNC B0 ;  /* 0x0000000000007941 */ /* 0x000fea0003800000 */
.L_x_1907:
        /* <DEDUP_REMOVED lines=14> */
[C---:B------:R-:W-:Y:S02]  /*3410*/  IADD3 R2, R244.reuse, 0x20, RZ ;  /* 0x00000020f4027810 */ /* 0x040fe40007ffe0ff */
        /* <DEDUP_REMOVED lines=45> */
.L_x_1911:
[----:B-1----:R-:W-:Y:S05]  /*36f0*/  BSYNC B0 ;  /* 0x0000000000007941 */ /* 0x002fea0003800000 */
.L_x_1910:
        /* <DEDUP_REMOVED lines=30> */
.L_x_1913:
[----:B------:R-:W-:Y:S05]  /*38e0*/  BSYNC B0 ;  /* 0x0000000000007941 */ /* 0x000fea0003800000 */
.L_x_1912:
        /* <DEDUP_REMOVED lines=31> */
.L_x_1915:
[----:B------:R-:W-:Y:S05]  /*3ae0*/  BSYNC B0 ;  /* 0x0000000000007941 */ /* 0x000fea0003800000 */
.L_x_1914:
        /* <DEDUP_REMOVED lines=30> */
.L_x_1917:
[----:B------:R-:W-:Y:S05]  /*3cd0*/  BSYNC B0 ;  /* 0x0000000000007941 */ /* 0x000fea0003800000 */
.L_x_1916:
        /* <DEDUP_REMOVED lines=38> */
.L_x_1919:
[----:B------:R-:W-:Y:S05]  /*3f40*/  BSYNC B0 ;  /* 0x0000000000007941 */ /* 0x000fea0003800000 */
.L_x_1918:
        /* <DEDUP_REMOVED lines=29> */
.L_x_1921:
[----:B------:R-:W-:Y:S05]  /*4120*/  BSYNC B0 ;  /* 0x0000000000007941 */ /* 0x000fea0003800000 */
.L_x_1920:
        /* <DEDUP_REMOVED lines=29> */
.L_x_1923:
[----:B------:R-:W-:Y:S05]  /*4300*/  BSYNC B0 ;  /* 0x0000000000007941 */ /* 0x000fea0003800000 */
.L_x_1922:
        /* <DEDUP_REMOVED lines=27> */
.L_x_1925:
[----:B------:R-:W-:Y:S05]  /*44c0*/  BSYNC B0 ;  /* 0x0000000000007941 */ /* 0x000fea0003800000 */
.L_x_1924:
[----:B------:R-:W-:Y:S02]  /*44d0*/  ULDC.64 UR6, c[0x0][0x318] ;  /* 0x0000c60000067ab9 */ /* 0x000fe40000000a00 */
[----:B------:R-:W-:Y:S01]  /*44e0*/  ULDC.64 UR8, c[0x0][0x320] ;  /* 0x0000c80000087ab9 */ /* 0x000fe20000000a00 */
[----:B------:R-:W-:Y:S01]  /*44f0*/  IMAD.MOV.U32 R8, RZ, RZ, c[0x0][0x308] ;  /* 0x0000c200ff087624 */ /* 0x000fe200078e00ff */
[----:B------:R-:W-:Y:S01]  /*4500*/  UISETP.NE.U32.AND UP1, UPT, URZ, UR6, UPT ;  /* 0x000000063f00728c */ /* 0x000fe2000bf25070 */
[----:B------:R-:W-:Y:S01]  /*4510*/  IMAD.MOV.U32 R9, RZ, RZ, c[0x0][0x30c] ;  /* 0x0000c300ff097624 */ /* 0x000fe200078e00ff */
[----:B-1----:R-:W-:Y:S01]  /*4520*/  LEA.HI R5, R18, R17, RZ, 0x4 ;  /* 0x0000001112057211 */ /* 0x002fe200078f20ff */
[----:B------:R-:W-:Y:S01]  /*4530*/  IMAD.U32 R230, RZ, RZ, UR25 ;  /* 0x00000019ffe67e24 */ /* 0x000fe2000f8e00ff */
[----:B------:R-:W-:Y:S01]  /*4540*/  UISETP.NE.AND.EX UP1, UPT, URZ, UR7, UPT, UP1 ;  /* 0x000000073f00728c */ /* 0x000fe2000bf25310 */
[----:B------:R-:W0:Y:S04]  /*4550*/  LDGDEPBAR ;  /* 0x00000000000079af */ /* 0x000e280000000000 */
[----:B--2---:R1:W2:Y:S01]  /*4560*/  LDG.E.64 R6, [R8.64] ;  /* 0x0000000e08067981 */ /* 0x0042a2000c1e1b00 */
        /* <DEDUP_REMOVED lines=10> */
[----:B------:R-:W-:-:S05]  /*4610*/  IMAD.U32 R3, RZ, RZ, UR7 ;  /* 0x00000007ff037e24 */ /* 0x000fca000f8e00ff */
[----:B---34-:R3:W4:Y:S04]  /*4620*/  @P0 LDG.E R0, [R2.64] ;  /* 0x0000000e02000981 */ /* 0x018728000c1e1900 */
[----:B---3--:R1:W3:Y:S01]  /*4630*/  LDG.E.64 R2, [R8.64+0x8] ;  /* 0x0000080e08027981 */ /* 0x0082e2000c1e1b00 */
[----:B------:R-:W4:Y:S01]  /*4640*/  @P0 MUFU.RCP R4, c[0x0][0x238] ;  /* 0x00008e0000040b08 */ /* 0x000f220000001000 */
[----:B------:R-:W-:Y:S02]  /*4650*/  LOP3.LUT R5, R5, 0xfffffff0, RZ, 0xc0, !PT ;  /* 0xfffffff005057812 */ /* 0x000fe400078ec0ff */
[----:B-1----:R-:W1:Y:S02]  /*4660*/  S2R R8, SR_TID.X ;  /* 0x0000000000087919 */ /* 0x002e640000002100 */
[----:B-1----:R-:W-:Y:S01]  /*4670*/  IMAD.SHL.U32 R8, R8, 0x2, RZ ;  /* 0x0000000208087824 */ /* 0x002fe200078e00ff */
[----:B------:R-:W-:Y:S01]  /*4680*/  UMOV UR8, URZ ;  /* 0x0000003f00087c82 */ /* 0x000fe20008000000 */
[----:B------:R-:W-:Y:S01]  /*4690*/  IMAD.MOV.U32 R203, RZ, RZ, 0x40 ;  /* 0x00000040ffcb7424 */ /* 0x000fe200078e00ff */
[----:B------:R-:W-:Y:S01]  /*46a0*/  CS2R R158, SRZ ;  /* 0x00000000009e7805 */ /* 0x000fe2000001ff00 */
        /* <DEDUP_REMOVED lines=65> */
[----:B----4-:R-:W-:-:S02]  /*4ac0*/  @P0 FMUL.FTZ R4, R0, R4 ;  /* 0x0000000400040220 */ /* 0x010fc40000410000 */
[----:B------:R-:W-:Y:S02]  /*4ad0*/  IMAD.IADD R0, R17, 0x1, -R5 ;  /* 0x0000000111007824 */ /* 0x000fe400078e0a05 */
[----:B------:R1:W4:Y:S01]  /*4ae0*/  @P0 R2UR UR4, R4 ;  /* 0x00000000040403c2 */ /* 0x00032200000e0000 */
[----:B------:R-:W-:Y:S02]  /*4af0*/  IMAD.SHL.U32 R5, R19, 0x20, RZ ;  /* 0x0000002013057824 */ /* 0x000fe400078e00ff */
[----:B-1----:R-:W-:-:S04]  /*4b00*/  SHF.R.S32.HI R4, RZ, 0x1f, R0 ;  /* 0x0000001fff047819 */ /* 0x002fc80000011400 */
[----:B------:R-:W-:-:S04]  /*4b10*/  LEA.HI R4, R4, R0, RZ, 0x3 ;  /* 0x0000000004047211 */ /* 0x000fc800078f18ff */
[----:B------:R-:W-:-:S05]  /*4b20*/  LOP3.LUT R4, R4, 0xfffffff8, RZ, 0xc0, !PT ;  /* 0xfffffff804047812 */ /* 0x000fca00078ec0ff */
[----:B------:R-:W-:Y:S01]  /*4b30*/  IMAD.IADD R0, R0, 0x1, -R4 ;  /* 0x0000000100007824 */ /* 0x000fe200078e0a04 */
[----:B------:R-:W-:-:S04]  /*4b40*/  LOP3.LUT R5, R5, 0x6, R8, 0xf8, !PT ;  /* 0x0000000605057812 */ /* 0x000fc800078ef808 */
[C---:B------:R-:W-:Y:S02]  /*4b50*/  LOP3.LUT P0, RZ, R0.reuse, 0x2, RZ, 0xc0, !PT ;  /* 0x0000000200ff7812 */ /* 0x040fe4000780c0ff */
[----:B------:R-:W-:Y:S02]  /*4b60*/  LOP3.LUT P4, RZ, R0, 0x4, RZ, 0xc0, !PT ;  /* 0x0000000400ff7812 */ /* 0x000fe4000788c0ff */
[--C-:B------:R-:W-:Y:S02]  /*4b70*/  SHF.R.S32.HI R0, RZ, 0x1f, R14.reuse ;  /* 0x0000001fff007819 */ /* 0x100fe4000001140e */
[----:B---3--:R-:W-:Y:S01]  /*4b80*/  IADD3 R14, P3, P2, R2, UR41, R14 ;  /* 0x00000029020e7c10 */ /* 0x008fe2000fa7e00e */
[----:B------:R-:W-:-:S03]  /*4b90*/  IMAD R230, R230, 0x80, R5 ;  /* 0x00000080e6e67824 */ /* 0x000fc600078e0205 */
[----:B------:R-:W-:Y:S01]  /*4ba0*/  IADD3.X R249, R3, UR49, R0, P3, P2 ;  /* 0x0000003103f97c10 */ /* 0x000fe20009fe4400 */
[----:B------:R-:W-:-:S04]  /*4bb0*/  IMAD.U32 R0, RZ, RZ, UR25 ;  /* 0x00000019ff007e24 */ /* 0x000fc8000f8e00ff */
[----:B------:R-:W-:Y:S01]  /*4bc0*/  IMAD R4, R0, 0x4, R19 ;  /* 0x0000000400047824 */ /* 0x000fe200078e0213 */
[----:B------:R-:W-:Y:S01]  /*4bd0*/  IADD3 R0, R244, -UR18, -R230 ;  /* 0x80000012f4007c10 */ /* 0x000fe2000fffe8e6 */
[----:B------:R-:W-:-:S03]  /*4be0*/  IMAD.MOV.U32 R5, RZ, RZ, 0x40 ;  /* 0x00000040ff057424 */ /* 0x000fc600078e00ff */
[----:B------:R-:W-:Y:S01]  /*4bf0*/  IADD3 R0, R0, UR13, RZ ;  /* 0x0000000d00007c10 */ /* 0x000fe2000fffe0ff */
[----:B--2---:R-:W1:Y:S04]  /*4c00*/  R2UR UR11, R7 ;  /* 0x00000000070b73c2 */ /* 0x004e6800000e0000 */
[----:B------:R2:W-:Y:S04]  /*4c10*/  STL [R1+0x4], R0 ;  /* 0x0000040001007387 */ /* 0x0005e80000100800 */
[----:B------:R-:W3:Y:S01]  /*4c20*/  R2UR UR12, R6 ;  /* 0x00000000060c73c2 */ /* 0x000ee200000e0000 */
[----:B------:R-:W-:-:S02]  /*4c30*/  IADD3 R2, R211, 0x2000, RZ ;  /* 0x00002000d3027810 */ /* 0x000fc40007ffe0ff */
[----:B------:R-:W-:Y:S02]  /*4c40*/  IADD3 R3, R210, 0x2000, RZ ;  /* 0x00002000d2037810 */ /* 0x000fe40007ffe0ff */
[----:B------:R-:W-:Y:S02]  /*4c50*/  SEL R2, R2, R211, !P1 ;  /* 0x000000d302027207 */ /* 0x000fe40004800000 */
[----:B--2---:R-:W-:-:S05]  /*4c60*/  SEL R0, R5, 0xffffffc0, !P4 ;  /* 0xffffffc005007807 */ /* 0x004fca0006000000 */
[----:B------:R2:W-:Y:S01]  /*4c70*/  STL [R1], R0 ;  /* 0x0000000001007387 */ /* 0x0005e20000100800 */
[----:B----4-:R-:W-:Y:S01]  /*4c80*/  @UP1 UMOV UR8, UR4 ;  /* 0x0000000400081c82 */ /* 0x010fe20008000000 */
[----:B------:R-:W-:Y:S01]  /*4c90*/  SEL R3, R3, R210, !P1 ;  /* 0x000000d203037207 */ /* 0x000fe20004800000 */
[----:B------:R-:W-:Y:S01]  /*4ca0*/  UIADD3 UR4, UR23, UR18, URZ ;  /* 0x0000001217047290 */ /* 0x000fe2000fffe03f */
[----:B------:R-:W-:Y:S01]  /*4cb0*/  IMAD.SHL.U32 R204, R2, 0x2, RZ ;  /* 0x0000000202cc7824 */ /* 0x000fe200078e00ff */
[----:B-1----:R-:W-:Y:S01]  /*4cc0*/  LOP3.LUT R2, R4, UR11, RZ, 0x3c, !PT ;  /* 0x0000000b04027c12 */ /* 0x002fe2000f8e3cff */
[----:B------:R-:W-:Y:S01]  /*4cd0*/  IMAD.WIDE.U32 R250, R14, -0x2daee0ad, RZ ;  /* 0xd2511f530efa7825 */ /* 0x000fe200078e00ff */
[----:B------:R-:W-:Y:S01]  /*4ce0*/  UIADD3 UR4, -UR13, 0x80, UR4 ;  /* 0x000000800d047890 */ /* 0x000fe2000fffe104 */
[----:B---3--:R-:W-:Y:S02]  /*4cf0*/  LOP3.LUT R249, R249, UR12, RZ, 0x3c, !PT ;  /* 0x0000000cf9f97c12 */ /* 0x008fe4000f8e3cff */
[----:B------:R-:W-:Y:S01]  /*4d00*/  IMAD.SHL.U32 R202, R3, 0x2, RZ ;  /* 0x0000000203ca7824 */ /* 0x000fe200078e00ff */
[----:B------:R-:W-:-:S02]  /*4d10*/  SEL R209, R209, 0xffffffe0, !P0 ;  /* 0xffffffe0d1d17807 */ /* 0x000fc40004000000 */
[----:B------:R-:W-:Y:S02]  /*4d20*/  SEL R203, R203, 0xffffffc0, !P4 ;  /* 0xffffffc0cbcb7807 */ /* 0x000fe40006000000 */
[----:B------:R-:W-:Y:S01]  /*4d30*/  LOP3.LUT R252, R251, R2, RZ, 0x3c, !PT ;  /* 0x00000002fbfc7212 */ /* 0x000fe200078e3cff */
[----:B------:R-:W-:-:S03]  /*4d40*/  UIADD3 UR23, UR4, -UR19, URZ ;  /* 0x8000001304177290 */ /* 0x000fc6000fffe03f */
[----:B------:R-:W-:Y:S02]  /*4d50*/  ULDC UR19, c[0x0][0x2e4] ;  /* 0x0000b90000137ab9 */ /* 0x000fe40000000800 */
.L_x_1930:
[----:B------:R-:W0:Y:S01]  /*4d60*/  LDGDEPBAR ;  /* 0x00000000000079af */ /* 0x000e220000000000 */
[C---:B------:R-:W-:Y:S01]  /*4d70*/  IMAD.IADD R196, R204.reuse, 0x1, R209 ;  /* 0x00000001ccc47824 */ /* 0x040fe200078e02d1 */
[----:B------:R-:W-:Y:S01]  /*4d80*/  USHF.L.U32 UR4, UR10, 0x6, URZ ;  /* 0x000000060a047899 */ /* 0x000fe2000800063f */
[--C-:B------:R-:W-:Y:S01]  /*4d90*/  IMAD.IADD R2, R204, 0x1, R203.reuse ;  /* 0x00000001cc027824 */ /* 0x100fe200078e02cb */
[----:B------:R-:W-:Y:S01]  /*4da0*/  ULDC UR5, c[0x0][0x2e4] ;  /* 0x0000b90000057ab9 */ /* 0x000fe20000000800 */
[----:B--2---:R-:W-:Y:S01]  /*4db0*/  IMAD.IADD R0, R196, 0x1, R203 ;  /* 0x00000001c4007824 */ /* 0x004fe200078e02cb */
[----:B------:R-:W-:Y:S02]  /*4dc0*/  UISETP.GE.AND UP0, UPT, UR4, UR23, UPT ;  /* 0x000000170400728c */ /* 0x000fe4000bf06270 */
[----:B------:R-:W2:Y:S02]  /*4dd0*/  LDL R3, [R1+0x4] ;  /* 0x0000040001037983 */ /* 0x000ea40000100800 */
[----:B--2---:R-:W-:Y:S01]  /*4de0*/  IADD3 R3, R3, UR4, RZ ;  /* 0x0000000403037c10 */ /* 0x004fe2000fffe0ff */
        /* <DEDUP_REMOVED lines=18> */
[C---:B------:R-:W-:Y:S08]  /*4f10*/  HMMA.16816.F32.BF16 R24, R28.reuse, R164, RZ ;  /* 0x000000a41c18723c */ /* 0x040ff000000418ff */
[-C--:B------:R-:W-:Y:S08]  /*4f20*/  HMMA.16816.F32.BF16 R28, R28, R166.reuse, RZ ;  /* 0x000000a61c1c723c */ /* 0x080ff000000418ff */
[----:B------:R-:W-:Y:S01]  /*4f30*/  HMMA.16816.F32.BF16 R32, R32, R166, RZ ;  /* 0x000000a62020723c */ /* 0x000fe200000418ff */
[----:B------:R-:W3:Y:S07]  /*4f40*/  LDSM.16.M88.4 R164, [R207+0xc800] ;  /* 0x00c80000cfa4783b */ /* 0x000eee0000000200 */
[-C--:B----4-:R-:W-:Y:S08]  /*4f50*/  HMMA.16816.F32.BF16 R4, R168, R172.reuse, R4 ;  /* 0x000000aca804723c */ /* 0x090ff00000041804 */
[C---:B-1----:R-:W-:Y:S07]  /*4f60*/  HMMA.16816.F32.BF16 R8, R176.reuse, R172, R8 ;  /* 0x000000acb008723c */ /* 0x042fee0000041808 */
[----:B------:R-:W-:Y:S01]  /*4f70*/  IMAD.U32 R172, RZ, RZ, UR21 ;  /* 0x00000015ffac7e24 */ /* 0x000fe2000f8e00ff */
[-C--:B------:R-:W-:Y:S01]  /*4f80*/  HMMA.16816.F32.BF16 R12, R176, R174.reuse, R12 ;  /* 0x000000aeb00c723c */ /* 0x080fe2000004180c */
[----:B------:R-:W-:Y:S07]  /*4f90*/  IMAD.U32 R173, RZ, RZ, UR20 ;  /* 0x00000014ffad7e24 */ /* 0x000fee000f8e00ff */
[C---:B------:R-:W-:Y:S08]  /*4fa0*/  HMMA.16816.F32.BF16 R16, R168.reuse, R174, R16 ;  /* 0x000000aea810723c */ /* 0x040ff00000041810 */
[-C--:B--2---:R-:W-:Y:S08]  /*4fb0*/  HMMA.16816.F32.BF16 R20, R168, R180.reuse, R20 ;  /* 0x000000b4a814723c */ /* 0x084ff00000041814 */
[C---:B------:R-:W-:Y:S07]  /*4fc0*/  HMMA.16816.F32.BF16 R24, R176.reuse, R180, R24 ;  /* 0x000000b4b018723c */ /* 0x040fee0000041818 */
[C---:B------:R-:W-:Y:S01]  /*4fd0*/  LEA R180, P0, R244.reuse, R172, 0x2 ;  /* 0x000000acf4b47211 */ /* 0x040fe200078010ff */
[-C--:B------:R-:W-:Y:S01]  /*4fe0*/  HMMA.16816.F32.BF16 R28, R176, R182.reuse, R28 ;  /* 0x000000b6b01c723c */ /* 0x080fe2000004181c */
[----:B------:R-:W-:Y:S03]  /*4ff0*/  LDSM.16.M88.4 R176, [R0+0x1000] ;  /* 0x0010000000b0783b */ /* 0x000fe60000000200 */
[----:B------:R-:W-:Y:S04]  /*5000*/  LEA.HI.X.SX32 R181, R244, R173, 0x2, P0 ;  /* 0x000000adf4b57211 */ /* 0x000fe800000f16ff */
[----:B------:R-:W-:Y:S01]  /*5010*/  HMMA.16816.F32.BF16 R32, R168, R182, R32 ;  /* 0x000000b6a820723c */ /* 0x000fe20000041820 */
[----:B------:R-:W-:Y:S07]  /*5020*/  LDSM.16.M88.4 R168, [R0] ;  /* 0x0000000000a8783b */ /* 0x000fee0000000200 */
[-C--:B------:R-:W-:Y:S01]  /*5030*/  HMMA.16816.F32.BF16 R4, R184, R188.reuse, R4 ;  /* 0x000000bcb804723c */ /* 0x080fe20000041804 */
[----:B------:R-:W1:Y:S07]  /*5040*/  LDSM.16.M88.4 R172, [R206+0xc000] ;  /* 0x00c00000ceac783b */ /* 0x000e6e0000000200 */
[C---:B---3--:R-:W-:Y:S01]  /*5050*/  HMMA.16816.F32.BF16 R8, R192.reuse, R188, R8 ;  /* 0x000000bcc008723c */ /* 0x048fe20000041808 */
[----:B-----5:R2:W5:Y:S04]  /*5060*/  LDG.E R217, [R180.64] ;  /* 0x0000000eb4d97981 */ /* 0x020568000c1e1900 */
[----:B------:R2:W5:Y:S03]  /*5070*/  LDG.E R216, [R180.64+0x20] ;  /* 0x0000200eb4d87981 */ /* 0x000566000c1e1900 */
[-C--:B------:R-:W-:Y:S01]  /*5080*/  HMMA.16816.F32.BF16 R12, R192, R190.reuse, R12 ;  /* 0x000000bec00c723c */ /* 0x080fe2000004180c */
[----:B------:R2:W5:Y:S04]  /*5090*/  LDG.E R215, [R180.64+0x80] ;  /* 0x0000800eb4d77981 */ /* 0x000568000c1e1900 */
[----:B------:R2:W5:Y:S03]  /*50a0*/  LDG.E R214, [R180.64+0xa0] ;  /* 0x0000a00eb4d67981 */ /* 0x000566000c1e1900 */
[C---:B------:R-:W-:Y:S01]  /*50b0*/  HMMA.16816.F32.BF16 R16, R184.reuse, R190, R16 ;  /* 0x000000beb810723c */ /* 0x040fe20000041810 */
[----:B------:R-:W-:Y:S07]  /*50c0*/  LDSM.16.M88.4 R188, [R204+0x3000] ;  /* 0x00300000ccbc783b */ /* 0x000fee0000000200 */
[-C--:B------:R-:W-:Y:S08]  /*50d0*/  HMMA.16816.F32.BF16 R20, R184, R164.reuse, R20 ;  /* 0x000000a4b814723c */ /* 0x080ff00000041814 */
[C---:B------:R-:W-:Y:S01]  /*50e0*/  HMMA.16816.F32.BF16 R24, R192.reuse, R164, R24 ;  /* 0x000000a4c018723c */ /* 0x040fe20000041818 */
[----:B--2---:R-:W2:Y:S07]  /*50f0*/  LDSM.16.M88.4 R180, [R206+0xc800] ;  /* 0x00c80000ceb4783b */ /* 0x004eae0000000200 */
[-C--:B------:R-:W-:Y:S01]  /*5100*/  HMMA.16816.F32.BF16 R28, R192, R166.reuse, R28 ;  /* 0x000000a6c01c723c */ /* 0x080fe2000004181c */
[----:B------:R-:W-:Y:S07]  /*5110*/  LDSM.16.M88.4 R192, [R205+0x10000] ;  /* 0x01000000cdc0783b */ /* 0x000fee0000000200 */
[----:B------:R-:W-:Y:S01]  /*5120*/  HMMA.16816.F32.BF16 R32, R184, R166, R32 ;  /* 0x000000a6b820723c */ /* 0x000fe20000041820 */
[----:B------:R-:W-:Y:S07]  /*5130*/  LDSM.16.M88.4 R164, [R204+0x2000] ;  /* 0x00200000cca4783b */ /* 0x000fee0000000200 */
[-C--:B-1----:R-:W-:Y:S01]  /*5140*/  HMMA.16816.F32.BF16 R4, R168, R172.reuse, R4 ;  /* 0x000000aca804723c */ /* 0x082fe20000041804 */
[----:B------:R-:W1:Y:S07]  /*5150*/  LDSM.16.M88.4 R184, [R208+0x10000] ;  /* 0x01000000d0b8783b */ /* 0x000e6e0000000200 */
[C---:B------:R-:W-:Y:S08]  /*5160*/  HMMA.16816.F32.BF16 R8, R176.reuse, R172, R8 ;  /* 0x000000acb008723c */ /* 0x040ff00000041808 */
[-C--:B------:R-:W-:Y:S08]  /*5170*/  HMMA.16816.F32.BF16 R12, R176, R174.reuse, R12 ;  /* 0x000000aeb00c723c */ /* 0x080ff0000004180c */
[C---:B------:R-:W-:Y:S01]  /*5180*/  HMMA.16816.F32.BF16 R16, R168.reuse, R174, R16 ;  /* 0x000000aea810723c */ /* 0x040fe20000041810 */
[----:B------:R-:W3:Y:S07]  /*5190*/  LDSM.16.M88.4 R172, [R208+0x10800] ;  /* 0x01080000d0ac783b */ /* 0x000eee0000000200 */
[-C--:B--2---:R-:W-:Y:S08]  /*51a0*/  HMMA.16816.F32.BF16 R20, R168, R180.reuse, R20 ;  /* 0x000000b4a814723c */ /* 0x084ff00000041814 */
[C---:B------:R-:W-:Y:S08]  /*51b0*/  HMMA.16816.F32.BF16 R24, R176.reuse, R180, R24 ;  /* 0x000000b4b018723c */ /* 0x040ff00000041818 */
[-C--:B------:R-:W-:Y:S01]  /*51c0*/  HMMA.16816.F32.BF16 R28, R176, R182.reuse, R28 ;  /* 0x000000b6b01c723c */ /* 0x080fe2000004181c */
[----:B------:R-:W2:Y:S07]  /*51d0*/  LDSM.16.M88.4 R176, [R196+0x2000] ;  /* 0x00200000c4b0783b */ /* 0x000eae0000000200 */
[----:B------:R-:W-:Y:S01]  /*51e0*/  HMMA.16816.F32.BF16 R32, R168, R182, R32 ;  /* 0x000000b6a820723c */ /* 0x000fe20000041820 */
[----:B------:R-:W4:Y:S07]  /*51f0*/  LDSM.16.M88.4 R196, [R196+0x3000] ;  /* 0x00300000c4c4783b */ /* 0x000f2e0000000200 */
[-C--:B-1----:R-:W-:Y:S01]  /*5200*/  HMMA.16816.F32.BF16 R4, R164, R184.reuse, R4 ;  /* 0x000000b8a404723c */ /* 0x082fe20000041804 */
[----:B------:R-:W1:Y:S07]  /*5210*/  LDSM.16.M88.4 R168, [R205+0x10800] ;  /* 0x01080000cda8783b */ /* 0x000e6e0000000200 */
[C---:B------:R-:W-:Y:S01]  /*5220*/  HMMA.16816.F32.BF16 R8, R188.reuse, R184, R8 ;  /* 0x000000b8bc08723c */ /* 0x040fe20000041808 */
[----:B------:R-:W-:Y:S06]  /*5230*/  LDSM.16.M88.4 R180, [R2+0x3000] ;  /* 0x0030000002b4783b */ /* 0x000fec0000000200 */
[----:B------:R-:W-:Y:S01]  /*5240*/  IADD3 R185, R3, -0x1, RZ ;  /* 0xffffffff03b97810 */ /* 0x000fe20007ffe0ff */
[-C--:B------:R-:W-:Y:S03]  /*5250*/  HMMA.16816.F32.BF16 R12, R188, R186.reuse, R12 ;  /* 0x000000babc0c723c */ /* 0x080fe6000004180c */
[----:B------:R-:W-:Y:S02]  /*5260*/  ISETP.GE.AND P0, PT, R185, RZ, PT ;  /* 0x000000ffb900720c */ /* 0x000fe40003f06270 */
[C---:B------:R-:W-:Y:S03]  /*5270*/  IADD3 R184, R3.reuse, 0x8, RZ ;  /* 0x0000000803b87810 */ /* 0x040fe60007ffe0ff */
[C---:B------:R-:W-:Y:S04]  /*5280*/  HMMA.16816.F32.BF16 R16, R164.reuse, R186, R16 ;  /* 0x000000baa410723c */ /* 0x040fe80000041810 */
[----:B------:R-:W-:Y:S04]  /*5290*/  ISETP.GE.AND P1, PT, R184, RZ, PT ;  /* 0x000000ffb800720c */ /* 0x000fe80003f26270 */
[-C--:B---3--:R-:W-:Y:S04]  /*52a0*/  HMMA.16816.F32.BF16 R20, R164, R172.reuse, R20 ;  /* 0x000000aca414723c */ /* 0x088fe80000041814 */
[C---:B------:R-:W-:Y:S04]  /*52b0*/  @!P0 IADD3 R185, -R3.reuse, 0x1, RZ ;  /* 0x0000000103b98810 */ /* 0x040fe80007ffe1ff */
[C---:B------:R-:W-:Y:S04]  /*52c0*/  HMMA.16816.F32.BF16 R24, R188.reuse, R172, R24 ;  /* 0x000000acbc18723c */ /* 0x040fe80000041818 */
[C---:B------:R-:W-:Y:S03]  /*52d0*/  @!P1 IADD3 R184, -R3.reuse, -0x8, RZ ;  /* 0xfffffff803b89810 */ /* 0x040fe60007ffe1ff */
[----:B------:R-:W-:Y:S01]  /*52e0*/  IABS R172, R3 ;  /* 0x0000000300ac7213 */ /* 0x000fe20000000000 */
[-C--:B------:R-:W-:Y:S03]  /*52f0*/  HMMA.16816.F32.BF16 R28, R188, R174.reuse, R28 ;  /* 0x000000aebc1c723c */ /* 0x080fe6000004181c */
[----:B------:R3:W-:Y:S04]  /*5300*/  I2F R218, R172 ;  /* 0x000000ac00da7306 */ /* 0x0007e80000201400 */
[C---:B------:R-:W-:Y:S01]  /*5310*/  IADD3 R188, R3.reuse, 0x7, RZ ;  /* 0x0000000703bc7810 */ /* 0x040fe20007ffe0ff */
[----:B------:R-:W-:Y:S01]  /*5320*/  HMMA.16816.F32.BF16 R32, R164, R174, R32 ;  /* 0x000000aea420723c */ /* 0x000fe20000041820 */
[----:B------:R1:W-:Y:S03]  /*5330*/  LDSM.16.M88.4 R164, [R2+0x2000] ;  /* 0x0020000002a4783b */ /* 0x0003e60000000200 */
[----:B------:R-:W-:Y:S02]  /*5340*/  ISETP.GE.AND P0, PT, R188, RZ, PT ;  /* 0x000000ffbc00720c */ /* 0x000fe40003f06270 */
[C---:B------:R-:W-:Y:S02]  /*5350*/  IADD3 R189, R3.reuse, 0x18, RZ ;  /* 0x0000001803bd7810 */ /* 0x040fe40007ffe0ff */
[-C--:B--2---:R-:W-:Y:S08]  /*5360*/  HMMA.16816.F32.BF16 R4, R176, R192.reuse, R4 ;  /* 0x000000c0b004723c */ /* 0x084ff00000041804 */
[C---:B----4-:R-:W-:Y:S01]  /*5370*/  HMMA.16816.F32.BF16 R8, R196.reuse, R192, R8 ;  /* 0x000000c0c408723c */ /* 0x050fe20000041808 */
[----:B------:R-:W2:Y:S01]  /*5380*/  I2F R193, R185 ;  /* 0x000000b900c17306 */ /* 0x000ea20000201400 */
[----:B---3--:R-:W3:Y:S02]  /*5390*/  LDSM.16.M88.4 R172, [R207+0x10000] ;  /* 0x01000000cfac783b */ /* 0x008ee40000000200 */
[C---:B------:R-:W-:Y:S04]  /*53a0*/  @!P0 IADD3 R188, -R3.reuse, -0x7, RZ ;  /* 0xfffffff903bc8810 */ /* 0x040fe80007ffe1ff */
[-C--:B------:R-:W-:Y:S03]  /*53b0*/  HMMA.16816.F32.BF16 R12, R196, R194.reuse, R12 ;  /* 0x000000c2c40c723c */ /* 0x080fe6000004180c */
[----:B------:R4:W-:Y:S01]  /*53c0*/  I2F R192, R188 ;  /* 0x000000bc00c07306 */ /* 0x0009e20000201400 */
[C---:B-1----:R-:W-:Y:S04]  /*53d0*/  IADD3 R2, R3.reuse, 0x20, RZ ;  /* 0x0000002003027810 */ /* 0x042fe80007ffe0ff */
[C---:B------:R-:W-:Y:S05]  /*53e0*/  HMMA.16816.F32.BF16 R16, R176.reuse, R194, R16 ;  /* 0x000000c2b010723c */ /* 0x040fea0000041810 */
[----:B------:R1:W1:Y:S03]  /*53f0*/  I2F R194, R184 ;  /* 0x000000b800c27306 */ /* 0x0002660000201400 */
[-C--:B------:R-:W-:Y:S08]  /*5400*/  HMMA.16816.F32.BF16 R20, R176, R168.reuse, R20 ;  /* 0x000000a8b014723c */ /* 0x080ff00000041814 */
[C---:B------:R-:W-:Y:S04]  /*5410*/  HMMA.16816.F32.BF16 R24, R196.reuse, R168, R24 ;  /* 0x000000a8c418723c */ /* 0x040fe80000041818 */
[C---:B----4-:R-:W-:Y:S03]  /*5420*/  IADD3 R188, R3.reuse, 0x1f, RZ ;  /* 0x0000001f03bc7810 */ /* 0x050fe60007ffe0ff */
[----:B------:R-:W-:Y:S01]  /*5430*/  IADD3 R169, R3, 0x28, RZ ;  /* 0x0000002803a97810 */ /* 0x000fe20007ffe0ff */
[-C--:B------:R-:W-:Y:S03]  /*5440*/  HMMA.16816.F32.BF16 R28, R196, R170.reuse, R28 ;  /* 0x000000aac41c723c */ /* 0x080fe6000004181c */
[----:B------:R-:W-:Y:S02]  /*5450*/  ISETP.GE.AND P1, PT, R169, RZ, PT ;  /* 0x000000ffa900720c */ /* 0x000fe40003f26270 */
[C---:B------:R-:W-:Y:S01]  /*5460*/  IADD3 R168, R3.reuse, 0x27, RZ ;  /* 0x0000002703a87810 */ /* 0x040fe20007ffe0ff */
[----:B-1----:R-:W1:Y:S02]  /*5470*/  LDSM.16.M88.4 R184, [R207+0x10800] ;  /* 0x01080000cfb8783b */ /* 0x002e640000000200 */
[----:B------:R-:W-:Y:S04]  /*5480*/  HMMA.16816.F32.BF16 R32, R176, R170, R32 ;  /* 0x000000aab020723c */ /* 0x000fe80000041820 */
[----:B------:R-:W-:Y:S02]  /*5490*/  ISETP.GE.AND P0, PT, R168, RZ, PT ;  /* 0x000000ffa800720c */ /* 0x000fe40003f06270 */
[----:B------:R-:W-:Y:S02]  /*54a0*/  LDSM.16.M88.4 R176, [R206+0x10000] ;  /* 0x01000000ceb0783b */ /* 0x000fe40000000200 */
[C---:B------:R-:W-:Y:S01]  /*54b0*/  @!P1 IADD3 R169, -R3.reuse, -0x28, RZ ;  /* 0xffffffd803a99810 */ /* 0x040fe20007ffe1ff */
[-C--:B---3--:R-:W-:Y:S03]  /*54c0*/  HMMA.16816.F32.BF16 R4, R164, R172.reuse, R4 ;  /* 0x000000aca404723c */ /* 0x088fe60000041804 */
[----:B------:R-:W3:Y:S02]  /*54d0*/  I2F R196, R169 ;  /* 0x000000a900c47306 */ /* 0x000ee40000201400 */
[----:B------:R-:W-:Y:S03]  /*54e0*/  ISETP.GE.AND P1, PT, R2, RZ, PT ;  /* 0x000000ff0200720c */ /* 0x000fe60003f26270 */
[C---:B------:R-:W-:Y:S01]  /*54f0*/  @!P0 IADD3 R168, -R3.reuse, -0x27, RZ ;  /* 0xffffffd903a88810 */ /* 0x040fe20007ffe1ff */
[C---:B------:R-:W-:Y:S04]  /*5500*/  HMMA.16816.F32.BF16 R8, R180.reuse, R172, R8 ;  /* 0x000000acb408723c */ /* 0x040fe80000041808 */
[----:B------:R4:W2:Y:S01]  /*5510*/  I2F R195, R168 ;  /* 0x000000a800c37306 */ /* 0x0008a20000201400 */
[----:B------:R-:W-:Y:S03]  /*5520*/  ISETP.GE.AND P0, PT, R188, RZ, PT ;  /* 0x000000ffbc00720c */ /* 0x000fe60003f06270 */
[-C--:B------:R-:W-:Y:S04]  /*5530*/  HMMA.16816.F32.BF16 R12, R180, R174.reuse, R12 ;  /* 0x000000aeb40c723c */ /* 0x080fe8000004180c */
[----:B------:R-:W-:Y:S02]  /*5540*/  @!P1 IADD3 R2, -R3, -0x20, RZ ;  /* 0xffffffe003029810 */ /* 0x000fe40007ffe1ff */
[----:B------:R-:W-:Y:S02]  /*5550*/  ISETP.GE.AND P1, PT, R189, RZ, PT ;  /* 0x000000ffbd00720c */ /* 0x000fe40003f26270 */
[----:B------:R2:W2:Y:S01]  /*5560*/  I2F R191, R2 ;  /* 0x0000000200bf7306 */ /* 0x0004a20000201400 */
[C---:B------:R-:W-:Y:S01]  /*5570*/  HMMA.16816.F32.BF16 R16, R164.reuse, R174, R16 ;  /* 0x000000aea410723c */ /* 0x040fe20000041810 */
[----:B------:R-:W-:Y:S03]  /*5580*/  LDSM.16.M88.4 R172, [R0+0x3000] ;  /* 0x0030000000ac783b */ /* 0x000fe60000000200 */
[C---:B------:R-:W-:Y:S04]  /*5590*/  @!P0 IADD3 R188, -R3.reuse, -0x1f, RZ ;  /* 0xffffffe103bc8810 */ /* 0x040fe80007ffe1ff */
[-C--:B-1----:R-:W-:Y:S01]  /*55a0*/  HMMA.16816.F32.BF16 R20, R164, R184.reuse, R20 ;  /* 0x000000b8a414723c */ /* 0x082fe20000041814 */
[----:B------:R1:W1:Y:S01]  /*55b0*/  I2F R190, R188 ;  /* 0x000000bc00be7306 */ /* 0x0002620000201400 */
[----:B----4-:R4:W3:Y:S02]  /*55c0*/  LDSM.16.M88.4 R168, [R0+0x2000] ;  /* 0x0020000000a8783b */ /* 0x0108e40000000200 */
[C---:B------:R-:W-:Y:S04]  /*55d0*/  @!P1 IADD3 R189, -R3.reuse, -0x18, RZ ;  /* 0xffffffe803bd9810 */ /* 0x040fe80007ffe1ff */
[C---:B------:R-:W-:Y:S03]  /*55e0*/  HMMA.16816.F32.BF16 R24, R180.reuse, R184, R24 ;  /* 0x000000b8b418723c */ /* 0x040fe60000041818 */
[----:B------:R-:W3:Y:S01]  /*55f0*/  I2F R189, R189 ;  /* 0x000000bd00bd7306 */ /* 0x000ee20000201400 */
[C---:B--2---:R-:W-:Y:S04]  /*5600*/  IADD3 R2, R3.reuse, 0x17, RZ ;  /* 0x0000001703027810 */ /* 0x044fe80007ffe0ff */
[-C--:B------:R-:W-:Y:S03]  /*5610*/  HMMA.16816.F32.BF16 R28, R180, R186.reuse, R28 ;  /* 0x000000bab41c723c */ /* 0x080fe6000004181c */
[----:B------:R-:W-:Y:S02]  /*5620*/  ISETP.GE.AND P0, PT, R2, RZ, PT ;  /* 0x000000ff0200720c */ /* 0x000fe40003f06270 */
[C---:B------:R-:W-:Y:S02]  /*5630*/  IADD3 R184, R3.reuse, -0x9, RZ ;  /* 0xfffffff703b87810 */ /* 0x040fe40007ffe0ff */
[C---:B------:R-:W-:Y:S01]  /*5640*/  IADD3 R180, R3.reuse, -0x11, RZ ;  /* 0xffffffef03b47810 */ /* 0x040fe20007ffe0ff */
[----:B------:R-:W-:Y:S01]  /*5650*/  HMMA.16816.F32.BF16 R32, R164, R186, R32 ;  /* 0x000000baa420723c */ /* 0x000fe20000041820 */
[----:B------:R-:W2:Y:S03]  /*5660*/  LDSM.16.M88.4 R164, [R206+0x10800] ;  /* 0x01080000cea4783b */ /* 0x000ea60000000200 */
[C---:B-1----:R-:W-:Y:S02]  /*5670*/  IADD3 R188, R3.reuse, -0x8, RZ ;  /* 0xfffffff803bc7810 */ /* 0x042fe40007ffe0ff */
[C---:B----4-:R-:W-:Y:S02]  /*5680*/  IADD3 R0, R3.reuse, -0x10, RZ ;  /* 0xfffffff003007810 */ /* 0x050fe40007ffe0ff */
[----:B------:R-:W-:Y:S04]  /*5690*/  ISETP.GE.AND P1, PT, R188, RZ, PT ;  /* 0x000000ffbc00720c */ /* 0x000fe80003f26270 */
[C---:B------:R-:W-:Y:S02]  /*56a0*/  @!P0 IADD3 R2, -R3.reuse, -0x17, RZ ;  /* 0xffffffe903028810 */ /* 0x040fe40007ffe1ff */
[----:B------:R-:W-:Y:S02]  /*56b0*/  ISETP.GE.AND P0, PT, R184, RZ, PT ;  /* 0x000000ffb800720c */ /* 0x000fe40003f06270 */
[----:B------:R1:W4:Y:S01]  /*56c0*/  I2F R182, R2 ;  /* 0x0000000200b67306 */ /* 0x0003220000201400 */
[-C--:B---3--:R-:W-:Y:S05]  /*56d0*/  HMMA.16816.F32.BF16 R4, R168, R176.reuse, R4 ;  /* 0x000000b0a804723c */ /* 0x088fea0000041804 */
[C---:B------:R-:W-:Y:S02]  /*56e0*/  @!P1 IADD3 R188, -R3.reuse, 0x8, RZ ;  /* 0x0000000803bc9810 */ /* 0x040fe40007ffe1ff */
[----:B------:R-:W-:Y:S01]  /*56f0*/  ISETP.GE.AND P1, PT, R0, RZ, PT ;  /* 0x000000ff0000720c */ /* 0x000fe20003f26270 */
[C---:B------:R-:W-:Y:S03]  /*5700*/  HMMA.16816.F32.BF16 R8, R172.reuse, R176, R8 ;  /* 0x000000b0ac08723c */ /* 0x040fe60000041808 */
[----:B------:R-:W3:Y:S01]  /*5710*/  I2F R188, R188 ;  /* 0x000000bc00bc7306 */ /* 0x000ee20000201400 */
[C---:B------:R-:W-:Y:S02]  /*5720*/  @!P0 IADD3 R184, -R3.reuse, 0x9, RZ ;  /* 0x0000000903b88810 */ /* 0x040fe40007ffe1ff */
[----:B------:R-:W-:Y:S02]  /*5730*/  ISETP.GE.AND P0, PT, R180, RZ, PT ;  /* 0x000000ffb400720c */ /* 0x000fe40003f06270 */
[-C--:B------:R-:W-:Y:S04]  /*5740*/  HMMA.16816.F32.BF16 R12, R172, R178.reuse, R12 ;  /* 0x000000b2ac0c723c */ /* 0x080fe8000004180c */
[C---:B------:R-:W-:Y:S01]  /*5750*/  @!P1 IADD3 R0, -R3.reuse, 0x10, RZ ;  /* 0x0000001003009810 */ /* 0x040fe20007ffe1ff */
[----:B------:R-:W3:Y:S01]  /*5760*/  I2F R184, R184 ;  /* 0x000000b800b87306 */ /* 0x000ee20000201400 */
[----:B-1----:R-:W-:Y:S02]  /*5770*/  IADD3 R2, R3, 0x10, RZ ;  /* 0x0000001003027810 */ /* 0x002fe40007ffe0ff */
[----:B------:R-:W-:Y:S01]  /*5780*/  FFMA.FTZ R5, R193, -UR8, R5 ;  /* 0x80000008c1057c23 */ /* 0x000fe20008010005 */
[C---:B------:R-:W-:Y:S04]  /*5790*/  HMMA.16816.F32.BF16 R16, R168.reuse, R178, R16 ;  /* 0x000000b2a810723c */ /* 0x040fe80000041810 */
[----:B------:R-:W-:Y:S01]  /*57a0*/  FFMA.FTZ R6, R194, -UR8, R6 ;  /* 0x80000008c2067c23 */ /* 0x000fe20008010006 */
[----:B------:R-:W-:Y:S01]  /*57b0*/  ISETP.GE.AND P1, PT, R2, RZ, PT ;  /* 0x000000ff0200720c */ /* 0x000fe20003f26270 */
[----:B------:R1:W1:Y:S01]  /*57c0*/  I2F R181, R0 ;  /* 0x0000000000b57306 */ /* 0x0002620000201400 */
[----:B------:R-:W-:Y:S01]  /*57d0*/  FFMA.FTZ R7, R192, -UR8, R7 ;  /* 0x80000008c0077c23 */ /* 0x000fe20008010007 */
[-C--:B--2---:R-:W-:Y:S04]  /*57e0*/  HMMA.16816.F32.BF16 R20, R168, R164.reuse, R20 ;  /* 0x000000a4a814723c */ /* 0x084fe80000041814 */
[----:B------:R-:W-:Y:S01]  /*57f0*/  FFMA.FTZ R4, R218, -UR8, R4 ;  /* 0x80000008da047c23 */ /* 0x000fe20008010004 */
[C---:B------:R-:W-:Y:S01]  /*5800*/  IADD3 R176, R3.reuse, -0x18, RZ ;  /* 0xffffffe803b07810 */ /* 0x040fe20007ffe0ff */
[----:B------:R-:W-:Y:S01]  /*5810*/  FFMA.FTZ R10, R196, -UR8, R10 ;  /* 0x80000008c40a7c23 */ /* 0x000fe2000801000a */
[----:B------:R-:W-:Y:S01]  /*5820*/  IADD3 R177, R3, -0x19, RZ ;  /* 0xffffffe703b17810 */ /* 0x000fe20007ffe0ff */
[----:B------:R-:W-:Y:S01]  /*5830*/  FFMA.FTZ R11, R195, -UR8, R11 ;  /* 0x80000008c30b7c23 */ /* 0x000fe2000801000b */
[----:B------:R-:W-:Y:S01]  /*5840*/  @!P0 IADD3 R180, -R3, 0x11, RZ ;  /* 0x0000001103b48810 */ /* 0x000fe20007ffe1ff */
[C---:B------:R-:W-:Y:S04]  /*5850*/  HMMA.16816.F32.BF16 R24, R172.reuse, R164, R24 ;  /* 0x000000a4ac18723c */ /* 0x040fe80000041818 */
[----:B------:R-:W-:Y:S01]  /*5860*/  FFMA.FTZ R8, R191, -UR8, R8 ;  /* 0x80000008bf087c23 */ /* 0x000fe20008010008 */
[----:B------:R-:W2:Y:S01]  /*5870*/  I2F R180, R180 ;  /* 0x000000b400b47306 */ /* 0x000ea20000201400 */
[----:B------:R-:W-:Y:S01]  /*5880*/  FFMA.FTZ R9, R190, -UR8, R9 ;  /* 0x80000008be097c23 */ /* 0x000fe20008010009 */
[----:B------:R-:W-:Y:S01]  /*5890*/  @!P1 IADD3 R2, -R3, -0x10, RZ ;  /* 0xfffffff003029810 */ /* 0x000fe20007ffe1ff */
[----:B------:R-:W-:Y:S01]  /*58a0*/  FFMA.FTZ R14, R191, -UR8, R14 ;  /* 0x80000008bf0e7c23 */ /* 0x000fe2000801000e */
[----:B------:R-:W-:Y:S01]  /*58b0*/  ISETP.GE.AND P2, PT, R176, RZ, PT ;  /* 0x000000ffb000720c */ /* 0x000fe20003f46270 */
[-C--:B------:R-:W-:Y:S03]  /*58c0*/  HMMA.16816.F32.BF16 R28, R172, R166.reuse, R28 ;  /* 0x000000a6ac1c723c */ /* 0x080fe6000004181c */
[----:B------:R-:W-:Y:S01]  /*58d0*/  FFMA.FTZ R15, R190, -UR8, R15 ;  /* 0x80000008be0f7c23 */ /* 0x000fe2000801000f */
[----:B-1----:R-:W-:Y:S01]  /*58e0*/  IADD3 R0, R3, 0xf, RZ ;  /* 0x0000000f03007810 */ /* 0x002fe20007ffe0ff */
[----:B------:R-:W-:Y:S01]  /*58f0*/  FFMA.FTZ R12, R189, -UR8, R12 ;  /* 0x80000008bd0c7c23 */ /* 0x000fe2000801000c */
[----:B------:R-:W-:Y:S01]  /*5900*/  ISETP.GE.AND P1, PT, R177, RZ, PT ;  /* 0x000000ffb100720c */ /* 0x000fe20003f26270 */
[----:B----4-:R-:W-:Y:S01]  /*5910*/  FFMA.FTZ R13, R182, -UR8, R13 ;  /* 0x80000008b60d7c23 */ /* 0x010fe2000801000d */
[----:B------:R-:W1:Y:S01]  /*5920*/  I2F R2, R2 ;  /* 0x0000000200027306 */ /* 0x000e620000201400 */
[----:B------:R-:W-:Y:S01]  /*5930*/  FFMA.FTZ R19, R193, -UR8, R19 ;  /* 0x80000008c1137c23 */ /* 0x000fe20008010013 */
[----:B------:R-:W-:Y:S01]  /*5940*/  ISETP.GE.AND P0, PT, R0, RZ, PT ;  /* 0x000000ff0000720c */ /* 0x000fe20003f06270 */
[----:B------:R-:W-:Y:S04]  /*5950*/  HMMA.16816.F32.BF16 R32, R168, R166, R32 ;  /* 0x000000a6a820723c */ /* 0x000fe80000041820 */
[----:B------:R-:W-:Y:S01]  /*5960*/  FFMA.FTZ R18, R218, -UR8, R18 ;  /* 0x80000008da127c23 */ /* 0x000fe20008010012 */
[C---:B------:R-:W-:Y:S01]  /*5970*/  @!P2 IADD3 R176, -R3.reuse, 0x18, RZ ;  /* 0x0000001803b0a810 */ /* 0x040fe20007ffe1ff */
[----:B---3--:R-:W-:Y:S02]  /*5980*/  FFMA.FTZ R16, R188, -UR8, R16 ;  /* 0x80000008bc107c23 */ /* 0x008fe40008010010 */
[----:B------:R-:W-:Y:S01]  /*5990*/  FFMA.FTZ R17, R184, -UR8, R17 ;  /* 0x80000008b8117c23 */ /* 0x000fe20008010011 */
[C---:B------:R-:W-:Y:S02]  /*59a0*/  @!P1 IADD3 R177, -R3.reuse, 0x19, RZ ;  /* 0x0000001903b19810 */ /* 0x040fe40007ffe1ff */
[----:B------:R-:W3:Y:S01]  /*59b0*/  I2F R176, R176 ;  /* 0x000000b000b07306 */ /* 0x000ee20000201400 */
[----:B------:R-:W-:Y:S01]  /*59c0*/  FFMA.FTZ R22, R188, -UR8, R22 ;  /* 0x80000008bc167c23 */ /* 0x000fe20008010016 */
[----:B------:R-:W-:Y:S01]  /*59d0*/  @!P0 IADD3 R0, -R3, -0xf, RZ ;  /* 0xfffffff103008810 */ /* 0x000fe20007ffe1ff */
[----:B------:R-:W-:Y:S01]  /*59e0*/  FFMA.FTZ R23, R184, -UR8, R23 ;  /* 0x80000008b8177c23 */ /* 0x000fe20008010017 */
[----:B------:R-:W-:Y:S01]  /*59f0*/  PLOP3.LUT P0, PT, PT, PT, UP0, 0x80, 0x0 ;  /* 0x000000000000781c */ /* 0x000fe20003f0f008 */
[----:B------:R-:W-:Y:S02]  /*5a00*/  FFMA.FTZ R20, R181, -UR8, R20 ;  /* 0x80000008b5147c23 */ /* 0x000fe40008010014 */
[----:B--2---:R-:W-:Y:S02]  /*5a10*/  FFMA.FTZ R21, R180, -UR8, R21 ;  /* 0x80000008b4157c23 */ /* 0x004fe40008010015 */
[----:B------:R-:W-:Y:S01]  /*5a20*/  FFMA.FTZ R26, R189, -UR8, R26 ;  /* 0x80000008bd1a7c23 */ /* 0x000fe2000801001a */
[----:B------:R-:W2:Y:S01]  /*5a30*/  I2F R0, R0 ;  /* 0x0000000000007306 */ /* 0x000ea20000201400 */
[----:B------:R-:W-:Y:S02]  /*5a40*/  FFMA.FTZ R27, R182, -UR8, R27 ;  /* 0x80000008b61b7c23 */ /* 0x000fe4000801001b */
[----:B-1----:R-:W-:Y:S02]  /*5a50*/  FFMA.FTZ R24, R2, -UR8, R24 ;  /* 0x8000000802187c23 */ /* 0x002fe40008010018 */
[----:B------:R-:W-:Y:S02]  /*5a60*/  FFMA.FTZ R28, R194, -UR8, R28 ;  /* 0x80000008c21c7c23 */ /* 0x000fe4000801001c */
[----:B------:R-:W-:Y:S02]  /*5a70*/  FFMA.FTZ R29, R192, -UR8, R29 ;  /* 0x80000008c01d7c23 */ /* 0x000fe4000801001d */
[----:B------:R-:W-:Y:S01]  /*5a80*/  FFMA.FTZ R30, R2, -UR8, R30 ;  /* 0x80000008021e7c23 */ /* 0x000fe2000801001e */
[----:B------:R-:W1:Y:S01]  /*5a90*/  I2F R177, R177 ;  /* 0x000000b100b17306 */ /* 0x000e620000201400 */
[----:B------:R-:W-:Y:S02]  /*5aa0*/  FFMA.FTZ R34, R181, -UR8, R34 ;  /* 0x80000008b5227c23 */ /* 0x000fe40008010022 */
[----:B------:R-:W-:Y:S02]  /*5ab0*/  FFMA.FTZ R35, R180, -UR8, R35 ;  /* 0x80000008b4237c23 */ /* 0x000fe40008010023 */
[----:B---3--:R-:W-:Y:S02]  /*5ac0*/  FFMA.FTZ R32, R176, -UR8, R32 ;  /* 0x80000008b0207c23 */ /* 0x008fe40008010020 */
[C---:B--2---:R-:W-:Y:S02]  /*5ad0*/  FFMA.FTZ R25, R0.reuse, -UR8, R25 ;  /* 0x8000000800197c23 */ /* 0x044fe40008010019 */
[----:B------:R-:W-:Y:S02]  /*5ae0*/  FFMA.FTZ R31, R0, -UR8, R31 ;  /* 0x80000008001f7c23 */ /* 0x000fe4000801001f */
[----:B-1----:R-:W-:Y:S01]  /*5af0*/  FFMA.FTZ R33, R177, -UR8, R33 ;  /* 0x80000008b1217c23 */ /* 0x002fe20008010021 */
[----:B------:R-:W-:-:S05]  /*5b00*/  @!P0 BRA `(.L_x_1926) ;  /* 0x000000c000008947 */ /* 0x000fca0003800000 */
[----:B------:R-:W-:Y:S04]  /*5b10*/  USHF.L.U32 UR5, UR25, 0x7, URZ ;  /* 0x0000000719057899 */ /* 0x000fe8000800063f */
        /* <DEDUP_REMOVED lines=11> */
.L_x_1926:
[----:B------:R-:W-:Y:S01]  /*5bd0*/  IADD3 R0, R244, UR4, RZ ;  /* 0x00000004f4007c10 */ /* 0x000fe2000fffe0ff */
[----:B------:R-:W-:Y:S01]  /*5be0*/  UIADD3 UR4, -UR5, UR13, -UR18 ;  /* 0x0000000d05047290 */ /* 0x000fe2000fffe912 */
[----:B------:R-:W-:Y:S01]  /*5bf0*/  IADD3 R170, R230, 0x1, RZ ;  /* 0x00000001e6aa7810 */ /* 0x000fe20007ffe0ff */
        /* <DEDUP_REMOVED lines=9> */
[C---:B------:R-:W-:Y:S02]  /*5c90*/  IADD3 R169, R230.reuse, 0x8, RZ ;  /* 0x00000008e6a97810 */ /* 0x040fe40007ffe0ff */
[C---:B------:R-:W-:Y:S01]  /*5ca0*/  IADD3 R168, R230.reuse, 0x9, RZ ;  /* 0x00000009e6a87810 */ /* 0x040fe20007ffe0ff */
[----:B------:R-:W-:Y:S01]  /*5cb0*/  UIADD3 UR4, UR4, UR40, URZ ;  /* 0x0000002804047290 */ /* 0x000fe2000fffe03f */
[C---:B------:R-:W-:Y:S02]  /*5cc0*/  IADD3 R167, R230.reuse, 0x10, RZ ;  /* 0x00000010e6a77810 */ /* 0x040fe40007ffe0ff */
[----:B------:R-:W-:Y:S03]  /*5cd0*/  IADD3 R166, R230, 0x11, RZ ;  /* 0x00000011e6a67810 */ /* 0x000fe60007ffe0ff */
[----:B------:R-:W-:Y:S02]  /*5ce0*/  IADD3 R171, R0, UR4, RZ ;  /* 0x0000000400ab7c10 */ /* 0x000fe4000fffe0ff */
[----:B------:R-:W-:Y:S02]  /*5cf0*/  IMNMX R0, RZ, R165, !PT ;  /* 0x000000a5ff007217 */ /* 0x000fe40007800200 */
[----:B------:R-:W-:Y:S02]  /*5d00*/  IADD3 R173, R3, UR4, RZ ;  /* 0x0000000403ad7c10 */ /* 0x000fe4000fffe0ff */
[----:B------:R-:W-:Y:S02]  /*5d10*/  IMNMX R3, R171, UR13, PT ;  /* 0x0000000dab037c17 */ /* 0x000fe4000b800200 */
[-C--:B------:R-:W-:Y:S02]  /*5d20*/  ISETP.GE.AND P2, PT, R230, R0.reuse, PT ;  /* 0x00000000e600720c */ /* 0x080fe40003f46270 */
[----:B------:R-:W-:Y:S02]  /*5d30*/  ISETP.GE.AND P1, PT, R170, R0, PT ;  /* 0x00000000aa00720c */ /* 0x000fe40003f26270 */
[----:B------:R-:W-:Y:S02]  /*5d40*/  IADD3 R172, R164, UR4, RZ ;  /* 0x00000004a4ac7c10 */ /* 0x000fe4000fffe0ff */
[----:B------:R-:W-:Y:S02]  /*5d50*/  IADD3 R175, R2, UR4, RZ ;  /* 0x0000000402af7c10 */ /* 0x000fe4000fffe0ff */
[C---:B------:R-:W-:Y:S02]  /*5d60*/  IADD3 R165, R230.reuse, 0x18, RZ ;  /* 0x00000018e6a57810 */ /* 0x040fe40007ffe0ff */
[C---:B------:R-:W-:Y:S02]  /*5d70*/  IADD3 R164, R230.reuse, 0x19, RZ ;  /* 0x00000019e6a47810 */ /* 0x040fe40007ffe0ff */
[-C--:B------:R-:W-:Y:S02]  /*5d80*/  ISETP.GE.OR P2, PT, R230, R3.reuse, !P2 ;  /* 0x00000003e600720c */ /* 0x080fe40005746670 */
[----:B------:R-:W-:Y:S02]  /*5d90*/  IMNMX R2, RZ, R174, !PT ;  /* 0x000000aeff027217 */ /* 0x000fe40007800200 */
        /* <DEDUP_REMOVED lines=8> */
[----:B------:R-:W-:Y:S02]  /*5e20*/  IMNMX R0, R172, UR13, PT ;  /* 0x0000000dac007c17 */ /* 0x000fe4000b800200 */
        /* <DEDUP_REMOVED lines=36> */
[----:B------:R-:W-:Y:S02]  /*6070*/  IMNMX R2, RZ, R177, !PT ;  /* 0x000000b1ff027217 */ /* 0x000fe40007800200 */
        /* <DEDUP_REMOVED lines=52> */
.L_x_1927:
[----:B------:R-:W2:Y:S01]  /*63c0*/  LDL R0, [R1+0x10] ;  /* 0x0000100001007983 */ /* 0x000ea20000100800 */
[----:B------:R-:W-:Y:S01]  /*63d0*/  IMAD.U32 R166, RZ, RZ, UR10 ;  /* 0x0000000affa67e24 */ /* 0x000fe2000f8e00ff */
[----:B------:R-:W-:Y:S01]  /*63e0*/  UIADD3 UR4, UR12, 0x3c6ef372, URZ ;  /* 0x3c6ef3720c047890 */ /* 0x000fe2000fffe03f */
[----:B------:R-:W-:Y:S01]  /*63f0*/  IMAD.WIDE.U32 R2, R252, -0x326172a9, RZ ;  /* 0xcd9e8d57fc027825 */ /* 0x000fe200078e00ff */
[----:B------:R-:W-:Y:S01]  /*6400*/  FSETP.NEU.FTZ.AND P0, PT, R247, -INF , PT ;  /* 0xff800000f700780b */ /* 0x000fe20003f1d000 */
[----:B------:R-:W-:Y:S02]  /*6410*/  ULDC UR6, c[0x0][0x1c0] ;  /* 0x0000700000067ab9 */ /* 0x000fe40000000800 */
[----:B------:R-:W-:Y:S01]  /*6420*/  UISETP.GT.AND UP2, UPT, UR10, UR22, UPT ;  /* 0x000000160a00728c */ /* 0x000fe2000bf44270 */
[----:B------:R-:W-:Y:S01]  /*6430*/  LOP3.LUT R174, R2, UR4, RZ, 0x3c, !PT ;  /* 0x0000000402ae7c12 */ /* 0x000fe2000f8e3cff */
[----:B------:R-:W-:Y:S01]  /*6440*/  UIADD3 UR4, UR12, -0x61c88647, URZ ;  /* 0x9e3779b90c047890 */ /* 0x000fe2000fffe03f */
[----:B--2---:R-:W-:Y:S05]  /*6450*/  IMAD R166, R166, 0x4, R0 ;  /* 0x00000004a6a67824 */ /* 0x004fea00078e0200 */
[C---:B------:R-:W-:Y:S01]  /*6460*/  IADD3 R164, R166.reuse, 0x2, RZ ;  /* 0x00000002a6a47810 */ /* 0x040fe20007ffe0ff */
[----:B------:R-:W-:Y:S04]  /*6470*/  IMAD.WIDE.U32 R166, R166, -0x326172a9, RZ ;  /* 0xcd9e8d57a6a67825 */ /* 0x000fe800078e00ff */
[----:B------:R-:W-:Y:S01]  /*6480*/  IMAD.WIDE.U32 R164, R164, -0x326172a9, RZ ;  /* 0xcd9e8d57a4a47825 */ /* 0x000fe200078e00ff */
[C---:B------:R-:W-:Y:S04]  /*6490*/  LOP3.LUT R168, R3.reuse, UR4, R166, 0x96, !PT ;  /* 0x0000000403a87c12 */ /* 0x040fe8000f8e96a6 */
[----:B------:R-:W-:Y:S01]  /*64a0*/  LOP3.LUT R166, R3, UR4, R164, 0x96, !PT ;  /* 0x0000000403a67c12 */ /* 0x000fe2000f8e96a4 */
[----:B------:R-:W-:Y:S01]  /*64b0*/  UIADD3 UR4, UR11, -0x4498517b, URZ ;  /* 0xbb67ae850b047890 */ /* 0x000fe2000fffe03f */
[-C--:B------:R-:W-:Y:S01]  /*64c0*/  LOP3.LUT R164, R167, R249.reuse, RZ, 0x3c, !PT ;  /* 0x000000f9a7a47212 */ /* 0x080fe200078e3cff */
[----:B------:R-:W-:Y:S01]  /*64d0*/  IMAD.WIDE.U32 R168, R168, -0x2daee0ad, RZ ;  /* 0xd2511f53a8a87825 */ /* 0x000fe200078e00ff */
[----:B------:R-:W-:Y:S03]  /*64e0*/  LOP3.LUT R2, R165, R249, RZ, 0x3c, !PT ;  /* 0x000000f9a5027212 */ /* 0x000fe600078e3cff */
[----:B------:R-:W-:Y:S01]  /*64f0*/  LOP3.LUT R0, R250, UR4, RZ, 0x3c, !PT ;  /* 0x00000004fa007c12 */ /* 0x000fe2000f8e3cff */
[----:B------:R-:W-:Y:S01]  /*6500*/  UIADD3 UR4, UR11, 0x76cf5d0a, URZ ;  /* 0x76cf5d0a0b047890 */ /* 0x000fe2000fffe03f */
[----:B------:R-:W-:Y:S04]  /*6510*/  IMAD.WIDE.U32 R166, R166, -0x2daee0ad, RZ ;  /* 0xd2511f53a6a67825 */ /* 0x000fe800078e00ff */
[----:B------:R-:W-:Y:S04]  /*6520*/  IMAD.WIDE.U32 R2, R2, -0x2daee0ad, RZ ;  /* 0xd2511f5302027825 */ /* 0x000fe800078e00ff */
[----:B------:R-:W-:Y:S01]  /*6530*/  IMAD.WIDE.U32 R164, R164, -0x2daee0ad, RZ ;  /* 0xd2511f53a4a47825 */ /* 0x000fe200078e00ff */
[----:B------:R-:W-:Y:S02]  /*6540*/  LOP3.LUT R170, R167, UR4, R2, 0x96, !PT ;  /* 0x00000004a7aa7c12 */ /* 0x000fe4000f8e9602 */
[C---:B------:R-:W-:Y:S02]  /*6550*/  LOP3.LUT R2, R0.reuse, R3, RZ, 0x3c, !PT ;  /* 0x0000000300027212 */ /* 0x040fe400078e3cff */
        /* <DEDUP_REMOVED lines=8> */
[----:B------:R-:W-:Y:S01]  /*65e0*/  LOP3.LUT R2, R174, R3, RZ, 0x3c, !PT ;  /* 0x00000003ae027212 */ /* 0x000fe200078e3cff */
[----:B------:R-:W-:Y:S01]  /*65f0*/  FMUL.FTZ R0, R246, 1.4426950216293334961 ;  /* 0x3fb8aa3bf6007820 */ /* 0x000fe20000410000 */
        /* <DEDUP_REMOVED lines=46> */
[--C-:B------:R-:W-:Y:S01]  /*68e0*/  FFMA.FTZ R7, R7, c[0x0][0x23c], -R3.reuse ;  /* 0x00008f0007077a23 */ /* 0x100fe20000010803 */
[----:B------:R-:W-:Y:S01]  /*68f0*/  FSEL R2, R2, RZ, P0 ;  /* 0x000000ff02027208 */ /* 0x000fe20000000000 */
[----:B------:R1:W-:Y:S01]  /*6900*/  MUFU.EX2 R190, R4 ;  /* 0x0000000400be7308 */ /* 0x0003e20000000800 */
[----:B------:R-:W-:Y:S01]  /*6910*/  FSETP.NEU.FTZ.AND P0, PT, R246, -INF , PT ;  /* 0xff800000f600780b */ /* 0x000fe20003f1d000 */
[--C-:B------:R-:W-:Y:S01]  /*6920*/  FFMA.FTZ R35, R35, c[0x0][0x23c], -R3.reuse ;  /* 0x00008f0023237a23 */ /* 0x100fe20000010803 */
[----:B------:R-:W-:Y:S01]  /*6930*/  ULDC.U8 UR4, c[0x0][0x2d8] ;  /* 0x0000b60000047ab9 */ /* 0x000fe20000000000 */
[--C-:B------:R-:W-:Y:S01]  /*6940*/  FFMA.FTZ R34, R34, c[0x0][0x23c], -R3.reuse ;  /* 0x00008f0022227a23 */ /* 0x100fe20000010803 */
[----:B------:R-:W-:Y:S01]  /*6950*/  FSEL R0, R0, RZ, P0 ;  /* 0x000000ff00007208 */ /* 0x000fe20000000000 */
[--C-:B------:R-:W-:Y:S02]  /*6960*/  FFMA.FTZ R19, R19, c[0x0][0x23c], -R3.reuse ;  /* 0x00008f0013137a23 */ /* 0x100fe40000010803 */
[--C-:B------:R-:W-:Y:S02]  /*6970*/  FFMA.FTZ R18, R18, c[0x0][0x23c], -R3.reuse ;  /* 0x00008f0012127a23 */ /* 0x100fe40000010803 */
[----:B------:R-:W-:Y:S01]  /*6980*/  FFMA.FTZ R15, R15, c[0x0][0x23c], -R0 ;  /* 0x00008f000f0f7a23 */ /* 0x000fe20000010800 */
[----:B------:R2:W-:Y:S01]  /*6990*/  MUFU.EX2 R195, R7 ;  /* 0x0000000700c37308 */ /* 0x0005e20000000800 */
[--C-:B------:R-:W-:Y:S02]  /*69a0*/  FFMA.FTZ R23, R23, c[0x0][0x23c], -R3.reuse ;  /* 0x00008f0017177a23 */ /* 0x100fe40000010803 */
[--C-:B------:R-:W-:Y:S02]  /*69b0*/  FFMA.FTZ R22, R22, c[0x0][0x23c], -R3.reuse ;  /* 0x00008f0016167a23 */ /* 0x100fe40000010803 */
[----:B------:R-:W-:Y:S01]  /*69c0*/  FFMA.FTZ R3, R6, c[0x0][0x23c], -R3 ;  /* 0x00008f0006037a23 */ /* 0x000fe20000010803 */
[--C-:B------:R-:W-:Y:S01]  /*69d0*/  SHF.R.U32.HI R6, RZ, 0x18, R175.reuse ;  /* 0x00000018ff067819 */ /* 0x100fe200000116af */
[--C-:B------:R-:W-:Y:S02]  /*69e0*/  FFMA.FTZ R20, R20, c[0x0][0x23c], -R164.reuse ;  /* 0x00008f0014147a23 */ /* 0x100fe400000108a4 */
[--C-:B------:R-:W-:Y:S01]  /*69f0*/  FFMA.FTZ R33, R33, c[0x0][0x23c], -R164.reuse ;  /* 0x00008f0021217a23 */ /* 0x100fe200000108a4 */
[----:B------:R3:W-:Y:S01]  /*6a00*/  MUFU.EX2 R197, R15 ;  /* 0x0000000f00c57308 */ /* 0x0007e20000000800 */
[--C-:B------:R-:W-:Y:S01]  /*6a10*/  FFMA.FTZ R17, R17, c[0x0][0x23c], -R164.reuse ;  /* 0x00008f0011117a23 */ /* 0x100fe200000108a4 */
[----:B------:R-:W-:Y:S01]  /*6a20*/  ISETP.LE.U32.AND P1, PT, R6, UR4, PT ;  /* 0x0000000406007c0c */ /* 0x000fe2000bf23070 */
[----:B------:R-:W-:Y:S01]  /*6a30*/  FFMA.FTZ R16, R16, c[0x0][0x23c], -R164 ;  /* 0x00008f0010107a23 */ /* 0x000fe200000108a4 */
[----:B-1----:R-:W-:Y:S01]  /*6a40*/  SHF.R.U32.HI R4, RZ, 0x18, R172 ;  /* 0x00000018ff047819 */ /* 0x002fe200000116ac */
[----:B------:R-:W-:Y:S01]  /*6a50*/  FFMA.FTZ R21, R21, c[0x0][0x23c], -R164 ;  /* 0x00008f0015157a23 */ /* 0x000fe200000108a4 */
[----:B------:R-:W-:Y:S01]  /*6a60*/  SHF.R.U32.HI R6, RZ, 0x18, R166 ;  /* 0x00000018ff067819 */ /* 0x000fe200000116a6 */
[----:B------:R-:W-:Y:S01]  /*6a70*/  FFMA.FTZ R164, R5, c[0x0][0x23c], -R164 ;  /* 0x00008f0005a47a23 */ /* 0x000fe200000108a4 */
[----:B------:R-:W-:Y:S01]  /*6a80*/  LOP3.LUT R5, R172, 0xff, RZ, 0xc0, !PT ;  /* 0x000000ffac057812 */ /* 0x000fe200078ec0ff */
[--C-:B------:R-:W-:Y:S01]  /*6a90*/  FFMA.FTZ R28, R28, c[0x0][0x23c], -R2.reuse ;  /* 0x00008f001c1c7a23 */ /* 0x100fe20000010802 */
[----:B------:R1:W-:Y:S01]  /*6aa0*/  MUFU.EX2 R182, R3 ;  /* 0x0000000300b67308 */ /* 0x0003e20000000800 */
[----:B------:R-:W-:Y:S01]  /*6ab0*/  ISETP.LE.U32.AND P2, PT, R4, UR4, PT ;  /* 0x0000000404007c0c */ /* 0x000fe2000bf43070 */
[--C-:B------:R-:W-:Y:S01]  /*6ac0*/  FFMA.FTZ R12, R12, c[0x0][0x23c], -R2.reuse ;  /* 0x00008f000c0c7a23 */ /* 0x100fe20000010802 */
[----:B------:R-:W-:Y:S01]  /*6ad0*/  ISETP.LE.U32.AND P3, PT, R5, UR4, PT ;  /* 0x0000000405007c0c */ /* 0x000fe2000bf63070 */
[--C-:B------:R-:W-:Y:S01]  /*6ae0*/  FFMA.FTZ R8, R8, c[0x0][0x23c], -R2.reuse ;  /* 0x00008f0008087a23 */ /* 0x100fe20000010802 */
[----:B--2---:R-:W-:Y:S01]  /*6af0*/  LOP3.LUT R7, R175, 0xff, RZ, 0xc0, !PT ;  /* 0x000000ffaf077812 */ /* 0x004fe200078ec0ff */
[--C-:B------:R-:W-:Y:S01]  /*6b00*/  FFMA.FTZ R13, R13, c[0x0][0x23c], -R2.reuse ;  /* 0x00008f000d0d7a23 */ /* 0x100fe20000010802 */
[----:B------:R-:W-:Y:S01]  /*6b10*/  LOP3.LUT R5, R168, 0xff, RZ, 0xc0, !PT ;  /* 0x000000ffa8057812 */ /* 0x000fe200078ec0ff */
[--C-:B------:R-:W-:Y:S01]  /*6b20*/  FFMA.FTZ R9, R9, c[0x0][0x23c], -R2.reuse ;  /* 0x00008f0009097a23 */ /* 0x100fe20000010802 */
[----:B------:R-:W-:Y:S01]  /*6b30*/  ISETP.LE.U32.AND P6, PT, R7, UR4, PT ;  /* 0x0000000407007c0c */ /* 0x000fe2000bfc3070 */
[----:B------:R-:W2:Y:S01]  /*6b40*/  MUFU.EX2 R228, R32 ;  /* 0x0000002000e47308 */ /* 0x000ea20000000800 */
[----:B------:R-:W-:Y:S01]  /*6b50*/  ISETP.LE.U32.AND P4, PT, R5, UR4, PT ;  /* 0x0000000405007c0c */ /* 0x000fe2000bf83070 */
[----:B------:R-:W-:Y:S01]  /*6b60*/  FFMA.FTZ R24, R24, c[0x0][0x23c], -R2 ;  /* 0x00008f0018187a23 */ /* 0x000fe20000010802 */
[----:B------:R-:W-:Y:S01]  /*6b70*/  SHF.R.U32.HI R5, RZ, 0x18, R170 ;  /* 0x00000018ff057819 */ /* 0x000fe200000116aa */
[----:B------:R-:W-:Y:S01]  /*6b80*/  FFMA.FTZ R25, R25, c[0x0][0x23c], -R2 ;  /* 0x00008f0019197a23 */ /* 0x000fe20000010802 */
[----:B---3--:R-:W-:Y:S01]  /*6b90*/  SHF.R.U32.HI R15, RZ, 0x10, R172 ;  /* 0x00000010ff0f7819 */ /* 0x008fe200000116ac */
[----:B------:R-:W-:Y:S01]  /*6ba0*/  FFMA.FTZ R2, R29, c[0x0][0x23c], -R2 ;  /* 0x00008f001d027a23 */ /* 0x000fe20000010802 */
[----:B------:R-:W-:Y:S01]  /*6bb0*/  LOP3.LUT R172, R172, 0xffff, RZ, 0xc0, !PT ;  /* 0x0000ffffacac7812 */ /* 0x000fe200078ec0ff */
[----:B------:R-:W-:Y:S01]  /*6bc0*/  FFMA.FTZ R14, R14, c[0x0][0x23c], -R0 ;  /* 0x00008f000e0e7a23 */ /* 0x000fe20000010800 */
[----:B------:R-:W-:Y:S01]  /*6bd0*/  LOP3.LUT R4, R15, 0xff, RZ, 0xc0, !PT ;  /* 0x000000ff0f047812 */ /* 0x000fe200078ec0ff */
[----:B------:R-:W3:Y:S01]  /*6be0*/  MUFU.EX2 R229, R35 ;  /* 0x0000002300e57308 */ /* 0x000ee20000000800 */
[----:B------:R-:W-:Y:S01]  /*6bf0*/  SHF.R.U32.HI R7, RZ, 0x10, R170 ;  /* 0x00000010ff077819 */ /* 0x000fe200000116aa */
[--C-:B------:R-:W-:Y:S01]  /*6c00*/  FFMA.FTZ R11, R11, c[0x0][0x23c], -R0.reuse ;  /* 0x00008f000b0b7a23 */ /* 0x100fe20000010800 */
[----:B------:R-:W-:Y:S01]  /*6c10*/  ISETP.LE.U32.AND P5, PT, R4, UR4, PT ;  /* 0x0000000404007c0c */ /* 0x000fe2000bfa3070 */
[--C-:B------:R-:W-:Y:S01]  /*6c20*/  FFMA.FTZ R10, R10, c[0x0][0x23c], -R0.reuse ;  /* 0x00008f000a0a7a23 */ /* 0x100fe20000010800 */
[C---:B-1----:R-:W-:Y:S01]  /*6c30*/  LOP3.LUT R3, R170.reuse, 0xff, RZ, 0xc0, !PT ;  /* 0x000000ffaa037812 */ /* 0x042fe200078ec0ff */
[----:B------:R-:W-:Y:S01]  /*6c40*/  FFMA.FTZ R31, R31, c[0x0][0x23c], -R0 ;  /* 0x00008f001f1f7a23 */ /* 0x000fe20000010800 */
[----:B------:R-:W-:Y:S01]  /*6c50*/  SHF.R.U32.HI R4, RZ, 0x8, R172 ;  /* 0x00000008ff047819 */ /* 0x000fe200000116ac */
[--C-:B------:R-:W-:Y:S01]  /*6c60*/  FFMA.FTZ R27, R27, c[0x0][0x23c], -R0.reuse ;  /* 0x00008f001b1b7a23 */ /* 0x100fe20000010800 */
[----:B------:R-:W-:Y:S01]  /*6c70*/  LOP3.LUT R170, R170, 0xffff, RZ, 0xc0, !PT ;  /* 0x0000ffffaaaa7812 */ /* 0x000fe200078ec0ff */
[----:B------:R-:W1:Y:S01]  /*6c80*/  MUFU.EX2 R223, R20 ;  /* 0x0000001400df7308 */ /* 0x000e620000000800 */
[--C-:B------:R-:W-:Y:S02]  /*6c90*/  FFMA.FTZ R26, R26, c[0x0][0x23c], -R0.reuse ;  /* 0x00008f001a1a7a23 */ /* 0x100fe40000010800 */
[----:B------:R-:W-:Y:S02]  /*6ca0*/  FFMA.FTZ R0, R30, c[0x0][0x23c], -R0 ;  /* 0x00008f001e007a23 */ /* 0x000fe40000010800 */
[----:B--2---:R-:W-:Y:S01]  /*6cb0*/  @!P3 FADD.FTZ R228, -R228, -RZ ;  /* 0x800000ffe4e4b221 */ /* 0x004fe20000010100 */
[----:B------:R-:W-:Y:S02]  /*6cc0*/  ISETP.LE.U32.AND P3, PT, R3, UR4, PT ;  /* 0x0000000403007c0c */ /* 0x000fe4000bf63070 */
[----:B------:R-:W-:Y:S02]  /*6cd0*/  SHF.R.U32.HI R3, RZ, 0x10, R175 ;  /* 0x00000010ff037819 */ /* 0x000fe400000116af */
[----:B------:R-:W2:Y:S01]  /*6ce0*/  MUFU.EX2 R224, R23 ;  /* 0x0000001700e07308 */ /* 0x000ea20000000800 */
[----:B------:R-:W-:Y:S01]  /*6cf0*/  LOP3.LUT R175, R175, 0xffff, RZ, 0xc0, !PT ;  /* 0x0000ffffafaf7812 */ /* 0x000fe200078ec0ff */
[----:B---3--:R-:W-:Y:S01]  /*6d00*/  @!P2 FADD.FTZ R229, -R229, -RZ ;  /* 0x800000ffe5e5a221 */ /* 0x008fe20000010100 */
[----:B------:R-:W-:Y:S02]  /*6d10*/  ISETP.LE.U32.AND P2, PT, R5, UR4, PT ;  /* 0x0000000405007c0c */ /* 0x000fe4000bf43070 */
[----:B------:R-:W-:Y:S02]  /*6d20*/  LOP3.LUT R5, R3, 0xff, RZ, 0xc0, !PT ;  /* 0x000000ff03057812 */ /* 0x000fe400078ec0ff */
[----:B------:R-:W-:Y:S03]  /*6d30*/  LOP3.LUT R3, R4, 0xffff, RZ, 0xc0, !PT ;  /* 0x0000ffff04037812 */ /* 0x000fe600078ec0ff */
[----:B------:R-:W3:Y:S01]  /*6d40*/  MUFU.EX2 R227, R34 ;  /* 0x0000002200e37308 */ /* 0x000ee20000000800 */
[----:B------:R-:W-:Y:S01]  /*6d50*/  SHF.R.U32.HI R4, RZ, 0x18, R176 ;  /* 0x00000018ff047819 */ /* 0x000fe200000116b0 */
[----:B-1----:R-:W-:Y:S01]  /*6d60*/  @!P6 FADD.FTZ R223, -R223, -RZ ;  /* 0x800000ffdfdfe221 */ /* 0x002fe20000010100 */
[----:B------:R-:W-:Y:S02]  /*6d70*/  ISETP.LE.U32.AND P6, PT, R5, UR4, PT ;  /* 0x0000000405007c0c */ /* 0x000fe4000bfc3070 */
[----:B------:R-:W-:Y:S05]  /*6d80*/  LOP3.LUT R5, R166, 0xff, RZ, 0xc0, !PT ;  /* 0x000000ffa6057812 */ /* 0x000fea00078ec0ff */
[----:B------:R-:W1:Y:S01]  /*6d90*/  MUFU.EX2 R219, R16 ;  /* 0x0000001000db7308 */ /* 0x000e620000000800 */
[----:B--2---:R-:W-:Y:S01]  /*6da0*/  @!P1 FADD.FTZ R224, -R224, -RZ ;  /* 0x800000ffe0e09221 */ /* 0x004fe20000010100 */
[----:B------:R-:W-:Y:S02]  /*6db0*/  ISETP.LE.U32.AND P1, PT, R3, UR4, PT ;  /* 0x0000000403007c0c */ /* 0x000fe4000bf23070 */
[----:B------:R-:W-:Y:S06]  /*6dc0*/  LOP3.LUT R3, R165, 0xff, RZ, 0xc0, !PT ;  /* 0x000000ffa5037812 */ /* 0x000fec00078ec0ff */
[----:B------:R-:W2:Y:S01]  /*6dd0*/  MUFU.EX2 R225, R28 ;  /* 0x0000001c00e17308 */ /* 0x000ea20000000800 */
[----:B---3--:R-:W-:Y:S01]  /*6de0*/  @!P5 FADD.FTZ R227, -R227, -RZ ;  /* 0x800000ffe3e3d221 */ /* 0x008fe20000010100 */
[----:B------:R-:W-:Y:S02]  /*6df0*/  ISETP.LE.U32.AND P5, PT, R3, UR4, PT ;  /* 0x0000000403007c0c */ /* 0x000fe4000bfa3070 */
[----:B------:R-:W-:Y:S06]  /*6e00*/  SHF.R.U32.HI R3, RZ, 0x18, R165 ;  /* 0x00000018ff037819 */ /* 0x000fec00000116a5 */
[----:B------:R-:W3:Y:S01]  /*6e10*/  MUFU.EX2 R221, R22 ;  /* 0x0000001600dd7308 */ /* 0x000ee20000000800 */
[----:B-1----:R-:W-:Y:S01]  /*6e20*/  @!P3 FADD.FTZ R219, -R219, -RZ ;  /* 0x800000ffdbdbb221 */ /* 0x002fe20000010100 */
[----:B------:R-:W-:Y:S02]  /*6e30*/  ISETP.LE.U32.AND P3, PT, R3, UR4, PT ;  /* 0x0000000403007c0c */ /* 0x000fe4000bf63070 */
[----:B------:R-:W-:Y:S02]  /*6e40*/  LOP3.LUT R3, R7, 0xff, RZ, 0xc0, !PT ;  /* 0x000000ff07037812 */ /* 0x000fe400078ec0ff */
[----:B------:R-:W-:Y:S04]  /*6e50*/  SHF.R.U32.HI R16, RZ, 0x10, R168 ;  /* 0x00000010ff107819 */ /* 0x000fe800000116a8 */
[----:B------:R-:W1:Y:S01]  /*6e60*/  MUFU.EX2 R220, R19 ;  /* 0x0000001300dc7308 */ /* 0x000e620000000800 */
[----:B--2---:R-:W-:Y:S01]  /*6e70*/  @!P4 FADD.FTZ R225, -R225, -RZ ;  /* 0x800000ffe1e1c221 */ /* 0x004fe20000010100 */
[----:B------:R-:W-:Y:S02]  /*6e80*/  ISETP.LE.U32.AND P4, PT, R4, UR4, PT ;  /* 0x0000000404007c0c */ /* 0x000fe4000bf83070 */
[----:B------:R-:W-:Y:S06]  /*6e90*/  LOP3.LUT R4, R176, 0xff, RZ, 0xc0, !PT ;  /* 0x000000ffb0047812 */ /* 0x000fec00078ec0ff */
[----:B------:R-:W2:Y:S01]  /*6ea0*/  MUFU.EX2 R226, R33 ;  /* 0x0000002100e27308 */ /* 0x000ea20000000800 */
[----:B---3--:R-:W-:Y:S01]  /*6eb0*/  @!P6 FADD.FTZ R221, -R221, -RZ ;  /* 0x800000ffdddde221 */ /* 0x008fe20000010100 */
[----:B------:R-:W-:Y:S02]  /*6ec0*/  ISETP.LE.U32.AND P6, PT, R3, UR4, PT ;  /* 0x0000000403007c0c */ /* 0x000fe4000bfc3070 */
[----:B------:R-:W-:Y:S01]  /*6ed0*/  SHF.R.U32.HI R3, RZ, 0x8, R175 ;  /* 0x00000008ff037819 */ /* 0x000fe200000116af */
[----:B------:R-:W-:Y:S01]  /*6ee0*/  @!P4 FADD.FTZ R195, -R195, -RZ ;  /* 0x800000ffc3c3c221 */ /* 0x000fe20000010100 */
[----:B------:R-:W-:Y:S04]  /*6ef0*/  ISETP.LE.U32.AND P4, PT, R6, UR4, PT ;  /* 0x0000000406007c0c */ /* 0x000fe8000bf83070 */
[----:B------:R-:W3:Y:S01]  /*6f00*/  MUFU.EX2 R218, R18 ;  /* 0x0000001200da7308 */ /* 0x000ee20000000800 */
[----:B------:R-:W-:Y:S01]  /*6f10*/  LOP3.LUT R3, R3, 0xffff, RZ, 0xc0, !PT ;  /* 0x0000ffff03037812 */ /* 0x000fe200078ec0ff */
[----:B-1----:R-:W-:Y:S01]  /*6f20*/  @!P2 FADD.FTZ R220, -R220, -RZ ;  /* 0x800000ffdcdca221 */ /* 0x002fe20000010100 */
[----:B------:R-:W-:Y:S02]  /*6f30*/  ISETP.LE.U32.AND P2, PT, R4, UR4, PT ;  /* 0x0000000404007c0c */ /* 0x000fe4000bf43070 */
[----:B------:R-:W-:Y:S05]  /*6f40*/  SHF.R.U32.HI R4, RZ, 0x8, R170 ;  /* 0x00000008ff047819 */ /* 0x000fea00000116aa */
[----:B------:R-:W1:Y:S01]  /*6f50*/  MUFU.EX2 R198, R12 ;  /* 0x0000000c00c67308 */ /* 0x000e620000000800 */
[----:B------:R-:W-:Y:S02]  /*6f60*/  @!P4 FADD.FTZ R197, -R197, -RZ ;  /* 0x800000ffc5c5c221 */ /* 0x000fe40000010100 */
[----:B--2---:R-:W-:Y:S01]  /*6f70*/  @!P1 FADD.FTZ R226, -R226, -RZ ;  /* 0x800000ffe2e29221 */ /* 0x004fe20000010100 */
[----:B------:R-:W-:Y:S02]  /*6f80*/  ISETP.LE.U32.AND P1, PT, R5, UR4, PT ;  /* 0x0000000405007c0c */ /* 0x000fe4000bf23070 */
[----:B------:R-:W-:Y:S01]  /*6f90*/  SHF.R.U32.HI R5, RZ, 0x10, R176 ;  /* 0x00000010ff057819 */ /* 0x000fe200000116b0 */
[----:B------:R-:W-:Y:S01]  /*6fa0*/  @!P2 FADD.FTZ R190, -R190, -RZ ;  /* 0x800000ffbebea221 */ /* 0x000fe20000010100 */
[----:B------:R-:W-:Y:S02]  /*6fb0*/  ISETP.LE.U32.AND P2, PT, R3, UR4, PT ;  /* 0x0000000403007c0c */ /* 0x000fe4000bf43070 */
[----:B------:R-:W2:Y:S01]  /*6fc0*/  MUFU.EX2 R186, R8 ;  /* 0x0000000800ba7308 */ /* 0x000ea20000000800 */
[----:B------:R-:W-:Y:S02]  /*6fd0*/  LOP3.LUT R5, R5, 0xff, RZ, 0xc0, !PT ;  /* 0x000000ff05057812 */ /* 0x000fe400078ec0ff */
[----:B------:R-:W-:Y:S01]  /*6fe0*/  LOP3.LUT R3, R4, 0xffff, RZ, 0xc0, !PT ;  /* 0x0000ffff04037812 */ /* 0x000fe200078ec0ff */
[----:B---3--:R-:W-:Y:S01]  /*6ff0*/  @!P6 FADD.FTZ R218, -R218, -RZ ;  /* 0x800000ffdadae221 */ /* 0x008fe20000010100 */
[----:B------:R-:W-:Y:S02]  /*7000*/  ISETP.LE.U32.AND P6, PT, R5, UR4, PT ;  /* 0x0000000405007c0c */ /* 0x000fe4000bfc3070 */
[----:B------:R-:W-:Y:S03]  /*7010*/  LOP3.LUT R4, R174, 0xff, RZ, 0xc0, !PT ;  /* 0x000000ffae047812 */ /* 0x000fe600078ec0ff */
[----:B------:R-:W3:Y:S01]  /*7020*/  MUFU.EX2 R199, R21 ;  /* 0x0000001500c77308 */ /* 0x000ee20000000800 */
[----:B------:R-:W-:Y:S02]  /*7030*/  ISETP.LE.U32.AND P4, PT, R4, UR4, PT ;  /* 0x0000000404007c0c */ /* 0x000fe4000bf83070 */
[----:B------:R-:W-:Y:S01]  /*7040*/  SHF.R.U32.HI R4, RZ, 0x18, R174 ;  /* 0x00000018ff047819 */ /* 0x000fe200000116ae */
[----:B-1----:R-:W-:Y:S01]  /*7050*/  @!P1 FADD.FTZ R198, -R198, -RZ ;  /* 0x800000ffc6c69221 */ /* 0x002fe20000010100 */
[----:B------:R-:W-:Y:S02]  /*7060*/  ISETP.LE.U32.AND P1, PT, R3, UR4, PT ;  /* 0x0000000403007c0c */ /* 0x000fe4000bf23070 */
[----:B------:R-:W-:Y:S01]  /*7070*/  LOP3.LUT R3, R176, 0xffff, RZ, 0xc0, !PT ;  /* 0x0000ffffb0037812 */ /* 0x000fe200078ec0ff */
[----:B------:R-:W-:Y:S01]  /*7080*/  @!P6 FADD.FTZ R182, -R182, -RZ ;  /* 0x800000ffb6b6e221 */ /* 0x000fe20000010100 */
[----:B------:R-:W-:Y:S01]  /*7090*/  SHF.R.U32.HI R12, RZ, 0x18, R168 ;  /* 0x00000018ff0c7819 */ /* 0x000fe200000116a8 */
[----:B------:R1:W-:Y:S01]  /*70a0*/  MUFU.EX2 R187, R2 ;  /* 0x0000000200bb7308 */ /* 0x0003e20000000800 */
[----:B------:R-:W-:Y:S02]  /*70b0*/  SHF.R.U32.HI R3, RZ, 0x8, R3 ;  /* 0x00000008ff037819 */ /* 0x000fe40000011603 */
[----:B------:R-:W-:Y:S01]  /*70c0*/  LOP3.LUT R168, R168, 0xffff, RZ, 0xc0, !PT ;  /* 0x0000ffffa8a87812 */ /* 0x000fe200078ec0ff */
[----:B--2---:R-:W-:Y:S01]  /*70d0*/  @!P4 FADD.FTZ R186, -R186, -RZ ;  /* 0x800000ffbabac221 */ /* 0x004fe20000010100 */
[----:B------:R-:W-:Y:S02]  /*70e0*/  SHF.R.U32.HI R8, RZ, 0x10, R166 ;  /* 0x00000010ff087819 */ /* 0x000fe400000116a6 */
[----:B------:R-:W-:Y:S02]  /*70f0*/  LOP3.LUT R3, R3, 0xffff, RZ, 0xc0, !PT ;  /* 0x0000ffff03037812 */ /* 0x000fe400078ec0ff */
[----:B------:R-:W-:Y:S01]  /*7100*/  LOP3.LUT R166, R166, 0xffff, RZ, 0xc0, !PT ;  /* 0x0000ffffa6a67812 */ /* 0x000fe200078ec0ff */
[----:B------:R-:W2:Y:S01]  /*7110*/  MUFU.EX2 R196, R17 ;  /* 0x0000001100c47308 */ /* 0x000ea20000000800 */
[----:B------:R-:W-:Y:S01]  /*7120*/  ISETP.LE.U32.AND P0, PT, R12, UR4, PT ;  /* 0x000000040c007c0c */ /* 0x000fe2000bf03070 */
[----:B---3--:R-:W-:Y:S01]  /*7130*/  @!P2 FADD.FTZ R199, -R199, -RZ ;  /* 0x800000ffc7c7a221 */ /* 0x008fe20000010100 */
[----:B------:R-:W-:Y:S02]  /*7140*/  ISETP.LE.U32.AND P2, PT, R4, UR4, PT ;  /* 0x0000000404007c0c */ /* 0x000fe4000bf43070 */
[----:B------:R-:W-:Y:S05]  /*7150*/  LOP3.LUT R4, R8, 0xff, RZ, 0xc0, !PT ;  /* 0x000000ff08047812 */ /* 0x000fea00078ec0ff */
[----:B------:R-:W3:Y:S01]  /*7160*/  MUFU.EX2 R189, R14 ;  /* 0x0000000e00bd7308 */ /* 0x000ee20000000800 */
[----:B------:R-:W-:Y:S02]  /*7170*/  ISETP.LE.U32.AND P6, PT, R4, UR4, PT ;  /* 0x0000000404007c0c */ /* 0x000fe4000bfc3070 */
[----:B------:R-:W-:Y:S02]  /*7180*/  SHF.R.U32.HI R4, RZ, 0x8, R166 ;  /* 0x00000008ff047819 */ /* 0x000fe400000116a6 */
[----:B-1----:R-:W-:Y:S02]  /*7190*/  F2FP.RELU.BF16.PACK_AB R2, R195, R182 ;  /* 0x000000b6c302723e */ /* 0x002fe400000018ff */
[----:B------:R-:W-:Y:S03]  /*71a0*/  LOP3.LUT R4, R4, 0xffff, RZ, 0xc0, !PT ;  /* 0x0000ffff04047812 */ /* 0x000fe600078ec0ff */
[----:B------:R-:W1:Y:S01]  /*71b0*/  MUFU.EX2 R177, R164 ;  /* 0x000000a400b17308 */ /* 0x000e620000000800 */
[----:B------:R4:W-:Y:S01]  /*71c0*/  STS [R233+0x20400], R2 ;  /* 0x02040002e9007388 */ /* 0x0009e20000000800 */
[----:B--2---:R-:W-:Y:S01]  /*71d0*/  @!P1 FADD.FTZ R196, -R196, -RZ ;  /* 0x800000ffc4c49221 */ /* 0x004fe20000010100 */
[----:B------:R-:W-:Y:S02]  /*71e0*/  ISETP.LE.U32.AND P1, PT, R3, UR4, PT ;  /* 0x0000000403007c0c */ /* 0x000fe4000bf23070 */
[----:B------:R-:W-:Y:S02]  /*71f0*/  SHF.R.U32.HI R3, RZ, 0x10, R174 ;  /* 0x00000010ff037819 */ /* 0x000fe400000116ae */
[----:B------:R-:W-:Y:S03]  /*7200*/  LOP3.LUT R174, R174, 0xffff, RZ, 0xc0, !PT ;  /* 0x0000ffffaeae7812 */ /* 0x000fe600078ec0ff */
[----:B------:R-:W2:Y:S01]  /*7210*/  MUFU.EX2 R188, R11 ;  /* 0x0000000b00bc7308 */ /* 0x000ea20000000800 */
[----:B------:R-:W-:Y:S02]  /*7220*/  LOP3.LUT R5, R3, 0xff, RZ, 0xc0, !PT ;  /* 0x000000ff03057812 */ /* 0x000fe400078ec0ff */
[----:B------:R-:W-:Y:S01]  /*7230*/  SHF.R.U32.HI R3, RZ, 0x8, R174 ;  /* 0x00000008ff037819 */ /* 0x000fe200000116ae */
[----:B---3--:R-:W-:Y:S01]  /*7240*/  @!P6 FADD.FTZ R189, -R189, -RZ ;  /* 0x800000ffbdbde221 */ /* 0x008fe20000010100 */
[----:B------:R-:W-:Y:S02]  /*7250*/  ISETP.LE.U32.AND P4, PT, R5, UR4, PT ;  /* 0x0000000405007c0c */ /* 0x000fe4000bf83070 */
[----:B------:R-:W-:Y:S02]  /*7260*/  LOP3.LUT R3, R3, 0xffff, RZ, 0xc0, !PT ;  /* 0x0000ffff03037812 */ /* 0x000fe400078ec0ff */
[----:B------:R-:W-:Y:S01]  /*7270*/  SHF.R.U32.HI R5, RZ, 0x10, R165 ;  /* 0x00000010ff057819 */ /* 0x000fe200000116a5 */
[----:B------:R-:W3:Y:S01]  /*7280*/  MUFU.EX2 R178, R10 ;  /* 0x0000000a00b27308 */ /* 0x000ee20000000800 */
[----:B------:R-:W-:Y:S02]  /*7290*/  ISETP.LE.U32.AND P6, PT, R3, UR4, PT ;  /* 0x0000000403007c0c */ /* 0x000fe4000bfc3070 */
[----:B------:R-:W-:Y:S01]  /*72a0*/  LOP3.LUT R5, R5, 0xff, RZ, 0xc0, !PT ;  /* 0x000000ff05057812 */ /* 0x000fe200078ec0ff */
[----:B-1----:R-:W-:Y:S01]  /*72b0*/  @!P1 FADD.FTZ R177, -R177, -RZ ;  /* 0x800000ffb1b19221 */ /* 0x002fe20000010100 */
[----:B------:R-:W-:Y:S02]  /*72c0*/  LOP3.LUT R3, R16, 0xff, RZ, 0xc0, !PT ;  /* 0x000000ff10037812 */ /* 0x000fe400078ec0ff */
[----:B------:R-:W-:Y:S02]  /*72d0*/  LOP3.LUT R165, R165, 0xffff, RZ, 0xc0, !PT ;  /* 0x0000ffffa5a57812 */ /* 0x000fe400078ec0ff */
[----:B----4-:R-:W-:Y:S01]  /*72e0*/  F2FP.RELU.BF16.PACK_AB R2, R196, R219 ;  /* 0x000000dbc402723e */ /* 0x010fe200000018ff */
[----:B------:R-:W1:Y:S01]  /*72f0*/  MUFU.EX2 R176, R9 ;  /* 0x0000000900b07308 */ /* 0x000e620000000800 */
[----:B------:R-:W-:Y:S02]  /*7300*/  ISETP.LE.U32.AND P1, PT, R3, UR4, PT ;  /* 0x0000000403007c0c */ /* 0x000fe4000bf23070 */
[----:B------:R-:W-:Y:S01]  /*7310*/  SHF.R.U32.HI R3, RZ, 0x8, R165 ;  /* 0x00000008ff037819 */ /* 0x000fe200000116a5 */
[----:B--2---:R-:W-:Y:S01]  /*7320*/  @!P2 FADD.FTZ R188, -R188, -RZ ;  /* 0x800000ffbcbca221 */ /* 0x004fe20000010100 */
[----:B------:R-:W-:Y:S02]  /*7330*/  ISETP.LE.U32.AND P2, PT, R4, UR4, PT ;  /* 0x0000000404007c0c */ /* 0x000fe4000bf43070 */
[----:B------:R-:W-:Y:S02]  /*7340*/  SHF.R.U32.HI R4, RZ, 0x8, R168 ;  /* 0x00000008ff047819 */ /* 0x000fe400000116a8 */
[----:B------:R-:W-:Y:S01]  /*7350*/  LOP3.LUT R3, R3, 0xffff, RZ, 0xc0, !PT ;  /* 0x0000ffff03037812 */ /* 0x000fe200078ec0ff */
[----:B------:R2:W4:Y:S01]  /*7360*/  MUFU.EX2 R181, R0 ;  /* 0x0000000000b57308 */ /* 0x0005220000000800 */
[----:B------:R-:W-:Y:S01]  /*7370*/  LOP3.LUT R4, R4, 0xffff, RZ, 0xc0, !PT ;  /* 0x0000ffff04047812 */ /* 0x000fe200078ec0ff */
[----:B---3--:R-:W-:Y:S01]  /*7380*/  @!P4 FADD.FTZ R178, -R178, -RZ ;  /* 0x800000ffb2b2c221 */ /* 0x008fe20000010100 */
[----:B------:R-:W-:Y:S02]  /*7390*/  ISETP.LE.U32.AND P4, PT, R5, UR4, PT ;  /* 0x0000000405007c0c */ /* 0x000fe4000bf83070 */
[----:B------:R-:W-:Y:S05]  /*73a0*/  F2FP.RELU.BF16.PACK_AB R5, R177, R190 ;  /* 0x000000beb105723e */ /* 0x000fea00000018ff */
[----:B------:R-:W3:Y:S01]  /*73b0*/  MUFU.EX2 R184, R13 ;  /* 0x0000000d00b87308 */ /* 0x000ee20000000800 */
[----:B------:R3:W-:Y:S01]  /*73c0*/  STS [R233+0x20000], R5 ;  /* 0x02000005e9007388 */ /* 0x0007e20000000800 */
[----:B-1----:R-:W-:Y:S01]  /*73d0*/  @!P6 FADD.FTZ R176, -R176, -RZ ;  /* 0x800000ffb0b0e221 */ /* 0x002fe20000010100 */
[----:B------:R-:W-:Y:S02]  /*73e0*/  ISETP.LE.U32.AND P6, PT, R3, UR4, PT ;  /* 0x0000000403007c0c */ /* 0x000fe4000bfc3070 */
[----:B------:R1:W-:Y:S01]  /*73f0*/  STS [R234+0x20000], R2 ;  /* 0x02000002ea007388 */ /* 0x0003e20000000800 */
[----:B------:R-:W-:Y:S04]  /*7400*/  F2FP.RELU.BF16.PACK_AB R3, R188, R178 ;  /* 0x000000b2bc03723e */ /* 0x000fe800000018ff */
        /* <DEDUP_REMOVED lines=148> */
[----:B------:R-:W-:Y:S01]  /*7d50*/  FADD.FTZ R11, -R214, R11 ;  /* 0x0000000bd60b7221 */ /* 0x000fe20000010100 */
[----:B------:R-:W-:Y:S01]  /*7d60*/  FSEL R2, R2, R217, P1 ;  /* 0x000000d902027208 */ /* 0x000fe20000800000 */
[----:B------:R-:W-:Y:S01]  /*7d70*/  FMUL.FTZ R190, R190, R4 ;  /* 0x00000004bebe7220 */ /* 0x000fe20000410000 */
[----:B------:R-:W-:Y:S02]  /*7d80*/  FSETP.GE.FTZ.AND P1, PT, R195, RZ, PT ;  /* 0x000000ffc300720b */ /* 0x000fe40003f36000 */
[----:B------:R-:W-:Y:S01]  /*7d90*/  FADD.FTZ R10, -R214, R10 ;  /* 0x0000000ad60a7221 */ /* 0x000fe20000010100 */
[----:B------:R-:W-:Y:S01]  /*7da0*/  FSEL R0, R0, R216, P0 ;  /* 0x000000d800007208 */ /* 0x000fe20000000000 */
[----:B------:R-:W-:Y:S01]  /*7db0*/  FMUL.FTZ R177, R177, R2 ;  /* 0x00000002b1b17220 */ /* 0x000fe20000410000 */
[----:B------:R-:W-:Y:S01]  /*7dc0*/  FSETP.GE.FTZ.AND P0, PT, R186, RZ, PT ;  /* 0x000000ffba00720b */ /* 0x000fe20003f16000 */
[----:B------:R-:W-:Y:S02]  /*7dd0*/  FADD.FTZ R2, -R216, R7 ;  /* 0x00000007d8027221 */ /* 0x000fe40000010100 */
[----:B------:R-:W-:Y:S01]  /*7de0*/  FMUL.FTZ R182, R182, R0 ;  /* 0x00000000b6b67220 */ /* 0x000fe20000410000 */
[----:B------:R-:W1:Y:S01]  /*7df0*/  LDSM.16.M88.4 R4, [R206+0x18800] ;  /* 0x01880000ce04783b */ /* 0x000e620000000200 */
[C---:B------:R-:W-:Y:S01]  /*7e00*/  FADD.FTZ R0, -R215.reuse, R8 ;  /* 0x00000008d7007221 */ /* 0x040fe20000010100 */
[----:B------:R-:W-:Y:S01]  /*7e10*/  FSEL R2, R2, R216, P1 ;  /* 0x000000d802027208 */ /* 0x000fe20000800000 */
[----:B------:R-:W-:Y:S01]  /*7e20*/  FADD.FTZ R9, -R215, R9 ;  /* 0x00000009d7097221 */ /* 0x000fe20000010100 */
[----:B------:R-:W-:Y:S01]  /*7e30*/  FSETP.GE.FTZ.AND P1, PT, R188, RZ, PT ;  /* 0x000000ffbc00720b */ /* 0x000fe20003f36000 */
[----:B------:R-:W-:Y:S01]  /*7e40*/  FADD.FTZ R8, -R214, R15 ;  /* 0x0000000fd6087221 */ /* 0x000fe20000010100 */
[----:B------:R-:W-:Y:S01]  /*7e50*/  FSEL R0, R0, R215, P0 ;  /* 0x000000d700007208 */ /* 0x000fe20000000000 */
[----:B------:R-:W-:Y:S01]  /*7e60*/  FMUL.FTZ R195, R195, R2 ;  /* 0x00000002c3c37220 */ /* 0x000fe20000410000 */
[----:B------:R-:W-:Y:S02]  /*7e70*/  LEA R212, P0, R169, R212, 0x2 ;  /* 0x000000d4a9d47211 */ /* 0x000fe400078010ff */
[----:B------:R-:W-:Y:S01]  /*7e80*/  FSEL R2, R10, R214, P2 ;  /* 0x000000d60a027208 */ /* 0x000fe20001000000 */
        /* <DEDUP_REMOVED lines=22> */
[-C--:B------:R-:W-:Y:S02]  /*7ff0*/  FSEL R10, R10, R215.reuse, P2 ;  /* 0x000000d70a0a7208 */ /* 0x080fe40001000000 */
[----:B------:R-:W-:Y:S02]  /*8000*/  FSETP.GE.FTZ.AND P2, PT, R196, RZ, PT ;  /* 0x000000ffc400720b */ /* 0x000fe40003f56000 */
[----:B------:R-:W-:Y:S01]  /*8010*/  FSEL R0, R0, R216, P0 ;  /* 0x000000d800007208 */ /* 0x000fe20000000000 */
        /* <DEDUP_REMOVED lines=14> */
[-C--:B------:R-:W-:Y:S02]  /*8100*/  FSEL R4, R4, R217.reuse, P2 ;  /* 0x000000d904047208 */ /* 0x080fe40001000000 */
[----:B------:R-:W-:Y:S01]  /*8110*/  FSETP.GE.FTZ.AND P2, PT, R199, RZ, PT ;  /* 0x000000ffc700720b */ /* 0x000fe20003f56000 */
[C---:B------:R-:W-:Y:S01]  /*8120*/  FADD.FTZ R23, -R216.reuse, R23 ;  /* 0x00000017d8177221 */ /* 0x040fe20000010100 */
[----:B------:R-:W-:Y:S01]  /*8130*/  HMMA.16816.F32.BF16 R32, R164, R6, R32 ;  /* 0x00000006a420723c */ /* 0x000fe20000041820 */
[----:B------:R-:W-:Y:S03]  /*8140*/  FADD.FTZ R22, -R216, R22 ;  /* 0x00000016d8167221 */ /* 0x000fe60000010100 */
[----:B------:R-:W-:Y:S01]  /*8150*/  FADD.FTZ R21, -R217, R21 ;  /* 0x00000015d9157221 */ /* 0x000fe20000010100 */
        /* <DEDUP_REMOVED lines=8> */
[C---:B------:R-:W-:Y:S01]  /*81e0*/  FADD.FTZ R26, -R214.reuse, R26 ;  /* 0x0000001ad61a7221 */ /* 0x040fe20000010100 */
        /* <DEDUP_REMOVED lines=61> */
[----:B------:R-:W-:Y:S02]  /*85c0*/  LEA R0, P4, R9, R2, 0x5 ;  /* 0x0000000209007211 */ /* 0x000fe400078828ff */
        /* <DEDUP_REMOVED lines=43> */
.L_x_1928:
        /* <DEDUP_REMOVED lines=175> */
.L_x_1929:
        /* <DEDUP_REMOVED lines=17> */
[----:B------:R-:W-:Y:S01]  /*9480*/  UIMAD UR4, UR6, 0x18, URZ ;  /* 0x00000018060478a4 */ /* 0x000fe2000f8e023f */
[----:B------:R-:W4:Y:S05]  /*9490*/  LDSM.16.MT88.4 R172, [R200+0x800] ;  /* 0x00080000c8ac783b */ /* 0x000f2a0000004200 */
[----:B------:R-:W3:Y:S01]  /*94a0*/  LDSM.16.M88.4 R176, [R192+0x1d000] ;  /* 0x01d00000c0b0783b */ /* 0x000ee20000000200 */
[----:B------:R-:W-:Y:S02]  /*94b0*/  IMAD.U32 R198, RZ, RZ, UR4 ;  /* 0x00000004ffc67e24 */ /* 0x000fe4000f8e00ff */
[----:B------:R-:W-:Y:S01]  /*94c0*/  IMAD.U32 R214, RZ, RZ, UR4 ;  /* 0x00000004ffd67e24 */ /* 0x000fe2000f8e00ff */
[----:B------:R-:W-:Y:S01]  /*94d0*/  USHF.L.U32 UR4, UR6, 0x5, URZ ;  /* 0x0000000506047899 */ /* 0x000fe2000800063f */
[----:B------:R-:W3:Y:S05]  /*94e0*/  LDSM.16.MT88.4 R180, [R200+0x4800] ;  /* 0x00480000c8b4783b */ /* 0x000eea0000004200 */
[----:B------:R-:W-:Y:S01]  /*94f0*/  LDSM.16.M88.4 R184, [R193+0x1d000] ;  /* 0x01d00000c1b8783b */ /* 0x000fe20000000200 */
[----:B------:R-:W-:Y:S02]  /*9500*/  IMAD.U32 R199, RZ, RZ, UR4 ;  /* 0x00000004ffc77e24 */ /* 0x000fe4000f8e00ff */
[----:B------:R-:W-:Y:S01]  /*9510*/  IMAD.U32 R217, RZ, RZ, UR4 ;  /* 0x00000004ffd97e24 */ /* 0x000fe2000f8e00ff */
[----:B------:R-:W-:Y:S01]  /*9520*/  UIMAD UR4, UR6, 0x28, URZ ;  /* 0x00000028060478a4 */ /* 0x000fe2000f8e023f */
[-C--:B-1----:R-:W-:Y:S01]  /*9530*/  HMMA.16816.F32.BF16 R4, R32, R16.reuse, RZ ;  /* 0x000000102004723c */ /* 0x082fe200000418ff */
[----:B------:R-:W-:Y:S04]  /*9540*/  LDSM.16.MT88.4 R188, [R200+0x5000] ;  /* 0x00500000c8bc783b */ /* 0x000fe80000004200 */
[----:B------:R-:W-:Y:S01]  /*9550*/  IMAD.U32 R203, RZ, RZ, UR4 ;  /* 0x00000004ffcb7e24 */ /* 0x000fe2000f8e00ff */
[----:B------:R1:W5:Y:S01]  /*9560*/  @P1 LDG.E R247, [R196.64] ;  /* 0x0000000ec4f71981 */ /* 0x000362000c1e1900 */
[----:B------:R-:W-:Y:S01]  /*9570*/  IMAD.U32 R220, RZ, RZ, UR4 ;  /* 0x00000004ffdc7e24 */ /* 0x000fe2000f8e00ff */
[C---:B--2---:R-:W-:Y:S01]  /*9580*/  HMMA.16816.F32.BF16 R8, R28.reuse, R16, RZ ;  /* 0x000000101c08723c */ /* 0x044fe200000418ff */
[----:B------:R-:W-:Y:S02]  /*9590*/  UIMAD UR4, UR6, 0x30, URZ ;  /* 0x00000030060478a4 */ /* 0x000fe4000f8e023f */
[----:B------:R1:W5:Y:S04]  /*95a0*/  @P1 LDG.E R248, [R196.64+0x20] ;  /* 0x0000200ec4f81981 */ /* 0x000368000c1e1900 */
[----:B------:R-:W-:Y:S01]  /*95b0*/  IMAD.U32 R215, RZ, RZ, UR4 ;  /* 0x00000004ffd77e24 */ /* 0x000fe2000f8e00ff */
[-C--:B------:R-:W-:Y:S01]  /*95c0*/  HMMA.16816.F32.BF16 R12, R28, R18.reuse, RZ ;  /* 0x000000121c0c723c */ /* 0x080fe200000418ff */
[----:B------:R1:W5:Y:S03]  /*95d0*/  @P1 LDG.E R245, [R196.64+0x80] ;  /* 0x0000800ec4f51981 */ /* 0x000366000c1e1900 */
[----:B------:R-:W-:Y:S01]  /*95e0*/  IMAD.U32 R219, RZ, RZ, UR4 ;  /* 0x00000004ffdb7e24 */ /* 0x000fe2000f8e00ff */
[----:B------:R-:W-:Y:S01]  /*95f0*/  UIMAD UR4, UR6, 0x38, URZ ;  /* 0x00000038060478a4 */ /* 0x000fe2000f8e023f */
[----:B------:R1:W5:Y:S01]  /*9600*/  @P1 LDG.E R246, [R196.64+0xa0] ;  /* 0x0000a00ec4f61981 */ /* 0x000362000c1e1900 */
[-C--:B------:R-:W-:Y:S01]  /*9610*/  LEA R2, P1, R2, R212.reuse, 0x2 ;  /* 0x000000d402027211 */ /* 0x080fe200078210ff */
[C---:B------:R-:W-:Y:S04]  /*9620*/  HMMA.16816.F32.BF16 R16, R32.reuse, R18, RZ ;  /* 0x000000122010723c */ /* 0x040fe800000418ff */
[----:B------:R-:W-:Y:S02]  /*9630*/  IMAD.U32 R216, RZ, RZ, UR4 ;  /* 0x00000004ffd87e24 */ /* 0x000fe4000f8e00ff */
[----:B------:R-:W-:Y:S01]  /*9640*/  IMAD.U32 R218, RZ, RZ, UR4 ;  /* 0x00000004ffda7e24 */ /* 0x000fe2000f8e00ff */
[----:B------:R-:W-:Y:S01]  /*9650*/  USHF.L.U32 UR4, UR6, 0x4, URZ ;  /* 0x0000000406047899 */ /* 0x000fe2000800063f */
[-C--:B---3--:R-:W-:Y:S03]  /*9660*/  HMMA.16816.F32.BF16 R20, R32, R164.reuse, RZ ;  /* 0x000000a42014723c */ /* 0x088fe600000418ff */
[----:B------:R-:W-:Y:S02]  /*9670*/  UIADD3 UR6, UR4, 0x20, URZ ;  /* 0x0000002004067890 */ /* 0x000fe4000fffe03f */
[----:B------:R-:W-:Y:S02]  /*9680*/  UIADD3 UR7, UR4, 0x40, URZ ;  /* 0x0000004004077890 */ /* 0x000fe4000fffe03f */
[----:B------:R-:W-:Y:S01]  /*9690*/  UIADD3 UR9, UR4, 0x60, URZ ;  /* 0x0000006004097890 */ /* 0x000fe2000fffe03f */
[C---:B------:R-:W-:Y:S05]  /*96a0*/  HMMA.16816.F32.BF16 R24, R28.reuse, R164, RZ ;  /* 0x000000a41c18723c */ /* 0x040fea00000418ff */
[----:B------:R-:W-:Y:S03]  /*96b0*/  IMAD.U32 R0, RZ, RZ, UR9 ;  /* 0x00000009ff007e24 */ /* 0x000fe6000f8e00ff */
[-C--:B------:R-:W-:Y:S08]  /*96c0*/  HMMA.16816.F32.BF16 R28, R28, R166.reuse, RZ ;  /* 0x000000a61c1c723c */ /* 0x080ff000000418ff */
[----:B------:R-:W-:Y:S01]  /*96d0*/  HMMA.16816.F32.BF16 R32, R32, R166, RZ ;  /* 0x000000a62020723c */ /* 0x000fe200000418ff */
[----:B------:R-:W-:Y:S07]  /*96e0*/  LDSM.16.M88.4 R164, [R193+0x1c000] ;  /* 0x01c00000c1a4783b */ /* 0x000fee0000000200 */
[-C--:B----4-:R-:W-:Y:S08]  /*96f0*/  HMMA.16816.F32.BF16 R4, R168, R172.reuse, R4 ;  /* 0x000000aca804723c */ /* 0x090ff00000041804 */
[C---:B------:R-:W-:Y:S08]  /*9700*/  HMMA.16816.F32.BF16 R8, R176.reuse, R172, R8 ;  /* 0x000000acb008723c */ /* 0x040ff00000041808 */
[-C--:B------:R-:W-:Y:S08]  /*9710*/  HMMA.16816.F32.BF16 R12, R176, R174.reuse, R12 ;  /* 0x000000aeb00c723c */ /* 0x080ff0000004180c */
[C---:B------:R-:W-:Y:S01]  /*9720*/  HMMA.16816.F32.BF16 R16, R168.reuse, R174, R16 ;  /* 0x000000aea810723c */ /* 0x040fe20000041810 */
[----:B------:R-:W2:Y:S07]  /*9730*/  LDSM.16.MT88.4 R172, [R200+0x1000] ;  /* 0x00100000c8ac783b */ /* 0x000eae0000004200 */
        /* <DEDUP_REMOVED lines=17> */
[----:B------:R3:W-:Y:S05]  /*9850*/  LDSM.16.M88.4 R164, [R3+0x1e000] ;  /* 0x01e0000003a4783b */ /* 0x0007ea0000000200 */
[----:B------:R-:W-:Y:S02]  /*9860*/  LDSM.16.MT88.4 R188, [R200+0x6000] ;  /* 0x00600000c8bc783b */ /* 0x000fe40000004200 */
[-C--:B--2---:R-:W-:Y:S08]  /*9870*/  HMMA.16816.F32.BF16 R4, R168, R172.reuse, R4 ;  /* 0x000000aca804723c */ /* 0x084ff00000041804 */
[C---:B------:R-:W-:Y:S01]  /*9880*/  HMMA.16816.F32.BF16 R8, R176.reuse, R172, R8 ;  /* 0x000000acb008723c */ /* 0x040fe20000041808 */
[----:B---3--:R-:W-:Y:S07]  /*9890*/  IMAD.U32 R3, RZ, RZ, UR5 ;  /* 0x00000005ff037e24 */ /* 0x008fee000f8e00ff */
[-C--:B------:R-:W-:Y:S04]  /*98a0*/  HMMA.16816.F32.BF16 R12, R176, R174.reuse, R12 ;  /* 0x000000aeb00c723c */ /* 0x080fe8000004180c */
[-C--:B------:R-:W-:Y:S04]  /*98b0*/  LEA.HI.X.SX32 R3, R3, R213.reuse, 0x2, P1 ;  /* 0x000000d503037211 */ /* 0x080fe800008f16ff */
[C---:B------:R-:W-:Y:S01]  /*98c0*/  HMMA.16816.F32.BF16 R16, R168.reuse, R174, R16 ;  /* 0x000000aea810723c */ /* 0x040fe20000041810 */
[----:B------:R-:W2:Y:S07]  /*98d0*/  LDSM.16.MT88.4 R172, [R200+0x2000] ;  /* 0x00200000c8ac783b */ /* 0x000eae0000004200 */
[-C--:B------:R-:W-:Y:S08]  /*98e0*/  HMMA.16816.F32.BF16 R20, R168, R180.reuse, R20 ;  /* 0x000000b4a814723c */ /* 0x080ff00000041814 */
[C---:B------:R-:W-:Y:S08]  /*98f0*/  HMMA.16816.F32.BF16 R24, R176.reuse, R180, R24 ;  /* 0x000000b4b018723c */ /* 0x040ff00000041818 */
[-C--:B------:R-:W-:Y:S01]  /*9900*/  HMMA.16816.F32.BF16 R28, R176, R182.reuse, R28 ;  /* 0x000000b6b01c723c */ /* 0x080fe2000004181c */
[----:B------:R-:W-:Y:S07]  /*9910*/  LDSM.16.MT88.4 R176, [R200+0x2800] ;  /* 0x00280000c8b0783b */ /* 0x000fee0000004200 */
[----:B------:R-:W-:Y:S01]  /*9920*/  HMMA.16816.F32.BF16 R32, R168, R182, R32 ;  /* 0x000000b6a820723c */ /* 0x000fe20000041820 */
[----:B------:R-:W3:Y:S05]  /*9930*/  LDSM.16.M88.4 R168, [R192+0x1e000] ;  /* 0x01e00000c0a8783b */ /* 0x000eea0000000200 */
[----:B------:R-:W4:Y:S02]  /*9940*/  LDSM.16.M88.4 R180, [R192+0x1f000] ;  /* 0x01f00000c0b4783b */ /* 0x000f240000000200 */
        /* <DEDUP_REMOVED lines=10> */
[----:B------:R-:W1:Y:S05]  /*99f0*/  LDSM.16.M88.4 R164, [R193+0x1e000] ;  /* 0x01e00000c1a4783b */ /* 0x000e6a0000000200 */
[----:B------:R-:W1:Y:S02]  /*9a00*/  LDSM.16.M88.4 R188, [R193+0x1f000] ;  /* 0x01f00000c1bc783b */ /* 0x000e640000000200 */
[-C--:B---3--:R-:W-:Y:S08]  /*9a10*/  HMMA.16816.F32.BF16 R4, R168, R176.reuse, R4 ;  /* 0x000000b0a804723c */ /* 0x088ff00000041804 */
[C---:B----4-:R-:W-:Y:S08]  /*9a20*/  HMMA.16816.F32.BF16 R8, R180.reuse, R176, R8 ;  /* 0x000000b0b408723c */ /* 0x050ff00000041808 */
[-C--:B------:R-:W-:Y:S08]  /*9a30*/  HMMA.16816.F32.BF16 R12, R180, R178.reuse, R12 ;  /* 0x000000b2b40c723c */ /* 0x080ff0000004180c */
[C---:B------:R-:W-:Y:S01]  /*9a40*/  HMMA.16816.F32.BF16 R16, R168.reuse, R178, R16 ;  /* 0x000000b2a810723c */ /* 0x040fe20000041810 */
[----:B------:R-:W3:Y:S07]  /*9a50*/  LDSM.16.MT88.4 R176, [R200+0x7000] ;  /* 0x00700000c8b0783b */ /* 0x000eee0000004200 */
[-C--:B--2---:R-:W-:Y:S08]  /*9a60*/  HMMA.16816.F32.BF16 R20, R168, R172.reuse, R20 ;  /* 0x000000aca814723c */ /* 0x084ff00000041814 */
[C---:B------:R-:W-:Y:S08]  /*9a70*/  HMMA.16816.F32.BF16 R24, R180.reuse, R172, R24 ;  /* 0x000000acb418723c */ /* 0x040ff00000041818 */
[-C--:B------:R-:W-:Y:S01]  /*9a80*/  HMMA.16816.F32.BF16 R28, R180, R174.reuse, R28 ;  /* 0x000000aeb41c723c */ /* 0x080fe2000004181c */
[----:B------:R-:W-:Y:S07]  /*9a90*/  LDSM.16.M88.4 R180, [R194+0x1f000] ;  /* 0x01f00000c2b4783b */ /* 0x000fee0000000200 */
[----:B------:R-:W-:Y:S01]  /*9aa0*/  HMMA.16816.F32.BF16 R32, R168, R174, R32 ;  /* 0x000000aea820723c */ /* 0x000fe20000041820 */
[----:B------:R-:W-:Y:S05]  /*9ab0*/  LDSM.16.M88.4 R168, [R194+0x1e000] ;  /* 0x01e00000c2a8783b */ /* 0x000fea0000000200 */
[----:B------:R-:W2:Y:S02]  /*9ac0*/  LDSM.16.MT88.4 R172, [R200+0x3800] ;  /* 0x00380000c8ac783b */ /* 0x000ea40000004200 */
[-C--:B-1----:R-:W-:Y:S03]  /*9ad0*/  HMMA.16816.F32.BF16 R4, R164, R184.reuse, R4 ;  /* 0x000000b8a404723c */ /* 0x082fe60000041804 */
[----:B------:R-:W1:Y:S05]  /*9ae0*/  LDSM.16.MT88.4 R192, [R200+0x7800] ;  /* 0x00780000c8c0783b */ /* 0x000e6a0000004200 */
[C---:B------:R-:W-:Y:S07]  /*9af0*/  HMMA.16816.F32.BF16 R8, R188.reuse, R184, R8 ;  /* 0x000000b8bc08723c */ /* 0x040fee0000041808 */
[----:B------:R-:W-:Y:S01]  /*9b00*/  IMAD.U32 R185, RZ, RZ, UR7 ;  /* 0x00000007ffb97e24 */ /* 0x000fe2000f8e00ff */
[-C--:B------:R-:W-:Y:S08]  /*9b10*/  HMMA.16816.F32.BF16 R12, R188, R186.reuse, R12 ;  /* 0x000000babc0c723c */ /* 0x080ff0000004180c */
[C---:B------:R-:W-:Y:S08]  /*9b20*/  HMMA.16816.F32.BF16 R16, R164.reuse, R186, R16 ;  /* 0x000000baa410723c */ /* 0x040ff00000041810 */
[-C--:B---3--:R-:W-:Y:S08]  /*9b30*/  HMMA.16816.F32.BF16 R20, R164, R176.reuse, R20 ;  /* 0x000000b0a414723c */ /* 0x088ff00000041814 */
[C---:B------:R-:W-:Y:S07]  /*9b40*/  HMMA.16816.F32.BF16 R24, R188.reuse, R176, R24 ;  /* 0x000000b0bc18723c */ /* 0x040fee0000041818 */
[----:B------:R-:W-:Y:S01]  /*9b50*/  IMAD.U32 R177, RZ, RZ, UR6 ;  /* 0x00000006ffb17e24 */ /* 0x000fe2000f8e00ff */
[-C--:B------:R-:W-:Y:S07]  /*9b60*/  HMMA.16816.F32.BF16 R28, R188, R178.reuse, R28 ;  /* 0x000000b2bc1c723c */ /* 0x080fee000004181c */
[----:B------:R-:W-:Y:S01]  /*9b70*/  IMAD.U32 R189, RZ, RZ, UR7 ;  /* 0x00000007ffbd7e24 */ /* 0x000fe2000f8e00ff */
        /* <DEDUP_REMOVED lines=12> */
[----:B------:R-:W-:Y:S01]  /*9c40*/  UIADD3 UR4, UR5, UR4, URZ ;  /* 0x0000000405047290 */ /* 0x000fe2000fffe03f */
[-C--:B------:R-:W-:Y:S04]  /*9c50*/  HMMA.16816.F32.BF16 R12, R180, R174.reuse, R12 ;  /* 0x000000aeb40c723c */ /* 0x080fe8000004180c */
[-C--:B------:R-:W-:Y:S01]  /*9c60*/  LEA.HI.X.SX32 R167, R217, R213.reuse, 0x2, P0 ;  /* 0x000000d5d9a77211 */ /* 0x080fe200000f16ff */
[----:B------:R-:W-:Y:S02]  /*9c70*/  IMAD.U32 R188, RZ, RZ, UR4 ;  /* 0x00000004ffbc7e24 */ /* 0x000fe4000f8e00ff */
[----:B------:R2:W-:Y:S01]  /*9c80*/  RED.E.ADD.F32.FTZ.RN.STRONG.GPU [R212.64], R4 ;  /* 0x00000004d400798e */ /* 0x0005e2000c10e78e */
[C---:B------:R-:W-:Y:S04]  /*9c90*/  HMMA.16816.F32.BF16 R16, R168.reuse, R174, R16 ;  /* 0x000000aea810723c */ /* 0x040fe80000041810 */
[----:B------:R-:W-:Y:S03]  /*9ca0*/  RED.E.ADD.F32.FTZ.RN.STRONG.GPU [R2.64], R5 ;  /* 0x000000050200798e */ /* 0x000fe6000c10e78e */
[----:B------:R-:W-:Y:S01]  /*9cb0*/  IMAD.U32 R174, RZ, RZ, UR6 ;  /* 0x00000006ffae7e24 */ /* 0x000fe2000f8e00ff */
[-C--:B-1----:R-:W-:Y:S01]  /*9cc0*/  HMMA.16816.F32.BF16 R20, R168, R192.reuse, R20 ;  /* 0x000000c0a814723c */ /* 0x082fe20000041814 */
[----:B------:R1:W-:Y:S01]  /*9cd0*/  RED.E.ADD.F32.FTZ.RN.STRONG.GPU [R164.64], R6 ;  /* 0x00000006a400798e */ /* 0x0003e2000c10e78e */
[----:B------:R-:W-:Y:S06]  /*9ce0*/  UIADD3 UR6, UR5, UR6, URZ ;  /* 0x0000000605067290 */ /* 0x000fec000fffe03f */
[C---:B------:R-:W-:Y:S01]  /*9cf0*/  HMMA.16816.F32.BF16 R24, R180.reuse, R192, R24 ;  /* 0x000000c0b418723c */ /* 0x040fe20000041818 */
[----:B------:R-:W-:Y:S03]  /*9d00*/  IMAD.U32 R175, RZ, RZ, UR6 ;  /* 0x00000006ffaf7e24 */ /* 0x000fe6000f8e00ff */
[----:B------:R-:W-:Y:S01]  /*9d10*/  IMAD.U32 R179, RZ, RZ, UR6 ;  /* 0x00000006ffb37e24 */ /* 0x000fe2000f8e00ff */
[----:B------:R-:W-:Y:S02]  /*9d20*/  UIADD3 UR6, UR5, UR6, URZ ;  /* 0x0000000605067290 */ /* 0x000fe4000fffe03f */
[----:B------:R-:W-:Y:S01]  /*9d30*/  IMAD.U32 R193, RZ, RZ, UR4 ;  /* 0x00000004ffc17e24 */ /* 0x000fe2000f8e00ff */
[-C--:B------:R-:W-:Y:S01]  /*9d40*/  HMMA.16816.F32.BF16 R28, R180, R194.reuse, R28 ;  /* 0x000000c2b41c723c */ /* 0x080fe2000004181c */
[----:B------:R-:W-:Y:S03]  /*9d50*/  UIADD3 UR4, UR5, UR4, URZ ;  /* 0x0000000405047290 */ /* 0x000fe6000fffe03f */
[-C--:B--2---:R-:W-:Y:S01]  /*9d60*/  LEA R4, P1, R198, R212.reuse, 0x2 ;  /* 0x000000d4c6047211 */ /* 0x084fe200078210ff */
[----:B------:R-:W-:Y:S02]  /*9d70*/  IMAD.U32 R176, RZ, RZ, UR6 ;  /* 0x00000006ffb07e24 */ /* 0x000fe4000f8e00ff */
[----:B------:R-:W-:Y:S01]  /*9d80*/  IMAD.U32 R181, RZ, RZ, UR6 ;  /* 0x00000006ffb57e24 */ /* 0x000fe2000f8e00ff */
[----:B------:R-:W-:Y:S01]  /*9d90*/  HMMA.16816.F32.BF16 R32, R168, R194, R32 ;  /* 0x000000c2a820723c */ /* 0x000fe20000041820 */
[----:B------:R-:W-:Y:S03]  /*9da0*/  UIADD3 UR6, UR5, UR6, URZ ;  /* 0x0000000605067290 */ /* 0x000fe6000fffe03f */
[-C--:B-1----:R-:W-:Y:S01]  /*9db0*/  LEA R164, P2, R203, R212.reuse, 0x2 ;  /* 0x000000d4cba47211 */ /* 0x082fe200078410ff */
[----:B------:R-:W-:Y:S01]  /*9dc0*/  IMAD.U32 R190, RZ, RZ, UR4 ;  /* 0x00000004ffbe7e24 */ /* 0x000fe2000f8e00ff */
[----:B------:R-:W2:Y:S01]  /*9dd0*/  LDL R203, [R1] ;  /* 0x0000000001cb7983 */ /* 0x000ea20000100800 */
[-C--:B------:R-:W-:Y:S01]  /*9de0*/  LEA.HI.X.SX32 R5, R214, R213.reuse, 0x2, P1 ;  /* 0x000000d5d6057211 */ /* 0x080fe200008f16ff */
[----:B------:R-:W-:Y:S01]  /*9df0*/  IMAD.U32 R178, RZ, RZ, UR6 ;  /* 0x00000006ffb27e24 */ /* 0x000fe2000f8e00ff */
[-C--:B------:R-:W-:Y:S03]  /*9e00*/  LEA.HI.X.SX32 R165, R220, R213.reuse, 0x2, P2 ;  /* 0x000000d5dca57211 */ /* 0x080fe600010f16ff */
[----:B------:R1:W-:Y:S01]  /*9e10*/  RED.E.ADD.F32.FTZ.RN.STRONG.GPU [R4.64], R7 ;  /* 0x000000070400798e */ /* 0x0003e2000c10e78e */
[-C--:B------:R-:W-:Y:S01]  /*9e20*/  LEA R6, P1, R215, R212.reuse, 0x2 ;  /* 0x000000d4d7067211 */ /* 0x080fe200078210ff */
[----:B------:R-:W-:Y:S01]  /*9e30*/  IMAD.U32 R184, RZ, RZ, UR6 ;  /* 0x00000006ffb87e24 */ /* 0x000fe2000f8e00ff */
[----:B------:R-:W-:Y:S01]  /*9e40*/  UIADD3 UR6, UR5, UR6, URZ ;  /* 0x0000000605067290 */ /* 0x000fe2000fffe03f */
[----:B------:R-:W-:Y:S01]  /*9e50*/  IMAD.U32 R195, RZ, RZ, UR4 ;  /* 0x00000004ffc37e24 */ /* 0x000fe2000f8e00ff */
[----:B------:R-:W-:Y:S01]  /*9e60*/  RED.E.ADD.F32.FTZ.RN.STRONG.GPU [R166.64], R8 ;  /* 0x00000008a600798e */ /* 0x000fe2000c10e78e */
[----:B------:R-:W-:Y:S01]  /*9e70*/  UIADD3 UR4, UR5, UR4, URZ ;  /* 0x0000000405047290 */ /* 0x000fe2000fffe03f */
[----:B------:R-:W-:Y:S01]  /*9e80*/  IMAD.U32 R169, RZ, RZ, UR7 ;  /* 0x00000007ffa97e24 */ /* 0x000fe2000f8e00ff */
[----:B------:R-:W-:Y:S01]  /*9e90*/  UIADD3 UR7, UR5, UR7, URZ ;  /* 0x0000000705077290 */ /* 0x000fe2000fffe03f */
[----:B------:R-:W-:Y:S01]  /*9ea0*/  IMAD.U32 R180, RZ, RZ, UR6 ;  /* 0x00000006ffb47e24 */ /* 0x000fe2000f8e00ff */
[----:B------:R-:W-:Y:S01]  /*9eb0*/  RED.E.ADD.F32.FTZ.RN.STRONG.GPU [R164.64], R9 ;  /* 0x00000009a400798e */ /* 0x000fe2000c10e78e */
[----:B------:R-:W-:Y:S01]  /*9ec0*/  IMAD.U32 R186, RZ, RZ, UR6 ;  /* 0x00000006ffba7e24 */ /* 0x000fe2000f8e00ff */
[----:B------:R-:W-:Y:S01]  /*9ed0*/  UIADD3 UR6, UR5, UR6, URZ ;  /* 0x0000000605067290 */ /* 0x000fe2000fffe03f */
[----:B------:R-:W-:Y:S01]  /*9ee0*/  IMAD.U32 R192, RZ, RZ, UR4 ;  /* 0x00000004ffc07e24 */ /* 0x000fe2000f8e00ff */
[----:B------:R-:W-:Y:S01]  /*9ef0*/  UIADD3 UR9, UR5, UR4, URZ ;  /* 0x0000000405097290 */ /* 0x000fe2000fffe03f */
[----:B------:R-:W-:Y:S02]  /*9f00*/  IMAD.U32 R194, RZ, RZ, UR4 ;  /* 0x00000004ffc27e24 */ /* 0x000fe4000f8e00ff */
[----:B------:R-:W-:Y:S01]  /*9f10*/  IMAD.U32 R170, RZ, RZ, UR7 ;  /* 0x00000007ffaa7e24 */ /* 0x000fe2000f8e00ff */
[----:B------:R-:W-:Y:S01]  /*9f20*/  UIADD3 UR7, UR5, UR7, URZ ;  /* 0x0000000705077290 */ /* 0x000fe2000fffe03f */
[----:B------:R-:W-:Y:S02]  /*9f30*/  IMAD.U32 R182, RZ, RZ, UR6 ;  /* 0x00000006ffb67e24 */ /* 0x000fe4000f8e00ff */
[----:B------:R-:W-:Y:S02]  /*9f40*/  IMAD.U32 R183, RZ, RZ, UR6 ;  /* 0x00000006ffb77e24 */ /* 0x000fe4000f8e00ff */
[----:B------:R-:W-:Y:S02]  /*9f50*/  IMAD.U32 R168, RZ, RZ, UR9 ;  /* 0x00000009ffa87e24 */ /* 0x000fe4000f8e00ff */
[----:B------:R-:W-:Y:S01]  /*9f60*/  IMAD.U32 R171, RZ, RZ, UR7 ;  /* 0x00000007ffab7e24 */ /* 0x000fe2000f8e00ff */
[----:B------:R-:W-:Y:S01]  /*9f70*/  UIADD3 UR7, UR5, UR7, URZ ;  /* 0x0000000705077290 */ /* 0x000fe2000fffe03f */
[-C--:B-1----:R-:W-:Y:S02]  /*9f80*/  LEA.HI.X.SX32 R7, R219, R213.reuse, 0x2, P1 ;  /* 0x000000d5db077211 */ /* 0x082fe400008f16ff */
[-C--:B------:R-:W-:Y:S01]  /*9f90*/  LEA R4, P0, R216, R212.reuse, 0x2 ;  /* 0x000000d4d8047211 */ /* 0x080fe200078010ff */
[----:B------:R-:W-:Y:S02]  /*9fa0*/  UIADD3 UR4, UR5, UR7, URZ ;  /* 0x0000000705047290 */ /* 0x000fe4000fffe03f */
[----:B------:R1:W-:Y:S01]  /*9fb0*/  RED.E.ADD.F32.FTZ.RN.STRONG.GPU [R6.64], R10 ;  /* 0x0000000a0600798e */ /* 0x0003e2000c10e78e */
[-C--:B------:R-:W-:Y:S01]  /*9fc0*/  LEA.HI.X.SX32 R5, R218, R213.reuse, 0x2, P0 ;  /* 0x000000d5da057211 */ /* 0x080fe200000f16ff */
[----:B------:R-:W-:Y:S02]  /*9fd0*/  IMAD.U32 R173, RZ, RZ, UR7 ;  /* 0x00000007ffad7e24 */ /* 0x000fe4000f8e00ff */
[----:B------:R-:W-:Y:S01]  /*9fe0*/  IMAD.U32 R172, RZ, RZ, UR4 ;  /* 0x00000004ffac7e24 */ /* 0x000fe2000f8e00ff */
[----:B------:R-:W-:Y:S01]  /*9ff0*/  UIADD3 UR4, UR10, -0x1, URZ ;  /* 0xffffffff0a047890 */ /* 0x000fe2000fffe03f */
[----:B------:R3:W-:Y:S05]  /*a000*/  RED.E.ADD.F32.FTZ.RN.STRONG.GPU [R4.64], R11 ;  /* 0x0000000b0400798e */ /* 0x0007ea000c10e78e */
[----:B------:R-:W-:Y:S01]  /*a010*/  RED.E.ADD.F32.FTZ.RN.STRONG.GPU [R212.64+0x80], R16 ;  /* 0x00008010d400798e */ /* 0x000fe2000c10e78e */
[----:B------:R-:W-:Y:S04]  /*a020*/  UMOV UR10, UR4 ;  /* 0x00000004000a7c82 */ /* 0x000fe80008000000 */
[----:B------:R-:W-:Y:S01]  /*a030*/  RED.E.ADD.F32.FTZ.RN.STRONG.GPU [R2.64+0x80], R17 ;  /* 0x000080110200798e */ /* 0x000fe2000c10e78e */
[-C--:B-1----:R-:W-:Y:S04]  /*a040*/  LEA R6, P1, R174, R212.reuse, 0x2 ;  /* 0x000000d4ae067211 */ /* 0x082fe800078210ff */
[-C--:B------:R-:W-:Y:S02]  /*a050*/  LEA.HI.X.SX32 R7, R177, R213.reuse, 0x2, P1 ;  /* 0x000000d5b1077211 */ /* 0x080fe400008f16ff */
[-C--:B---3--:R-:W-:Y:S02]  /*a060*/  LEA R4, P0, R175, R212.reuse, 0x2 ;  /* 0x000000d4af047211 */ /* 0x088fe400078010ff */
        /* <DEDUP_REMOVED lines=20> */
[-C--:B---3--:R-:W-:Y:S03]  /*a1b0*/  LEA R4, P1, R187, R212.reuse, 0x2 ;  /* 0x000000d4bb047211 */ /* 0x088fe600078210ff */
[----:B------:R1:W-:Y:S01]  /*a1c0*/  RED.E.ADD.F32.FTZ.RN.STRONG.GPU [R6.64], R22 ;  /* 0x000000160600798e */ /* 0x0003e2000c10e78e */
[-C--:B------:R-:W-:Y:S02]  /*a1d0*/  LEA.HI.X.SX32 R5, R191, R213.reuse, 0x2, P1 ;  /* 0x000000d5bf057211 */ /* 0x080fe400008f16ff */
[-C--:B----4-:R-:W-:Y:S03]  /*a1e0*/  LEA R8, P0, R188, R212.reuse, 0x2 ;  /* 0x000000d4bc087211 */ /* 0x090fe600078010ff */
[----:B------:R3:W-:Y:S01]  /*a1f0*/  RED.E.ADD.F32.FTZ.RN.STRONG.GPU [R4.64], R23 ;  /* 0x000000170400798e */ /* 0x0007e2000c10e78e */
[-C--:B------:R-:W-:Y:S04]  /*a200*/  LEA.HI.X.SX32 R9, R193, R213.reuse, 0x2, P0 ;  /* 0x000000d5c1097211 */ /* 0x080fe800000f16ff */
[----:B------:R-:W-:Y:S05]  /*a210*/  LDSM.16.MT88.4 R20, [R202+0x2000] ;  /* 0x00200000ca14783b */ /* 0x000fea0000004200 */
[----:B------:R4:W-:Y:S01]  /*a220*/  RED.E.ADD.F32.FTZ.RN.STRONG.GPU [R8.64], R24 ;  /* 0x000000180800798e */ /* 0x0009e2000c10e78e */
[-C--:B-1----:R-:W-:Y:S04]  /*a230*/  LEA R6, P1, R190, R212.reuse, 0x2 ;  /* 0x000000d4be067211 */ /* 0x082fe800078210ff */
[-C--:B------:R-:W-:Y:S02]  /*a240*/  LEA.HI.X.SX32 R7, R195, R213.reuse, 0x2, P1 ;  /* 0x000000d5c3077211 */ /* 0x080fe400008f16ff */
[-C--:B---3--:R-:W-:Y:S03]  /*a250*/  LEA R4, P0, R192, R212.reuse, 0x2 ;  /* 0x000000d4c0047211 */ /* 0x088fe600078010ff */
[----:B------:R1:W-:Y:S01]  /*a260*/  RED.E.ADD.F32.FTZ.RN.STRONG.GPU [R6.64], R25 ;  /* 0x000000190600798e */ /* 0x0003e2000c10e78e */
[-C--:B------:R-:W-:Y:S05]  /*a270*/  LEA.HI.X.SX32 R5, R194, R213.reuse, 0x2, P0 ;  /* 0x000000d5c2057211 */ /* 0x080fea00000f16ff */
[----:B------:R3:W-:Y:S01]  /*a280*/  RED.E.ADD.F32.FTZ.RN.STRONG.GPU [R4.64], R26 ;  /* 0x0000001a0400798e */ /* 0x0007e2000c10e78e */
[CC--:B----4-:R-:W-:Y:S04]  /*a290*/  LEA R8, P1, R168.reuse, R212.reuse, 0x2 ;  /* 0x000000d4a8087211 */ /* 0x0d0fe800078210ff */
[-C--:B------:R-:W-:Y:S05]  /*a2a0*/  LEA.HI.X.SX32 R9, R168, R213.reuse, 0x2, P1 ;  /* 0x000000d5a8097211 */ /* 0x080fea00008f16ff */
[----:B------:R4:W-:Y:S05]  /*a2b0*/  RED.E.ADD.F32.FTZ.RN.STRONG.GPU [R8.64], R27 ;  /* 0x0000001b0800798e */ /* 0x0009ea000c10e78e */
[----:B------:R-:W-:Y:S05]  /*a2c0*/  RED.E.ADD.F32.FTZ.RN.STRONG.GPU [R212.64+0x180], R32 ;  /* 0x00018020d400798e */ /* 0x000fea000c10e78e */
[----:B------:R-:W-:Y:S01]  /*a2d0*/  RED.E.ADD.F32.FTZ.RN.STRONG.GPU [R2.64+0x180], R33 ;  /* 0x000180210200798e */ /* 0x000fe2000c10e78e */
[CC--:B-1----:R-:W-:Y:S04]  /*a2e0*/  LEA R6, P0, R0.reuse, R212.reuse, 0x2 ;  /* 0x000000d400067211 */ /* 0x0c2fe800078010ff */
[-C--:B------:R-:W-:Y:S02]  /*a2f0*/  LEA.HI.X.SX32 R7, R0, R213.reuse, 0x2, P0 ;  /* 0x000000d500077211 */ /* 0x080fe400000f16ff */
[CC--:B---3--:R-:W-:Y:S03]  /*a300*/  LEA R4, P0, R169.reuse, R212.reuse, 0x2 ;  /* 0x000000d4a9047211 */ /* 0x0c8fe600078010ff */
[----:B------:R1:W-:Y:S01]  /*a310*/  RED.E.ADD.F32.FTZ.RN.STRONG.GPU [R6.64], R34 ;  /* 0x000000220600798e */ /* 0x0003e2000c10e78e */
[-C--:B------:R-:W-:Y:S05]  /*a320*/  LEA.HI.X.SX32 R5, R169, R213.reuse, 0x2, P0 ;  /* 0x000000d5a9057211 */ /* 0x080fea00000f16ff */
[----:B------:R3:W-:Y:S01]  /*a330*/  RED.E.ADD.F32.FTZ.RN.STRONG.GPU [R4.64], R35 ;  /* 0x000000230400798e */ /* 0x0007e2000c10e78e */
[CC--:B----4-:R-:W-:Y:S04]  /*a340*/  LEA R8, P1, R170.reuse, R212.reuse, 0x2 ;  /* 0x000000d4aa087211 */ /* 0x0d0fe800078210ff */
[-C--:B------:R-:W-:Y:S01]  /*a350*/  LEA.HI.X.SX32 R9, R170, R213.reuse, 0x2, P1 ;  /* 0x000000d5aa097211 */ /* 0x080fe200008f16ff */
[----:B------:R-:W-:Y:S05]  /*a360*/  LDSM.16.MT88.4 R32, [R201+0x1e800] ;  /* 0x01e80000c920783b */ /* 0x000fea0000004200 */
[----:B------:R-:W-:Y:S05]  /*a370*/  RED.E.ADD.F32.FTZ.RN.STRONG.GPU [R8.64], R28 ;  /* 0x0000001c0800798e */ /* 0x000fea000c10e78e */
[----:B------:R-:W-:Y:S01]  /*a380*/  LDSM.16.MT88.4 R8, [R202] ;  /* 0x00000000ca08783b */ /* 0x000fe20000004200 */
[CC--:B-1----:R-:W-:Y:S04]  /*a390*/  LEA R6, P0, R171.reuse, R212.reuse, 0x2 ;  /* 0x000000d4ab067211 */ /* 0x0c2fe800078010ff */
[-C--:B------:R-:W-:Y:S02]  /*a3a0*/  LEA.HI.X.SX32 R7, R171, R213.reuse, 0x2, P0 ;  /* 0x000000d5ab077211 */ /* 0x080fe400000f16ff */
[CC--:B---3--:R-:W-:Y:S01]  /*a3b0*/  LEA R4, P1, R173.reuse, R212.reuse, 0x2 ;  /* 0x000000d4ad047211 */ /* 0x0c8fe200078210ff */
[----:B------:R-:W-:Y:S01]  /*a3c0*/  LDSM.16.MT88.4 R168, [R202+0x2800] ;  /* 0x00280000caa8783b */ /* 0x000fe20000004200 */
[C---:B------:R-:W-:Y:S02]  /*a3d0*/  LEA R2, P0, R172.reuse, R212, 0x2 ;  /* 0x000000d4ac027211 */ /* 0x040fe400078010ff */
[-C--:B------:R-:W-:Y:S02]  /*a3e0*/  LEA.HI.X.SX32 R5, R173, R213.reuse, 0x2, P1 ;  /* 0x000000d5ad057211 */ /* 0x080fe400008f16ff */
[----:B------:R-:W-:Y:S01]  /*a3f0*/  RED.E.ADD.F32.FTZ.RN.STRONG.GPU [R6.64], R29 ;  /* 0x0000001d0600798e */ /* 0x000fe2000c10e78e */
[----:B------:R-:W-:Y:S02]  /*a400*/  LEA.HI.X.SX32 R3, R172, R213, 0x2, P0 ;  /* 0x000000d5ac037211 */ /* 0x000fe400000f16ff */
[----:B------:R-:W-:Y:S01]  /*a410*/  PLOP3.LUT P1, PT, PT, PT, UP0, 0x80, 0x0 ;  /* 0x000000000000781c */ /* 0x000fe20003f2f008 */
[----:B------:R-:W-:Y:S01]  /*a420*/  @UP2 UIADD3 UR21, UP0, UR21, -0x100, URZ ;  /* 0xffffff0015152890 */ /* 0x000fe2000ff1e03f */
[----:B------:R-:W-:Y:S01]  /*a430*/  RED.E.ADD.F32.FTZ.RN.STRONG.GPU [R4.64], R30 ;  /* 0x0000001e0400798e */ /* 0x000fe2000c10e78e */
[----:B------:R-:W-:Y:S02]  /*a440*/  PLOP3.LUT P0, PT, PT, PT, UP1, 0x80, 0x0 ;  /* 0x000000000000781c */ /* 0x000fe40003f0f018 */
[----:B------:R-:W-:Y:S02]  /*a450*/  @UP2 UIADD3.X UR20, UR20, -0x1, URZ, UP0, !UPT ;  /* 0xffffffff14142890 */ /* 0x000fe400087fe43f */
[----:B------:R-:W1:Y:S05]  /*a460*/  LDSM.16.MT88.4 R4, [R201+0x1c000] ;  /* 0x01c00000c904783b */ /* 0x000e6a0000004200 */
[----:B------:R-:W-:Y:S05]  /*a470*/  RED.E.ADD.F32.FTZ.RN.STRONG.GPU [R2.64], R31 ;  /* 0x0000001f0200798e */ /* 0x000fea000c10e78e */
[----:B------:R-:W-:Y:S01]  /*a480*/  LDSM.16.MT88.4 R28, [R202+0x800] ;  /* 0x00080000ca1c783b */ /* 0x000fe20000004200 */
[----:B--2---:R-:W-:Y:S05]  /*a490*/  IMAD.IADD R0, R203, 0x1, R202 ;  /* 0x00000001cb007824 */ /* 0x004fea00078e02ca */
[----:B------:R-:W2:Y:S01]  /*a4a0*/  LDSM.16.MT88.4 R16, [R0] ;  /* 0x000000000010783b */ /* 0x000ea20000004200 */
[-C--:B-1----:R-:W-:Y:S04]  /*a4b0*/  HMMA.16816.F32.BF16 R100, R4, R8.reuse, R100 ;  /* 0x000000080464723c */ /* 0x082fe80000041864 */
[----:B------:R-:W1:Y:S04]  /*a4c0*/  LDSM.16.MT88.4 R24, [R0+0x2000] ;  /* 0x002000000018783b */ /* 0x000e680000004200 */
[C---:B------:R-:W-:Y:S01]  /*a4d0*/  HMMA.16816.F32.BF16 R104, R12.reuse, R8, R104 ;  /* 0x000000080c68723c */ /* 0x040fe20000041868 */
[----:B------:R-:W-:Y:S05]  /*a4e0*/  LDSM.16.MT88.4 R164, [R0+0x800] ;  /* 0x0008000000a4783b */ /* 0x000fea0000004200 */
[----:B------:R-:W-:Y:S02]  /*a4f0*/  LDSM.16.MT88.4 R172, [R0+0x2800] ;  /* 0x0028000000ac783b */ /* 0x000fe40000004200 */
[-C--:B------:R-:W-:Y:S08]  /*a500*/  HMMA.16816.F32.BF16 R108, R12, R10.reuse, R108 ;  /* 0x0000000a0c6c723c */ /* 0x080ff0000004186c */
[C---:B------:R-:W-:Y:S01]  /*a510*/  HMMA.16816.F32.BF16 R112, R4.reuse, R10, R112 ;  /* 0x0000000a0470723c */ /* 0x040fe20000041870 */
[----:B------:R-:W3:Y:S07]  /*a520*/  LDSM.16.MT88.4 R8, [R201+0x1c800] ;  /* 0x01c80000c908783b */ /* 0x000eee0000004200 */
        /* <DEDUP_REMOVED lines=10> */
[-C--:B-1----:R-:W-:Y:S08]  /*a5d0*/  HMMA.16816.F32.BF16 R148, R4, R24.reuse, R148 ;  /* 0x000000180494723c */ /* 0x082ff00000041894 */
        /* <DEDUP_REMOVED lines=348> */
.L_x_1931:
        /* <DEDUP_REMOVED lines=18> */
.L_x_1932:
        /* <DEDUP_REMOVED lines=59> */
.L_x_1934:
[----:B--234-:R-:W-:Y:S05]  /*c070*/  BSYNC B0 ;  /* 0x0000000000007941 */ /* 0x01cfea0003800000 */
.L_x_1933:
        /* <DEDUP_REMOVED lines=18> */
.L_x_1936:
[----:B------:R-:W-:Y:S05]  /*c1a0*/  BSYNC B0 ;  /* 0x0000000000007941 */ /* 0x000fea0003800000 */
.L_x_1935:
        /* <DEDUP_REMOVED lines=18> */
.L_x_1938:
[----:B------:R-:W-:Y:S05]  /*c2d0*/  BSYNC B0 ;  /* 0x0000000000007941 */ /* 0x000fea0003800000 */
.L_x_1937:
        /* <DEDUP_REMOVED lines=17> */
.L_x_1940:
[----:B------:R-:W-:Y:S05]  /*c3f0*/  BSYNC B0 ;  /* 0x0000000000007941 */ /* 0x000fea0003800000 */
.L_x_1939:
        /* <DEDUP_REMOVED lines=27> */
.L_x_1942:
[----:B------:R-:W-:Y:S05]  /*c5b0*/  BSYNC B0 ;  /* 0x0000000000007941 */ /* 0x000fea0003800000 */
.L_x_1941:
        /* <DEDUP_REMOVED lines=16> */
.L_x_1944:
[----:B------:R-:W-:Y:S05]  /*c6c0*/  BSYNC B0 ;  /* 0x0000000000007941 */ /* 0x000fea0003800000 */
.L_x_1943:
        /* <DEDUP_REMOVED lines=16> */
.L_x_1946:
[----:B------:R-:W-:Y:S05]  /*c7d0*/  BSYNC B0 ;  /* 0x0000000000007941 */ /* 0x000fea0003800000 */
.L_x_1945:
        /* <DEDUP_REMOVED lines=14> */
.L_x_1899:
[----:B------:R-:W-:Y:S05]  /*c8c0*/  BSYNC B1 ;  /* 0x0000000000017941 */ /* 0x000fea0003800000 */
.L_x_1877:
        /* <DEDUP_REMOVED lines=11> */
.L_x_1947:
[----:B------:R-:W-:Y:S05]  /*c980*/  EXIT ;  /* 0x000000000000794d */ /* 0x000fea0003800000 */
.L_x_1949:
        /* <DEDUP_REMOVED lines=15> */
.L_x_2090:


//--------------------- .text._ZN5flash44flash_bwd_dq_dk_dv_loop_seqk_parallel_kernelI23Flash_bwd_kernel_traitsILi128ELi64ELi128ELi8ELi2ELi4ELi2ELb0ELb0EN7cutlass10bfloat16_tE19Flash_kernel_traitsILi128ELi64ELi128ELi8ES3_EELb0ELb0ELb1ELb1ELb0ELb0ELb1EEEvNS_16Flash_bwd_paramsE --------------------------
	.section	.text._ZN5flash44flash_bwd_dq_dk_dv_loop_seqk_parallel_kernelI23Flash_bwd_kernel_traitsILi128ELi64ELi128ELi8ELi2ELi4ELi2ELb0ELb0EN7cutlass10bfloat16_tE19Flash_kernel_traitsILi128ELi64ELi128ELi8ES3_EELb0ELb0ELb1ELb1ELb0ELb0ELb1EEEvNS_16Flash_bwd_paramsE,"ax",@progbits
	.sectioninfo	@"SHI_REGISTERS=255"
	.align	128
        .global         _ZN5flash44flash_bwd_dq_dk_dv_loop_seqk_parallel_kernelI23Flash_bwd_kernel_traitsILi128ELi64ELi128ELi8ELi2ELi4ELi2ELb0ELb0EN7cutlass10bfloat16_tE19Flash_kernel_traitsILi128ELi64ELi128ELi8ES3_EELb0ELb0ELb1ELb1ELb0ELb0ELb1EEEvNS_16Flash_bwd_paramsE
        .type           _ZN5flash44flash_bwd_dq_dk_dv_loop_seqk_parallel_kernelI23Flash_bwd_kernel_traitsILi128ELi64ELi128ELi8ELi2ELi4ELi2ELb0ELb0EN7cutlass10bfloat16_tE19Flash_kernel_traitsILi128ELi64ELi128ELi8ES3_EELb0ELb0ELb1ELb1ELb0ELb0ELb1EEEvNS_16Flash_bwd_paramsE,@function
        .size           _ZN5flash44flash_bwd_dq_dk_dv_loop_seqk_parallel_kernelI23Flash_bwd_kernel_traitsILi128ELi64ELi128ELi8ELi2ELi4ELi2ELb0ELb0EN7cutlass10bfloat16_tE19Flash_kernel_traitsILi128ELi64ELi128ELi8ES3_EELb0ELb0ELb1ELb1ELb0ELb0ELb1EEEvNS_16Flash_bwd_paramsE,(.L_x_2091 - _ZN5flash44flash_bwd_dq_dk_dv_loop_seqk_parallel_kernelI23Flash_bwd_kernel_traitsILi128ELi64ELi128ELi8ELi2ELi4ELi2ELb0ELb0EN7cutlass10bfloat16_tE19Flash_kernel_traitsILi128ELi64ELi128ELi8ES3_EELb0ELb0ELb1ELb1ELb0ELb0ELb1EEEvNS_16Flash_bwd_paramsE)
        .other          _ZN5flash44flash_bwd_dq_dk_dv_loop_seqk_parallel_kernelI23Flash_bwd_kernel_traitsILi128ELi64ELi128ELi8ELi2ELi4ELi2ELb0ELb0EN7cutlass10bfloat16_tE19Flash_kernel_traitsILi128ELi64ELi128ELi8ES3_EELb0ELb0ELb1ELb1ELb0ELb0ELb1EEEvNS_16Flash_bwd_paramsE,@"STO_CUDA_ENTRY STV_DEFAULT"
_ZN5flash44flash_bwd_dq_dk_dv_loop_seqk_parallel_kernelI23Flash_bwd_kernel_traitsILi128ELi64ELi128ELi8ELi2ELi4ELi2ELb0ELb0EN7cutlass10bfloat16_tE19Flash_kernel_traitsILi128ELi64ELi128ELi8ES3_EELb0ELb0ELb1ELb1ELb0ELb0ELb1EEEvNS_16Flash_bwd_paramsE:
.text._ZN5flash44flash_bwd_dq_dk_dv_loop_seqk_parallel_kernelI23Flash_bwd_kernel_traitsILi128ELi64ELi128ELi8ELi2ELi4ELi2ELb0ELb0EN7cutlass10bfloat16_tE19Flash_kernel_traitsILi128ELi64ELi128ELi8ES3_EELb0ELb0ELb1ELb1ELb0ELb0ELb1EEEvNS_16Flash_bwd_paramsE:
        /* <DEDUP_REMOVED lines=17> */
[----:B------:R-:W-:Y:S01]  /*0110*/  UMOV UR8, 0x80 ;  /* 0x0000008000087882 */ /* 0x000fe20000000000 */
[----:B------:R-:W3:Y:S01]  /*0120*/  S2UR UR37, SR_CTAID.Z ;  /* 0x00000000002579c3 */ /* 0x000ee20000002700 */
[----:B------:R-:W-:-:S02]  /*0130*/  ULDC UR4, c[0x0][0x210] ;  /* 0x0000840000047ab9 */ /* 0x000fc40000000800 */
[----:B------:R-:W-:Y:S02]  /*0140*/  ULDC UR59, c[0x0][0x234] ;  /* 0x00008d00003b7ab9 */ /* 0x000fe40000000800 */
[----:B------:R-:W-:Y:S02]  /*0150*/  UISETP.NE.AND UP5, UPT, UR9, URZ, UPT ;  /* 0x0000003f0900728c */ /* 0x000fe4000bfa5270 */
        /* <DEDUP_REMOVED lines=16> */
[----:B------:R-:W-:Y:S01]  /*0260*/  UIMAD UR50, UR50, UR12, URZ ;  /* 0x0000000c323272a4 */ /* 0x000fe2000f8e023f */
        /* <DEDUP_REMOVED lines=15> */
[----:B------:R-:W-:Y:S01]  /*0360*/  ULDC UR53, c[0x0][0x214] ;  /* 0x0000850000357ab9 */ /* 0x000fe20000000800 */
[----:B------:R-:W-:Y:S01]  /*0370*/  LOP3.LUT R5, R5, 0xfffffffe, RZ, 0xc0, !PT ;  /* 0xfffffffe05057812 */ /* 0x000fe200078ec0ff */
[----:B------:R-:W-:Y:S01]  /*0380*/  IMAD.IADD R15, R9, 0x1, -R6 ;  /* 0x00000001090f7824 */ /* 0x000fe200078e0a06 */
[----:B------:R-:W-:Y:S01]  /*0390*/  LOP3.LUT R3, R3, 0xfffffffc, RZ, 0xc0, !PT ;  /* 0xfffffffc03037812 */ /* 0x000fe200078ec0ff */
[----:B------:R-:W-:Y:S01]  /*03a0*/  IMAD.IADD R6, R9, 0x1, -R10 ;  /* 0x0000000109067824 */ /* 0x000fe200078e0a0a */
[--C-:B------:R-:W-:Y:S01]  /*03b0*/  SHF.R.S32.HI R4, RZ, 0x2, R2.reuse ;  /* 0x00000002ff047819 */ /* 0x100fe20000011402 */
[C---:B------:R-:W-:Y:S01]  /*03c0*/  IMAD.IADD R13, R0.reuse, 0x1, -R5 ;  /* 0x00000001000d7824 */ /* 0x040fe200078e0a05 */
[----:B------:R-:W-:Y:S01]  /*03d0*/  SHF.R.S32.HI R2, RZ, 0x1f, R2 ;  /* 0x0000001fff027819 */ /* 0x000fe20000011402 */
[----:B------:R-:W-:Y:S01]  /*03e0*/  IMAD.IADD R10, R0, 0x1, -R3 ;  /* 0x00000001000a7824 */ /* 0x000fe200078e0a03 */
[----:B------:R-:W-:Y:S01]  /*03f0*/  SHF.R.S32.HI R3, RZ, 0x4, R7 ;  /* 0x00000004ff037819 */ /* 0x000fe20000011407 */
[----:B------:R-:W-:Y:S01]  /*0400*/  IMAD.SHL.U32 R250, R6, 0x8, RZ ;  /* 0x0000000806fa7824 */ /* 0x000fe200078e00ff */
[----:B------:R-:W-:Y:S01]  /*0410*/  LEA.HI R0, R2, R4, RZ, 0x3 ;  /* 0x0000000402007211 */ /* 0x000fe200078f18ff */
[----:B------:R-:W-:Y:S01]  /*0420*/  ULDC UR60, c[0x0][0x1c8] ;  /* 0x00007200003c7ab9 */ /* 0x000fe20000000800 */
[C---:B------:R-:W-:Y:S01]  /*0430*/  LEA.HI R2, R7.reuse, R3, RZ, 0x1 ;  /* 0x0000000307027211 */ /* 0x040fe200078f08ff */
[----:B------:R-:W-:Y:S01]  /*0440*/  ULDC.U8 UR10, c[0x0][0x3d0] ;  /* 0x0000f400000a7ab9 */ /* 0x000fe20000000000 */
[----:B------:R-:W-:Y:S01]  /*0450*/  LOP3.LUT R0, R0, 0xfffffff8, RZ, 0xc0, !PT ;  /* 0xfffffff800007812 */ /* 0x000fe200078ec0ff */
[----:B------:R-:W-:Y:S01]  /*0460*/  ULDC UR54, c[0x0][0x224] ;  /* 0x0000890000367ab9 */ /* 0x000fe20000000800 */
[----:B------:R-:W-:Y:S01]  /*0470*/  LOP3.LUT R11, R7, 0xfffffff0, RZ, 0xc0, !PT ;  /* 0xfffffff0070b7812 */ /* 0x000fe200078ec0ff */
[----:B------:R-:W-:Y:S01]  /*0480*/  @UP5 UIMAD UR58, UR34, UR53, URZ ;  /* 0x00000035223a52a4 */ /* 0x000fe2000f8e023f */
[----:B------:R-:W-:Y:S01]  /*0490*/  LOP3.LUT P4, RZ, R6, 0x2, RZ, 0xc0, !PT ;  /* 0x0000000206ff7812 */ /* 0x000fe2000788c0ff */
[----:B------:R-:W-:Y:S01]  /*04a0*/  IMAD.IADD R5, R4, 0x1, -R0 ;  /* 0x0000000104057824 */ /* 0x000fe200078e0a00 */
[----:B------:R-:W-:Y:S01]  /*04b0*/  LOP3.LUT R0, R2, 0xfffffffe, RZ, 0xc0, !PT ;  /* 0xfffffffe02007812 */ /* 0x000fe200078ec0ff */
[----:B------:R-:W-:Y:S01]  /*04c0*/  IMAD.IADD R9, R9, 0x1, -R11 ;  /* 0x0000000109097824 */ /* 0x000fe200078e0a0b */
[----:B------:R-:W-:Y:S01]  /*04d0*/  SHF.R.S32.HI R2, RZ, 0x3, R200 ;  /* 0x00000003ff027819 */ /* 0x000fe200000114c8 */
[----:B------:R-:W-:Y:S01]  /*04e0*/  ULDC.64 UR6, c[0x0][0x118] ;  /* 0x0000460000067ab9 */ /* 0x000fe20000000a00 */
[----:B------:R-:W-:Y:S01]  /*04f0*/  LOP3.LUT P3, RZ, R6, 0x4, RZ, 0xc0, !PT ;  /* 0x0000000406ff7812 */ /* 0x000fe2000786c0ff */
[----:B------:R-:W-:Y:S01]  /*0500*/  IMAD.IADD R7, R3, 0x1, -R0 ;  /* 0x0000000103077824 */ /* 0x000fe200078e0a00 */
[----:B------:R-:W-:Y:S01]  /*0510*/  SHF.R.S32.HI R0, RZ, 0x1f, R8 ;  /* 0x0000001fff007819 */ /* 0x000fe20000011408 */
[----:B------:R-:W-:Y:S01]  /*0520*/  ULDC UR44, c[0x0][0x2e8] ;  /* 0x0000ba00002c7ab9 */ /* 0x000fe20000000800 */
[----:B------:R-:W-:Y:S01]  /*0530*/  SHF.R.S32.HI R4, RZ, 0x1f, R9 ;  /* 0x0000001fff047819 */ /* 0x000fe20000011409 */
[----:B------:R-:W-:Y:S01]  /*0540*/  ULDC UR43, c[0x0][0x2e8] ;  /* 0x0000ba00002b7ab9 */ /* 0x000fe20000000800 */
[----:B------:R-:W-:Y:S01]  /*0550*/  LEA.HI R16, R0, R8, RZ, 0x2 ;  /* 0x0000000800107211 */ /* 0x000fe200078f10ff */
[----:B------:R-:W-:Y:S01]  /*0560*/  IMAD.SHL.U32 R0, R2, 0x40, RZ ;  /* 0x0000004002007824 */ /* 0x000fe200078e00ff */
[----:B------:R-:W-:Y:S01]  /*0570*/  LEA.HI R11, R4, R9, RZ, 0x3 ;  /* 0x00000009040b7211 */ /* 0x000fe200078f18ff */
[----:B------:R-:W-:-:S02]  /*0580*/  ULOP3.LUT UR60, UR37, UR60, URZ, 0x3c, !UPT ;  /* 0x0000003c253c7292 */ /* 0x000fc4000f8e3c3f */
[----:B------:R-:W-:Y:S01]  /*0590*/  USHF.R.S32.HI UR61, URZ, 0x1f, UR37 ;  /* 0x0000001f3f3d7899 */ /* 0x000fe20008011425 */
[----:B------:R-:W-:Y:S01]  /*05a0*/  LOP3.LUT R0, R0, 0x1c0, RZ, 0xc0, !PT ;  /* 0x000001c000007812 */ /* 0x000fe200078ec0ff */
[----:B------:R-:W-:Y:S01]  /*05b0*/  UISETP.NE.AND UP6, UPT, UR10, URZ, UPT ;  /* 0x0000003f0a00728c */ /* 0x000fe2000bfc5270 */
[----:B------:R-:W-:Y:S01]  /*05c0*/  LOP3.LUT R4, R11, 0xfffffff8, RZ, 0xc0, !PT ;  /* 0xfffffff80b047812 */ /* 0x000fe200078ec0ff */
[----:B------:R-:W-:Y:S01]  /*05d0*/  UIMAD.WIDE.U32 UR46, UR38, UR48, URZ ;  /* 0x00000030262e72a5 */ /* 0x000fe2000f8e003f */
[----:B------:R-:W-:Y:S01]  /*05e0*/  LOP3.LUT R3, R0, 0x38, R250, 0xf8, !PT ;  /* 0x0000003800037812 */ /* 0x000fe200078ef8fa */
[----:B------:R-:W-:Y:S01]  /*05f0*/  UIMAD UR55, UR39, UR48, URZ ;  /* 0x00000030273772a4 */ /* 0x000fe2000f8e023f */
[----:B------:R-:W-:Y:S01]  /*0600*/  SHF.R.U32.HI R2, RZ, 0x3, R0 ;  /* 0x00000003ff027819 */ /* 0x000fe20000011600 */
[----:B------:R-:W-:Y:S01]  /*0610*/  IMAD.SHL.U32 R0, R6, 0x40, RZ ;  /* 0x0000004006007824 */ /* 0x000fe200078e00ff */
[----:B------:R-:W-:Y:S01]  /*0620*/  USHF.R.S32.HI UR57, URZ, 0x1f, UR51 ;  /* 0x0000001f3f397899 */ /* 0x000fe20008011433 */
[----:B------:R-:W-:Y:S01]  /*0630*/  IMAD.SHL.U32 R6, R7, 0x200, RZ ;  /* 0x0000020007067824 */ /* 0x000fe200078e00ff */
[----:B------:R-:W-:Y:S01]  /*0640*/  LOP3.LUT R12, R3, R2, RZ, 0x3c, !PT ;  /* 0x00000002030c7212 */ /* 0x000fe200078e3cff */
[----:B------:R-:W-:Y:S01]  /*0650*/  IMAD.SHL.U32 R2, R10, 0x10, RZ ;  /* 0x000000100a027824 */ /* 0x000fe200078e00ff */
[----:B------:R-:W-:Y:S01]  /*0660*/  LOP3.LUT R0, R0, 0x1c0, RZ, 0xc0, !PT ;  /* 0x000001c000007812 */ /* 0x000fe200078ec0ff */
[----:B------:R-:W-:Y:S01]  /*0670*/  IMAD.IADD R18, R9, 0x1, -R4 ;  /* 0x0000000109127824 */ /* 0x000fe200078e0a04 */
[----:B------:R-:W-:Y:S01]  /*0680*/  LOP3.LUT R3, R5, 0x1, RZ, 0xc0, !PT ;  /* 0x0000000105037812 */ /* 0x000fe200078ec0ff */
[----:B------:R-:W-:Y:S01]  /*0690*/  UIMAD UR54, UR4, UR54, URZ ;  /* 0x00000036043672a4 */ /* 0x000fe2000f8e023f */
[----:B------:R-:W-:Y:S01]  /*06a0*/  LOP3.LUT R2, R0, 0x30, R2, 0xf8, !PT ;  /* 0x0000003000027812 */ /* 0x000fe200078ef802 */
[----:B------:R-:W-:Y:S01]  /*06b0*/  @!UP5 UIMAD UR53, UR5, UR53, URZ ;  /* 0x000000350535d2a4 */ /* 0x000fe2000f8e023f */
[----:B------:R-:W-:Y:S01]  /*06c0*/  ISETP.NE.U32.AND P0, PT, R3, 0x1, PT ;  /* 0x000000010300780c */ /* 0x000fe20003f05070 */
[----:B------:R-:W-:Y:S01]  /*06d0*/  STL [R1+0x5c], R18 ;  /* 0x00005c1201007387 */ /* 0x000fe20000100800 */
[----:B------:R-:W-:Y:S01]  /*06e0*/  SHF.R.S32.HI R3, RZ, 0x6, R14 ;  /* 0x00000006ff037819 */ /* 0x000fe2000001140e */
[----:B------:R-:W-:Y:S01]  /*06f0*/  USHF.R.S32.HI UR52, URZ, 0x1f, UR45 ;  /* 0x0000001f3f347899 */ /* 0x000fe2000801142d */
[--C-:B------:R-:W-:Y:S01]  /*0700*/  LOP3.LUT R14, R2, 0x8, R200.reuse, 0xf8, !PT ;  /* 0x00000008020e7812 */ /* 0x100fe200078ef8c8 */
[----:B------:R-:W-:Y:S01]  /*0710*/  UMOV UR42, 0xffffc000 ;  /* 0xffffc000002a7882 */ /* 0x000fe20000000000 */
[----:B------:R-:W-:Y:S01]  /*0720*/  LOP3.LUT R200, R0, 0x8, R200, 0xf8, !PT ;  /* 0x0000000800c87812 */ /* 0x000fe200078ef8c8 */
[----:B------:R-:W-:Y:S01]  /*0730*/  IMAD.SHL.U32 R4, R3, 0x8, RZ ;  /* 0x0000000803047824 */ /* 0x000fe200078e00ff */
[----:B------:R-:W-:Y:S01]  /*0740*/  SHF.R.U32.HI R197, RZ, 0x3, R0 ;  /* 0x00000003ffc57819 */ /* 0x000fe20000011600 */
[----:B------:R-:W-:Y:S01]  /*0750*/  IMAD.SHL.U32 R0, R7, 0x20, RZ ;  /* 0x0000002007007824 */ /* 0x000fe200078e00ff */
[----:B------:R-:W-:Y:S01]  /*0760*/  R2P PR, R5, 0x6 ;  /* 0x0000000605007804 */ /* 0x000fe20000000000 */
[----:B------:R-:W-:Y:S01]  /*0770*/  IMAD R2, R3, 0x800, R6 ;  /* 0x0000080003027824 */ /* 0x000fe200078e0206 */
[----:B------:R-:W-:-:S02]  /*0780*/  LOP3.LUT R200, R200, R197, RZ, 0x3c, !PT ;  /* 0x000000c5c8c87212 */ /* 0x000fc400078e3cff */
[----:B------:R-:W-:Y:S02]  /*0790*/  LOP3.LUT R0, R0, 0x20, RZ, 0xc0, !PT ;  /* 0x0000002000007812 */ /* 0x000fe400078ec0ff */
[----:B------:R-:W-:Y:S01]  /*07a0*/  LOP3.LUT R197, R6, R14, R197, 0xf6, !PT ;  /* 0x0000000e06c57212 */ /* 0x000fe200078ef6c5 */
[----:B------:R-:W-:Y:S01]  /*07b0*/  IMAD.IADD R200, R2, 0x1, R200 ;  /* 0x0000000102c87824 */ /* 0x000fe200078e02c8 */
[----:B------:R-:W-:Y:S01]  /*07c0*/  LOP3.LUT R196, R0, 0x18, R4, 0xf8, !PT ;  /* 0x0000001800c47812 */ /* 0x000fe200078ef804 */
[----:B------:R-:W-:Y:S01]  /*07d0*/  IMAD.U32 R4, RZ, RZ, UR14 ;  /* 0x0000000eff047e24 */ /* 0x000fe2000f8e00ff */
[----:B------:R-:W-:Y:S01]  /*07e0*/  SHF.R.S32.HI R0, RZ, 0x7, R17 ;  /* 0x00000007ff007819 */ /* 0x000fe20000011411 */
[----:B------:R-:W-:Y:S01]  /*07f0*/  IMAD.SHL.U32 R2, R15, 0x2, RZ ;  /* 0x000000020f027824 */ /* 0x000fe200078e00ff */
[----:B------:R-:W-:Y:S01]  /*0800*/  SEL R228, R228, 0x10, !P0 ;  /* 0x00000010e4e47807 */ /* 0x000fe20004000000 */
[----:B------:R-:W-:Y:S02]  /*0810*/  IMAD.SHL.U32 R4, R5, 0x40, RZ ;  /* 0x0000004005047824 */ /* 0x000fe400078e00ff */
        /* <DEDUP_REMOVED lines=16> */
[----:B------:R-:W-:Y:S01]  /*0920*/  LOP3.LUT R3, R5, R3, RZ, 0x3c, !PT ;  /* 0x0000000305037212 */ /* 0x000fe200078e3cff */
[----:B------:R-:W-:Y:S02]  /*0930*/  IMAD.SHL.U32 R5, R18, 0x40, RZ ;  /* 0x0000004012057824 */ /* 0x000fe400078e00ff */
[----:B------:R-:W-:Y:S02]  /*0940*/  IMAD.IADD R9, R9, 0x1, R2 ;  /* 0x0000000109097824 */ /* 0x000fe400078e0202 */
[----:B------:R-:W-:Y:S01]  /*0950*/  IMAD.IADD R226, R3, 0x1, R0 ;  /* 0x0000000103e27824 */ /* 0x000fe200078e0200 */
[----:B------:R-:W-:Y:S01]  /*0960*/  LOP3.LUT R5, R5, 0x1c0, RZ, 0xc0, !PT ;  /* 0x000001c005057812 */ /* 0x000fe200078ec0ff */
[----:B------:R-:W-:-:S02]  /*0970*/  IMAD.U32 R0, RZ, RZ, UR9 ;  /* 0x00000009ff007e24 */ /* 0x000fc4000f8e00ff */
[----:B------:R-:W-:Y:S01]  /*0980*/  IMAD.U32 R2, RZ, RZ, UR8 ;  /* 0x00000008ff027e24 */ /* 0x000fe2000f8e00ff */
[----:B------:R-:W-:Y:S01]  /*0990*/  SHF.R.S32.HI R2, RZ, 0x2, R16 ;  /* 0x00000002ff027819 */ /* 0x000fe20000011410 */
[----:B------:R-:W-:Y:S01]  /*09a0*/  IMAD.SHL.U32 R0, R11, 0x40, RZ ;  /* 0x000000400b007824 */ /* 0x000fe200078e00ff */
[----:B------:R-:W-:Y:S01]  /*09b0*/  SHF.R.U32.HI R6, RZ, 0x3, R5 ;  /* 0x00000003ff067819 */ /* 0x000fe20000011605 */
[----:B------:R-:W-:Y:S02]  /*09c0*/  IMAD.SHL.U32 R3, R7, 0x8, RZ ;  /* 0x0000000807037824 */ /* 0x000fe400078e00ff */
[----:B------:R-:W-:Y:S01]  /*09d0*/  IMAD R8, R13, 0x10, R2 ;  /* 0x000000100d087824 */ /* 0x000fe200078e0202 */
[----:B------:R-:W-:Y:S01]  /*09e0*/  LOP3.LUT R0, R0, 0xfffffe00, RZ, 0xc0, !PT ;  /* 0xfffffe0000007812 */ /* 0x000fe200078ec0ff */
[----:B------:R-:W-:Y:S01]  /*09f0*/  IMAD.SHL.U32 R226, R226, 0x2, RZ ;  /* 0x00000002e2e27824 */ /* 0x000fe200078e00ff */
[----:B------:R-:W-:Y:S02]  /*0a00*/  LOP3.LUT R3, R5, 0x8, R3, 0xf8, !PT ;  /* 0x0000000805037812 */ /* 0x000fe400078ef803 */
[C-C-:B------:R-:W-:Y:S01]  /*0a10*/  LOP3.LUT R2, R6.reuse, R10, R5.reuse, 0x1e, !PT ;  /* 0x0000000a06027212 */ /* 0x140fe200078e1e05 */
[----:B------:R-:W-:Y:S01]  /*0a20*/  IMAD R4, R13, 0x400, R0 ;  /* 0x000004000d047824 */ /* 0x000fe200078e0200 */
[----:B------:R-:W-:Y:S01]  /*0a30*/  LOP3.LUT R196, R6, R196, R5, 0x1e, !PT ;  /* 0x000000c406c47212 */ /* 0x000fe200078e1e05 */
[----:B------:R-:W-:Y:S01]  /*0a40*/  STL [R1+0x2c], R8 ;  /* 0x00002c0801007387 */ /* 0x000fe20000100800 */
[----:B------:R-:W-:Y:S01]  /*0a50*/  LOP3.LUT R3, R3, R6, RZ, 0x3c, !PT ;  /* 0x0000000603037212 */ /* 0x000fe200078e3cff */
[----:B------:R-:W-:Y:S01]  /*0a60*/  IMAD.IADD R229, R226, 0x1, R228 ;  /* 0x00000001e2e57824 */ /* 0x000fe200078e02e4 */
[-C--:B------:R-:W-:Y:S01]  /*0a70*/  LOP3.LUT R206, R2, R0.reuse, RZ, 0xfc, !PT ;  /* 0x0000000002ce7212 */ /* 0x080fe200078efcff */
[----:B------:R-:W-:Y:S01]  /*0a80*/  IMAD.MOV.U32 R2, RZ, RZ, 0x40 ;  /* 0x00000040ff027424 */ /* 0x000fe200078e00ff */
[----:B------:R-:W-:Y:S01]  /*0a90*/  LOP3.LUT R196, R196, R0, RZ, 0xfc, !PT ;  /* 0x00000000c4c47212 */ /* 0x000fe200078efcff */
[----:B------:R-:W-:Y:S01]  /*0aa0*/  IMAD.IADD R207, R4, 0x1, R3 ;  /* 0x0000000104cf7824 */ /* 0x000fe200078e0203 */
[----:B------:R-:W-:Y:S01]  /*0ab0*/  IADD3 R0, R8, -0x40, RZ ;  /* 0xffffffc008007810 */ /* 0x000fe20007ffe0ff */
[----:B------:R-:W-:Y:S01]  /*0ac0*/  IMAD.MOV.U32 R4, RZ, RZ, 0x20 ;  /* 0x00000020ff047424 */ /* 0x000fe200078e00ff */
[----:B------:R-:W-:-:S02]  /*0ad0*/  IADD3 R5, R250, 0x40, RZ ;  /* 0x00000040fa057810 */ /* 0x000fc40007ffe0ff */
        /* <DEDUP_REMOVED lines=29> */
.L_x_2022:
        /* <DEDUP_REMOVED lines=53> */
.L_x_1950:
        /* <DEDUP_REMOVED lines=22> */
[----:B------:R-:W-:Y:S02]  /*1160*/  ULDC UR12, c[0x0][0x2e4] ;  /* 0x0000b900000c7ab9 */ /* 0x000fe40000000800 */
[----:B------:R-:W-:Y:S02]  /*1170*/  UIADD3 UR8, UR9, 0x3f, URZ ;  /* 0x0000003f09087890 */ /* 0x000fe4000fffe03f */
[----:B------:R-:W-:Y:S02]  /*1180*/  ULDC.64 UR10, c[0x0][0x190] ;  /* 0x00006400000a7ab9 */ /* 0x000fe40000000a00 */
[----:B------:R-:W-:Y:S02]  /*1190*/  UIADD3 UR4, UR4, UR12, -UR5 ;  /* 0x0000000c04047290 */ /* 0x000fe4000fffe805 */
[----:B------:R-:W-:-:S02]  /*11a0*/  UIMAD.WIDE.U32 UR16, UR15, UR10, URZ ;  /* 0x0000000a0f1072a5 */ /* 0x000fc4000f8e003f */
[----:B------:R-:W-:Y:S02]  /*11b0*/  USHF.R.S32.HI UR10, URZ, 0x1f, UR8 ;  /* 0x0000001f3f0a7899 */ /* 0x000fe40008011408 */
[----:B------:R-:W-:Y:S02]  /*11c0*/  UIADD3 UR4, UR4, 0x3f, URZ ;  /* 0x0000003f04047890 */ /* 0x000fe4000fffe03f */
[----:B------:R-:W-:Y:S02]  /*11d0*/  ULDC.64 UR12, c[0x0][0x178] ;  /* 0x00005e00000c7ab9 */ /* 0x000fe40000000a00 */
[----:B------:R-:W-:Y:S02]  /*11e0*/  ULEA.HI UR18, UR10, UR8, URZ, 0x6 ;  /* 0x000000080a127291 */ /* 0x000fe4000f8f303f */
[----:B------:R-:W-:Y:S02]  /*11f0*/  USHF.R.S32.HI UR8, URZ, 0x1f, UR4 ;  /* 0x0000001f3f087899 */ /* 0x000fe40008011404 */
[----:B------:R-:W-:-:S02]  /*1200*/  UIMAD UR14, UR41, UR12, URZ ;  /* 0x0000000c290e72a4 */ /* 0x000fc4000f8e023f */
        /* <DEDUP_REMOVED lines=16> */
[----:B------:R-:W-:Y:S02]  /*1310*/  @UP3 UIADD3 UR35, UR17, UR19, URZ ;  /* 0x0000001311233290 */ /* 0x000fe4000fffe03f */
[----:B------:R-:W-:Y:S02]  /*1320*/  ULEA UR17, UR33, 0xffffffc0, 0x6 ;  /* 0xffffffc021117891 */ /* 0x000fe4000f8e303f */
        /* <DEDUP_REMOVED lines=16> */
.L_x_1952:
        /* <DEDUP_REMOVED lines=18> */
.L_x_1953:
        /* <DEDUP_REMOVED lines=72> */
.L_x_1954:
[----:B------:R-:W-:Y:S02]  /*19d0*/  UMOV UR13, UR54 ;  /* 0x00000036000d7c82 */ /* 0x000fe40008000000 */
.L_x_1955:
[----:B------:R-:W1:Y:S01]  /*19e0*/  S2R R16, SR_TID.X ;  /* 0x0000000000107919 */ /* 0x000e620000002100 */
[----:B------:R-:W-:Y:S01]  /*19f0*/  UIADD3 UR10, UP4, UP3, UR10, UR45, UR51 ;  /* 0x0000002d0a0a7290 */ /* 0x000fe2000fb9e033 */
[----:B------:R-:W-:Y:S01]  /*1a00*/  SHF.R.S32.HI R251, RZ, 0x1f, R250 ;  /* 0x0000001ffffb7819 */ /* 0x000fe200000114fa */
[----:B------:R-:W-:Y:S01]  /*1a10*/  IMAD.U32 R8, RZ, RZ, UR17 ;  /* 0x00000011ff087e24 */ /* 0x000fe2000f8e00ff */
[----:B------:R-:W-:Y:S01]  /*1a20*/  BSSY B1, `(.L_x_1951) ;  /* 0x0000aae000017945 */ /* 0x000fe20003800000 */
[----:B------:R-:W-:Y:S02]  /*1a30*/  UIADD3 UR30, UP2, UP1, UR18, UR10, UR22 ;  /* 0x0000000a121e7290 */ /* 0x000fe4000f95e016 */
[----:B------:R-:W-:Y:S02]  /*1a40*/  UIADD3.X UR4, UR8, UR52, UR57, UP4, UP3 ;  /* 0x0000003408047290 */ /* 0x000fe4000a7e6439 */
[----:B------:R-:W-:-:S02]  /*1a50*/  ULDC.64 UR10, c[0x0][0x1a8] ;  /* 0x00006a00000a7ab9 */ /* 0x000fc40000000a00 */
[----:B------:R-:W-:Y:S02]  /*1a60*/  UIADD3.X UR28, UR12, UR4, UR16, UP2, UP1 ;  /* 0x000000040c1c7290 */ /* 0x000fe400097e2410 */
[----:B------:R-:W-:Y:S02]  /*1a70*/  UIMAD UR4, UR61, UR10, URZ ;  /* 0x0000000a3d0472a4 */ /* 0x000fe4000f8e023f */
[----:B------:R-:W-:Y:S02]  /*1a80*/  UMOV UR18, 0x4 ;  /* 0x0000000400127882 */ /* 0x000fe40000000000 */
        /* <DEDUP_REMOVED lines=9> */
[----:B------:R-:W-:Y:S02]  /*1b20*/  UIADD3 UR10, UR17, UR14, URZ ;  /* 0x0000000e110a7290 */ /* 0x000fe4000fffe03f */
[----:B------:R-:W-:Y:S01]  /*1b30*/  UIMAD UR8, UR17, UR11, UR4 ;  /* 0x0000000b110872a4 */ /* 0x000fe2000f8e0204 */
[----:B------:R-:W-:Y:S01]  /*1b40*/  SHF.R.S32.HI R15, RZ, 0x1f, R2 ;  /* 0x0000001fff0f7819 */ /* 0x000fe20000011402 */
[----:B------:R-:W-:Y:S01]  /*1b50*/  ULDC.64 UR14, c[0x0][0x200] ;  /* 0x00008000000e7ab9 */ /* 0x000fe20000000a00 */
[----:B------:R-:W-:Y:S01]  /*1b60*/  IADD3 R0, P0, R2, UR17, RZ ;  /* 0x0000001102007c10 */ /* 0x000fe2000ff1e0ff */
[----:B------:R-:W-:-:S02]  /*1b70*/  UIMAD.WIDE UR10, UR10, UR18, UR14 ;  /* 0x000000120a0a72a5 */ /* 0x000fc4000f8e020e */
[----:B------:R-:W-:Y:S01]  /*1b80*/  UIADD3 UR4, -UR5, UR9, UR20 ;  /* 0x0000000905047290 */ /* 0x000fe2000fffe114 */
[----:B------:R-:W-:Y:S01]  /*1b90*/  IADD3.X R3, R15, UR32, RZ, P0, !PT ;  /* 0x000000200f037c10 */ /* 0x000fe200087fe4ff */
[----:B------:R-:W-:-:S03]  /*1ba0*/  IMAD.WIDE.U32 R4, R0, c[0x0][0x190], R250 ;  /* 0x0000640000047a25 */ /* 0x000fc600078e00fa */
[----:B------:R-:W-:Y:S01]  /*1bb0*/  UMOV UR15, UR10 ;  /* 0x0000000a000f7c82 */ /* 0x000fe20008000000 */
[----:B------:R-:W-:Y:S01]  /*1bc0*/  IMAD R3, R3, c[0x0][0x190], RZ ;  /* 0x0000640003037a24 */ /* 0x000fe200078e02ff */
[----:B------:R-:W-:Y:S01]  /*1bd0*/  UIADD3 UR10, UR17, UR13, URZ ;  /* 0x0000000d110a7290 */ /* 0x000fe2000fffe03f */
[----:B------:R-:W-:Y:S01]  /*1be0*/  IADD3 R6, P0, R4, UR40, RZ ;  /* 0x0000002804067c10 */ /* 0x000fe2000ff1e0ff */
[----:B------:R-:W-:Y:S01]  /*1bf0*/  UMOV UR14, UR11 ;  /* 0x0000000b000e7c82 */ /* 0x000fe20008000000 */
[----:B------:R-:W-:Y:S01]  /*1c00*/  IMAD R0, R0, c[0x0][0x194], R3 ;  /* 0x0000650000007a24 */ /* 0x000fe200078e0203 */
[----:B------:R-:W-:Y:S01]  /*1c10*/  ULDC.64 UR16, c[0x0][0x3c8] ;  /* 0x0000f20000107ab9 */ /* 0x000fe20000000a00 */
[----:B------:R-:W-:Y:S01]  /*1c20*/  LEA.HI R3, R17, R16, RZ, 0x5 ;  /* 0x0000001011037211 */ /* 0x000fe200078f28ff */
[----:B------:R-:W-:Y:S02]  /*1c30*/  UIMAD.WIDE UR10, UR10, UR18, UR16 ;  /* 0x000000120a0a72a5 */ /* 0x000fe4000f8e0210 */
[----:B------:R-:W-:Y:S01]  /*1c40*/  IADD3.X R7, R5, UR35, R0, P0, !PT ;  /* 0x0000002305077c10 */ /* 0x000fe200087fe400 */
[----:B------:R-:W-:Y:S01]  /*1c50*/  ULDC UR18, c[0x0][0x2e8] ;  /* 0x0000ba0000127ab9 */ /* 0x000fe20000000800 */
[----:B------:R-:W-:Y:S01]  /*1c60*/  IADD3 R4, P0, R250, UR29, RZ ;  /* 0x0000001dfa047c10 */ /* 0x000fe2000ff1e0ff */
[----:B------:R-:W-:Y:S01]  /*1c70*/  UIADD3 UR4, UR4, -UR18, URZ ;  /* 0x8000001204047290 */ /* 0x000fe2000fffe03f */
[----:B------:R-:W-:Y:S01]  /*1c80*/  LOP3.LUT R0, R3, 0xffffffe0, RZ, 0xc0, !PT ;  /* 0xffffffe003007812 */ /* 0x000fe200078ec0ff */
[----:B------:R-:W-:Y:S01]  /*1c90*/  UMOV UR17, UR10 ;  /* 0x0000000a00117c82 */ /* 0x000fe20008000000 */
[----:B------:R-:W-:Y:S01]  /*1ca0*/  IADD3.X R5, R251, UR31, RZ, P0, !PT ;  /* 0x0000001ffb057c10 */ /* 0x000fe200087fe4ff */
[----:B------:R-:W-:Y:S01]  /*1cb0*/  USHF.R.S32.HI UR18, URZ, 0x1f, UR4 ;  /* 0x0000001f3f127899 */ /* 0x000fe20008011404 */
[----:B------:R-:W-:Y:S01]  /*1cc0*/  SHF.R.S32.HI R3, RZ, 0x5, R3 ;  /* 0x00000005ff037819 */ /* 0x000fe20000011403 */
[----:B------:R-:W-:Y:S01]  /*1cd0*/  IMAD.IADD R0, R16, 0x1, -R0 ;  /* 0x0000000110007824 */ /* 0x000fe200078e0a00 */
[----:B------:R-:W-:Y:S01]  /*1ce0*/  UMOV UR16, UR11 ;  /* 0x0000000b00107c82 */ /* 0x000fe20008000000 */
[----:B------:R-:W-:Y:S01]  /*1cf0*/  IMAD.WIDE.U32 R4, R8, c[0x0][0x370], R4 ;  /* 0x0000dc0008047a25 */ /* 0x000fe200078e0004 */
[----:B------:R-:W-:-:S03]  /*1d00*/  ULEA.HI UR18, UR18, UR4, URZ, 0x6 ;  /* 0x0000000412127291 */ /* 0x000fc6000f8f303f */
[----:B------:R-:W-:Y:S01]  /*1d10*/  IMAD R0, R3, UR50, R0 ;  /* 0x0000003203007c24 */ /* 0x000fe2000f8e0200 */
[----:B------:R-:W-:Y:S01]  /*1d20*/  USHF.R.S32.HI UR18, URZ, 0x6, UR18 ;  /* 0x000000063f127899 */ /* 0x000fe20008011412 */
[----:B------:R-:W-:Y:S01]  /*1d30*/  IADD3 R5, R5, UR8, RZ ;  /* 0x0000000805057c10 */ /* 0x000fe2000fffe0ff */
[----:B------:R-:W-:Y:S01]  /*1d40*/  IMAD.U32 R3, RZ, RZ, UR37 ;  /* 0x00000025ff037e24 */ /* 0x000fe2000f8e00ff */
[----:B------:R-:W-:Y:S01]  /*1d50*/  UIADD3 UR8, UR33, -0x1, URZ ;  /* 0xffffffff21087890 */ /* 0x000fe2000fffe03f */
[C---:B------:R-:W-:Y:S01]  /*1d60*/  IADD3 R9, P0, R0.reuse, UR30, RZ ;  /* 0x0000001e00097c10 */ /* 0x040fe2000ff1e0ff */
[----:B------:R-:W-:Y:S01]  /*1d70*/  UISETP.LT.AND UP1, UPT, URZ, UR18, UPT ;  /* 0x000000123f00728c */ /* 0x000fe2000bf21270 */
[C---:B------:R-:W-:Y:S02]  /*1d80*/  IMAD.WIDE.U32 R4, R3.reuse, c[0x0][0x378], R4 ;  /* 0x0000de0003047a25 */ /* 0x040fe400078e0004 */
[----:B------:R-:W-:Y:S01]  /*1d90*/  LEA.HI.X.SX32 R0, R0, UR28, 0x1, P0 ;  /* 0x0000001c00007c11 */ /* 0x000fe200080f0eff */
[----:B------:R-:W-:Y:S01]  /*1da0*/  USEL UR18, URZ, UR18, !UP1 ;  /* 0x000000123f127287 */ /* 0x000fe2000c800000 */
[----:B------:R-:W-:Y:S01]  /*1db0*/  IMAD.WIDE.U32 R6, R3, c[0x0][0x1a8], R6 ;  /* 0x00006a0003067a25 */ /* 0x000fe200078e0006 */
[----:B------:R-:W-:-:S02]  /*1dc0*/  IADD3 R5, R5, UR12, RZ ;  /* 0x0000000c05057c10 */ /* 0x000fc4000fffe0ff */
[----:B------:R-:W-:Y:S01]  /*1dd0*/  UISETP.GT.AND UP1, UPT, UR33, UR18, UPT ;  /* 0x000000122100728c */ /* 0x000fe2000bf24270 */
[----:B------:R-:W-:Y:S01]  /*1de0*/  IMAD R3, R15, c[0x0][0x370], RZ ;  /* 0x0000dc000f037a24 */ /* 0x000fe200078e02ff */
[----:B------:R-:W-:Y:S01]  /*1df0*/  IADD3 R10, R7, UR22, RZ ;  /* 0x00000016070a7c10 */ /* 0x000fe2000fffe0ff */
[C---:B------:R-:W-:Y:S01]  /*1e00*/  IMAD.WIDE.U32 R4, R2.reuse, c[0x0][0x370], R4 ;  /* 0x0000dc0002047a25 */ /* 0x040fe200078e0004 */
[----:B------:R-:W-:Y:S02]  /*1e10*/  LEA R225, P2, R9, c[0x0][0x350], 0x2 ;  /* 0x0000d40009e17a11 */ /* 0x000fe400078410ff */
[----:B------:R-:W-:Y:S01]  /*1e20*/  PLOP3.LUT P0, PT, PT, PT, UP1, 0x80, 0x0 ;  /* 0x000000000000781c */ /* 0x000fe20003f0f018 */
[----:B------:R-:W-:Y:S01]  /*1e30*/  IMAD R3, R2, c[0x0][0x374], R3 ;  /* 0x0000dd0002037a24 */ /* 0x000fe200078e0203 */
[----:B------:R-:W-:Y:S02]  /*1e40*/  LEA R244, P3, R4, c[0x0][0x330], 0x1 ;  /* 0x0000cc0004f47a11 */ /* 0x000fe400078608ff */
[----:B------:R-:W-:Y:S01]  /*1e50*/  LEA R246, P4, R6, c[0x0][0x160], 0x1 ;  /* 0x0000580006f67a11 */ /* 0x000fe200078808ff */
[----:B------:R-:W-:Y:S01]  /*1e60*/  IMAD.IADD R3, R5, 0x1, R3 ;  /* 0x0000000105037824 */ /* 0x000fe200078e0203 */
[----:B------:R-:W-:-:S02]  /*1e70*/  LEA.HI.X R224, R9, c[0x0][0x354], R0, 0x2, P2 ;  /* 0x0000d50009e07a11 */ /* 0x000fc400010f1400 */
[----:B------:R-:W-:Y:S02]  /*1e80*/  LEA.HI.X R247, R6, c[0x0][0x164], R10, 0x1, P4 ;  /* 0x0000590006f77a11 */ /* 0x000fe400020f0c0a */
[----:B------:R-:W-:-:S03]  /*1e90*/  LEA.HI.X R245, R4, c[0x0][0x334], R3, 0x1, P3 ;  /* 0x0000cd0004f57a11 */ /* 0x000fc600018f0c03 */
        /* <DEDUP_REMOVED lines=19> */
.L_x_1957:
        /* <DEDUP_REMOVED lines=18> */
.L_x_1958:
        /* <DEDUP_REMOVED lines=31> */
.L_x_1960:
[----:B-1----:R-:W-:Y:S05]  /*22e0*/  BSYNC B0 ;  /* 0x0000000000007941 */ /* 0x002fea0003800000 */
.L_x_1959:
        /* <DEDUP_REMOVED lines=18> */
.L_x_1962:
[----:B------:R-:W-:Y:S05]  /*2410*/  BSYNC B0 ;  /* 0x0000000000007941 */ /* 0x000fea0003800000 */
.L_x_1961:
        /* <DEDUP_REMOVED lines=18> */
.L_x_1964:
[----:B------:R-:W-:Y:S05]  /*2540*/  BSYNC B0 ;  /* 0x0000000000007941 */ /* 0x000fea0003800000 */
.L_x_1963:
        /* <DEDUP_REMOVED lines=17> */
.L_x_1966:
[----:B------:R-:W-:Y:S05]  /*2660*/  BSYNC B0 ;  /* 0x0000000000007941 */ /* 0x000fea0003800000 */
.L_x_1965:
[----:B------:R-:W-:Y:S01]  /*2670*/  ULDC.64 UR4, c[0x0][0x3a8] ;  /* 0x0000ea0000047ab9 */ /* 0x000fe20000000a00 */
[----:B-1----:R-:W-:Y:S01]  /*2680*/  IMAD.U32 R4, RZ, RZ, UR20 ;  /* 0x00000014ff047e24 */ /* 0x002fe2000f8e00ff */
[----:B------:R-:W-:Y:S01]  /*2690*/  UIMAD UR4, UR19, UR4, URZ ;  /* 0x00000004130472a4 */ /* 0x000fe2000f8e023f */
[----:B------:R-:W-:Y:S02]  /*26a0*/  BSSY B0, `(.L_x_1967) ;  /* 0x0000019000007945 */ /* 0x000fe40003800000 */
[----:B------:R-:W-:Y:S01]  /*26b0*/  IMAD.WIDE.U32 R4, R4, c[0x0][0x3a8], R250 ;  /* 0x0000ea0004047a25 */ /* 0x000fe200078e00fa */
[----:B------:R-:W-:-:S04]  /*26c0*/  UIMAD UR4, UR20, UR5, UR4 ;  /* 0x00000005140472a4 */ /* 0x000fc8000f8e0204 */
[----:B------:R-:W-:Y:S02]  /*26d0*/  IADD3 R4, P0, R4, UR10, RZ ;  /* 0x0000000a04047c10 */ /* 0x000fe4000ff1e0ff */
[----:B------:R-:W-:Y:S01]  /*26e0*/  MOV R0, UR4 ;  /* 0x0000000400007c02 */ /* 0x000fe20008000f00 */
[----:B------:R-:W-:Y:S02]  /*26f0*/  ULDC.64 UR4, c[0x0][0x3c0] ;  /* 0x0000f00000047ab9 */ /* 0x000fe40000000a00 */
        /* <DEDUP_REMOVED lines=19> */
.L_x_1968:
[----:B------:R-:W-:Y:S05]  /*2830*/  BSYNC B0 ;  /* 0x0000000000007941 */ /* 0x000fea0003800000 */
.L_x_1967:
        /* <DEDUP_REMOVED lines=16> */
.L_x_1970:
[----:B------:R-:W-:Y:S05]  /*2940*/  BSYNC B0 ;  /* 0x0000000000007941 */ /* 0x000fea0003800000 */
.L_x_1969:
        /* <DEDUP_REMOVED lines=16> */
.L_x_1972:
[----:B------:R-:W-:Y:S05]  /*2a50*/  BSYNC B0 ;  /* 0x0000000000007941 */ /* 0x000fea0003800000 */
.L_x_1971:
        /* <DEDUP_REMOVED lines=16> */
.L_x_1956:
        /* <DEDUP_REMOVED lines=28> */
.L_x_1975:
[----:B------:R-:W-:Y:S05]  /*2d20*/  BSYNC B0 ;  /* 0x0000000000007941 */ /* 0x000fea0003800000 */
.L_x_1974:
        /* <DEDUP_REMOVED lines=30> */
.L_x_1977:
[----:B------:R-:W-:Y:S05]  /*2f10*/  BSYNC B0 ;  /* 0x0000000000007941 */ /* 0x000fea0003800000 */
.L_x_1976:
        /* <DEDUP_REMOVED lines=15> */
.L_x_1979:
        /* <DEDUP_REMOVED lines=20> */
.L_x_1980:
[----:B------:R-:W-:Y:S05]  /*3150*/  BSYNC B0 ;  /* 0x0000000000007941 */ /* 0x000fea0003800000 */
.L_x_1978:
        /* <DEDUP_REMOVED lines=14> */
.L_x_1982:
        /* <DEDUP_REMOVED lines=28> */
.L_x_1983:
[----:B------:R-:W-:Y:S05]  /*3400*/  BSYNC B0 ;  /* 0x0000000000007941 */ /* 0x000fea0003800000 */
.L_x_1981:
[----:B------:R-:W5:Y:S01]  /*3410*/  LDL R18, [R1+0x2c] ;  /* 0x00002c0001127983 */ /* 0x000f620000100800 */
[----:B------:R-:W-:Y:S01]  /*3420*/  IMAD.MOV.U32 R19, RZ, RZ, 0x7f800000 ;  /* 0x7f800000ff137424 */ /* 0x000fe200078e00ff */
[----:B------:R-:W-:Y:S01]  /*3430*/  ULDC.64 UR10, c[0x0][0x198] ;  /* 0x00006600000a7ab9 */ /* 0x000fe20000000a00 */
[----:B------:R-:W-:Y:S01]  /*3440*/  IMAD.MOV.U32 R20, RZ, RZ, 0x7f800000 ;  /* 0x7f800000ff147424 */ /* 0x000fe200078e00ff */
[----:B------:R-:W-:Y:S01]  /*3450*/  UIMAD UR10, UR19, UR10, URZ ;  /* 0x0000000a130a72a4 */ /* 0x000fe2000f8e023f */
[----:B------:R-:W-:Y:S02]  /*3460*/  IMAD.MOV.U32 R21, RZ, RZ, 0x7f800000 ;  /* 0x7f800000ff157424 */ /* 0x000fe400078e00ff */
[----:B------:R-:W-:Y:S01]  /*3470*/  IMAD.MOV.U32 R22, RZ, RZ, 0x7f800000 ;  /* 0x7f800000ff167424 */ /* 0x000fe200078e00ff */
[----:B------:R-:W-:Y:S01]  /*3480*/  UIMAD UR10, UR20, UR11, UR10 ;  /* 0x0000000b140a72a4 */ /* 0x000fe2000f8e020a */
[----:B------:R-:W-:-:S04]  /*3490*/  IMAD.U32 R6, RZ, RZ, UR20 ;  /* 0x00000014ff067e24 */ /* 0x000fc8000f8e00ff */
[----:B------:R-:W-:-:S04]  /*34a0*/  IMAD.WIDE.U32 R6, R6, c[0x0][0x198], R250 ;  /* 0x0000660006067a25 */ /* 0x000fc800078e00fa */
[----:B------:R-:W-:Y:S01]  /*34b0*/  IMAD.U32 R10, RZ, RZ, UR10 ;  /* 0x0000000aff0a7e24 */ /* 0x000fe2000f8e00ff */
[----:B------:R-:W-:Y:S02]  /*34c0*/  IADD3 R6, P1, R6, UR23, RZ ;  /* 0x0000001706067c10 */ /* 0x000fe4000ff3e0ff */
[C---:B-----5:R-:W-:Y:S02]  /*34d0*/  IADD3 R3, R18.reuse, 0x28, RZ ;  /* 0x0000002812037810 */ /* 0x060fe40007ffe0ff */
[----:B-1----:R-:W-:Y:S02]  /*34e0*/  IADD3 R4, R18, 0x20, RZ ;  /* 0x0000002012047810 */ /* 0x002fe40007ffe0ff */
[----:B------:R-:W-:Y:S02]  /*34f0*/  ISETP.GE.AND P3, PT, R3, UR4, PT ;  /* 0x0000000403007c0c */ /* 0x000fe4000bf66270 */
[----:B------:R-:W-:Y:S01]  /*3500*/  ISETP.GE.AND P4, PT, R4, UR4, PT ;  /* 0x0000000404007c0c */ /* 0x000fe2000bf86270 */
[C---:B------:R-:W-:Y:S01]  /*3510*/  IMAD.SHL.U32 R4, R18.reuse, 0x4, RZ ;  /* 0x0000000412047824 */ /* 0x040fe200078e00ff */
[----:B------:R-:W-:-:S02]  /*3520*/  IADD3 R5, R18, 0x8, RZ ;  /* 0x0000000812057810 */ /* 0x000fc40007ffe0ff */
[----:B------:R-:W-:Y:S02]  /*3530*/  SHF.R.S32.HI R12, RZ, 0x1f, R18 ;  /* 0x0000001fff0c7819 */ /* 0x000fe40000011412 */
[----:B------:R-:W-:Y:S02]  /*3540*/  ISETP.GE.AND P5, PT, R5, UR4, PT ;  /* 0x0000000405007c0c */ /* 0x000fe4000bfa6270 */
[----:B------:R-:W-:Y:S02]  /*3550*/  IADD3 R4, P2, R4, UR15, RZ ;  /* 0x0000000f04047c10 */ /* 0x000fe4000ff5e0ff */
[C---:B------:R-:W-:Y:S02]  /*3560*/  SHF.L.U64.HI R5, R18.reuse, 0x2, R12 ;  /* 0x0000000212057819 */ /* 0x040fe4000001020c */
[----:B------:R-:W-:Y:S02]  /*3570*/  ISETP.GE.AND P6, PT, R18, UR4, PT ;  /* 0x0000000412007c0c */ /* 0x000fe4000bfc6270 */
[----:B------:R-:W-:-:S02]  /*3580*/  IADD3.X R5, R5, UR14, RZ, P2, !PT ;  /* 0x0000000e05057c10 */ /* 0x000fc400097fe4ff */
[----:B------:R-:W-:Y:S02]  /*3590*/  SHF.R.S32.HI R9, RZ, 0x1f, R3 ;  /* 0x0000001fff097819 */ /* 0x000fe40000011403 */
[C---:B------:R-:W-:Y:S01]  /*35a0*/  @!P3 LEA R8, P2, R3.reuse, UR15, 0x2 ;  /* 0x0000000f0308bc11 */ /* 0x040fe2000f8410ff */
[----:B------:R-:W5:Y:S03]  /*35b0*/  @!P4 LDG.E R20, [R4.64+0x80] ;  /* 0x000080060414c981 */ /* 0x000f66000c1e1900 */
[----:B------:R-:W-:Y:S01]  /*35c0*/  @!P3 LEA.HI.X R9, R3, UR14, R9, 0x2, P2 ;  /* 0x0000000e0309bc11 */ /* 0x000fe200090f1409 */
[----:B--2---:R-:W2:Y:S04]  /*35d0*/  @!P5 LDG.E R21, [R4.64+0x20] ;  /* 0x000020060415d981 */ /* 0x004ea8000c1e1900 */
[----:B---3--:R-:W3:Y:S04]  /*35e0*/  @!P3 LDG.E R19, [R8.64] ;  /* 0x000000060813b981 */ /* 0x008ee8000c1e1900 */
[----:B----4-:R-:W4:Y:S01]  /*35f0*/  @!P6 LDG.E R22, [R4.64] ;  /* 0x000000060416e981 */ /* 0x010f22000c1e1900 */
[----:B------:R-:W-:-:S06]  /*3600*/  UIMAD UR4, UR36, -0x80, UR5 ;  /* 0xffffff80240478a4 */ /* 0x000fcc000f8e0205 */
        /* <DEDUP_REMOVED lines=9> */
[----:B---3--:R1:W-:Y:S04]  /*36a0*/  STL [R1+0x8], R19 ;  /* 0x0000081301007387 */ /* 0x0083e80000100800 */
[----:B-----5:R1:W-:Y:S04]  /*36b0*/  STL [R1+0x4], R20 ;  /* 0x0000041401007387 */ /* 0x0203e80000100800 */
[----:B--2---:R1:W-:Y:S04]  /*36c0*/  STL [R1+0x10], R21 ;  /* 0x0000101501007387 */ /* 0x0043e80000100800 */
[----:B----4-:R1:W-:Y:S01]  /*36d0*/  STL [R1+0xc], R22 ;  /* 0x00000c1601007387 */ /* 0x0103e20000100800 */
[----:B------:R-:W-:Y:S05]  /*36e0*/  @P6 BRA `(.L_x_1985) ;  /* 0x0000018000006947 */ /* 0x000fea0003800000 */
[----:B-1----:R-:W2:Y:S01]  /*36f0*/  LDL R19, [R1] ;  /* 0x0000000001137983 */ /* 0x002ea20000100800 */
[----:B------:R-:W-:Y:S01]  /*3700*/  ISETP.GE.AND P2, PT, R250, c[0x0][0x220], PT ;  /* 0x00008800fa007a0c */ /* 0x000fe20003f46270 */
[----:B------:R-:W-:Y:S01]  /*3710*/  IMAD R3, R15, c[0x0][0x198], RZ ;  /* 0x000066000f037a24 */ /* 0x000fe200078e02ff */
[----:B------:R-:W-:Y:S01]  /*3720*/  MOV R5, R10 ;  /* 0x0000000a00057202 */ /* 0x000fe20000000f00 */
[----:B------:R-:W-:-:S02]  /*3730*/  IMAD.MOV.U32 R4, RZ, RZ, R6 ;  /* 0x000000ffff047224 */ /* 0x000fc400078e0006 */
        /* <DEDUP_REMOVED lines=19> */
.L_x_1985:
[----:B------:R-:W-:Y:S05]  /*3870*/  BSYNC B0 ;  /* 0x0000000000007941 */ /* 0x000fea0003800000 */
.L_x_1984:
        /* <DEDUP_REMOVED lines=31> */
.L_x_1987:
[----:B------:R-:W-:Y:S05]  /*3a70*/  BSYNC B0 ;  /* 0x0000000000007941 */ /* 0x000fea0003800000 */
.L_x_1986:
        /* <DEDUP_REMOVED lines=32> */
.L_x_1989:
[----:B------:R-:W-:Y:S05]  /*3c80*/  BSYNC B0 ;  /* 0x0000000000007941 */ /* 0x000fea0003800000 */
.L_x_1988:
        /* <DEDUP_REMOVED lines=31> */
.L_x_1991:
[----:B------:R-:W-:Y:S05]  /*3e80*/  BSYNC B0 ;  /* 0x0000000000007941 */ /* 0x000fea0003800000 */
.L_x_1990:
[----:B------:R-:W-:Y:S01]  /*3e90*/  ULDC.64 UR10, c[0x0][0x1a0] ;  /* 0x00006800000a7ab9 */ /* 0x000fe20000000a00 */
[----:B-1----:R-:W-:Y:S01]  /*3ea0*/  MOV R4, UR20 ;  /* 0x0000001400047c02 */ /* 0x002fe20008000f00 */
[----:B------:R-:W-:Y:S01]  /*3eb0*/  UIMAD UR4, UR19, UR10, URZ ;  /* 0x0000000a130472a4 */ /* 0x000fe2000f8e023f */
[----:B------:R1:W-:Y:S01]  /*3ec0*/  @P6 STS.128 [R0+0x14000], RZ ;  /* 0x014000ff00006388 */ /* 0x0003e20000000c00 */
[----:B------:R-:W-:Y:S02]  /*3ed0*/  BSSY B0, `(.L_x_1992) ;  /* 0x0000024000007945 */ /* 0x000fe40003800000 */
[----:B------:R-:W-:Y:S01]  /*3ee0*/  UIMAD UR4, UR20, UR11, UR4 ;  /* 0x0000000b140472a4 */ /* 0x000fe2000f8e0204 */
[----:B------:R1:W-:Y:S01]  /*3ef0*/  @P6 STS.128 [R0+0x18000], RZ ;  /* 0x018000ff00006388 */ /* 0x0003e20000000c00 */
[----:B------:R-:W-:-:S04]  /*3f00*/  IMAD.WIDE.U32 R4, R4, c[0x0][0x1a0], R250 ;  /* 0x0000680004047a25 */ /* 0x000fc800078e00fa */
[----:B------:R-:W-:Y:S02]  /*3f10*/  MOV R3, UR4 ;  /* 0x0000000400037c02 */ /* 0x000fe40008000f00 */
[----:B------:R-:W-:-:S04]  /*3f20*/  IADD3 R6, P1, R4, UR26, RZ ;  /* 0x0000001a04067c10 */ /* 0x000fc8000ff3e0ff */
        /* <DEDUP_REMOVED lines=30> */
.L_x_1993:
[----:B-1----:R-:W-:Y:S05]  /*4110*/  BSYNC B0 ;  /* 0x0000000000007941 */ /* 0x002fea0003800000 */
.L_x_1992:
        /* <DEDUP_REMOVED lines=30> */
.L_x_1995:
[----:B------:R-:W-:Y:S05]  /*4300*/  BSYNC B0 ;  /* 0x0000000000007941 */ /* 0x000fea0003800000 */
.L_x_1994:
        /* <DEDUP_REMOVED lines=30> */
.L_x_1997:
[----:B------:R-:W-:Y:S05]  /*44f0*/  BSYNC B0 ;  /* 0x0000000000007941 */ /* 0x000fea0003800000 */
.L_x_1996:
        /* <DEDUP_REMOVED lines=29> */
.L_x_1999:
[----:B------:R-:W-:Y:S05]  /*46d0*/  BSYNC B0 ;  /* 0x0000000000007941 */ /* 0x000fea0003800000 */
.L_x_1998:
[----:B------:R-:W-:Y:S01]  /*46e0*/  ULDC.64 UR12, c[0x0][0x318] ;  /* 0x0000c600000c7ab9 */ /* 0x000fe20000000a00 */
[----:B------:R-:W5:Y:S01]  /*46f0*/  LDL R5, [R1+0x5c] ;  /* 0x00005c0001057983 */ /* 0x000f620000100800 */
[----:B------:R-:W-:Y:S02]  /*4700*/  UISETP.NE.U32.AND UP1, UPT, URZ, UR12, UPT ;  /* 0x0000000c3f00728c */ /* 0x000fe4000bf25070 */
[----:B------:R-:W-:Y:S01]  /*4710*/  ULDC.64 UR22, c[0x0][0x320] ;  /* 0x0000c80000167ab9 */ /* 0x000fe20000000a00 */
[----:B-1234-:R-:W-:Y:S01]  /*4720*/  LEA.HI R0, R17, R16, RZ, 0x6 ;  /* 0x0000001011007211 */ /* 0x01efe200078f30ff */
[----:B------:R-:W-:Y:S01]  /*4730*/  UISETP.NE.AND.EX UP1, UPT, URZ, UR13, UPT, UP1 ;  /* 0x0000000d3f00728c */ /* 0x000fe2000bf25310 */
[----:B------:R-:W0:Y:S05]  /*4740*/  LDGDEPBAR ;  /* 0x00000000000079af */ /* 0x000e2a0000000000 */
        /* <DEDUP_REMOVED lines=11> */
[----:B------:R1:W2:Y:S01]  /*4800*/  @P1 LDG.E R2, [R2.64] ;  /* 0x0000000602021981 */ /* 0x0002a2000c1e1900 */
[----:B------:R-:W2:Y:S01]  /*4810*/  @P1 MUFU.RCP R4, c[0x0][0x238] ;  /* 0x00008e0000041b08 */ /* 0x000ea20000001000 */
[----:B------:R-:W-:Y:S01]  /*4820*/  SHF.R.S32.HI R0, RZ, 0x6, R0 ;  /* 0x00000006ff007819 */ /* 0x000fe20000011400 */
[----:B------:R-:W-:Y:S01]  /*4830*/  IMAD.MOV.U32 R204, RZ, RZ, 0x40 ;  /* 0x00000040ffcc7424 */ /* 0x000fe200078e00ff */
[----:B------:R-:W-:Y:S01]  /*4840*/  MOV R205, 0x20 ;  /* 0x0000002000cd7802 */ /* 0x000fe20000000f00 */
[----:B------:R-:W-:Y:S01]  /*4850*/  IMAD.MOV.U32 R233, RZ, RZ, R208 ;  /* 0x000000ffffe97224 */ /* 0x000fe200078e00d0 */
        /* <DEDUP_REMOVED lines=23> */
[----:B------:R-:W-:Y:S01]  /*49d0*/  CS2R R120, SRZ ;  /* 0x0000000000787805 */ /* 0x000fe2000001ff00 */
[----:B------:R-:W-:Y:S01]  /*49e0*/  LOP3.LUT R3, R0, 0x6, R3, 0xf8, !PT ;  /* 0x0000000600037812 */ /* 0x000fe200078ef803 */
[----:B------:R-:W-:Y:S01]  /*49f0*/  IMAD.U32 R0, RZ, RZ, UR36 ;  /* 0x00000024ff007e24 */ /* 0x000fe2000f8e00ff */
[----:B------:R-:W-:Y:S01]  /*4a00*/  CS2R R118, SRZ ;  /* 0x0000000000767805 */ /* 0x000fe2000001ff00 */
[----:B------:R-:W-:Y:S01]  /*4a10*/  CS2R R116, SRZ ;  /* 0x0000000000747805 */ /* 0x000fe2000001ff00 */
[----:B------:R-:W-:Y:S01]  /*4a20*/  CS2R R110, SRZ ;  /* 0x00000000006e7805 */ /* 0x000fe2000001ff00 */
[----:B------:R-:W-:Y:S01]  /*4a30*/  IMAD R209, R0, 0x80, R3 ;  /* 0x0000008000d17824 */ /* 0x000fe200078e0203 */
        /* <DEDUP_REMOVED lines=8> */
[----:B------:R-:W-:Y:S01]  /*4ac0*/  SHF.L.U32 R198, R0, 0x1, RZ ;  /* 0x0000000100c67819 */ /* 0x000fe200000006ff */
[----:B------:R-:W-:Y:S01]  /*4ad0*/  IMAD.MOV.U32 R0, RZ, RZ, c[0x0][0x22c] ;  /* 0x00008b00ff007624 */ /* 0x000fe200078e00ff */
[----:B------:R-:W-:Y:S01]  /*4ae0*/  CS2R R100, SRZ ;  /* 0x0000000000647805 */ /* 0x000fe2000001ff00 */
[----:B------:R-:W-:Y:S01]  /*4af0*/  CS2R R94, SRZ ;  /* 0x00000000005e7805 */ /* 0x000fe2000001ff00 */
[----:B------:R-:W-:Y:S01]  /*4b00*/  CS2R R92, SRZ ;  /* 0x00000000005c7805 */ /* 0x000fe2000001ff00 */
[----:B------:R-:W-:Y:S01]  /*4b10*/  IMAD R0, R0, c[0x0][0x1c0], RZ ;  /* 0x0000700000007a24 */ /* 0x000fe200078e02ff */
[----:B------:R-:W-:Y:S01]  /*4b20*/  CS2R R98, SRZ ;  /* 0x0000000000627805 */ /* 0x000fe2000001ff00 */
[----:B------:R-:W-:Y:S01]  /*4b30*/  CS2R R96, SRZ ;  /* 0x0000000000607805 */ /* 0x000fe2000001ff00 */
[----:B------:R-:W-:Y:S01]  /*4b40*/  CS2R R90, SRZ ;  /* 0x00000000005a7805 */ /* 0x000fe2000001ff00 */
        /* <DEDUP_REMOVED lines=28> */
[----:B------:R-:W-:-:S02]  /*4d10*/  UMOV UR4, URZ ;  /* 0x0000003f00047c82 */ /* 0x000fc40008000000 */
[----:B------:R-:W-:Y:S02]  /*4d20*/  ULDC UR13, c[0x0][0x2e4] ;  /* 0x0000b900000d7ab9 */ /* 0x000fe40000000800 */
[----:B------:R-:W-:Y:S01]  /*4d30*/  UIADD3 UR19, UR20, 0x80, URZ ;  /* 0x0000008014137890 */ /* 0x000fe2000fffe03f */
[----:B--2---:R-:W-:Y:S01]  /*4d40*/  @P1 FMUL.FTZ R2, R2, R4 ;  /* 0x0000000402021220 */ /* 0x004fe20000410000 */
[----:B------:R-:W-:-:S03]  /*4d50*/  IADD3 R4, R3, 0x40, RZ ;  /* 0x0000004003047810 */ /* 0x000fc60007ffe0ff */
[----:B------:R1:W2:Y:S01]  /*4d60*/  @P1 R2UR UR10, R2 ;  /* 0x00000000020a13c2 */ /* 0x0002a200000e0000 */
[----:B-----5:R-:W-:-:S04]  /*4d70*/  LOP3.LUT P1, RZ, R5, 0x2, RZ, 0xc0, !PT ;  /* 0x0000000205ff7812 */ /* 0x020fc8000782c0ff */
[----:B------:R-:W-:Y:S02]  /*4d80*/  SEL R205, R205, 0xffffffe0, !P1 ;  /* 0xffffffe0cdcd7807 */ /* 0x000fe40004800000 */
[----:B-1----:R-:W-:Y:S01]  /*4d90*/  IADD3 R2, R207, 0x2000, RZ ;  /* 0x00002000cf027810 */ /* 0x002fe20007ffe0ff */
[----:B--2---:R-:W-:-:S03]  /*4da0*/  @UP1 UMOV UR4, UR10 ;  /* 0x0000000a00041c82 */ /* 0x004fc60008000000 */
[----:B------:R-:W-:Y:S02]  /*4db0*/  SEL R2, R2, R207, !P0 ;  /* 0x000000cf02027207 */ /* 0x000fe40004000000 */
[----:B------:R-:W-:Y:S02]  /*4dc0*/  LOP3.LUT P0, RZ, R5, 0x4, RZ, 0xc0, !PT ;  /* 0x0000000405ff7812 */ /* 0x000fe4000780c0ff */
[C---:B------:R-:W-:Y:S01]  /*4dd0*/  IADD3 R5, R3.reuse, 0x20, RZ ;  /* 0x0000002003057810 */ /* 0x040fe20007ffe0ff */
[----:B------:R-:W-:Y:S01]  /*4de0*/  IMAD.SHL.U32 R199, R2, 0x2, RZ ;  /* 0x0000000202c77824 */ /* 0x000fe200078e00ff */
[----:B------:R-:W-:Y:S02]  /*4df0*/  SHF.L.U64.HI R2, R18, 0x2, R12 ;  /* 0x0000000212027819 */ /* 0x000fe4000001020c */
[----:B------:R-:W-:Y:S02]  /*4e00*/  IADD3 R3, R3, 0x60, RZ ;  /* 0x0000006003037810 */ /* 0x000fe40007ffe0ff */
[----:B------:R-:W-:Y:S01]  /*4e10*/  SEL R204, R204, 0xffffffc0, !P0 ;  /* 0xffffffc0cccc7807 */ /* 0x000fe20004000000 */
[----:B------:R1:W-:Y:S02]  /*4e20*/  STL [R1+0x38], R2 ;  /* 0x0000380201007387 */ /* 0x0003e40000100800 */
[----:B-1----:R-:W-:-:S05]  /*4e30*/  IMAD.SHL.U32 R2, R18, 0x4, RZ ;  /* 0x0000000412027824 */ /* 0x002fca00078e00ff */
[----:B------:R1:W-:Y:S02]  /*4e40*/  STL [R1+0x34], R2 ;  /* 0x0000340201007387 */ /* 0x0003e40000100800 */
[----:B-1----:R-:W-:-:S04]  /*4e50*/  IMAD.SHL.U32 R2, R0, 0x8, RZ ;  /* 0x0000000800027824 */ /* 0x002fc800078e00ff */
        /* <DEDUP_REMOVED lines=13> */
[----:B------:R-:W-:Y:S04]  /*4f30*/  STL [R1+0x1c], R5 ;  /* 0x00001c0501007387 */ /* 0x000fe80000100800 */
[----:B------:R1:W-:Y:S04]  /*4f40*/  STL [R1+0x18], R4 ;  /* 0x0000180401007387 */ /* 0x0003e80000100800 */
[----:B------:R2:W-:Y:S04]  /*4f50*/  STL [R1+0x28], R0 ;  /* 0x0000280001007387 */ /* 0x0005e80000100800 */
[----:B------:R3:W-:Y:S01]  /*4f60*/  STL [R1+0x14], R3 ;  /* 0x0000140301007387 */ /* 0x0007e20000100800 */
[C---:B-1----:R-:W-:Y:S01]  /*4f70*/  IADD3 R4, R2.reuse, R4, RZ ;  /* 0x0000000402047210 */ /* 0x042fe20007ffe0ff */
[----:B--2---:R-:W-:-:S04]  /*4f80*/  IMAD.IADD R0, R2, 0x1, R3 ;  /* 0x0000000102007824 */ /* 0x004fc800078e0203 */
[----:B------:R3:W-:Y:S04]  /*4f90*/  STL [R1+0x24], R4 ;  /* 0x0000240401007387 */ /* 0x0007e80000100800 */
[----:B------:R3:W-:Y:S02]  /*4fa0*/  STL [R1+0x20], R0 ;  /* 0x0000200001007387 */ /* 0x0007e40000100800 */
.L_x_2004:
[----:B------:R-:W0:Y:S01]  /*4fb0*/  LDGDEPBAR ;  /* 0x00000000000079af */ /* 0x000e220000000000 */
[C---:B---3--:R-:W-:Y:S01]  /*4fc0*/  IADD3 R0, R199.reuse, R205, RZ ;  /* 0x000000cdc7007210 */ /* 0x048fe20007ffe0ff */
[----:B------:R-:W-:Y:S01]  /*4fd0*/  UIADD3 UR11, UR20, UR9, URZ ;  /* 0x00000009140b7290 */ /* 0x000fe2000fffe03f */
[-C--:B------:R-:W-:Y:S02]  /*4fe0*/  IADD3 R2, R199, R204.reuse, RZ ;  /* 0x000000ccc7027210 */ /* 0x080fe40007ffe0ff */
[----:B------:R-:W-:Y:S01]  /*4ff0*/  IADD3 R3, R0, R204, RZ ;  /* 0x000000cc00037210 */ /* 0x000fe20007ffe0ff */
[----:B------:R-:W-:Y:S01]  /*5000*/  UIADD3 UR10, -UR5, 0x80, UR11 ;  /* 0x00000080050a7890 */ /* 0x000fe2000fffe10b */
[----:B------:R-:W-:Y:S01]  /*5010*/  MOV R248, R225 ;  /* 0x000000e100f87202 */ /* 0x000fe20000000f00 */
[----:B------:R-:W2:Y:S01]  /*5020*/  LDL R243, [R1+0x2c] ;  /* 0x00002c0001f37983 */ /* 0x000ea20000100800 */
[----:B------:R-:W-:Y:S01]  /*5030*/  MOV R249, R224 ;  /* 0x000000e000f97202 */ /* 0x000fe20000000f00 */
[----:B------:R-:W-:Y:S02]  /*5040*/  UIADD3 UR12, UR10, -UR44, URZ ;  /* 0x8000002c0a0c7290 */ /* 0x000fe4000fffe03f */
[----:B------:R-:W3:Y:S01]  /*5050*/  LDL R214, [R1+0x34] ;  /* 0x0000340001d67983 */ /* 0x000ee20000100800 */
[----:B------:R-:W-:Y:S03]  /*5060*/  USHF.L.U32 UR10, UR8, 0x6, URZ ;  /* 0x00000006080a7899 */ /* 0x000fe6000800063f */
[----:B------:R-:W4:Y:S01]  /*5070*/  LDL R213, [R1+0x38] ;  /* 0x0000380001d57983 */ /* 0x000f220000100800 */
[----:B------:R-:W-:Y:S03]  /*5080*/  UISETP.GE.AND UP0, UPT, UR10, UR12, UPT ;  /* 0x0000000c0a00728c */ /* 0x000fe6000bf06270 */
[----:B------:R-:W-:Y:S01]  /*5090*/  ULDC UR12, c[0x0][0x2e4] ;  /* 0x0000b900000c7ab9 */ /* 0x000fe20000000800 */
        /* <DEDUP_REMOVED lines=32> */
[----:B------:R-:W1:Y:S07]  /*52a0*/  LDSM.16.M88.4 R168, [R3] ;  /* 0x0000000003a8783b */ /* 0x000e6e0000000200 */
        /* <DEDUP_REMOVED lines=18> */
[-C--:B------:R-:W-:Y:S08]  /*53d0*/  HMMA.16816.F32.BF16 R20, R168, R180.reuse, R20 ;  /* 0x000000b4a814723c */ /* 0x080ff00000041814 */
[C---:B------:R-:W-:Y:S08]  /*53e0*/  HMMA.16816.F32.BF16 R24, R176.reuse, R180, R24 ;  /* 0x000000b4b018723c */ /* 0x040ff00000041818 */
[-C--:B------:R-:W-:Y:S01]  /*53f0*/  HMMA.16816.F32.BF16 R28, R176, R182.reuse, R28 ;  /* 0x000000b6b01c723c */ /* 0x080fe2000004181c */
[----:B------:R-:W3:Y:S07]  /*5400*/  LDSM.16.M88.4 R176, [R0+0x2000] ;  /* 0x0020000000b0783b */ /* 0x000eee0000000200 */
[----:B------:R-:W-:Y:S01]  /*5410*/  HMMA.16816.F32.BF16 R32, R168, R182, R32 ;  /* 0x000000b6a820723c */ /* 0x000fe20000041820 */
[----:B------:R2:W3:Y:S08]  /*5420*/  LDSM.16.M88.4 R168, [R0+0x3000] ;  /* 0x0030000000a8783b */ /* 0x0004f00000000200 */
[----:B------:R-:W-:Y:S01]  /*5430*/  LDSM.16.M88.4 R180, [R203+0x10000] ;  /* 0x01000000cbb4783b */ /* 0x000fe20000000200 */
[-C--:B-1----:R-:W-:Y:S08]  /*5440*/  HMMA.16816.F32.BF16 R4, R164, R172.reuse, R4 ;  /* 0x000000aca404723c */ /* 0x082ff00000041804 */
[C---:B------:R-:W-:Y:S01]  /*5450*/  HMMA.16816.F32.BF16 R8, R184.reuse, R172, R8 ;  /* 0x000000acb808723c */ /* 0x040fe20000041808 */
[----:B--2---:R-:W-:Y:S07]  /*5460*/  MOV R0, UR10 ;  /* 0x0000000a00007c02 */ /* 0x004fee0008000f00 */
[-C--:B------:R-:W-:Y:S04]  /*5470*/  HMMA.16816.F32.BF16 R12, R184, R174.reuse, R12 ;  /* 0x000000aeb80c723c */ /* 0x080fe8000004180c */
[----:B------:R-:W-:Y:S04]  /*5480*/  IADD3 R172, R243, -UR9, -R209 ;  /* 0x80000009f3ac7c10 */ /* 0x000fe8000fffe8d1 */
[C---:B------:R-:W-:Y:S04]  /*5490*/  HMMA.16816.F32.BF16 R16, R164.reuse, R174, R16 ;  /* 0x000000aea410723c */ /* 0x040fe80000041810 */
[----:B------:R-:W-:Y:S04]  /*54a0*/  IADD3 R0, R0, UR5, R172 ;  /* 0x0000000500007c10 */ /* 0x000fe8000fffe0ac */
[-C--:B------:R-:W-:Y:S04]  /*54b0*/  HMMA.16816.F32.BF16 R20, R164, R188.reuse, R20 ;  /* 0x000000bca414723c */ /* 0x080fe80000041814 */
[----:B------:R-:W-:Y:S04]  /*54c0*/  IABS R172, R0 ;  /* 0x0000000000ac7213 */ /* 0x000fe80000000000 */
[----:B------:R1:W-:Y:S01]  /*54d0*/  I2F R210, R172 ;  /* 0x000000ac00d27306 */ /* 0x0003e20000201400 */
[C---:B------:R-:W-:Y:S07]  /*54e0*/  HMMA.16816.F32.BF16 R24, R184.reuse, R188, R24 ;  /* 0x000000bcb818723c */ /* 0x040fee0000041818 */
[C---:B------:R-:W-:Y:S01]  /*54f0*/  IADD3 R189, R0.reuse, 0x8, RZ ;  /* 0x0000000800bd7810 */ /* 0x040fe20007ffe0ff */
[-C--:B------:R-:W-:Y:S03]  /*5500*/  HMMA.16816.F32.BF16 R28, R184, R190.reuse, R28 ;  /* 0x000000beb81c723c */ /* 0x080fe6000004181c */
[----:B------:R-:W-:Y:S02]  /*5510*/  ISETP.GE.AND P2, PT, R189, RZ, PT ;  /* 0x000000ffbd00720c */ /* 0x000fe40003f46270 */
[C---:B------:R-:W-:Y:S02]  /*5520*/  IADD3 R188, R0.reuse, 0x7, RZ ;  /* 0x0000000700bc7810 */ /* 0x040fe40007ffe0ff */
[----:B------:R-:W-:Y:S01]  /*5530*/  IADD3 R184, R0, -0x1, RZ ;  /* 0xffffffff00b87810 */ /* 0x000fe20007ffe0ff */
[----:B------:R-:W-:Y:S01]  /*5540*/  HMMA.16816.F32.BF16 R32, R164, R190, R32 ;  /* 0x000000bea420723c */ /* 0x000fe20000041820 */
[----:B------:R-:W2:Y:S03]  /*5550*/  LDSM.16.M88.4 R164, [R201+0x10800] ;  /* 0x01080000c9a4783b */ /* 0x000ea60000000200 */
[----:B------:R-:W-:Y:S04]  /*5560*/  ISETP.GE.AND P1, PT, R184, RZ, PT ;  /* 0x000000ffb800720c */ /* 0x000fe80003f26270 */
[-C--:B---3--:R-:W-:Y:S01]  /*5570*/  HMMA.16816.F32.BF16 R4, R176, R192.reuse, R4 ;  /* 0x000000c0b004723c */ /* 0x088fe20000041804 */
[----:B-1----:R-:W1:Y:S04]  /*5580*/  LDSM.16.M88.4 R172, [R2+0x2000] ;  /* 0x0020000002ac783b */ /* 0x002e680000000200 */
[C---:B------:R-:W-:Y:S03]  /*5590*/  @!P2 IADD3 R189, -R0.reuse, -0x8, RZ ;  /* 0xfffffff800bda810 */ /* 0x040fe60007ffe1ff */
[C---:B------:R-:W-:Y:S04]  /*55a0*/  HMMA.16816.F32.BF16 R8, R168.reuse, R192, R8 ;  /* 0x000000c0a808723c */ /* 0x040fe80000041808 */
[----:B------:R-:W-:Y:S02]  /*55b0*/  @!P1 IADD3 R184, -R0, 0x1, RZ ;  /* 0x0000000100b89810 */ /* 0x000fe40007ffe1ff */
[----:B------:R-:W-:Y:S02]  /*55c0*/  ISETP.GE.AND P1, PT, R188, RZ, PT ;  /* 0x000000ffbc00720c */ /* 0x000fe40003f26270 */
[----:B------:R3:W-:Y:S01]  /*55d0*/  I2F R193, R184 ;  /* 0x000000b800c17306 */ /* 0x0007e20000201400 */
[-C--:B------:R-:W-:Y:S08]  /*55e0*/  HMMA.16816.F32.BF16 R12, R168, R194.reuse, R12 ;  /* 0x000000c2a80c723c */ /* 0x080ff0000004180c */
[C---:B------:R-:W-:Y:S01]  /*55f0*/  HMMA.16816.F32.BF16 R16, R176.reuse, R194, R16 ;  /* 0x000000c2b010723c */ /* 0x040fe20000041810 */
[----:B------:R1:W-:Y:S03]  /*5600*/  I2F R195, R189 ;  /* 0x000000bd00c37306 */ /* 0x0003e60000201400 */
[C---:B------:R-:W-:Y:S04]  /*5610*/  @!P1 IADD3 R188, -R0.reuse, -0x7, RZ ;  /* 0xfffffff900bc9810 */ /* 0x040fe80007ffe1ff */
[-C--:B--2---:R-:W-:Y:S03]  /*5620*/  HMMA.16816.F32.BF16 R20, R176, R164.reuse, R20 ;  /* 0x000000a4b014723c */ /* 0x084fe60000041814 */
[----:B------:R-:W-:Y:S01]  /*5630*/  I2F R194, R188 ;  /* 0x000000bc00c27306 */ /* 0x000fe20000201400 */
[----:B---3--:R2:W3:Y:S04]  /*5640*/  LDSM.16.M88.4 R184, [R2+0x3000] ;  /* 0x0030000002b8783b */ /* 0x0084e80000000200 */
[C---:B------:R-:W-:Y:S08]  /*5650*/  HMMA.16816.F32.BF16 R24, R168.reuse, R164, R24 ;  /* 0x000000a4a818723c */ /* 0x040ff00000041818 */
[-C--:B------:R-:W-:Y:S04]  /*5660*/  HMMA.16816.F32.BF16 R28, R168, R166.reuse, R28 ;  /* 0x000000a6a81c723c */ /* 0x080fe8000004181c */
[C---:B-1----:R-:W-:Y:S03]  /*5670*/  IADD3 R189, R0.reuse, 0x27, RZ ;  /* 0x0000002700bd7810 */ /* 0x042fe60007ffe0ff */
[C---:B------:R-:W-:Y:S01]  /*5680*/  IADD3 R170, R0.reuse, 0x20, RZ ;  /* 0x0000002000aa7810 */ /* 0x040fe20007ffe0ff */
[----:B------:R-:W-:Y:S01]  /*5690*/  HMMA.16816.F32.BF16 R32, R176, R166, R32 ;  /* 0x000000a6b020723c */ /* 0x000fe20000041820 */
[----:B------:R-:W1:Y:S03]  /*56a0*/  LDSM.16.M88.4 R164, [R203+0x10800] ;  /* 0x01080000cba4783b */ /* 0x000e660000000200 */
[C---:B------:R-:W-:Y:S02]  /*56b0*/  IADD3 R168, R0.reuse, 0x18, RZ ;  /* 0x0000001800a87810 */ /* 0x040fe40007ffe0ff */
[C---:B------:R-:W-:Y:S02]  /*56c0*/  IADD3 R169, R0.reuse, 0x1f, RZ ;  /* 0x0000001f00a97810 */ /* 0x040fe40007ffe0ff */
[-C--:B------:R-:W-:Y:S01]  /*56d0*/  HMMA.16816.F32.BF16 R4, R172, R180.reuse, R4 ;  /* 0x000000b4ac04723c */ /* 0x080fe20000041804 */
[----:B------:R-:W-:Y:S04]  /*56e0*/  LDSM.16.M88.4 R176, [R202+0x10000] ;  /* 0x01000000cab0783b */ /* 0x000fe80000000200 */
[----:B------:R-:W-:Y:S02]  /*56f0*/  ISETP.GE.AND P1, PT, R189, RZ, PT ;  /* 0x000000ffbd00720c */ /* 0x000fe40003f26270 */
[----:B--2---:R-:W-:Y:S04]  /*5700*/  IADD3 R2, R0, 0x28, RZ ;  /* 0x0000002800027810 */ /* 0x004fe80007ffe0ff */
[----:B------:R-:W-:Y:S01]  /*5710*/  ISETP.GE.AND P2, PT, R2, RZ, PT ;  /* 0x000000ff0200720c */ /* 0x000fe20003f46270 */
[C---:B---3--:R-:W-:Y:S06]  /*5720*/  HMMA.16816.F32.BF16 R8, R184.reuse, R180, R8 ;  /* 0x000000b4b808723c */ /* 0x048fec0000041808 */
[C---:B------:R-:W-:Y:S02]  /*5730*/  @!P1 IADD3 R189, -R0.reuse, -0x27, RZ ;  /* 0xffffffd900bd9810 */ /* 0x040fe40007ffe1ff */
[----:B------:R-:W-:Y:S02]  /*5740*/  ISETP.GE.AND P1, PT, R169, RZ, PT ;  /* 0x000000ffa900720c */ /* 0x000fe40003f26270 */
[----:B------:R-:W-:Y:S01]  /*5750*/  I2F R211, R189 ;  /* 0x000000bd00d37306 */ /* 0x000fe20000201400 */
[-C--:B------:R-:W-:Y:S03]  /*5760*/  HMMA.16816.F32.BF16 R12, R184, R182.reuse, R12 ;  /* 0x000000b6b80c723c */ /* 0x080fe6000004180c */
[----:B------:R-:W-:Y:S02]  /*5770*/  @!P2 IADD3 R2, -R0, -0x28, RZ ;  /* 0xffffffd80002a810 */ /* 0x000fe40007ffe1ff */
[----:B------:R-:W-:Y:S02]  /*5780*/  ISETP.GE.AND P2, PT, R170, RZ, PT ;  /* 0x000000ffaa00720c */ /* 0x000fe40003f46270 */
[C---:B------:R-:W-:Y:S01]  /*5790*/  IADD3 R180, R0.reuse, -0x9, RZ ;  /* 0xfffffff700b47810 */ /* 0x040fe20007ffe0ff */
[C---:B------:R-:W-:Y:S01]  /*57a0*/  HMMA.16816.F32.BF16 R16, R172.reuse, R182, R16 ;  /* 0x000000b6ac10723c */ /* 0x040fe20000041810 */
[----:B------:R2:W-:Y:S03]  /*57b0*/  I2F R212, R2 ;  /* 0x0000000200d47306 */ /* 0x0005e60000201400 */
[C---:B------:R-:W-:Y:S02]  /*57c0*/  @!P1 IADD3 R169, -R0.reuse, -0x1f, RZ ;  /* 0xffffffe100a99810 */ /* 0x040fe40007ffe1ff */
[C---:B------:R-:W-:Y:S02]  /*57d0*/  IADD3 R181, R0.reuse, -0x8, RZ ;  /* 0xfffffff800b57810 */ /* 0x040fe40007ffe0ff */
[-C--:B-1----:R-:W-:Y:S03]  /*57e0*/  HMMA.16816.F32.BF16 R20, R172, R164.reuse, R20 ;  /* 0x000000a4ac14723c */ /* 0x082fe60000041814 */
[----:B------:R-:W-:Y:S01]  /*57f0*/  I2F R190, R169 ;  /* 0x000000a900be7306 */ /* 0x000fe20000201400 */
[----:B------:R-:W-:Y:S02]  /*5800*/  @!P2 IADD3 R170, -R0, -0x20, RZ ;  /* 0xffffffe000aaa810 */ /* 0x000fe40007ffe1ff */
[----:B------:R-:W-:Y:S02]  /*5810*/  ISETP.GE.AND P2, PT, R168, RZ, PT ;  /* 0x000000ffa800720c */ /* 0x000fe40003f46270 */
[C---:B------:R-:W-:Y:S04]  /*5820*/  HMMA.16816.F32.BF16 R24, R184.reuse, R164, R24 ;  /* 0x000000a4b818723c */ /* 0x040fe80000041818 */
[----:B------:R-:W-:Y:S01]  /*5830*/  ISETP.GE.AND P3, PT, R181, RZ, PT ;  /* 0x000000ffb500720c */ /* 0x000fe20003f66270 */
[----:B------:R-:W-:Y:S03]  /*5840*/  I2F R192, R170 ;  /* 0x000000aa00c07306 */ /* 0x000fe60000201400 */
[-C--:B------:R-:W-:Y:S04]  /*5850*/  HMMA.16816.F32.BF16 R28, R184, R166.reuse, R28 ;  /* 0x000000a6b81c723c */ /* 0x080fe8000004181c */
[----:B------:R-:W-:Y:S02]  /*5860*/  @!P2 IADD3 R168, -R0, -0x18, RZ ;  /* 0xffffffe800a8a810 */ /* 0x000fe40007ffe1ff */
[----:B------:R-:W-:Y:S02]  /*5870*/  IADD3 R164, P2, R214, UR17, RZ ;  /* 0x00000011d6a47c10 */ /* 0x000fe4000ff5e0ff */
[----:B------:R1:W-:Y:S01]  /*5880*/  I2F R191, R168 ;  /* 0x000000a800bf7306 */ /* 0x0003e20000201400 */
[----:B------:R-:W-:Y:S04]  /*5890*/  HMMA.16816.F32.BF16 R32, R172, R166, R32 ;  /* 0x000000a6ac20723c */ /* 0x000fe80000041820 */
[----:B----4-:R-:W-:Y:S02]  /*58a0*/  IADD3.X R165, R213, UR16, RZ, P2, !PT ;  /* 0x00000010d5a57c10 */ /* 0x010fe400097fe4ff */
[C---:B--2---:R-:W-:Y:S02]  /*58b0*/  IADD3 R2, R0.reuse, 0x17, RZ ;  /* 0x0000001700027810 */ /* 0x044fe40007ffe0ff */
[----:B------:R-:W-:Y:S01]  /*58c0*/  @!P3 IADD3 R181, -R0, 0x8, RZ ;  /* 0x0000000800b5b810 */ /* 0x000fe20007ffe1ff */
[----:B------:R2:W5:Y:S01]  /*58d0*/  LDG.E R186, [R164.64] ;  /* 0x00000006a4ba7981 */ /* 0x000562000c1e1900 */
[----:B------:R-:W-:Y:S02]  /*58e0*/  ISETP.GE.AND P1, PT, R2, RZ, PT ;  /* 0x000000ff0200720c */ /* 0x000fe40003f26270 */
[----:B------:R3:W-:Y:S01]  /*58f0*/  I2F R188, R181 ;  /* 0x000000b500bc7306 */ /* 0x0007e20000201400 */
[----:B------:R2:W5:Y:S01]  /*5900*/  LDG.E R187, [R164.64+0x20] ;  /* 0x00002006a4bb7981 */ /* 0x000562000c1e1900 */
[----:B------:R-:W-:Y:S03]  /*5910*/  IADD3 R172, R0, -0x18, RZ ;  /* 0xffffffe800ac7810 */ /* 0x000fe60007ffe0ff */
[----:B------:R2:W5:Y:S01]  /*5920*/  LDG.E R183, [R164.64+0x80] ;  /* 0x00008006a4b77981 */ /* 0x000562000c1e1900 */
[----:B------:R-:W-:Y:S03]  /*5930*/  ISETP.GE.AND P3, PT, R172, RZ, PT ;  /* 0x000000ffac00720c */ /* 0x000fe60003f66270 */
[----:B------:R2:W5:Y:S02]  /*5940*/  LDG.E R182, [R164.64+0xa0] ;  /* 0x0000a006a4b67981 */ /* 0x000564000c1e1900 */
[----:B------:R-:W-:Y:S02]  /*5950*/  @!P1 IADD3 R2, -R0, -0x17, RZ ;  /* 0xffffffe900029810 */ /* 0x000fe40007ffe1ff */
[----:B-1----:R-:W1:Y:S01]  /*5960*/  LDSM.16.M88.4 R168, [R3+0x2000] ;  /* 0x0020000003a8783b */ /* 0x002e620000000200 */
[----:B------:R-:W-:Y:S01]  /*5970*/  ISETP.GE.AND P1, PT, R180, RZ, PT ;  /* 0x000000ffb400720c */ /* 0x000fe20003f26270 */
[----:B------:R4:W-:Y:S04]  /*5980*/  I2F R189, R2 ;  /* 0x0000000200bd7306 */ /* 0x0009e80000201400 */
[C---:B------:R-:W-:Y:S02]  /*5990*/  @!P3 IADD3 R172, -R0.reuse, 0x18, RZ ;  /* 0x0000001800acb810 */ /* 0x040fe40007ffe1ff */
[C---:B---3--:R-:W-:Y:S04]  /*59a0*/  IADD3 R181, R0.reuse, -0x11, RZ ;  /* 0xffffffef00b57810 */ /* 0x048fe80007ffe0ff */
[----:B------:R-:W-:Y:S02]  /*59b0*/  I2F R172, R172 ;  /* 0x000000ac00ac7306 */ /* 0x000fe40000201400 */
[C---:B------:R-:W-:Y:S02]  /*59c0*/  @!P1 IADD3 R180, -R0.reuse, 0x9, RZ ;  /* 0x0000000900b49810 */ /* 0x040fe40007ffe1ff */
[----:B------:R-:W-:Y:S01]  /*59d0*/  ISETP.GE.AND P1, PT, R181, RZ, PT ;  /* 0x000000ffb500720c */ /* 0x000fe20003f26270 */
[----:B--2---:R2:W3:Y:S05]  /*59e0*/  LDSM.16.M88.4 R164, [R3+0x3000] ;  /* 0x0030000003a4783b */ /* 0x0044ea0000000200 */
[----:B------:R2:W-:Y:S01]  /*59f0*/  I2F R184, R180 ;  /* 0x000000b400b87306 */ /* 0x0005e20000201400 */
[C---:B----4-:R-:W-:Y:S06]  /*5a00*/  IADD3 R2, R0.reuse, -0x10, RZ ;  /* 0xfffffff000027810 */ /* 0x050fec0007ffe0ff */
[----:B------:R-:W-:Y:S02]  /*5a10*/  @!P1 IADD3 R181, -R0, 0x11, RZ ;  /* 0x0000001100b59810 */ /* 0x000fe40007ffe1ff */
[----:B------:R-:W-:Y:S04]  /*5a20*/  ISETP.GE.AND P2, PT, R2, RZ, PT ;  /* 0x000000ff0200720c */ /* 0x000fe80003f46270 */
[----:B------:R-:W-:Y:S01]  /*5a30*/  I2F R181, R181 ;  /* 0x000000b500b57306 */ /* 0x000fe20000201400 */
[-C--:B-1----:R-:W-:Y:S05]  /*5a40*/  HMMA.16816.F32.BF16 R4, R168, R176.reuse, R4 ;  /* 0x000000b0a804723c */ /* 0x082fea0000041804 */
[C---:B--2---:R-:W-:Y:S02]  /*5a50*/  IADD3 R3, R0.reuse, -0x19, RZ ;  /* 0xffffffe700037810 */ /* 0x044fe40007ffe0ff */
[C---:B------:R-:W-:Y:S02]  /*5a60*/  IADD3 R180, R0.reuse, 0x10, RZ ;  /* 0x0000001000b47810 */ /* 0x040fe40007ffe0ff */
[----:B------:R-:W-:Y:S02]  /*5a70*/  @!P2 IADD3 R2, -R0, 0x10, RZ ;  /* 0x000000100002a810 */ /* 0x000fe40007ffe1ff */
[----:B------:R-:W-:Y:S02]  /*5a80*/  ISETP.GE.AND P2, PT, R180, RZ, PT ;  /* 0x000000ffb400720c */ /* 0x000fe40003f46270 */
[----:B------:R1:W-:Y:S01]  /*5a90*/  I2F R173, R2 ;  /* 0x0000000200ad7306 */ /* 0x0003e20000201400 */
[C---:B---3--:R-:W-:Y:S11]  /*5aa0*/  HMMA.16816.F32.BF16 R8, R164.reuse, R176, R8 ;  /* 0x000000b0a408723c */ /* 0x048ff60000041808 */
[----:B------:R-:W-:Y:S01]  /*5ab0*/  @!UPT UIADD3 URZ, URZ, URZ, URZ ;  /* 0x0000003f3f3ff290 */ /* 0x000fe2000fffe03f */
[----:B------:R-:W-:Y:S01]  /*5ac0*/  FMUL.FTZ R4, R4, c[0x0][0x2ec] ;  /* 0x0000bb0004047a20 */ /* 0x000fe20000410000 */
[----:B------:R-:W-:Y:S01]  /*5ad0*/  @!P2 IADD3 R180, -R0, -0x10, RZ ;  /* 0xfffffff000b4a810 */ /* 0x000fe20007ffe1ff */
[----:B------:R-:W-:Y:S01]  /*5ae0*/  FMUL.FTZ R5, R5, c[0x0][0x2ec] ;  /* 0x0000bb0005057a20 */ /* 0x000fe20000410000 */
[----:B------:R-:W-:Y:S01]  /*5af0*/  ISETP.GE.AND P2, PT, R3, RZ, PT ;  /* 0x000000ff0300720c */ /* 0x000fe20003f46270 */
[----:B------:R-:W-:Y:S01]  /*5b00*/  FMUL.FTZ R6, R6, c[0x0][0x2ec] ;  /* 0x0000bb0006067a20 */ /* 0x000fe20000410000 */
[-C--:B------:R-:W-:Y:S01]  /*5b10*/  HMMA.16816.F32.BF16 R12, R164, R178.reuse, R12 ;  /* 0x000000b2a40c723c */ /* 0x080fe2000004180c */
[----:B------:R-:W-:Y:S02]  /*5b20*/  MUFU.TANH R223, R5 ;  /* 0x0000000500df7308 */ /* 0x000fe40000002400 */
[----:B------:R-:W-:Y:S01]  /*5b30*/  FMUL.FTZ R7, R7, c[0x0][0x2ec] ;  /* 0x0000bb0007077a20 */ /* 0x000fe20000410000 */
[C---:B-1----:R-:W-:Y:S04]  /*5b40*/  IADD3 R2, R0.reuse, 0xf, RZ ;  /* 0x0000000f00027810 */ /* 0x042fe80007ffe0ff */
[C---:B------:R-:W-:Y:S03]  /*5b50*/  HMMA.16816.F32.BF16 R16, R168.reuse, R178, R16 ;  /* 0x000000b2a810723c */ /* 0x040fe60000041810 */
[----:B------:R-:W-:Y:S01]  /*5b60*/  MUFU.TANH R222, R6 ;  /* 0x0000000600de7308 */ /* 0x000fe20000002400 */
[----:B------:R-:W-:Y:S02]  /*5b70*/  @!P2 IADD3 R3, -R0, 0x19, RZ ;  /* 0x000000190003a810 */ /* 0x000fe40007ffe1ff */
[----:B------:R-:W-:Y:S01]  /*5b80*/  ISETP.GE.AND P1, PT, R2, RZ, PT ;  /* 0x000000ff0200720c */ /* 0x000fe20003f26270 */
[----:B------:R-:W-:Y:S02]  /*5b90*/  FMUL.FTZ R11, R11, c[0x0][0x2ec] ;  /* 0x0000bb000b0b7a20 */ /* 0x000fe40000410000 */
[----:B------:R-:W-:Y:S03]  /*5ba0*/  FMUL.FTZ R9, R9, c[0x0][0x2ec] ;  /* 0x0000bb0009097a20 */ /* 0x000fe60000410000 */
[----:B------:R-:W-:Y:S01]  /*5bb0*/  FMUL.FTZ R10, R10, c[0x0][0x2ec] ;  /* 0x0000bb000a0a7a20 */ /* 0x000fe20000410000 */
[----:B------:R-:W-:Y:S01]  /*5bc0*/  I2F R174, R3 ;  /* 0x0000000300ae7306 */ /* 0x000fe20000201400 */
[----:B------:R-:W-:Y:S02]  /*5bd0*/  FMUL.FTZ R8, R8, c[0x0][0x2ec] ;  /* 0x0000bb0008087a20 */ /* 0x000fe40000410000 */
[----:B------:R-:W-:Y:S02]  /*5be0*/  FMUL.FTZ R12, R12, c[0x0][0x2ec] ;  /* 0x0000bb000c0c7a20 */ /* 0x000fe40000410000 */
[----:B------:R-:W-:Y:S01]  /*5bf0*/  FMUL.FTZ R14, R14, c[0x0][0x2ec] ;  /* 0x0000bb000e0e7a20 */ /* 0x000fe20000410000 */
[----:B------:R-:W-:Y:S01]  /*5c00*/  @!P1 IADD3 R2, -R0, -0xf, RZ ;  /* 0xfffffff100029810 */ /* 0x000fe20007ffe1ff */
[----:B------:R-:W-:Y:S01]  /*5c10*/  FMUL.FTZ R15, R15, c[0x0][0x2ec] ;  /* 0x0000bb000f0f7a20 */ /* 0x000fe20000410000 */
[----:B------:R-:W-:Y:S01]  /*5c20*/  PLOP3.LUT P1, PT, PT, PT, UP0, 0x80, 0x0 ;  /* 0x000000000000781c */ /* 0x000fe20003f2f008 */
[----:B------:R-:W-:Y:S01]  /*5c30*/  FMUL.FTZ R13, R13, c[0x0][0x2ec] ;  /* 0x0000bb000d0d7a20 */ /* 0x000fe20000410000 */
[----:B------:R-:W1:Y:S01]  /*5c40*/  MUFU.TANH R3, R4 ;  /* 0x0000000400037308 */ /* 0x000e620000002400 */
[----:B------:R-:W-:Y:S02]  /*5c50*/  FMUL.FTZ R19, R19, c[0x0][0x2ec] ;  /* 0x0000bb0013137a20 */ /* 0x000fe40000410000 */
[----:B------:R-:W-:Y:S07]  /*5c60*/  FMUL.FTZ R18, R18, c[0x0][0x2ec] ;  /* 0x0000bb0012127a20 */ /* 0x000fee0000410000 */
[----:B------:R2:W3:Y:S10]  /*5c70*/  MUFU.TANH R221, R7 ;  /* 0x0000000700dd7308 */ /* 0x0004f40000002400 */
[----:B------:R4:W-:Y:S01]  /*5c80*/  MUFU.TANH R217, R11 ;  /* 0x0000000b00d97308 */ /* 0x0009e20000002400 */
[----:B-1----:R-:W-:Y:S09]  /*5c90*/  FFMA.FTZ R0, -R3, R3, 1 ;  /* 0x3f80000003007423 */ /* 0x002ff20000010103 */
[----:B------:R1:W-:Y:S01]  /*5ca0*/  MUFU.TANH R216, R12 ;  /* 0x0000000c00d87308 */ /* 0x0003e20000002400 */
[----:B--2---:R-:W2:Y:S09]  /*5cb0*/  LDSM.16.M88.4 R4, [R202+0x10800] ;  /* 0x01080000ca04783b */ /* 0x004eb20000000200 */
[----:B------:R3:W-:Y:S01]  /*5cc0*/  MUFU.TANH R219, R9 ;  /* 0x0000000900db7308 */ /* 0x0007e20000002400 */
[----:B----4-:R-:W-:Y:S09]  /*5cd0*/  FMUL.FTZ R11, R17, c[0x0][0x2ec] ;  /* 0x0000bb00110b7a20 */ /* 0x010ff20000410000 */
[----:B------:R-:W4:Y:S01]  /*5ce0*/  MUFU.TANH R214, R14 ;  /* 0x0000000e00d67308 */ /* 0x000f220000002400 */
[----:B-1----:R-:W-:Y:S09]  /*5cf0*/  FMUL.FTZ R12, R16, c[0x0][0x2ec] ;  /* 0x0000bb00100c7a20 */ /* 0x002ff20000410000 */
[----:B------:R1:W1:Y:S01]  /*5d00*/  MUFU.TANH R213, R15 ;  /* 0x0000000f00d57308 */ /* 0x0002620000002400 */
[----:B---3--:R-:W-:Y:S09]  /*5d10*/  FFMA.FTZ R9, R194, -UR4, R221 ;  /* 0x80000004c2097c23 */ /* 0x008ff200080100dd */
[----:B------:R3:W-:Y:S01]  /*5d20*/  MUFU.TANH R215, R13 ;  /* 0x0000000d00d77308 */ /* 0x0007e20000002400 */
[-C--:B--2---:R-:W-:Y:S03]  /*5d30*/  HMMA.16816.F32.BF16 R20, R168, R4.reuse, R20 ;  /* 0x00000004a814723c */ /* 0x084fe60000041814 */
[----:B----4-:R-:W-:Y:S06]  /*5d40*/  FFMA.FTZ R17, -R214, R214, 1 ;  /* 0x3f800000d6117423 */ /* 0x010fec00000101d6 */
[----:B------:R-:W-:Y:S01]  /*5d50*/  MUFU.TANH R185, R19 ;  /* 0x0000001300b97308 */ /* 0x000fe20000002400 */
[C---:B------:R-:W-:Y:S04]  /*5d60*/  HMMA.16816.F32.BF16 R24, R164.reuse, R4, R24 ;  /* 0x00000004a418723c */ /* 0x040fe80000041818 */
[----:B-1----:R-:W-:Y:S03]  /*5d70*/  FFMA.FTZ R15, -R217, R217, 1 ;  /* 0x3f800000d90f7423 */ /* 0x002fe600000101d9 */
[----:B------:R-:W-:Y:S02]  /*5d80*/  FFMA.FTZ R4, -R221, R221, 1 ;  /* 0x3f800000dd047423 */ /* 0x000fe400000101dd */
[----:B------:R-:W1:Y:S01]  /*5d90*/  MUFU.TANH R218, R10 ;  /* 0x0000000a00da7308 */ /* 0x000e620000002400 */
[-C--:B------:R-:W-:Y:S03]  /*5da0*/  HMMA.16816.F32.BF16 R28, R164, R6.reuse, R28 ;  /* 0x00000006a41c723c */ /* 0x080fe6000004181c */
[----:B---3--:R-:W-:Y:S02]  /*5db0*/  FFMA.FTZ R13, R190, -UR4, R219 ;  /* 0x80000004be0d7c23 */ /* 0x008fe400080100db */
[----:B------:R-:W-:Y:S02]  /*5dc0*/  FFMA.FTZ R5, R193, -UR4, R223 ;  /* 0x80000004c1057c23 */ /* 0x000fe400080100df */
[----:B------:R-:W-:Y:S01]  /*5dd0*/  FMUL.FTZ R21, R21, c[0x0][0x2ec] ;  /* 0x0000bb0015157a20 */ /* 0x000fe20000410000 */
[----:B------:R-:W-:Y:S01]  /*5de0*/  HMMA.16816.F32.BF16 R32, R168, R6, R32 ;  /* 0x00000006a820723c */ /* 0x000fe20000041820 */
[----:B------:R-:W-:Y:S03]  /*5df0*/  MUFU.TANH R11, R11 ;  /* 0x0000000b000b7308 */ /* 0x000fe60000002400 */
[----:B------:R-:W-:Y:S02]  /*5e00*/  FMUL.FTZ R22, R22, c[0x0][0x2ec] ;  /* 0x0000bb0016167a20 */ /* 0x000fe40000410000 */
[----:B------:R-:W-:Y:S02]  /*5e10*/  FMUL.FTZ R23, R23, c[0x0][0x2ec] ;  /* 0x0000bb0017177a20 */ /* 0x000fe40000410000 */
[----:B------:R-:W-:Y:S03]  /*5e20*/  FMUL.FTZ R26, R26, c[0x0][0x2ec] ;  /* 0x0000bb001a1a7a20 */ /* 0x000fe60000410000 */
[----:B------:R2:W3:Y:S01]  /*5e30*/  MUFU.TANH R179, R21 ;  /* 0x0000001500b37308 */ /* 0x0004e20000002400 */
[----:B------:R-:W-:Y:S02]  /*5e40*/  FMUL.FTZ R24, R24, c[0x0][0x2ec] ;  /* 0x0000bb0018187a20 */ /* 0x000fe40000410000 */
[----:B------:R-:W-:Y:S02]  /*5e50*/  FMUL.FTZ R27, R27, c[0x0][0x2ec] ;  /* 0x0000bb001b1b7a20 */ /* 0x000fe40000410000 */
[----:B------:R-:W-:Y:S02]  /*5e60*/  FMUL.FTZ R28, R28, c[0x0][0x2ec] ;  /* 0x0000bb001c1c7a20 */ /* 0x000fe40000410000 */
[----:B------:R-:W-:Y:S02]  /*5e70*/  FMUL.FTZ R29, R29, c[0x0][0x2ec] ;  /* 0x0000bb001d1d7a20 */ /* 0x000fe40000410000 */
[----:B------:R-:W-:Y:S01]  /*5e80*/  FMUL.FTZ R20, R20, c[0x0][0x2ec] ;  /* 0x0000bb0014147a20 */ /* 0x000fe20000410000 */
[----:B------:R-:W-:Y:S01]  /*5e90*/  MUFU.TANH R175, R26 ;  /* 0x0000001a00af7308 */ /* 0x000fe20000002400 */
[----:B------:R-:W-:Y:S02]  /*5ea0*/  FMUL.FTZ R25, R25, c[0x0][0x2ec] ;  /* 0x0000bb0019197a20 */ /* 0x000fe40000410000 */
[----:B------:R-:W-:Y:S02]  /*5eb0*/  FFMA.FTZ R6, R210, -UR4, R3 ;  /* 0x80000004d2067c23 */ /* 0x000fe40008010003 */
[----:B------:R-:W-:Y:S02]  /*5ec0*/  FFMA.FTZ R3, -R223, R223, 1 ;  /* 0x3f800000df037423 */ /* 0x000fe400000101df */
[----:B------:R-:W-:Y:S02]  /*5ed0*/  FMUL.FTZ R30, R30, c[0x0][0x2ec] ;  /* 0x0000bb001e1e7a20 */ /* 0x000fe40000410000 */
[----:B------:R-:W-:Y:S01]  /*5ee0*/  FMUL.FTZ R170, R33, c[0x0][0x2ec] ;  /* 0x0000bb0021aa7a20 */ /* 0x000fe20000410000 */
[----:B------:R4:W-:Y:S01]  /*5ef0*/  MUFU.TANH R26, R24 ;  /* 0x00000018001a7308 */ /* 0x0009e20000002400 */
[----:B------:R-:W-:Y:S02]  /*5f00*/  FMUL.FTZ R31, R31, c[0x0][0x2ec] ;  /* 0x0000bb001f1f7a20 */ /* 0x000fe40000410000 */
[----:B------:R-:W-:Y:S02]  /*5f10*/  FMUL.FTZ R32, R32, c[0x0][0x2ec] ;  /* 0x0000bb0020207a20 */ /* 0x000fe40000410000 */
[----:B--2---:R-:W-:Y:S02]  /*5f20*/  FFMA.FTZ R21, R211, -UR4, R217 ;  /* 0x80000004d3157c23 */ /* 0x004fe400080100d9 */
[----:B------:R-:W-:Y:S02]  /*5f30*/  FMUL.FTZ R217, R3, c[0x0][0x2ec] ;  /* 0x0000bb0003d97a20 */ /* 0x000fe40000410000 */
[----:B------:R-:W-:Y:S01]  /*5f40*/  FFMA.FTZ R3, -R219, R219, 1 ;  /* 0x3f800000db037423 */ /* 0x000fe200000101db */
[----:B------:R2:W2:Y:S01]  /*5f50*/  MUFU.TANH R169, R27 ;  /* 0x0000001b00a97308 */ /* 0x0004a20000002400 */
[----:B------:R-:W-:Y:S02]  /*5f60*/  FMUL.FTZ R34, R34, c[0x0][0x2ec] ;  /* 0x0000bb0022227a20 */ /* 0x000fe40000410000 */
[----:B------:R-:W-:Y:S02]  /*5f70*/  FFMA.FTZ R19, R190, -UR4, R213 ;  /* 0x80000004be137c23 */ /* 0x000fe400080100d5 */
[----:B------:R-:W-:Y:S02]  /*5f80*/  FMUL.FTZ R190, R3, c[0x0][0x2ec] ;  /* 0x0000bb0003be7a20 */ /* 0x000fe40000410000 */
[----:B------:R-:W-:Y:S02]  /*5f90*/  FFMA.FTZ R3, -R216, R216, 1 ;  /* 0x3f800000d8037423 */ /* 0x000fe400000101d8 */
[----:B-1----:R-:W-:Y:S01]  /*5fa0*/  FFMA.FTZ R16, -R218, R218, 1 ;  /* 0x3f800000da107423 */ /* 0x002fe200000101da */
[----:B------:R1:W-:Y:S01]  /*5fb0*/  MUFU.TANH R168, R28 ;  /* 0x0000001c00a87308 */ /* 0x0003e20000002400 */
[----:B------:R-:W-:Y:S02]  /*5fc0*/  FFMA.FTZ R7, -R222, R222, 1 ;  /* 0x3f800000de077423 */ /* 0x000fe400000101de */
[----:B------:R-:W-:Y:S02]  /*5fd0*/  FMUL.FTZ R211, R4, c[0x0][0x2ec] ;  /* 0x0000bb0004d37a20 */ /* 0x000fe40000410000 */
[----:B----4-:R-:W-:Y:S02]  /*5fe0*/  FMUL.FTZ R24, R35, c[0x0][0x2ec] ;  /* 0x0000bb0023187a20 */ /* 0x010fe40000410000 */
[----:B------:R-:W-:Y:S02]  /*5ff0*/  FFMA.FTZ R4, -R215, R215, 1 ;  /* 0x3f800000d7047423 */ /* 0x000fe400000101d7 */
[----:B------:R-:W-:Y:S01]  /*6000*/  FFMA.FTZ R10, R195, -UR4, R222 ;  /* 0x80000004c30a7c23 */ /* 0x000fe200080100de */
[----:B------:R4:W-:Y:S01]  /*6010*/  MUFU.TANH R166, R29 ;  /* 0x0000001d00a67308 */ /* 0x0009e20000002400 */
[----:B---3--:R-:W-:Y:S02]  /*6020*/  FFMA.FTZ R35, R181, -UR4, R179 ;  /* 0x80000004b5237c23 */ /* 0x008fe400080100b3 */
[----:B--2---:R-:W-:Y:S07]  /*6030*/  FFMA.FTZ R27, R189, -UR4, R215 ;  /* 0x80000004bd1b7c23 */ /* 0x004fee00080100d7 */
[----:B------:R2:W-:Y:S01]  /*6040*/  MUFU.TANH R177, R22 ;  /* 0x0000001600b17308 */ /* 0x0005e20000002400 */
[----:B-1----:R-:W-:Y:S02]  /*6050*/  FFMA.FTZ R28, R191, -UR4, R216 ;  /* 0x80000004bf1c7c23 */ /* 0x002fe400080100d8 */
[----:B------:R-:W-:Y:S02]  /*6060*/  FMUL.FTZ R216, R17, c[0x0][0x2ec] ;  /* 0x0000bb0011d87a20 */ /* 0x000fe40000410000 */
[----:B------:R-:W-:Y:S05]  /*6070*/  FFMA.FTZ R17, R189, -UR4, R169 ;  /* 0x80000004bd117c23 */ /* 0x000fea00080100a9 */
[----:B------:R-:W1:Y:S01]  /*6080*/  MUFU.TANH R220, R8 ;  /* 0x0000000800dc7308 */ /* 0x000e620000002400 */
[----:B----4-:R-:W-:Y:S04]  /*6090*/  FFMA.FTZ R29, -R169, R169, 1 ;  /* 0x3f800000a91d7423 */ /* 0x010fe800000101a9 */
[----:B------:R-:W-:Y:S05]  /*60a0*/  FMUL.FTZ R239, R29, c[0x0][0x2ec] ;  /* 0x0000bb001def7a20 */ /* 0x000fea0000410000 */
[----:B------:R-:W3:Y:S01]  /*60b0*/  MUFU.TANH R176, R23 ;  /* 0x0000001700b07308 */ /* 0x000ee20000002400 */
[----:B--2---:R-:W-:Y:S02]  /*60c0*/  FFMA.FTZ R22, R212, -UR4, R218 ;  /* 0x80000004d4167c23 */ /* 0x004fe400080100da */
[----:B------:R-:W-:Y:S02]  /*60d0*/  FMUL.FTZ R218, R0, c[0x0][0x2ec] ;  /* 0x0000bb0000da7a20 */ /* 0x000fe40000410000 */
[----:B------:R-:W-:Y:S02]  /*60e0*/  FFMA.FTZ R0, -R213, R213, 1 ;  /* 0x3f800000d5007423 */ /* 0x000fe400000101d5 */
[----:B------:R-:W-:Y:S03]  /*60f0*/  FMUL.FTZ R212, R7, c[0x0][0x2ec] ;  /* 0x0000bb0007d47a20 */ /* 0x000fe60000410000 */
[----:B------:R-:W2:Y:S01]  /*6100*/  MUFU.TANH R178, R20 ;  /* 0x0000001400b27308 */ /* 0x000ea20000002400 */
[----:B------:R-:W-:Y:S02]  /*6110*/  FMUL.FTZ R215, R0, c[0x0][0x2ec] ;  /* 0x0000bb0000d77a20 */ /* 0x000fe40000410000 */
[----:B------:R-:W-:Y:S02]  /*6120*/  FFMA.FTZ R0, -R11, R11, 1 ;  /* 0x3f8000000b007423 */ /* 0x000fe4000001010b */
[----:B-1----:R-:W-:Y:S02]  /*6130*/  FFMA.FTZ R8, -R220, R220, 1 ;  /* 0x3f800000dc087423 */ /* 0x002fe400000101dc */
[----:B------:R-:W-:Y:S02]  /*6140*/  FFMA.FTZ R7, R193, -UR4, R185 ;  /* 0x80000004c1077c23 */ /* 0x000fe400080100b9 */
[----:B------:R-:W-:Y:S01]  /*6150*/  FMUL.FTZ R193, R4, c[0x0][0x2ec] ;  /* 0x0000bb0004c17a20 */ /* 0x000fe20000410000 */
[----:B------:R-:W1:Y:S01]  /*6160*/  MUFU.TANH R18, R18 ;  /* 0x0000001200127308 */ /* 0x000e620000002400 */
[----:B------:R-:W-:Y:S02]  /*6170*/  FMUL.FTZ R222, R0, c[0x0][0x2ec] ;  /* 0x0000bb0000de7a20 */ /* 0x000fe40000410000 */
[----:B---3--:R-:W-:Y:S02]  /*6180*/  FFMA.FTZ R4, -R176, R176, 1 ;  /* 0x3f800000b0047423 */ /* 0x008fe400000101b0 */
[----:B------:R-:W-:Y:S02]  /*6190*/  FFMA.FTZ R14, R192, -UR4, R220 ;  /* 0x80000004c00e7c23 */ /* 0x000fe400080100dc */
[----:B------:R-:W-:Y:S02]  /*61a0*/  FMUL.FTZ R213, R16, c[0x0][0x2ec] ;  /* 0x0000bb0010d57a20 */ /* 0x000fe40000410000 */
[----:B------:R-:W-:Y:S01]  /*61b0*/  FFMA.FTZ R16, -R185, R185, 1 ;  /* 0x3f800000b9107423 */ /* 0x000fe200000101b9 */
[----:B------:R-:W3:Y:S01]  /*61c0*/  MUFU.TANH R12, R12 ;  /* 0x0000000c000c7308 */ /* 0x000ee20000002400 */
[----:B------:R-:W-:Y:S02]  /*61d0*/  FFMA.FTZ R23, -R177, R177, 1 ;  /* 0x3f800000b1177423 */ /* 0x000fe400000101b1 */
[----:B------:R-:W-:Y:S02]  /*61e0*/  FMUL.FTZ R241, R4, c[0x0][0x2ec] ;  /* 0x0000bb0004f17a20 */ /* 0x000fe40000410000 */
[----:B--2---:R-:W-:Y:S02]  /*61f0*/  FFMA.FTZ R0, -R178, R178, 1 ;  /* 0x3f800000b2007423 */ /* 0x004fe400000101b2 */
[----:B------:R-:W-:Y:S02]  /*6200*/  FFMA.FTZ R20, R192, -UR4, R214 ;  /* 0x80000004c0147c23 */ /* 0x000fe400080100d6 */
[----:B------:R-:W-:Y:S01]  /*6210*/  FMUL.FTZ R214, R15, c[0x0][0x2ec] ;  /* 0x0000bb000fd67a20 */ /* 0x000fe20000410000 */
[----:B------:R-:W2:Y:S01]  /*6220*/  MUFU.TANH R25, R25 ;  /* 0x0000001900197308 */ /* 0x000ea20000002400 */
[----:B------:R-:W-:Y:S02]  /*6230*/  FMUL.FTZ R192, R8, c[0x0][0x2ec] ;  /* 0x0000bb0008c07a20 */ /* 0x000fe40000410000 */
[----:B------:R-:W-:Y:S02]  /*6240*/  FMUL.FTZ R238, R0, c[0x0][0x2ec] ;  /* 0x0000bb0000ee7a20 */ /* 0x000fe40000410000 */
[----:B-1----:R-:W-:Y:S02]  /*6250*/  FFMA.FTZ R8, R210, -UR4, R18 ;  /* 0x80000004d2087c23 */ /* 0x002fe40008010012 */
[----:B------:R-:W-:Y:S02]  /*6260*/  FMUL.FTZ R210, R3, c[0x0][0x2ec] ;  /* 0x0000bb0003d27a20 */ /* 0x000fe40000410000 */
[----:B------:R-:W-:Y:S01]  /*6270*/  FFMA.FTZ R3, -R179, R179, 1 ;  /* 0x3f800000b3037423 */ /* 0x000fe200000101b3 */
[----:B------:R1:W-:Y:S01]  /*6280*/  MUFU.TANH R167, R30 ;  /* 0x0000001e00a77308 */ /* 0x0003e20000002400 */
[----:B------:R-:W-:Y:S02]  /*6290*/  FFMA.FTZ R4, -R26, R26, 1 ;  /* 0x3f8000001a047423 */ /* 0x000fe4000001011a */
[----:B------:R-:W-:Y:S02]  /*62a0*/  FFMA.FTZ R18, -R18, R18, 1 ;  /* 0x3f80000012127423 */ /* 0x000fe40000010112 */
[----:B---3--:R-:W-:Y:S02]  /*62b0*/  FFMA.FTZ R15, -R12, R12, 1 ;  /* 0x3f8000000c0f7423 */ /* 0x008fe4000001010c */
[----:B------:R-:W-:Y:S02]  /*62c0*/  FMUL.FTZ R236, R16, c[0x0][0x2ec] ;  /* 0x0000bb0010ec7a20 */ /* 0x000fe40000410000 */
[----:B------:R-:W-:Y:S01]  /*62d0*/  FMUL.FTZ R223, R15, c[0x0][0x2ec] ;  /* 0x0000bb000fdf7a20 */ /* 0x000fe20000410000 */
[----:B------:R-:W3:Y:S01]  /*62e0*/  I2F R180, R180 ;  /* 0x000000b400b47306 */ /* 0x000ee20000201400 */
[----:B------:R-:W-:Y:S02]  /*62f0*/  FMUL.FTZ R242, R23, c[0x0][0x2ec] ;  /* 0x0000bb0017f27a20 */ /* 0x000fe40000410000 */
[----:B------:R-:W-:Y:S02]  /*6300*/  FMUL.FTZ R235, R3, c[0x0][0x2ec] ;  /* 0x0000bb0003eb7a20 */ /* 0x000fe40000410000 */
[----:B--2---:R-:W-:Y:S02]  /*6310*/  FFMA.FTZ R0, -R25, R25, 1 ;  /* 0x3f80000019007423 */ /* 0x004fe40000010119 */
[----:B------:R-:W-:Y:S02]  /*6320*/  FFMA.FTZ R23, R194, -UR4, R166 ;  /* 0x80000004c2177c23 */ /* 0x000fe400080100a6 */
[----:B------:R-:W-:Y:S01]  /*6330*/  FFMA.FTZ R166, -R166, R166, 1 ;  /* 0x3f800000a6a67423 */ /* 0x000fe200000101a6 */
[----:B------:R-:W2:Y:S01]  /*6340*/  I2F R2, R2 ;  /* 0x0000000200027306 */ /* 0x000ea20000201400 */
[----:B------:R-:W-:Y:S02]  /*6350*/  FMUL.FTZ R234, R4, c[0x0][0x2ec] ;  /* 0x0000bb0004ea7a20 */ /* 0x000fe40000410000 */
[----:B------:R-:W-:Y:S02]  /*6360*/  FMUL.FTZ R232, R0, c[0x0][0x2ec] ;  /* 0x0000bb0000e87a20 */ /* 0x000fe40000410000 */
[----:B-1----:R-:W-:Y:S02]  /*6370*/  FFMA.FTZ R30, -R175, R175, 1 ;  /* 0x3f800000af1e7423 */ /* 0x002fe400000101af */
[----:B------:R-:W-:Y:S02]  /*6380*/  FFMA.FTZ R12, R188, -UR4, R12 ;  /* 0x80000004bc0c7c23 */ /* 0x000fe4000801000c */
[----:B------:R-:W-:Y:S01]  /*6390*/  FFMA.FTZ R11, R184, -UR4, R11 ;  /* 0x80000004b80b7c23 */ /* 0x000fe2000801000b */
[----:B------:R-:W1:Y:S01]  /*63a0*/  MUFU.TANH R165, R31 ;  /* 0x0000001f00a57308 */ /* 0x000e620000002400 */
[----:B------:R-:W-:Y:S02]  /*63b0*/  FMUL.FTZ R237, R18, c[0x0][0x2ec] ;  /* 0x0000bb0012ed7a20 */ /* 0x000fe40000410000 */
[----:B------:R-:W-:Y:S02]  /*63c0*/  FFMA.FTZ R164, R173, -UR4, R178 ;  /* 0x80000004ada47c23 */ /* 0x000fe400080100b2 */
[C---:B---3--:R-:W-:Y:S02]  /*63d0*/  FFMA.FTZ R16, R180.reuse, -UR4, R167 ;  /* 0x80000004b4107c23 */ /* 0x048fe400080100a7 */
[----:B------:R-:W-:Y:S02]  /*63e0*/  FFMA.FTZ R167, -R167, R167, 1 ;  /* 0x3f800000a7a77423 */ /* 0x000fe400000101a7 */
[----:B------:R-:W-:Y:S01]  /*63f0*/  FFMA.FTZ R18, R191, -UR4, R175 ;  /* 0x80000004bf127c23 */ /* 0x000fe200080100af */
[----:B------:R-:W3:Y:S01]  /*6400*/  MUFU.TANH R171, R32 ;  /* 0x0000002000ab7308 */ /* 0x000ee20000002400 */
[----:B------:R-:W-:Y:S02]  /*6410*/  FFMA.FTZ R26, R180, -UR4, R26 ;  /* 0x80000004b41a7c23 */ /* 0x000fe4000801001a */
[----:B------:R-:W-:Y:S02]  /*6420*/  FMUL.FTZ R240, R30, c[0x0][0x2ec] ;  /* 0x0000bb001ef07a20 */ /* 0x000fe40000410000 */
[----:B--2---:R-:W-:Y:S02]  /*6430*/  FFMA.FTZ R25, R2, -UR4, R25 ;  /* 0x8000000402197c23 */ /* 0x004fe40008010019 */
[----:B------:R-:W-:Y:S02]  /*6440*/  FMUL.FTZ R230, R167, c[0x0][0x2ec] ;  /* 0x0000bb00a7e67a20 */ /* 0x000fe40000410000 */
[----:B------:R-:W-:Y:S01]  /*6450*/  FMUL.FTZ R191, R166, c[0x0][0x2ec] ;  /* 0x0000bb00a6bf7a20 */ /* 0x000fe20000410000 */
[----:B------:R-:W2:Y:S01]  /*6460*/  MUFU.TANH R33, R34 ;  /* 0x0000002200217308 */ /* 0x000ea20000002400 */
[----:B-1----:R-:W-:Y:S02]  /*6470*/  FFMA.FTZ R15, R2, -UR4, R165 ;  /* 0x80000004020f7c23 */ /* 0x002fe400080100a5 */
[----:B------:R-:W-:Y:S02]  /*6480*/  FFMA.FTZ R165, -R165, R165, 1 ;  /* 0x3f800000a5a57423 */ /* 0x000fe400000101a5 */
[----:B------:R-:W-:Y:S05]  /*6490*/  FFMA.FTZ R31, R184, -UR4, R176 ;  /* 0x80000004b81f7c23 */ /* 0x000fea00080100b0 */
[----:B------:R-:W1:Y:S01]  /*64a0*/  MUFU.TANH R170, R170 ;  /* 0x000000aa00aa7308 */ /* 0x000e620000002400 */
[----:B---3--:R-:W-:Y:S02]  /*64b0*/  FFMA.FTZ R4, -R171, R171, 1 ;  /* 0x3f800000ab047423 */ /* 0x008fe400000101ab */
[----:B------:R-:W-:Y:S02]  /*64c0*/  FFMA.FTZ R32, R188, -UR4, R177 ;  /* 0x80000004bc207c23 */ /* 0x000fe400080100b1 */
[----:B------:R-:W-:Y:S05]  /*64d0*/  FMUL.FTZ R221, R4, c[0x0][0x2ec] ;  /* 0x0000bb0004dd7a20 */ /* 0x000fea0000410000 */
[----:B------:R3:W4:Y:S01]  /*64e0*/  MUFU.TANH R169, R24 ;  /* 0x0000001800a97308 */ /* 0x0007220000002400 */
[----:B--2---:R-:W-:Y:S02]  /*64f0*/  FFMA.FTZ R3, -R33, R33, 1 ;  /* 0x3f80000021037423 */ /* 0x004fe40000010121 */
[----:B------:R-:W-:Y:S02]  /*6500*/  FFMA.FTZ R34, R172, -UR4, R171 ;  /* 0x80000004ac227c23 */ /* 0x000fe400080100ab */
[----:B------:R-:W-:Y:S02]  /*6510*/  FFMA.FTZ R30, R173, -UR4, R33 ;  /* 0x80000004ad1e7c23 */ /* 0x000fe40008010021 */
[----:B------:R-:W-:Y:S02]  /*6520*/  FMUL.FTZ R231, R3, c[0x0][0x2ec] ;  /* 0x0000bb0003e77a20 */ /* 0x000fe40000410000 */
[----:B-1----:R-:W-:Y:S02]  /*6530*/  FFMA.FTZ R2, -R170, R170, 1 ;  /* 0x3f800000aa027423 */ /* 0x002fe400000101aa */
[----:B------:R-:W-:Y:S02]  /*6540*/  FFMA.FTZ R33, R174, -UR4, R170 ;  /* 0x80000004ae217c23 */ /* 0x000fe400080100aa */
[----:B------:R-:W-:Y:S02]  /*6550*/  FMUL.FTZ R194, R2, c[0x0][0x2ec] ;  /* 0x0000bb0002c27a20 */ /* 0x000fe40000410000 */
[----:B---3--:R-:W-:Y:S02]  /*6560*/  FFMA.FTZ R24, R195, -UR4, R168 ;  /* 0x80000004c3187c23 */ /* 0x008fe400080100a8 */
[----:B------:R-:W-:Y:S02]  /*6570*/  FFMA.FTZ R168, -R168, R168, 1 ;  /* 0x3f800000a8a87423 */ /* 0x000fe400000101a8 */
[----:B----4-:R-:W-:Y:S02]  /*6580*/  FFMA.FTZ R0, -R169, R169, 1 ;  /* 0x3f800000a9007423 */ /* 0x010fe400000101a9 */
[----:B------:R-:W-:Y:S02]  /*6590*/  FFMA.FTZ R29, R181, -UR4, R169 ;  /* 0x80000004b51d7c23 */ /* 0x000fe400080100a9 */
[----:B------:R-:W-:Y:S02]  /*65a0*/  FMUL.FTZ R220, R168, c[0x0][0x2ec] ;  /* 0x0000bb00a8dc7a20 */ /* 0x000fe40000410000 */
[----:B------:R-:W-:Y:S02]  /*65b0*/  FMUL.FTZ R195, R165, c[0x0][0x2ec] ;  /* 0x0000bb00a5c37a20 */ /* 0x000fe40000410000 */
[----:B------:R-:W-:Y:S01]  /*65c0*/  FMUL.FTZ R219, R0, c[0x0][0x2ec] ;  /* 0x0000bb0000db7a20 */ /* 0x000fe20000410000 */
[----:B------:R-:W-:-:S05]  /*65d0*/  @!P1 BRA `(.L_x_2000) ;  /* 0x0000009000009947 */ /* 0x000fca0003800000 */
[----:B------:R-:W-:Y:S01]  /*65e0*/  UIADD3 UR12, UR13, UR11, -UR5 ;  /* 0x0000000b0d0c7290 */ /* 0x000fe2000fffe805 */
[----:B------:R-:W-:Y:S01]  /*65f0*/  IMAD.U32 R0, RZ, RZ, UR19 ;  /* 0x00000013ff007e24 */ /* 0x000fe2000f8e00ff */
[----:B------:R-:W-:Y:S04]  /*6600*/  UIADD3 UR11, UR10, 0x40, URZ ;  /* 0x000000400a0b7890 */ /* 0x000fe8000fffe03f */
[----:B------:R-:W-:Y:S01]  /*6610*/  UISETP.GE.AND UP0, UPT, UR11, UR12, UPT ;  /* 0x0000000c0b00728c */ /* 0x000fe2000bf06270 */
[----:B------:R-:W-:Y:S02]  /*6620*/  ISETP.LT.AND P1, PT, R0, UR5, PT ;  /* 0x0000000500007c0c */ /* 0x000fe4000bf21270 */
[----:B------:R-:W-:Y:S03]  /*6630*/  UMOV UR12, UR13 ;  /* 0x0000000d000c7c82 */ /* 0x000fe60008000000 */
[----:B------:R-:W-:Y:S11]  /*6640*/  PLOP3.LUT P2, PT, PT, PT, UP0, 0x80, 0x0 ;  /* 0x000000000000781c */ /* 0x000ff60003f4f008 */
[----:B------:R-:W-:Y:S02]  /*6650*/  @!UPT UIADD3 URZ, URZ, URZ, URZ ;  /* 0x0000003f3f3ff290 */ /* 0x000fe4000fffe03f */
[----:B------:R-:W-:-:S05]  /*6660*/  @!P2 BRA P1, `(.L_x_2001) ;  /* 0x000007f00000a947 */ /* 0x000fca0000800000 */
.L_x_2000:
[----:B------:R-:W-:Y:S01]  /*6670*/  IADD3 R3, R243, UR10, RZ ;  /* 0x0000000af3037c10 */ /* 0x000fe2000fffe0ff */
[----:B------:R-:W-:Y:S01]  /*6680*/  UIADD3 UR13, UR5, 0x1, -UR9 ;  /* 0x00000001050d7890 */ /* 0x000fe2000fffe809 */
[C---:B------:R-:W-:Y:S01]  /*6690*/  IADD3 R170, R209.reuse, 0x1, RZ ;  /* 0x00000001d1aa7810 */ /* 0x040fe20007ffe0ff */
[----:B------:R-:W-:Y:S01]  /*66a0*/  UIADD3 UR11, -UR12, UR5, -UR9 ;  /* 0x000000050c0b7290 */ /* 0x000fe2000fffe909 */
[C---:B------:R-:W-:Y:S01]  /*66b0*/  IADD3 R169, R209.reuse, 0x8, RZ ;  /* 0x00000008d1a97810 */ /* 0x040fe20007ffe0ff */
[----:B------:R-:W-:Y:S01]  /*66c0*/  UIADD3 UR10, UR13, UR43, URZ ;  /* 0x0000002b0d0a7290 */ /* 0x000fe2000fffe03f */
[C---:B------:R-:W-:Y:S02]  /*66d0*/  IADD3 R168, R209.reuse, 0x9, RZ ;  /* 0x00000009d1a87810 */ /* 0x040fe40007ffe0ff */
[----:B------:R-:W-:Y:S01]  /*66e0*/  IADD3 R167, R209, 0x10, RZ ;  /* 0x00000010d1a77810 */ /* 0x000fe20007ffe0ff */
[----:B------:R-:W-:Y:S01]  /*66f0*/  UMOV UR13, UR12 ;  /* 0x0000000c000d7c82 */ /* 0x000fe20008000000 */
[C---:B------:R-:W-:Y:S02]  /*6700*/  IADD3 R2, R3.reuse, UR11, RZ ;  /* 0x0000000b03027c10 */ /* 0x040fe4000fffe0ff */
[----:B------:R-:W-:Y:S02]  /*6710*/  IADD3 R0, R3, UR10, RZ ;  /* 0x0000000a03007c10 */ /* 0x000fe4000fffe0ff */
[----:B------:R-:W-:Y:S02]  /*6720*/  IMNMX R2, RZ, R2, !PT ;  /* 0x00000002ff027217 */ /* 0x000fe40007800200 */
[----:B------:R-:W-:Y:S02]  /*6730*/  IMNMX R0, R0, UR5, PT ;  /* 0x0000000500007c17 */ /* 0x000fe4000b800200 */
[CC--:B------:R-:W-:Y:S02]  /*6740*/  ISETP.GE.AND P1, PT, R209.reuse, R2.reuse, PT ;  /* 0x00000002d100720c */ /* 0x0c0fe40003f26270 */
[C---:B------:R-:W-:Y:S02]  /*6750*/  ISETP.GE.AND P6, PT, R170.reuse, R2, PT ;  /* 0x00000002aa00720c */ /* 0x040fe40003fc6270 */
        /* <DEDUP_REMOVED lines=19> */
[----:B------:R-:W-:Y:S02]  /*6890*/  IADD3 R0, R3, 0x8, RZ ;  /* 0x0000000803007810 */ /* 0x000fe40007ffe0ff */
[----:B------:R-:W-:Y:S02]  /*68a0*/  FSEL R12, R12, -INF , !P5 ;  /* 0xff8000000c0c7808 */ /* 0x000fe40006800000 */
[C---:B------:R-:W-:Y:S02]  /*68b0*/  IADD3 R2, R0.reuse, UR11, RZ ;  /* 0x0000000b00027c10 */ /* 0x040fe4000fffe0ff */
[----:B------:R-:W-:Y:S02]  /*68c0*/  IADD3 R0, R0, UR10, RZ ;  /* 0x0000000a00007c10 */ /* 0x000fe4000fffe0ff */
[----:B------:R-:W-:Y:S02]  /*68d0*/  IMNMX R2, RZ, R2, !PT ;  /* 0x00000002ff027217 */ /* 0x000fe40007800200 */
[----:B------:R-:W-:Y:S02]  /*68e0*/  IMNMX R0, R0, UR5, PT ;  /* 0x0000000500007c17 */ /* 0x000fe4000b800200 */
[-C--:B------:R-:W-:Y:S02]  /*68f0*/  ISETP.GE.AND P5, PT, R209, R2.reuse, PT ;  /* 0x00000002d100720c */ /* 0x080fe40003fa6270 */
[----:B------:R-:W-:Y:S02]  /*6900*/  FSEL R11, R11, -INF , !P4 ;  /* 0xff8000000b0b7808 */ /* 0x000fe40006000000 */
[C---:B------:R-:W-:Y:S02]  /*6910*/  ISETP.GE.AND P4, PT, R170.reuse, R2, PT ;  /* 0x00000002aa00720c */ /* 0x040fe40003f86270 */
        /* <DEDUP_REMOVED lines=31> */
[----:B------:R-:W-:Y:S02]  /*6b10*/  IADD3 R3, R3, 0x28, RZ ;  /* 0x0000002803037810 */ /* 0x000fe40007ffe0ff */
        /* <DEDUP_REMOVED lines=15> */
[-C--:B------:R-:W-:Y:S02]  /*6c10*/  ISETP.GE.OR P5, PT, R167, R0.reuse, !P5 ;  /* 0x00000000a700720c */ /* 0x080fe40006fa6670 */
[-C--:B------:R-:W-:Y:S02]  /*6c20*/  ISETP.GE.OR P4, PT, R166, R0.reuse, !P4 ;  /* 0x00000000a600720c */ /* 0x080fe40006786670 */
[-C--:B------:R-:W-:Y:S02]  /*6c30*/  ISETP.GE.OR P3, PT, R165, R0.reuse, !P3 ;  /* 0x00000000a500720c */ /* 0x080fe40005f66670 */
[----:B------:R-:W-:Y:S02]  /*6c40*/  ISETP.GE.OR P2, PT, R4, R0, !P2 ;  /* 0x000000000400720c */ /* 0x000fe40005746670 */
[----:B------:R-:W-:Y:S02]  /*6c50*/  IADD3 R0, R3, UR10, RZ ;  /* 0x0000000a03007c10 */ /* 0x000fe4000fffe0ff */
[----:B------:R-:W-:Y:S02]  /*6c60*/  IMNMX R2, RZ, R2, !PT ;  /* 0x00000002ff027217 */ /* 0x000fe40007800200 */
[----:B------:R-:W-:Y:S02]  /*6c70*/  IMNMX R0, R0, UR5, PT ;  /* 0x0000000500007c17 */ /* 0x000fe4000b800200 */
[----:B------:R-:W-:Y:S02]  /*6c80*/  FSEL R28, R28, -INF , !P1 ;  /* 0xff8000001c1c7808 */ /* 0x000fe40004800000 */
[CC--:B------:R-:W-:Y:S02]  /*6c90*/  ISETP.GE.AND P1, PT, R170.reuse, R2.reuse, PT ;  /* 0x00000002aa00720c */ /* 0x0c0fe40003f26270 */
        /* <DEDUP_REMOVED lines=28> */
.L_x_2001:
[----:B------:R-:W2:Y:S01]  /*6e60*/  LDL R3, [R1+0xc] ;  /* 0x00000c0001037983 */ /* 0x000ea20000100800 */
[----:B------:R-:W-:Y:S03]  /*6e70*/  UISETP.GT.AND UP0, UPT, UR8, UR18, UPT ;  /* 0x000000120800728c */ /* 0x000fe6000bf04270 */
[----:B------:R-:W3:Y:S03]  /*6e80*/  LDL R2, [R1+0x10] ;  /* 0x0000100001027983 */ /* 0x000ee60000100800 */
[----:B------:R-:W-:Y:S01]  /*6e90*/  PLOP3.LUT P2, PT, PT, PT, UP0, 0x80, 0x0 ;  /* 0x000000000000781c */ /* 0x000fe20003f4f008 */
[----:B------:R-:W4:Y:S04]  /*6ea0*/  LDL R0, [R1+0x4] ;  /* 0x0000040001007983 */ /* 0x000f280000100800 */
        /* <DEDUP_REMOVED lines=20> */
[----:B------:R1:W-:Y:S01]  /*6ff0*/  STL [R1+0x60], R36 ;  /* 0x0000602401007387 */ /* 0x0003e20000100800 */
[C---:B--2---:R-:W-:Y:S01]  /*7000*/  FMUL.FTZ R4, R3.reuse, 1.4426950216293334961 ;  /* 0x3fb8aa3b03047820 */ /* 0x044fe20000410000 */
[----:B------:R-:W-:Y:S01]  /*7010*/  FSETP.NEU.FTZ.AND P1, PT, R3, -INF , PT ;  /* 0xff8000000300780b */ /* 0x000fe20003f3d000 */
[----:B---3--:R-:W-:Y:S03]  /*7020*/  FMUL.FTZ R3, R2, 1.4426950216293334961 ;  /* 0x3fb8aa3b02037820 */ /* 0x008fe60000410000 */
[----:B------:R-:W-:Y:S02]  /*7030*/  FSEL R4, R4, RZ, P1 ;  /* 0x000000ff04047208 */ /* 0x000fe40000800000 */
[----:B------:R-:W-:Y:S01]  /*7040*/  FSETP.NEU.FTZ.AND P1, PT, R2, -INF , PT ;  /* 0xff8000000200780b */ /* 0x000fe20003f3d000 */
[----:B----4-:R-:W-:Y:S02]  /*7050*/  FMUL.FTZ R2, R0, 1.4426950216293334961 ;  /* 0x3fb8aa3b00027820 */ /* 0x010fe40000410000 */
[--C-:B------:R-:W-:Y:S01]  /*7060*/  FFMA.FTZ R6, R6, c[0x0][0x23c], -R4.reuse ;  /* 0x00008f0006067a23 */ /* 0x100fe20000010804 */
[----:B------:R-:W-:Y:S01]  /*7070*/  FSEL R3, R3, RZ, P1 ;  /* 0x000000ff03037208 */ /* 0x000fe20000800000 */
[----:B------:R-:W-:Y:S01]  /*7080*/  FFMA.FTZ R5, R5, c[0x0][0x23c], -R4 ;  /* 0x00008f0005057a23 */ /* 0x000fe20000010804 */
[----:B------:R-:W-:Y:S01]  /*7090*/  FSETP.NEU.FTZ.AND P1, PT, R0, -INF , PT ;  /* 0xff8000000000780b */ /* 0x000fe20003f3d000 */
[----:B------:R-:W-:Y:S01]  /*70a0*/  MUFU.EX2 R178, R6 ;  /* 0x0000000600b27308 */ /* 0x000fe20000000800 */
[C---:B------:R-:W-:Y:S02]  /*70b0*/  FMUL.FTZ R0, R165.reuse, 1.4426950216293334961 ;  /* 0x3fb8aa3ba5007820 */ /* 0x040fe40000410000 */
[----:B------:R-:W-:Y:S01]  /*70c0*/  FSEL R2, R2, RZ, P1 ;  /* 0x000000ff02027208 */ /* 0x000fe20000800000 */
[--C-:B------:R-:W-:Y:S01]  /*70d0*/  FFMA.FTZ R32, R32, c[0x0][0x23c], -R3.reuse ;  /* 0x00008f0020207a23 */ /* 0x100fe20000010803 */
[----:B------:R-:W-:Y:S01]  /*70e0*/  FSETP.NEU.FTZ.AND P1, PT, R165, -INF , PT ;  /* 0xff800000a500780b */ /* 0x000fe20003f3d000 */
[--C-:B------:R-:W-:Y:S02]  /*70f0*/  FFMA.FTZ R31, R31, c[0x0][0x23c], -R3.reuse ;  /* 0x00008f001f1f7a23 */ /* 0x100fe40000010803 */
[--C-:B------:R-:W-:Y:S01]  /*7100*/  FFMA.FTZ R28, R28, c[0x0][0x23c], -R2.reuse ;  /* 0x00008f001c1c7a23 */ /* 0x100fe20000010802 */
[----:B------:R-:W-:Y:S01]  /*7110*/  FSEL R0, R0, RZ, P1 ;  /* 0x000000ff00007208 */ /* 0x000fe20000800000 */
[--C-:B------:R-:W-:Y:S01]  /*7120*/  FFMA.FTZ R30, R30, c[0x0][0x23c], -R3.reuse ;  /* 0x00008f001e1e7a23 */ /* 0x100fe20000010803 */
[----:B------:R-:W2:Y:S01]  /*7130*/  MUFU.EX2 R177, R5 ;  /* 0x0000000500b17308 */ /* 0x000ea20000000800 */
[--C-:B------:R-:W-:Y:S02]  /*7140*/  FFMA.FTZ R10, R10, c[0x0][0x23c], -R3.reuse ;  /* 0x00008f000a0a7a23 */ /* 0x100fe40000010803 */
[--C-:B------:R-:W-:Y:S02]  /*7150*/  FFMA.FTZ R9, R9, c[0x0][0x23c], -R3.reuse ;  /* 0x00008f0009097a23 */ /* 0x100fe40000010803 */
[--C-:B------:R-:W-:Y:S02]  /*7160*/  FFMA.FTZ R8, R8, c[0x0][0x23c], -R3.reuse ;  /* 0x00008f0008087a23 */ /* 0x100fe40000010803 */
[--C-:B------:R-:W-:Y:S02]  /*7170*/  FFMA.FTZ R7, R7, c[0x0][0x23c], -R3.reuse ;  /* 0x00008f0007077a23 */ /* 0x100fe40000010803 */
[----:B------:R-:W-:Y:S01]  /*7180*/  FFMA.FTZ R3, R29, c[0x0][0x23c], -R3 ;  /* 0x00008f001d037a23 */ /* 0x000fe20000010803 */
[----:B------:R-:W-:Y:S01]  /*7190*/  MUFU.EX2 R176, R10 ;  /* 0x0000000a00b07308 */ /* 0x000fe20000000800 */
[--C-:B------:R-:W-:Y:S02]  /*71a0*/  FFMA.FTZ R27, R27, c[0x0][0x23c], -R2.reuse ;  /* 0x00008f001b1b7a23 */ /* 0x100fe40000010802 */
[--C-:B------:R-:W-:Y:S02]  /*71b0*/  FFMA.FTZ R26, R26, c[0x0][0x23c], -R2.reuse ;  /* 0x00008f001a1a7a23 */ /* 0x100fe40000010802 */
[--C-:B------:R-:W-:Y:S02]  /*71c0*/  FFMA.FTZ R25, R25, c[0x0][0x23c], -R2.reuse ;  /* 0x00008f0019197a23 */ /* 0x100fe40000010802 */
[--C-:B------:R-:W-:Y:S02]  /*71d0*/  FFMA.FTZ R24, R24, c[0x0][0x23c], -R2.reuse ;  /* 0x00008f0018187a23 */ /* 0x100fe40000010802 */
[--C-:B------:R-:W-:Y:S01]  /*71e0*/  FFMA.FTZ R14, R14, c[0x0][0x23c], -R2.reuse ;  /* 0x00008f000e0e7a23 */ /* 0x100fe20000010802 */
[----:B-1----:R2:W-:Y:S01]  /*71f0*/  MUFU.EX2 R36, R3 ;  /* 0x0000000300247308 */ /* 0x0025e20000000800 */
        /* <DEDUP_REMOVED lines=11> */
[----:B------:R-:W1:Y:S01]  /*72b0*/  MUFU.EX2 R252, R9 ;  /* 0x0000000900fc7308 */ /* 0x000e620000000800 */
[--C-:B------:R-:W-:Y:S02]  /*72c0*/  FFMA.FTZ R19, R19, c[0x0][0x23c], -R0.reuse ;  /* 0x00008f0013137a23 */ /* 0x100fe40000010800 */
[--C-:B------:R-:W-:Y:S01]  /*72d0*/  FFMA.FTZ R18, R18, c[0x0][0x23c], -R0.reuse ;  /* 0x00008f0012127a23 */ /* 0x100fe20000010800 */
[----:B--2---:R-:W-:Y:S01]  /*72e0*/  F2FP.BF16.PACK_AB R3, R177, R178 ;  /* 0x000000b2b103723e */ /* 0x004fe200000010ff */
[--C-:B------:R-:W-:Y:S02]  /*72f0*/  FFMA.FTZ R17, R17, c[0x0][0x23c], -R0.reuse ;  /* 0x00008f0011117a23 */ /* 0x100fe40000010800 */
[--C-:B------:R-:W-:Y:S02]  /*7300*/  FFMA.FTZ R16, R16, c[0x0][0x23c], -R0.reuse ;  /* 0x00008f0010107a23 */ /* 0x100fe40000010800 */
[----:B------:R2:W-:Y:S01]  /*7310*/  STS [R226+0x20000], R3 ;  /* 0x02000003e2007388 */ /* 0x0005e20000000800 */
[----:B------:R-:W-:Y:S01]  /*7320*/  MUFU.EX2 R55, R12 ;  /* 0x0000000c00377308 */ /* 0x000fe20000000800 */
[--C-:B------:R-:W-:Y:S02]  /*7330*/  FFMA.FTZ R20, R20, c[0x0][0x23c], -R0.reuse ;  /* 0x00008f0014147a23 */ /* 0x100fe40000010800 */
[----:B------:R-:W-:Y:S07]  /*7340*/  FFMA.FTZ R0, R15, c[0x0][0x23c], -R0 ;  /* 0x00008f000f007a23 */ /* 0x000fee0000010800 */
[----:B------:R-:W2:Y:S01]  /*7350*/  MUFU.EX2 R54, R11 ;  /* 0x0000000b00367308 */ /* 0x000ea20000000800 */
[----:B-1----:R-:W-:Y:S05]  /*7360*/  F2FP.BF16.PACK_AB R2, R252, R176 ;  /* 0x000000b0fc02723e */ /* 0x002fea00000010ff */
[----:B------:R1:W-:Y:S04]  /*7370*/  STS [R226+0x20400], R2 ;  /* 0x02040002e2007388 */ /* 0x0003e80000000800 */
[----:B------:R-:W-:Y:S10]  /*7380*/  MUFU.EX2 R53, R8 ;  /* 0x0000000800357308 */ /* 0x000ff40000000800 */
[----:B------:R-:W1:Y:S01]  /*7390*/  MUFU.EX2 R52, R7 ;  /* 0x0000000700347308 */ /* 0x000e620000000800 */
[----:B--2---:R-:W-:Y:S05]  /*73a0*/  F2FP.BF16.PACK_AB R3, R54, R55 ;  /* 0x000000373603723e */ /* 0x004fea00000010ff */
[----:B------:R-:W-:Y:S04]  /*73b0*/  STS [R229+0x20000], R3 ;  /* 0x02000003e5007388 */ /* 0x000fe80000000800 */
[----:B------:R-:W-:Y:S10]  /*73c0*/  MUFU.EX2 R189, R14 ;  /* 0x0000000e00bd7308 */ /* 0x000ff40000000800 */
[----:B------:R-:W2:Y:S01]  /*73d0*/  MUFU.EX2 R181, R13 ;  /* 0x0000000d00b57308 */ /* 0x000ea20000000800 */
[----:B-1----:R-:W-:Y:S05]  /*73e0*/  F2FP.BF16.PACK_AB R2, R52, R53 ;  /* 0x000000353402723e */ /* 0x002fea00000010ff */
[----:B------:R-:W-:Y:S04]  /*73f0*/  STS [R229+0x20400], R2 ;  /* 0x02040002e5007388 */ /* 0x000fe80000000800 */
[----:B------:R-:W-:Y:S10]  /*7400*/  MUFU.EX2 R38, R4 ;  /* 0x0000000400267308 */ /* 0x000ff40000000800 */
[----:B------:R-:W-:Y:S01]  /*7410*/  MUFU.EX2 R180, R22 ;  /* 0x0000001600b47308 */ /* 0x000fe20000000800 */
[----:B--2---:R-:W-:Y:S05]  /*7420*/  F2FP.BF16.PACK_AB R5, R181, R189 ;  /* 0x000000bdb505723e */ /* 0x004fea00000010ff */
[----:B------:R1:W-:Y:S04]  /*7430*/  STS [R226+0x21000], R5 ;  /* 0x02100005e2007388 */ /* 0x0003e80000000800 */
[----:B------:R-:W2:Y:S10]  /*7440*/  MUFU.EX2 R179, R21 ;  /* 0x0000001500b37308 */ /* 0x000eb40000000800 */
[----:B------:R-:W-:Y:S10]  /*7450*/  MUFU.EX2 R6, R28 ;  /* 0x0000001c00067308 */ /* 0x000ff40000000800 */
[----:B------:R-:W-:Y:S01]  /*7460*/  MUFU.EX2 R40, R0 ;  /* 0x0000000000287308 */ /* 0x000fe20000000800 */
[----:B--2---:R-:W-:Y:S05]  /*7470*/  F2FP.BF16.PACK_AB R4, R179, R180 ;  /* 0x000000b4b304723e */ /* 0x004fea00000010ff */
[----:B------:R2:W-:Y:S04]  /*7480*/  STS [R226+0x21400], R4 ;  /* 0x02140004e2007388 */ /* 0x0005e80000000800 */
[----:B------:R-:W3:Y:S10]  /*7490*/  MUFU.EX2 R243, R27 ;  /* 0x0000001b00f37308 */ /* 0x000ef40000000800 */
[----:B------:R-:W-:Y:S10]  /*74a0*/  MUFU.EX2 R224, R19 ;  /* 0x0000001300e07308 */ /* 0x000ff40000000800 */
[----:B------:R-:W1:Y:S01]  /*74b0*/  MUFU.EX2 R225, R20 ;  /* 0x0000001400e17308 */ /* 0x000e620000000800 */
[----:B---3--:R-:W-:Y:S05]  /*74c0*/  F2FP.BF16.PACK_AB R0, R243, R6 ;  /* 0x00000006f300723e */ /* 0x008fea00000010ff */
[----:B------:R3:W-:Y:S04]  /*74d0*/  STS [R229+0x21000], R0 ;  /* 0x02100000e5007388 */ /* 0x0007e80000000800 */
[----:B------:R-:W-:Y:S10]  /*74e0*/  MUFU.EX2 R51, R164 ;  /* 0x000000a400337308 */ /* 0x000ff40000000800 */
[----:B------:R-:W2:Y:S01]  /*74f0*/  MUFU.EX2 R50, R35 ;  /* 0x0000002300327308 */ /* 0x000ea20000000800 */
[----:B-1----:R-:W-:Y:S05]  /*7500*/  F2FP.BF16.PACK_AB R5, R224, R225 ;  /* 0x000000e1e005723e */ /* 0x002fea00000010ff */
[----:B------:R-:W-:Y:S04]  /*7510*/  STS [R229+0x21400], R5 ;  /* 0x02140005e5007388 */ /* 0x000fe80000000800 */
[----:B------:R-:W-:Y:S10]  /*7520*/  MUFU.EX2 R49, R32 ;  /* 0x0000002000317308 */ /* 0x000ff40000000800 */
[----:B------:R-:W1:Y:S01]  /*7530*/  MUFU.EX2 R48, R31 ;  /* 0x0000001f00307308 */ /* 0x000e620000000800 */
[----:B--2---:R-:W-:Y:S05]  /*7540*/  F2FP.BF16.PACK_AB R4, R50, R51 ;  /* 0x000000333204723e */ /* 0x004fea00000010ff */
[----:B------:R-:W-:Y:S04]  /*7550*/  STS [R227+0x20000], R4 ;  /* 0x02000004e3007388 */ /* 0x000fe80000000800 */
[----:B------:R-:W2:Y:S10]  /*7560*/  MUFU.EX2 R39, R34 ;  /* 0x0000002200277308 */ /* 0x000eb40000000800 */
[----:B------:R-:W3:Y:S01]  /*7570*/  MUFU.EX2 R37, R30 ;  /* 0x0000001e00257308 */ /* 0x000ee20000000800 */
[----:B-1----:R-:W-:Y:S05]  /*7580*/  F2FP.BF16.PACK_AB R3, R48, R49 ;  /* 0x000000313003723e */ /* 0x002fea00000010ff */
[----:B------:R1:W-:Y:S04]  /*7590*/  STS [R227+0x20400], R3 ;  /* 0x02040003e3007388 */ /* 0x0003e80000000800 */
[----:B------:R-:W-:Y:S01]  /*75a0*/  MUFU.EX2 R47, R26 ;  /* 0x0000001a002f7308 */ /* 0x000fe20000000800 */
[----:B--2---:R-:W-:Y:S05]  /*75b0*/  F2FP.BF16.PACK_AB R2, R38, R39 ;  /* 0x000000272602723e */ /* 0x004fea00000010ff */
[----:B------:R2:W-:Y:S04]  /*75c0*/  STS [R228+0x20000], R2 ;  /* 0x02000002e4007388 */ /* 0x0005e80000000800 */
[----:B------:R-:W4:Y:S01]  /*75d0*/  MUFU.EX2 R46, R25 ;  /* 0x00000019002e7308 */ /* 0x000f220000000800 */
[----:B---3--:R-:W-:Y:S05]  /*75e0*/  F2FP.BF16.PACK_AB R0, R36, R37 ;  /* 0x000000252400723e */ /* 0x008fea00000010ff */
[----:B------:R3:W-:Y:S04]  /*75f0*/  STS [R228+0x20400], R0 ;  /* 0x02040000e4007388 */ /* 0x0007e80000000800 */
[----:B------:R-:W-:Y:S01]  /*7600*/  MUFU.EX2 R45, R18 ;  /* 0x00000012002d7308 */ /* 0x000fe20000000800 */
[----:B-1----:R-:W-:Y:S04]  /*7610*/  SHF.L.U32 R3, R207, 0x1, RZ ;  /* 0x00000001cf037819 */ /* 0x002fe800000006ff */
[-C--:B------:R-:W-:Y:S05]  /*7620*/  IADD3 R184, R205, R3.reuse, RZ ;  /* 0x00000003cdb87210 */ /* 0x080fea0007ffe0ff */
[----:B------:R-:W1:Y:S01]  /*7630*/  MUFU.EX2 R44, R17 ;  /* 0x00000011002c7308 */ /* 0x000e620000000800 */
[C---:B------:R-:W-:Y:S02]  /*7640*/  IADD3 R185, R204.reuse, R3, RZ ;  /* 0x00000003ccb97210 */ /* 0x040fe40007ffe0ff */
[----:B------:R-:W-:Y:S02]  /*7650*/  IADD3 R188, R204, R184, RZ ;  /* 0x000000b8ccbc7210 */ /* 0x000fe40007ffe0ff */
[----:B----4-:R-:W-:Y:S05]  /*7660*/  F2FP.BF16.PACK_AB R5, R46, R47 ;  /* 0x0000002f2e05723e */ /* 0x010fea00000010ff */
[----:B------:R-:W2:Y:S01]  /*7670*/  MUFU.EX2 R43, R24 ;  /* 0x00000018002b7308 */ /* 0x000ea20000000800 */
[----:B------:R-:W-:Y:S09]  /*7680*/  STS [R227+0x21000], R5 ;  /* 0x02100005e3007388 */ /* 0x000ff20000000800 */
[----:B------:R-:W3:Y:S01]  /*7690*/  MUFU.EX2 R41, R16 ;  /* 0x0000001000297308 */ /* 0x000ee20000000800 */
[----:B-1----:R-:W-:Y:S05]  /*76a0*/  F2FP.BF16.PACK_AB R4, R44, R45 ;  /* 0x0000002d2c04723e */ /* 0x002fea00000010ff */
[----:B------:R-:W-:Y:S01]  /*76b0*/  STS [R227+0x21400], R4 ;  /* 0x02140004e3007388 */ /* 0x000fe20000000800 */
[----:B--2---:R-:W-:Y:S05]  /*76c0*/  F2FP.BF16.PACK_AB R2, R42, R43 ;  /* 0x0000002b2a02723e */ /* 0x004fea00000010ff */
[----:B------:R1:W-:Y:S01]  /*76d0*/  STS [R228+0x21000], R2 ;  /* 0x02100002e4007388 */ /* 0x0003e20000000800 */
[----:B---3--:R-:W-:Y:S05]  /*76e0*/  F2FP.BF16.PACK_AB R0, R40, R41 ;  /* 0x000000292800723e */ /* 0x008fea00000010ff */
[----:B------:R-:W-:Y:S04]  /*76f0*/  STS [R228+0x21400], R0 ;  /* 0x02140000e4007388 */ /* 0x000fe80000000800 */
[----:B------:R-:W-:Y:S04]  /*7700*/  LDSM.16.M88.4 R32, [R3+0x8000] ;  /* 0x008000000320783b */ /* 0x000fe80000000200 */
[----:B------:R-:W2:Y:S04]  /*7710*/  LDSM.16.M88.4 R16, [R200+0x14000] ;  /* 0x01400000c810783b */ /* 0x000ea80000000200 */
[----:B------:R-:W3:Y:S01]  /*7720*/  LDSM.16.M88.4 R28, [R3+0x9000] ;  /* 0x00900000031c783b */ /* 0x000ee20000000200 */
[----:B-1----:R-:W-:Y:S03]  /*7730*/  MOV R2, R6 ;  /* 0x0000000600027202 */ /* 0x002fe60000000f00 */
[----:B------:R-:W1:Y:S04]  /*7740*/  LDSM.16.M88.4 R164, [R200+0x14800] ;  /* 0x01480000c8a4783b */ /* 0x000e680000000200 */
[----:B------:R-:W-:Y:S04]  /*7750*/  LDSM.16.M88.4 R168, [R184+0x8000] ;  /* 0x00800000b8a8783b */ /* 0x000fe80000000200 */
        /* <DEDUP_REMOVED lines=20> */
[----:B------:R-:W1:Y:S04]  /*78a0*/  LDSM.16.M88.4 R168, [R203+0x14000] ;  /* 0x01400000cba8783b */ /* 0x000e680000000200 */
[----:B------:R-:W2:Y:S03]  /*78b0*/  LDSM.16.M88.4 R172, [R185+0x9000] ;  /* 0x00900000b9ac783b */ /* 0x000ea60000000200 */
        /* <DEDUP_REMOVED lines=10> */
[----:B------:R-:W-:Y:S04]  /*7960*/  LDSM.16.M88.4 R164, [R188+0x8000] ;  /* 0x00800000bca4783b */ /* 0x000fe80000000200 */
[----:B------:R-:W1:Y:S03]  /*7970*/  LDSM.16.M88.4 R168, [R202+0x14000] ;  /* 0x01400000caa8783b */ /* 0x000e660000000200 */
        /* <DEDUP_REMOVED lines=51> */
[----:B-----5:R-:W-:Y:S01]  /*7cb0*/  FADD.FTZ R6, -R187, R6 ;  /* 0x00000006bb067221 */ /* 0x020fe20000010100 */
[C---:B------:R-:W-:Y:S01]  /*7cc0*/  HMMA.16816.F32.BF16 R16, R164.reuse, R170, R16 ;  /* 0x000000aaa410723c */ /* 0x040fe20000041810 */
[----:B------:R-:W1:Y:S03]  /*7cd0*/  LDSM.16.M88.4 R168, [R202+0x18800] ;  /* 0x01880000caa8783b */ /* 0x000e660000000200 */
[----:B------:R-:W-:Y:S02]  /*7ce0*/  FMUL.FTZ R6, R176, R6 ;  /* 0x00000006b0067220 */ /* 0x000fe40000410000 */
[----:B------:R-:W-:Y:S02]  /*7cf0*/  FADD.FTZ R5, -R186, R5 ;  /* 0x00000005ba057221 */ /* 0x000fe40000010100 */
[C---:B------:R-:W-:Y:S04]  /*7d00*/  FADD.FTZ R10, -R182.reuse, R10 ;  /* 0x0000000ab60a7221 */ /* 0x040fe80000010100 */
[----:B------:R-:W-:Y:S02]  /*7d10*/  FADD.FTZ R11, -R182, R11 ;  /* 0x0000000bb60b7221 */ /* 0x000fe40000010100 */
[----:B------:R-:W-:Y:S02]  /*7d20*/  FMUL.FTZ R10, R180, R10 ;  /* 0x0000000ab40a7220 */ /* 0x000fe40000410000 */
[----:B------:R-:W-:Y:S02]  /*7d30*/  FMUL.FTZ R176, R179, R11 ;  /* 0x0000000bb3b07220 */ /* 0x000fe40000410000 */
[----:B------:R-:W-:Y:S02]  /*7d40*/  FMUL.FTZ R179, R213, R10 ;  /* 0x0000000ad5b37220 */ /* 0x000fe40000410000 */
[----:B------:R-:W-:Y:S02]  /*7d50*/  FADD.FTZ R14, -R182, R14 ;  /* 0x0000000eb60e7221 */ /* 0x000fe40000010100 */
[----:B------:R-:W-:Y:S02]  /*7d60*/  FADD.FTZ R9, -R183, R9 ;  /* 0x00000009b7097221 */ /* 0x000fe40000010100 */
[C---:B------:R-:W-:Y:S02]  /*7d70*/  FADD.FTZ R16, -R186.reuse, R16 ;  /* 0x00000010ba107221 */ /* 0x040fe40000010100 */
[----:B------:R-:W-:Y:S02]  /*7d80*/  FADD.FTZ R17, -R186, R17 ;  /* 0x00000011ba117221 */ /* 0x000fe40000010100 */
        /* <DEDUP_REMOVED lines=9> */
[----:B------:R-:W-:Y:S01]  /*7e20*/  FMUL.FTZ R14, R225, R14 ;  /* 0x0000000ee10e7220 */ /* 0x000fe20000410000 */
[-C--:B-1----:R-:W-:Y:S02]  /*7e30*/  HMMA.16816.F32.BF16 R20, R164, R168.reuse, R20 ;  /* 0x000000a8a414723c */ /* 0x082fe40000041814 */
[----:B------:R2:W5:Y:S01]  /*7e40*/  LDL.LU R52, [R1+0xa0] ;  /* 0x0000a00001347983 */ /* 0x0005620000300800 */
[----:B------:R-:W-:Y:S02]  /*7e50*/  FMUL.FTZ R9, R181, R9 ;  /* 0x00000009b5097220 */ /* 0x000fe40000410000 */
[----:B------:R-:W-:Y:S02]  /*7e60*/  FADD.FTZ R13, -R183, R13 ;  /* 0x0000000db70d7221 */ /* 0x000fe40000010100 */
[----:B------:R-:W-:Y:S01]  /*7e70*/  FMUL.FTZ R5, R177, R5 ;  /* 0x00000005b1057220 */ /* 0x000fe20000410000 */
[C---:B------:R-:W-:Y:S04]  /*7e80*/  HMMA.16816.F32.BF16 R24, R172.reuse, R168, R24 ;  /* 0x000000a8ac18723c */ /* 0x040fe80000041818 */
[----:B------:R-:W-:Y:S02]  /*7e90*/  FMUL.FTZ R13, R243, R13 ;  /* 0x0000000df30d7220 */ /* 0x000fe40000410000 */
[----:B------:R-:W-:Y:S02]  /*7ea0*/  FMUL.FTZ R177, R190, R9 ;  /* 0x00000009beb17220 */ /* 0x000fe40000410000 */
[----:B------:R-:W-:Y:S01]  /*7eb0*/  FADD.FTZ R15, -R182, R15 ;  /* 0x0000000fb60f7221 */ /* 0x000fe20000010100 */
[-C--:B------:R-:W-:Y:S03]  /*7ec0*/  HMMA.16816.F32.BF16 R28, R172, R170.reuse, R28 ;  /* 0x000000aaac1c723c */ /* 0x080fe6000004181c */
[----:B------:R-:W-:Y:S02]  /*7ed0*/  FMUL.FTZ R168, R193, R13 ;  /* 0x0000000dc1a87220 */ /* 0x000fe40000410000 */
[----:B------:R-:W-:Y:S02]  /*7ee0*/  FMUL.FTZ R15, R224, R15 ;  /* 0x0000000fe00f7220 */ /* 0x000fe40000410000 */
[C---:B------:R-:W-:Y:S01]  /*7ef0*/  FADD.FTZ R20, -R186.reuse, R20 ;  /* 0x00000014ba147221 */ /* 0x040fe20000010100 */
[----:B------:R-:W-:Y:S04]  /*7f00*/  HMMA.16816.F32.BF16 R32, R164, R170, R32 ;  /* 0x000000aaa420723c */ /* 0x000fe80000041820 */
[----:B------:R-:W-:Y:S02]  /*7f10*/  FADD.FTZ R21, -R186, R21 ;  /* 0x00000015ba157221 */ /* 0x000fe40000010100 */
[----:B------:R-:W-:Y:S02]  /*7f20*/  FMUL.FTZ R20, R51, R20 ;  /* 0x0000001433147220 */ /* 0x000fe40000410000 */
[C---:B------:R-:W-:Y:S01]  /*7f30*/  FADD.FTZ R22, -R187.reuse, R22 ;  /* 0x00000016bb167221 */ /* 0x040fe20000010100 */
[----:B------:R2:W5:Y:S03]  /*7f40*/  LDL.LU R51, [R1+0x9c] ;  /* 0x00009c0001337983 */ /* 0x0005660000300800 */
[----:B------:R-:W-:Y:S02]  /*7f50*/  FMUL.FTZ R21, R50, R21 ;  /* 0x0000001532157220 */ /* 0x000fe40000410000 */
[----:B------:R-:W-:Y:S01]  /*7f60*/  FADD.FTZ R23, -R187, R23 ;  /* 0x00000017bb177221 */ /* 0x000fe20000010100 */
[----:B------:R2:W5:Y:S01]  /*7f70*/  LDL.LU R50, [R1+0x98] ;  /* 0x0000980001327983 */ /* 0x0005620000300800 */
[----:B------:R-:W-:Y:S02]  /*7f80*/  FMUL.FTZ R164, R49, R22 ;  /* 0x0000001631a47220 */ /* 0x000fe40000410000 */
[----:B------:R-:W-:Y:S01]  /*7f90*/  FMUL.FTZ R0, R48, R23 ;  /* 0x0000001730007220 */ /* 0x000fe20000410000 */
[----:B------:R2:W5:Y:S01]  /*7fa0*/  LDL.LU R49, [R1+0x94] ;  /* 0x0000940001317983 */ /* 0x0005620000300800 */
[C---:B------:R-:W-:Y:S02]  /*7fb0*/  FADD.FTZ R24, -R183.reuse, R24 ;  /* 0x00000018b7187221 */ /* 0x040fe40000010100 */
[----:B------:R-:W-:Y:S01]  /*7fc0*/  FADD.FTZ R25, -R183, R25 ;  /* 0x00000019b7197221 */ /* 0x000fe20000010100 */
[----:B------:R2:W5:Y:S01]  /*7fd0*/  LDL.LU R48, [R1+0x90] ;  /* 0x0000900001307983 */ /* 0x0005620000300800 */
[----:B------:R-:W-:Y:S02]  /*7fe0*/  FMUL.FTZ R22, R47, R24 ;  /* 0x000000182f167220 */ /* 0x000fe40000410000 */
[----:B------:R-:W-:Y:S01]  /*7ff0*/  FADD.FTZ R26, -R182, R26 ;  /* 0x0000001ab61a7221 */ /* 0x000fe20000010100 */
[----:B------:R2:W5:Y:S01]  /*8000*/  LDL.LU R47, [R1+0x8c] ;  /* 0x00008c00012f7983 */ /* 0x0005620000300800 */
[----:B------:R-:W-:Y:S02]  /*8010*/  FMUL.FTZ R17, R46, R25 ;  /* 0x000000192e117220 */ /* 0x000fe40000410000 */
[----:B------:R-:W-:Y:S01]  /*8020*/  FADD.FTZ R27, -R182, R27 ;  /* 0x0000001bb61b7221 */ /* 0x000fe20000010100 */
[----:B------:R2:W5:Y:S01]  /*8030*/  LDL.LU R46, [R1+0x88] ;  /* 0x00008800012e7983 */ /* 0x0005620000300800 */
[----:B------:R-:W-:Y:S02]  /*8040*/  FMUL.FTZ R24, R45, R26 ;  /* 0x0000001a2d187220 */ /* 0x000fe40000410000 */
[C---:B------:R-:W-:Y:S01]  /*8050*/  FADD.FTZ R28, -R183.reuse, R28 ;  /* 0x0000001cb71c7221 */ /* 0x040fe20000010100 */
[----:B------:R2:W5:Y:S01]  /*8060*/  LDL.LU R45, [R1+0x84] ;  /* 0x00008400012d7983 */ /* 0x0005620000300800 */
[----:B------:R-:W-:Y:S02]  /*8070*/  FMUL.FTZ R23, R44, R27 ;  /* 0x0000001b2c177220 */ /* 0x000fe40000410000 */
[----:B------:R-:W-:Y:S01]  /*8080*/  FMUL.FTZ R166, R236, R19 ;  /* 0x00000013eca67220 */ /* 0x000fe20000410000 */
[----:B------:R2:W5:Y:S01]  /*8090*/  LDL.LU R44, [R1+0x80] ;  /* 0x00008000012c7983 */ /* 0x0005620000300800 */
[----:B------:R-:W-:Y:S02]  /*80a0*/  FADD.FTZ R29, -R183, R29 ;  /* 0x0000001db71d7221 */ /* 0x000fe40000010100 */
        /* <DEDUP_REMOVED lines=8> */
[----:B------:R-:W-:Y:S02]  /*8130*/  FMUL.FTZ R21, R41, R30 ;  /* 0x0000001e29157220 */ /* 0x000fe40000410000 */
[----:B------:R-:W-:Y:S01]  /*8140*/  FMUL.FTZ R26, R238, R20 ;  /* 0x00000014ee1a7220 */ /* 0x000fe20000410000 */
[----:B------:R2:W5:Y:S01]  /*8150*/  LDL.LU R41, [R1+0x74] ;  /* 0x0000740001297983 */ /* 0x0005620000300800 */
[----:B------:R-:W-:Y:S02]  /*8160*/  FADD.FTZ R32, -R186, R32 ;  /* 0x00000020ba207221 */ /* 0x000fe40000010100 */
[----:B------:R-:W-:Y:S02]  /*8170*/  FMUL.FTZ R20, R40, R31 ;  /* 0x0000001f28147220 */ /* 0x000fe40000410000 */
[----:B------:R-:W-:Y:S01]  /*8180*/  FMUL.FTZ R173, R216, R14 ;  /* 0x0000000ed8ad7220 */ /* 0x000fe20000410000 */
[----:B------:R2:W5:Y:S01]  /*8190*/  LDL.LU R40, [R1+0x70] ;  /* 0x0000700001287983 */ /* 0x0005620000300800 */
[----:B------:R-:W-:Y:S02]  /*81a0*/  FMUL.FTZ R14, R39, R32 ;  /* 0x00000020270e7220 */ /* 0x000fe40000410000 */
[----:B------:R-:W-:Y:S01]  /*81b0*/  FADD.FTZ R33, -R186, R33 ;  /* 0x00000021ba217221 */ /* 0x000fe20000010100 */
[----:B------:R2:W5:Y:S01]  /*81c0*/  LDL.LU R39, [R1+0x6c] ;  /* 0x00006c0001277983 */ /* 0x0005620000300800 */
[----:B------:R-:W-:Y:S02]  /*81d0*/  FADD.FTZ R34, -R187, R34 ;  /* 0x00000022bb227221 */ /* 0x000fe40000010100 */
[----:B------:R-:W-:Y:S01]  /*81e0*/  FMUL.FTZ R13, R38, R33 ;  /* 0x00000021260d7220 */ /* 0x000fe20000410000 */
[----:B------:R2:W5:Y:S01]  /*81f0*/  LDL R190, [R1] ;  /* 0x0000000001be7983 */ /* 0x0005620000100800 */
[----:B------:R-:W-:Y:S02]  /*8200*/  FMUL.FTZ R165, R223, R16 ;  /* 0x00000010dfa57220 */ /* 0x000fe40000410000 */
[----:B------:R-:W-:Y:S01]  /*8210*/  FADD.FTZ R35, -R187, R35 ;  /* 0x00000023bb237221 */ /* 0x000fe20000010100 */
[----:B------:R2:W5:Y:S01]  /*8220*/  LDL.LU R38, [R1+0x68] ;  /* 0x0000680001267983 */ /* 0x0005620000300800 */
[----:B------:R-:W-:Y:S02]  /*8230*/  FMUL.FTZ R16, R37, R34 ;  /* 0x0000002225107220 */ /* 0x000fe40000410000 */
[----:B------:R-:W-:Y:S01]  /*8240*/  FMUL.FTZ R172, R215, R15 ;  /* 0x0000000fd7ac7220 */ /* 0x000fe20000410000 */
[----:B------:R2:W5:Y:S01]  /*8250*/  LDL.LU R37, [R1+0x64] ;  /* 0x0000640001257983 */ /* 0x0005620000300800 */
[----:B------:R-:W-:Y:S02]  /*8260*/  FMUL.FTZ R15, R36, R35 ;  /* 0x00000023240f7220 */ /* 0x000fe40000410000 */
[----:B------:R-:W-:Y:S01]  /*8270*/  FADD.FTZ R4, -R186, R4 ;  /* 0x00000004ba047221 */ /* 0x000fe20000010100 */
[----:B------:R2:W5:Y:S01]  /*8280*/  LDL.LU R36, [R1+0x60] ;  /* 0x0000600001247983 */ /* 0x0005620000300800 */
        /* <DEDUP_REMOVED lines=85> */
.L_x_2002:
        /* <DEDUP_REMOVED lines=167> */
.L_x_2003:
        /* <DEDUP_REMOVED lines=67> */
[----:B------:R-:W4:Y:S05]  /*9680*/  LDSM.16.MT88.4 R164, [R196+0x6000] ;  /* 0x00600000c4a4783b */ /* 0x000f2a0000004200 */
[----:B------:R-:W-:Y:S02]  /*9690*/  LDSM.16.M88.4 R172, [R184+0x1e000] ;  /* 0x01e00000b8ac783b */ /* 0x000fe40000000200 */
[-C--:B-1----:R-:W-:Y:S05]  /*96a0*/  HMMA.16816.F32.BF16 R4, R168, R176.reuse, R4 ;  /* 0x000000b0a804723c */ /* 0x082fea0000041804 */
[----:B--2---:R-:W-:Y:S03]  /*96b0*/  IMAD.MOV.U32 R3, RZ, RZ, R224 ;  /* 0x000000ffff037224 */ /* 0x004fe600078e00e0 */
        /* <DEDUP_REMOVED lines=30> */
[C---:B------:R-:W-:Y:S07]  /*98a0*/  HMMA.16816.F32.BF16 R24, R184.reuse, R180, R24 ;  /* 0x000000b4b818723c */ /* 0x040fee0000041818 */
[----:B------:R-:W-:Y:S01]  /*98b0*/  IMAD.MOV.U32 R181, RZ, RZ, c[0x0][0x22c] ;  /* 0x00008b00ffb57624 */ /* 0x000fe200078e00ff */
[-C--:B------:R-:W-:Y:S01]  /*98c0*/  HMMA.16816.F32.BF16 R28, R184, R182.reuse, R28 ;  /* 0x000000b6b81c723c */ /* 0x080fe2000004181c */
[----:B------:R-:W2:Y:S03]  /*98d0*/  LDSM.16.MT88.4 R184, [R196+0x7800] ;  /* 0x00780000c4b8783b */ /* 0x000ea60000004200 */
[----:B------:R-:W-:Y:S02]  /*98e0*/  IMAD R181, R181, c[0x0][0x1c0], RZ ;  /* 0x00007000b5b57a24 */ /* 0x000fe400078e02ff */
[----:B------:R-:W-:Y:S02]  /*98f0*/  IMAD.MOV.U32 R180, RZ, RZ, c[0x0][0x22c] ;  /* 0x00008b00ffb47624 */ /* 0x000fe400078e00ff */
[----:B------:R-:W-:Y:S04]  /*9900*/  HMMA.16816.F32.BF16 R32, R168, R182, R32 ;  /* 0x000000b6a820723c */ /* 0x000fe80000041820 */
[----:B------:R-:W-:Y:S02]  /*9910*/  IMAD R181, R181, 0x28, RZ ;  /* 0x00000028b5b57824 */ /* 0x000fe400078e02ff */
[----:B------:R-:W-:Y:S01]  /*9920*/  IMAD R180, R180, c[0x0][0x1c0], RZ ;  /* 0x00007000b4b47a24 */ /* 0x000fe200078e02ff */
[----:B------:R-:W-:Y:S01]  /*9930*/  @P2 IADD3 R170, P3, R195, UR15, RZ ;  /* 0x0000000fc3aa2c10 */ /* 0x000fe2000ff7e0ff */
[-C--:B---3--:R-:W-:Y:S01]  /*9940*/  HMMA.16816.F32.BF16 R4, R164, R172.reuse, R4 ;  /* 0x000000aca404723c */ /* 0x088fe20000041804 */
[----:B------:R-:W-:Y:S01]  /*9950*/  IMAD.MOV.U32 R182, RZ, RZ, c[0x0][0x22c] ;  /* 0x00008b00ffb67624 */ /* 0x000fe200078e00ff */
[----:B------:R-:W-:Y:S02]  /*9960*/  @UP0 UIADD3 UR15, UP2, UR15, -0x100, URZ ;  /* 0xffffff000f0f0890 */ /* 0x000fe4000ff5e03f */
[----:B------:R-:W-:Y:S01]  /*9970*/  IMAD.MOV.U32 R195, RZ, RZ, c[0x0][0x22c] ;  /* 0x00008b00ffc37624 */ /* 0x000fe200078e00ff */
[----:B-----5:R-:W-:Y:S01]  /*9980*/  @P2 IADD3.X R171, R189, UR14, RZ, P3, !PT ;  /* 0x0000000ebdab2c10 */ /* 0x020fe20009ffe4ff */
[----:B------:R-:W-:Y:S01]  /*9990*/  IMAD R180, R180, 0x30, RZ ;  /* 0x00000030b4b47824 */ /* 0x000fe200078e02ff */
[----:B------:R-:W-:Y:S01]  /*99a0*/  @UP0 UIADD3.X UR14, UR14, -0x1, URZ, UP2, !UPT ;  /* 0xffffffff0e0e0890 */ /* 0x000fe200097fe43f */
[C---:B-1----:R-:W-:Y:S01]  /*99b0*/  HMMA.16816.F32.BF16 R8, R176.reuse, R172, R8 ;  /* 0x000000acb008723c */ /* 0x042fe20000041808 */
        /* <DEDUP_REMOVED lines=11> */
[-C--:B------:R-:W-:Y:S01]  /*9a70*/  LEA R168, P3, R189, R2.reuse, 0x2 ;  /* 0x00000002bda87211 */ /* 0x080fe200078610ff */
[----:B------:R-:W-:Y:S01]  /*9a80*/  IMAD R195, R195, c[0x0][0x1c0], RZ ;  /* 0x00007000c3c37a24 */ /* 0x000fe200078e02ff */
[----:B------:R-:W-:Y:S01]  /*9a90*/  RED.E.ADD.F32.FTZ.RN.STRONG.GPU [R2.64], R4 ;  /* 0x000000040200798e */ /* 0x000fe2000c10e786 */
[----:B------:R-:W-:Y:S01]  /*9aa0*/  IMAD.MOV.U32 R175, RZ, RZ, c[0x0][0x22c] ;  /* 0x00008b00ffaf7624 */ /* 0x000fe200078e00ff */
[-C--:B--2---:R-:W-:Y:S04]  /*9ab0*/  HMMA.16816.F32.BF16 R20, R164, R184.reuse, R20 ;  /* 0x000000b8a414723c */ /* 0x084fe80000041814 */
[-C--:B------:R-:W-:Y:S01]  /*9ac0*/  LEA.HI.X.SX32 R169, R189, R3.reuse, 0x2, P3 ;  /* 0x00000003bda97211 */ /* 0x080fe200018f16ff */
[----:B------:R-:W-:Y:S02]  /*9ad0*/  IMAD R175, R175, c[0x0][0x1c0], RZ ;  /* 0x00007000afaf7a24 */ /* 0x000fe400078e02ff */
[----:B------:R-:W-:Y:S01]  /*9ae0*/  IMAD.SHL.U32 R195, R195, 0x10, RZ ;  /* 0x00000010c3c37824 */ /* 0x000fe200078e00ff */
[C---:B------:R-:W-:Y:S01]  /*9af0*/  HMMA.16816.F32.BF16 R24, R176.reuse, R184, R24 ;  /* 0x000000b8b018723c */ /* 0x040fe20000041818 */
[----:B------:R-:W-:Y:S03]  /*9b00*/  RED.E.ADD.F32.FTZ.RN.STRONG.GPU [R168.64], R5 ;  /* 0x00000005a800798e */ /* 0x000fe6000c10e786 */
[----:B------:R-:W-:Y:S04]  /*9b10*/  IMAD R175, R175, 0x38, RZ ;  /* 0x00000038afaf7824 */ /* 0x000fe800078e02ff */
[-C--:B------:R-:W-:Y:S08]  /*9b20*/  HMMA.16816.F32.BF16 R28, R176, R186.reuse, R28 ;  /* 0x000000bab01c723c */ /* 0x080ff0000004181c */
[----:B------:R-:W-:Y:S07]  /*9b30*/  HMMA.16816.F32.BF16 R32, R164, R186, R32 ;  /* 0x000000baa420723c */ /* 0x000fee0000041820 */
[CC--:B------:R-:W-:Y:S05]  /*9b40*/  LEA R164, P3, R181.reuse, R2.reuse, 0x2 ;  /* 0x00000002b5a47211 */ /* 0x0c0fea00078610ff */
[-C--:B------:R-:W-:Y:S01]  /*9b50*/  LEA.HI.X.SX32 R165, R181, R3.reuse, 0x2, P3 ;  /* 0x00000003b5a57211 */ /* 0x080fe200018f16ff */
        /* <DEDUP_REMOVED lines=19> */
[-C--:B------:R-:W-:Y:S01]  /*9c90*/  LEA R170, P2, R193, R2.reuse, 0x2 ;  /* 0x00000002c1aa7211 */ /* 0x080fe200078410ff */
[----:B------:R-:W-:Y:S01]  /*9ca0*/  IMAD.SHL.U32 R194, R194, 0x10, RZ ;  /* 0x00000010c2c27824 */ /* 0x000fe200078e00ff */
[-C--:B-----5:R-:W-:Y:S02]  /*9cb0*/  LEA R6, P1, R175, R2.reuse, 0x2 ;  /* 0x00000002af067211 */ /* 0x0a0fe400078210ff */
[-C--:B------:R-:W-:Y:S01]  /*9cc0*/  LEA.HI.X.SX32 R171, R193, R3.reuse, 0x2, P2 ;  /* 0x00000003c1ab7211 */ /* 0x080fe200010f16ff */
[----:B------:R-:W-:Y:S01]  /*9cd0*/  IMAD.MOV.U32 R193, RZ, RZ, c[0x0][0x22c] ;  /* 0x00008b00ffc17624 */ /* 0x000fe200078e00ff */
[-C--:B------:R-:W-:Y:S02]  /*9ce0*/  LEA R4, P2, R180, R2.reuse, 0x2 ;  /* 0x00000002b4047211 */ /* 0x080fe400078410ff */
[----:B------:R-:W-:Y:S01]  /*9cf0*/  IADD3 R177, R194, 0x20, RZ ;  /* 0x00000020c2b17810 */ /* 0x000fe20007ffe0ff */
[----:B------:R1:W-:Y:S01]  /*9d00*/  RED.E.ADD.F32.FTZ.RN.STRONG.GPU [R170.64], R7 ;  /* 0x00000007aa00798e */ /* 0x0003e2000c10e786 */
[-C--:B------:R-:W-:Y:S01]  /*9d10*/  LEA.HI.X.SX32 R5, R180, R3.reuse, 0x2, P2 ;  /* 0x00000003b4057211 */ /* 0x080fe200010f16ff */
[----:B------:R-:W-:Y:S01]  /*9d20*/  IMAD R193, R193, c[0x0][0x1c0], RZ ;  /* 0x00007000c1c17a24 */ /* 0x000fe200078e02ff */
[C---:B------:R-:W-:Y:S02]  /*9d30*/  IADD3 R176, R194.reuse, 0x20, RZ ;  /* 0x00000020c2b07810 */ /* 0x040fe40007ffe0ff */
        /* <DEDUP_REMOVED lines=15> */
[-C--:B-----5:R-:W-:Y:S02]  /*9e30*/  LEA R4, P1, R175, R2.reuse, 0x2 ;  /* 0x00000002af047211 */ /* 0x0a0fe400078210ff */
[----:B------:R-:W-:Y:S02]  /*9e40*/  IADD3 R166, R195, 0x40, RZ ;  /* 0x00000040c3a67810 */ /* 0x000fe40007ffe0ff */
[----:B------:R-:W5:Y:S01]  /*9e50*/  LDL R165, [R1+0x24] ;  /* 0x0000240001a57983 */ /* 0x000f620000100800 */
[-C--:B------:R-:W-:Y:S02]  /*9e60*/  LEA.HI.X.SX32 R5, R175, R3.reuse, 0x2, P1 ;  /* 0x00000003af057211 */ /* 0x080fe400008f16ff */
[----:B------:R-:W-:Y:S01]  /*9e70*/  IADD3 R175, R194, 0x20, RZ ;  /* 0x00000020c2af7810 */ /* 0x000fe20007ffe0ff */
[----:B------:R-:W-:Y:S01]  /*9e80*/  IMAD.MOV.U32 R194, RZ, RZ, c[0x0][0x22c] ;  /* 0x00008b00ffc27624 */ /* 0x000fe200078e00ff */
[----:B------:R1:W-:Y:S01]  /*9e90*/  RED.E.ADD.F32.FTZ.RN.STRONG.GPU [R168.64+0x80], R17 ;  /* 0x00008011a800798e */ /* 0x0003e2000c10e786 */
[-C--:B------:R-:W-:Y:S02]  /*9ea0*/  LEA R10, P1, R176, R2.reuse, 0x2 ;  /* 0x00000002b00a7211 */ /* 0x080fe400078210ff */
[----:B------:R-:W-:Y:S02]  /*9eb0*/  IMAD.IADD R175, R193, 0x1, R175 ;  /* 0x00000001c1af7824 */ /* 0x000fe400078e02af */
        /* <DEDUP_REMOVED lines=9> */
[C---:B------:R-:W-:Y:S01]  /*9f50*/  IADD3 R170, R194.reuse, 0x40, RZ ;  /* 0x00000040c2aa7810 */ /* 0x040fe20007ffe0ff */
        /* <DEDUP_REMOVED lines=390> */
.L_x_2005:
        /* <DEDUP_REMOVED lines=19> */
.L_x_2006:
[----:B------:R-:W-:Y:S01]  /*b8f0*/  BAR.SYNC.DEFER_BLOCKING 0x0 ;  /* 0x0000000000007b1d */ /* 0x000fe20000010000 */
[----:B-1----:R-:W-:Y:S01]  /*b900*/  IMAD.SHL.U32 R4, R191, 0x2, RZ ;  /* 0x00000002bf047824 */ /* 0x002fe200078e00ff */
[----:B------:R-:W-:Y:S01]  /*b910*/  USHF.R.S32.HI UR10, URZ, 0x1f, UR20 ;  /* 0x0000001f3f0a7899 */ /* 0x000fe20008011414 */
[--C-:B------:R-:W-:Y:S01]  /*b920*/  SHF.R.S32.HI R9, RZ, 0x1f, R250.reuse ;  /* 0x0000001fff097819 */ /* 0x100fe200000114fa */
[----:B------:R-:W-:Y:S01]  /*b930*/  IMAD.U32 R2, RZ, RZ, UR20 ;  /* 0x00000014ff027e24 */ /* 0x000fe2000f8e00ff */
[----:B------:R-:W-:Y:S01]  /*b940*/  UIMAD UR5, UR36, -0x80, UR5 ;  /* 0xffffff80240578a4 */ /* 0x000fe2000f8e0205 */
[----:B------:R-:W1:Y:S01]  /*b950*/  S2R R6, SR_TID.X ;  /* 0x0000000000067919 */ /* 0x000e620000002100 */
[----:B------:R-:W-:Y:S01]  /*b960*/  ULDC.64 UR8, c[0x0][0x3a0] ;  /* 0x0000e80000087ab9 */ /* 0x000fe20000000a00 */
[----:B------:R-:W-:Y:S01]  /*b970*/  IMAD.MOV.U32 R8, RZ, RZ, R250 ;  /* 0x000000ffff087224 */ /* 0x000fe200078e00fa */
[----:B------:R-:W-:Y:S01]  /*b980*/  UIMAD UR4, UR10, UR8, URZ ;  /* 0x000000080a0472a4 */ /* 0x000fe2000f8e023f */
[----:B------:R-:W-:Y:S01]  /*b990*/  BSSY B0, `(.L_x_2007) ;  /* 0x000002f000007945 */ /* 0x000fe20003800000 */
[----:B------:R-:W-:Y:S01]  /*b9a0*/  USHF.R.S32.HI UR13, URZ, 0x1f, UR37 ;  /* 0x0000001f3f0d7899 */ /* 0x000fe20008011425 */
[----:B------:R-:W-:Y:S01]  /*b9b0*/  IMAD.WIDE.U32 R2, R2, c[0x0][0x3a0], R8 ;  /* 0x0000e80002027a25 */ /* 0x000fe200078e0008 */
[----:B------:R-:W-:-:S03]  /*b9c0*/  UIMAD UR4, UR20, UR9, UR4 ;  /* 0x00000009140472a4 */ /* 0x000fc6000f8e0204 */
[----:B------:R-:W-:Y:S01]  /*b9d0*/  ULDC.64 UR8, c[0x0][0x3b8] ;  /* 0x0000ee0000087ab9 */ /* 0x000fe20000000a00 */
[----:B------:R-:W-:Y:S02]  /*b9e0*/  IADD3 R2, P0, R2, UR14, RZ ;  /* 0x0000000e02027c10 */ /* 0x000fe4000ff1e0ff */
[----:B------:R-:W-:Y:S01]  /*b9f0*/  IMAD.U32 R5, RZ, RZ, UR4 ;  /* 0x00000004ff057e24 */ /* 0x000fe2000f8e00ff */
[----:B------:R-:W-:Y:S01]  /*ba00*/  UIMAD UR4, UR13, UR8, URZ ;  /* 0x000000080d0472a4 */ /* 0x000fe2000f8e023f */
[----:B------:R2:W3:Y:S03]  /*ba10*/  LDS.128 R24, [R4+0xd000] ;  /* 0x00d0000004187984 */ /* 0x0004e60000000c00 */
[----:B------:R-:W-:Y:S01]  /*ba20*/  IADD3.X R3, R3, UR15, R5, P0, !PT ;  /* 0x0000000f03037c10 */ /* 0x000fe200087fe405 */
[----:B------:R-:W-:Y:S01]  /*ba30*/  IMAD.U32 R5, RZ, RZ, UR37 ;  /* 0x00000025ff057e24 */ /* 0x000fe2000f8e00ff */
[----:B------:R-:W-:Y:S01]  /*ba40*/  UIMAD UR4, UR37, UR9, UR4 ;  /* 0x00000009250472a4 */ /* 0x000fe2000f8e0204 */
[----:B------:R2:W4:Y:S01]  /*ba50*/  LDS.128 R32, [R4+0xe000] ;  /* 0x00e0000004207984 */ /* 0x0005220000000c00 */
[----:B-1----:R-:W-:Y:S01]  /*ba60*/  SHF.R.S32.HI R0, RZ, 0x1f, R6 ;  /* 0x0000001fff007819 */ /* 0x002fe20000011406 */
[----:B------:R-:W-:-:S02]  /*ba70*/  IMAD.WIDE.U32 R2, R5, c[0x0][0x3b8], R2 ;  /* 0x0000ee0005027a25 */ /* 0x000fc400078e0002 */
        /* <DEDUP_REMOVED lines=32> */
.L_x_2008:
[----:B---34-:R-:W-:Y:S05]  /*bc80*/  BSYNC B0 ;  /* 0x0000000000007941 */ /* 0x018fea0003800000 */
.L_x_2007:
        /* <DEDUP_REMOVED lines=18> */
.L_x_2010:
[----:B------:R-:W-:Y:S05]  /*bdb0*/  BSYNC B0 ;  /* 0x0000000000007941 */ /* 0x000fea0003800000 */
.L_x_2009:
        /* <DEDUP_REMOVED lines=18> */
.L_x_2012:
[----:B------:R-:W-:Y:S05]  /*bee0*/  BSYNC B0 ;  /* 0x0000000000007941 */ /* 0x000fea0003800000 */
.L_x_2011:
        /* <DEDUP_REMOVED lines=18> */
.L_x_2014:
[----:B------:R-:W-:Y:S05]  /*c010*/  BSYNC B0 ;  /* 0x0000000000007941 */ /* 0x000fea0003800000 */
.L_x_2013:
[----:B------:R-:W-:Y:S01]  /*c020*/  ULDC.64 UR4, c[0x0][0x3a8] ;  /* 0x0000ea0000047ab9 */ /* 0x000fe20000000a00 */
[----:B-1----:R-:W-:Y:S01]  /*c030*/  IMAD.U32 R2, RZ, RZ, UR20 ;  /* 0x00000014ff027e24 */ /* 0x002fe2000f8e00ff */
[----:B------:R-:W-:Y:S01]  /*c040*/  UIMAD UR4, UR10, UR4, URZ ;  /* 0x000000040a0472a4 */ /* 0x000fe2000f8e023f */
[----:B------:R-:W-:Y:S01]  /*c050*/  BSSY B0, `(.L_x_2015) ;  /* 0x000001a000007945 */ /* 0x000fe20003800000 */
[----:B------:R-:W-:Y:S01]  /*c060*/  USHF.R.S32.HI UR8, URZ, 0x1f, UR37 ;  /* 0x0000001f3f087899 */ /* 0x000fe20008011425 */
        /* <DEDUP_REMOVED lines=24> */
.L_x_2016:
[----:B------:R-:W-:Y:S05]  /*c1f0*/  BSYNC B0 ;  /* 0x0000000000007941 */ /* 0x000fea0003800000 */
.L_x_2015:
        /* <DEDUP_REMOVED lines=16> */
.L_x_2018:
[----:B------:R-:W-:Y:S05]  /*c300*/  BSYNC B0 ;  /* 0x0000000000007941 */ /* 0x000fea0003800000 */
.L_x_2017:
        /* <DEDUP_REMOVED lines=16> */
.L_x_2020:
[----:B------:R-:W-:Y:S05]  /*c410*/  BSYNC B0 ;  /* 0x0000000000007941 */ /* 0x000fea0003800000 */
.L_x_2019:
        /* <DEDUP_REMOVED lines=14> */
.L_x_1973:
[----:B------:R-:W-:Y:S05]  /*c500*/  BSYNC B1 ;  /* 0x0000000000017941 */ /* 0x000fea0003800000 */
.L_x_1951:
        /* <DEDUP_REMOVED lines=11> */
.L_x_2021:
[----:B------:R-:W-:Y:S05]  /*c5c0*/  EXIT ;  /* 0x000000000000794d */ /* 0x000fea0003800000 */
.L_x_2023:
        /* <DEDUP_REMOVED lines=11> */
.L_x_2091:


//--------------------- .text._ZN5flash25flash_bwd_dot_do_o_kernelILb0E23Flash_bwd_kernel_traitsILi128ELi64ELi128ELi8ELi2ELi4ELi2ELb0ELb0EN7cutlass10bfloat16_tE19Flash_kernel_traitsILi128ELi64ELi128ELi8ES3_EEEEvNS_16Flash_bwd_paramsE --------------------------
	.section	.text._ZN5flash25flash_bwd_dot_do_o_kernelILb0E23Flash_bwd_kernel_traitsILi128ELi64ELi128ELi8ELi2ELi4ELi2ELb0ELb0EN7cutlass10bfloat16_tE19Flash_kernel_traitsILi128ELi64ELi128ELi8ES3_EEEEvNS_16Flash_bwd_paramsE,"ax",@progbits
	.sectioninfo	@"SHI_REGISTERS=46"
	.align	128
        .global         _ZN5flash25flash_bwd_dot_do_o_kernelILb0E23Flash_bwd_kernel_traitsILi128ELi64ELi128ELi8ELi2ELi4ELi2ELb0ELb0EN7cutlass10bfloat16_tE19Flash_kernel_traitsILi128ELi64ELi128ELi8ES3_EEEEvNS_16Flash_bwd_paramsE
        .type           _ZN5flash25flash_bwd_dot_do_o_kernelILb0E23Flash_bwd_kernel_traitsILi128ELi64ELi128ELi8ELi2ELi4ELi2ELb0ELb0EN7cutlass10bfloat16_tE19Flash_kernel_traitsILi128ELi64ELi128ELi8ES3_EEEEvNS_16Flash_bwd_paramsE,@function
        .size           _ZN5flash25flash_bwd_dot_do_o_kernelILb0E23Flash_bwd_kernel_traitsILi128ELi64ELi128ELi8ELi2ELi4ELi2ELb0ELb0EN7cutlass10bfloat16_tE19Flash_kernel_traitsILi128ELi64ELi128ELi8ES3_EEEEvNS_16Flash_bwd_paramsE,(.L_x_2092 - _ZN5flash25flash_bwd_dot_do_o_kernelILb0E23Flash_bwd_kernel_traitsILi128ELi64ELi128ELi8ELi2ELi4ELi2ELb0ELb0EN7cutlass10bfloat16_tE19Flash_kernel_traitsILi128ELi64ELi128ELi8ES3_EEEEvNS_16Flash_bwd_paramsE)
        .other          _ZN5flash25flash_bwd_dot_do_o_kernelILb0E23Flash_bwd_kernel_traitsILi128ELi64ELi128ELi8ELi2ELi4ELi2ELb0ELb0EN7cutlass10bfloat16_tE19Flash_kernel_traitsILi128ELi64ELi128ELi8ES3_EEEEvNS_16Flash_bwd_paramsE,@"STO_CUDA_ENTRY STV_DEFAULT"
_ZN5flash25flash_bwd_dot_do_o_kernelILb0E23Flash_bwd_kernel_traitsILi128ELi64ELi128ELi8ELi2ELi4ELi2ELb0ELb0EN7cutlass10bfloat16_tE19Flash_kernel_traitsILi128ELi64ELi128ELi8ES3_EEEEvNS_16Flash_bwd_paramsE:
.text._ZN5flash25flash_bwd_dot_do_o_kernelILb0E23Flash_bwd_kernel_traitsILi128ELi64ELi128ELi8ELi2ELi4ELi2ELb0ELb0EN7cutlass10bfloat16_tE19Flash_kernel_traitsILi128ELi64ELi128ELi8ES3_EEEEvNS_16Flash_bwd_paramsE:
        /* <DEDUP_REMOVED lines=50> */
.L_x_2024:
[----:B01----:R-:W-:-:S04]  /*0320*/  IMAD R2, R11, c[0x0][0x1c0], R36 ;  /* 0x000070000b027a24 */ /* 0x003fc800078e0224 */
[----:B------:R-:W-:Y:S02]  /*0330*/  IMAD R2, R2, c[0x0][0x224], RZ ;  /* 0x0000890002027a24 */ /* 0x000fe400078e02ff */
.L_x_2025:
        /* <DEDUP_REMOVED lines=54> */
.L_x_2027:
[----:B------:R-:W-:Y:S05]  /*06a0*/  BSYNC B0 ;  /* 0x0000000000007941 */ /* 0x000fea0003800000 */
.L_x_2026:
        /* <DEDUP_REMOVED lines=15> */
.L_x_2029:
[----:B------:R-:W-:Y:S05]  /*07a0*/  BSYNC B0 ;  /* 0x0000000000007941 */ /* 0x000fea0003800000 */
.L_x_2028:
        /* <DEDUP_REMOVED lines=20> */
.L_x_2031:
[----:B------:R-:W-:Y:S05]  /*08f0*/  BSYNC B0 ;  /* 0x0000000000007941 */ /* 0x000fea0003800000 */
.L_x_2030:
        /* <DEDUP_REMOVED lines=18> */
.L_x_2033:
[----:B------:R-:W-:Y:S05]  /*0a20*/  BSYNC B0 ;  /* 0x0000000000007941 */ /* 0x000fea0003800000 */
.L_x_2032:
        /* <DEDUP_REMOVED lines=120> */
.L_x_2034:
        /* <DEDUP_REMOVED lines=13> */
.L_x_2092:


//--------------------- .text._ZN5flash25flash_bwd_dot_do_o_kernelILb1E23Flash_bwd_kernel_traitsILi128ELi64ELi128ELi8ELi2ELi4ELi2ELb0ELb0EN7cutlass10bfloat16_tE19Flash_kernel_traitsILi128ELi64ELi128ELi8ES3_EEEEvNS_16Flash_bwd_paramsE --------------------------
	.section	.text._ZN5flash25flash_bwd_dot_do_o_kernelILb1E23Flash_bwd_kernel_traitsILi128ELi64ELi128ELi8ELi2ELi4ELi2ELb0ELb0EN7cutlass10bfloat16_tE19Flash_kernel_traitsILi128ELi64ELi128ELi8ES3_EEEEvNS_16Flash_bwd_paramsE,"ax",@progbits
	.sectioninfo	@"SHI_REGISTERS=49"
	.align	128
        .global         _ZN5flash25flash_bwd_dot_do_o_kernelILb1E23Flash_bwd_kernel_traitsILi128ELi64ELi128ELi8ELi2ELi4ELi2ELb0ELb0EN7cutlass10bfloat16_tE19Flash_kernel_traitsILi128ELi64ELi128ELi8ES3_EEEEvNS_16Flash_bwd_paramsE
        .type           _ZN5flash25flash_bwd_dot_do_o_kernelILb1E23Flash_bwd_kernel_traitsILi128ELi64ELi128ELi8ELi2ELi4ELi2ELb0ELb0EN7cutlass10bfloat16_tE19Flash_kernel_traitsILi128ELi64ELi128ELi8ES3_EEEEvNS_16Flash_bwd_paramsE,@function
        .size           _ZN5flash25flash_bwd_dot_do_o_kernelILb1E23Flash_bwd_kernel_traitsILi128ELi64ELi128ELi8ELi2ELi4ELi2ELb0ELb0EN7cutlass10bfloat16_tE19Flash_kernel_traitsILi128ELi64ELi128ELi8ES3_EEEEvNS_16Flash_bwd_paramsE,(.L_x_2093 - _ZN5flash25flash_bwd_dot_do_o_kernelILb1E23Flash_bwd_kernel_traitsILi128ELi64ELi128ELi8ELi2ELi4ELi2ELb0ELb0EN7cutlass10bfloat16_tE19Flash_kernel_traitsILi128ELi64ELi128ELi8ES3_EEEEvNS_16Flash_bwd_paramsE)
        .other          _ZN5flash25flash_bwd_dot_do_o_kernelILb1E23Flash_bwd_kernel_traitsILi128ELi64ELi128ELi8ELi2ELi4ELi2ELb0ELb0EN7cutlass10bfloat16_tE19Flash_kernel_traitsILi128ELi64ELi128ELi8ES3_EEEEvNS_16Flash_bwd_paramsE,@"STO_CUDA_ENTRY STV_DEFAULT"
_ZN5flash25flash_bwd_dot_do_o_kernelILb1E23Flash_bwd_kernel_traitsILi128ELi64ELi128ELi8ELi2ELi4ELi2ELb0ELb0EN7cutlass10bfloat16_tE19Flash_kernel_traitsILi128ELi64ELi128ELi8ES3_EEEEvNS_16Flash_bwd_paramsE:
.text._ZN5flash25flash_bwd_dot_do_o_kernelILb1E23Flash_bwd_kernel_traitsILi128ELi64ELi128ELi8ELi2ELi4ELi2ELb0ELb0EN7cutlass10bfloat16_tE19Flash_kernel_traitsILi128ELi64ELi128ELi8ES3_EEEEvNS_16Flash_bwd_paramsE:
        /* <DEDUP_REMOVED lines=85> */
.L_x_2035:
[----:B-1----:R-:W-:-:S04]  /*0550*/  IMAD R9, R9, c[0x0][0x1c0], R42 ;  /* 0x0000700009097a24 */ /* 0x002fc800078e022a */
[----:B------:R-:W-:Y:S02]  /*0560*/  IMAD R12, R9, c[0x0][0x224], RZ ;  /* 0x00008900090c7a24 */ /* 0x000fe400078e02ff */
.L_x_2036:
        /* <DEDUP_REMOVED lines=65> */
.L_x_2038:
[----:B------:R-:W-:Y:S05]  /*0980*/  BSYNC B0 ;  /* 0x0000000000007941 */ /* 0x000fea0003800000 */
.L_x_2037:
        /* <DEDUP_REMOVED lines=15> */
.L_x_2040:
[----:B------:R-:W-:Y:S05]  /*0a80*/  BSYNC B0 ;  /* 0x0000000000007941 */ /* 0x000fea0003800000 */
.L_x_2039:
        /* <DEDUP_REMOVED lines=20> */
.L_x_2042:
[----:B------:R-:W-:Y:S05]  /*0bd0*/  BSYNC B0 ;  /* 0x0000000000007941 */ /* 0x000fea0003800000 */
.L_x_2041:
        /* <DEDUP_REMOVED lines=19> */
.L_x_2044:
[----:B------:R-:W-:Y:S05]  /*0d10*/  BSYNC B0 ;  /* 0x0000000000007941 */ /* 0x000fea0003800000 */
.L_x_2043:
        /* <DEDUP_REMOVED lines=135> */
.L_x_2045:
        /* <DEDUP_REMOVED lines=15> */
.L_x_2093:


//--------------------- .nv.shared._ZN5flash44flash_bwd_dq_dk_dv_loop_seqk_parallel_kernelI23Flash_bwd_kernel_traitsILi128ELi64ELi64ELi8ELi4ELi2ELi2ELb1ELb0EN7cutlass10bfloat16_tE19Flash_kernel_traitsILi128ELi64ELi64ELi8ES3_EELb0ELb0ELb0ELb0ELb0ELb1ELb0EEEvNS_16Flash_bwd_paramsE --------------------------
	.section	.nv.shared._ZN5flash44flash_bwd_dq_dk_dv_loop_seqk_parallel_kernelI23Flash_bwd_kernel_traitsILi128ELi64ELi64ELi8ELi4ELi2ELi2ELb1ELb0EN7cutlass10bfloat16_tE19Flash_kernel_traitsILi128ELi64ELi64ELi8ES3_EELb0ELb0ELb0ELb0ELb0ELb1ELb0EEEvNS_16Flash_bwd_paramsE,"aw",@nobits
	.sectionflags	@""
	.align	16


//--------------------- .nv.global                --------------------------
	.section	.nv.global,"aw",@nobits
.nv.global:
	.type		_ZN66_INTERNAL_f4811781_30_flash_bwd_hdim128_bf16_sm80_cu_9afb97bd_33034cute1_E,@object
	.size		_ZN66_INTERNAL_f4811781_30_flash_bwd_hdim128_bf16_sm80_cu_9afb97bd_33034cute1_E,(_ZN66_INTERNAL_f4811781_30_flash_bwd_hdim128_bf16_sm80_cu_9afb97bd_33034cuda3std3__45__cpo6cbeginE - _ZN66_INTERNAL_f4811781_30_flash_bwd_hdim128_bf16_sm80_cu_9afb97bd_33034cute1_E)
_ZN66_INTERNAL_f4811781_30_flash_bwd_hdim128_bf16_sm80_cu_9afb97bd_33034cute1_E:
	.zero		1
	.type		_ZN66_INTERNAL_f4811781_30_flash_bwd_hdim128_bf16_sm80_cu_9afb97bd_33034cuda3std3__45__cpo6cbeginE,@object
	.size		_ZN66_INTERNAL_f4811781_30_flash_bwd_hdim128_bf16_sm80_cu_9afb97bd_33034cuda3std3__45__cpo6cbeginE,(_ZN66_INTERNAL_f4811781_30_flash_bwd_hdim128_bf16_sm80_cu_9afb97bd_33034cuda3std3__48in_placeE - _ZN66_INTERNAL_f4811781_30_flash_bwd_hdim128_bf16_sm80_cu_9afb97bd_33034cuda3std3__45__cpo6cbeginE)
_ZN66_INTERNAL_f4811781_30_flash_bwd_hdim128_bf16_sm80_cu_9afb97bd_33034cuda3std3__45__cpo6cbeginE:
	.zero		1
	.type		_ZN66_INTERNAL_f4811781_30_flash_bwd_hdim128_bf16_sm80_cu_9afb97bd_33034cuda3std3__48in_placeE,@object
	.size		_ZN66_INTERNAL_f4811781_30_flash_bwd_hdim128_bf16_sm80_cu_9afb97bd_33034cuda3std3__48in_placeE,(_ZN66_INTERNAL_f4811781_30_flash_bwd_hdim128_bf16_sm80_cu_9afb97bd_33034cuda3std6ranges3__45__cpo9iter_moveE - _ZN66_INTERNAL_f4811781_30_flash_bwd_hdim128_bf16_sm80_cu_9afb97bd_33034cuda3std3__48in_placeE)
_ZN66_INTERNAL_f4811781_30_flash_bwd_hdim128_bf16_sm80_cu_9afb97bd_33034cuda3std3__48in_placeE:
	.zero		1
	.type		_ZN66_INTERNAL_f4811781_30_flash_bwd_hdim128_bf16_sm80_cu_9afb97bd_33034cuda3std6ranges3__45__cpo9iter_moveE,@object
	.size		_ZN66_INTERNAL_f4811781_30_flash_bwd_hdim128_bf16_sm80_cu_9afb97bd_33034cuda3std6ranges3__45__cpo9iter_moveE,(_ZN66_INTERNAL_f4811781_30_flash_bwd_hdim128_bf16_sm80_cu_9afb97bd_33034cuda3std3__45__cpo5beginE - _ZN66_INTERNAL_f4811781_30_flash_bwd_hdim128_bf16_sm80_cu_9afb97bd_33034cuda3std6ranges3__45__cpo9iter_moveE)
_ZN66_INTERNAL_f4811781_30_flash_bwd_hdim128_bf16_sm80_cu_9afb97bd_33034cuda3std6ranges3__45__cpo9iter_moveE:
	.zero		1
	.type		_ZN66_INTERNAL_f4811781_30_flash_bwd_hdim128_bf16_sm80_cu_9afb97bd_33034cuda3std3__45__cpo5beginE,@object
	.size		_ZN66_INTERNAL_f4811781_30_flash_bwd_hdim128_bf16_sm80_cu_9afb97bd_33034cuda3std3__45__cpo5beginE,(_ZN66_INTERNAL_f4811781_30_flash_bwd_hdim128_bf16_sm80_cu_9afb97bd_33034cuda3std3__468_GLOBAL__N__f4811781_30_flash_bwd_hdim128_bf16_sm80_cu_9afb97bd_33036ignoreE - _ZN66_INTERNAL_f4811781_30_flash_bwd_hdim128_bf16_sm80_cu_9afb97bd_33034cuda3std3__45__cpo5beginE)
_ZN66_INTERNAL_f4811781_30_flash_bwd_hdim128_bf16_sm80_cu_9afb97bd_33034cuda3std3__45__cpo5beginE:
	.zero		1
	.type		_ZN66_INTERNAL_f4811781_30_flash_bwd_hdim128_bf16_sm80_cu_9afb97bd_33034cuda3std3__468_GLOBAL__N__f4811781_30_flash_bwd_hdim128_bf16_sm80_cu_9afb97bd_33036ignoreE,@object
	.size		_ZN66_INTERNAL_f4811781_30_flash_bwd_hdim128_bf16_sm80_cu_9afb97bd_33034cuda3std3__468_GLOBAL__N__f4811781_30_flash_bwd_hdim128_bf16_sm80_cu_9afb97bd_33036ignoreE,(_ZN66_INTERNAL_f4811781_30_flash_bwd_hdim128_bf16_sm80_cu_9afb97bd_33034cute7productE - _ZN66_INTERNAL_f4811781_30_flash_bwd_hdim128_bf16_sm80_cu_9afb97bd_33034cuda3std3__468_GLOBAL__N__f4811781_30_flash_bwd_hdim128_bf16_sm80_cu_9afb97bd_33036ignoreE)
_ZN66_INTERNAL_f4811781_30_flash_bwd_hdim128_bf16_sm80_cu_9afb97bd_33034cuda3std3__468_GLOBAL__N__f4811781_30_flash_bwd_hdim128_bf16_sm80_cu_9afb97bd_33036ignoreE:
	.zero		1
	.type		_ZN66_INTERNAL_f4811781_30_flash_bwd_hdim128_bf16_sm80_cu_9afb97bd_33034cute7productE,@object
	.size		_ZN66_INTERNAL_f4811781_30_flash_bwd_hdim128_bf16_sm80_cu_9afb97bd_33034cute7productE,(_ZN66_INTERNAL_f4811781_30_flash_bwd_hdim128_bf16_sm80_cu_9afb97bd_33034cuda3std3__45__cpo3endE - _ZN66_INTERNAL_f4811781_30_flash_bwd_hdim128_bf16_sm80_cu_9afb97bd_33034cute7productE)
_ZN66_INTERNAL_f4811781_30_flash_bwd_hdim128_bf16_sm80_cu_9afb97bd_33034cute7productE:
	.zero		1
	.type		_ZN66_INTERNAL_f4811781_30_flash_bwd_hdim128_bf16_sm80_cu_9afb97bd_33034cuda3std3__45__cpo3endE,@object
	.size		_ZN66_INTERNAL_f4811781_30_flash_bwd_hdim128_bf16_sm80_cu_9afb97bd_33034cuda3std3__45__cpo3endE,(_ZN66_INTERNAL_f4811781_30_flash_bwd_hdim128_bf16_sm80_cu_9afb97bd_33034cuda3std3__419piecewise_constructE - _ZN66_INTERNAL_f4811781_30_flash_bwd_hdim128_bf16_sm80_cu_9afb97bd_33034cuda3std3__45__cpo3endE)
_ZN66_INTERNAL_f4811781_30_flash_bwd_hdim128_bf16_sm80_cu_9afb97bd_33034cuda3std3__45__cpo3endE:
	.zero		1
	.type		_ZN66_INTERNAL_f4811781_30_flash_bwd_hdim128_bf16_sm80_cu_9afb97bd_33034cuda3std3__419piecewise_constructE,@object
	.size		_ZN66_INTERNAL_f4811781_30_flash_bwd_hdim128_bf16_sm80_cu_9afb97bd_33034cuda3std3__419piecewise_constructE,(_ZN66_INTERNAL_f4811781_30_flash_bwd_hdim128_bf16_sm80_cu_9afb97bd_33034cuda3std3__45__cpo4cendE - _ZN66_INTERNAL_f4811781_30_flash_bwd_hdim128_bf16_sm80_cu_9afb97bd_33034cuda3std3__419piecewise_constructE)
_ZN66_INTERNAL_f4811781_30_flash_bwd_hdim128_bf16_sm80_cu_9afb97bd_33034cuda3std3__419piecewise_constructE:
	.zero		1
	.type		_ZN66_INTERNAL_f4811781_30_flash_bwd_hdim128_bf16_sm80_cu_9afb97bd_33034cuda3std3__45__cpo4cendE,@object
	.size		_ZN66_INTERNAL_f4811781_30_flash_bwd_hdim128_bf16_sm80_cu_9afb97bd_33034cuda3std3__45__cpo4cendE,(_ZN66_INTERNAL_f4811781_30_flash_bwd_hdim128_bf16_sm80_cu_9afb97bd_33034cuda3std6ranges3__45__cpo4swapE - _ZN66_INTERNAL_f4811781_30_flash_bwd_hdim128_bf16_sm80_cu_9afb97bd_33034cuda3std3__45__cpo4cendE)
_ZN66_INTERNAL_f4811781_30_flash_bwd_hdim128_bf16_sm80_cu_9afb97bd_33034cuda3std3__45__cpo4cendE:
	.zero		1
	.type		_ZN66_INTERNAL_f4811781_30_flash_bwd_hdim128_bf16_sm80_cu_9afb97bd_33034cuda3std6ranges3__45__cpo4swapE,@object
	.size		_ZN66_INTERNAL_f4811781_30_flash_bwd_hdim128_bf16_sm80_cu_9afb97bd_33034cuda3std6ranges3__45__cpo4swapE,(.L_7 - _ZN66_INTERNAL_f4811781_30_flash_bwd_hdim128_bf16_sm80_cu_9afb97bd_33034cuda3std6ranges3__45__cpo4swapE)
_ZN66_INTERNAL_f4811781_30_flash_bwd_hdim128_bf16_sm80_cu_9afb97bd_33034cuda3std6ranges3__45__cpo4swapE:
	.zero		1
.L_7:


//--------------------- .nv.shared._ZN5flash44flash_bwd_dq_dk_dv_loop_seqk_parallel_kernelI23Flash_bwd_kernel_traitsILi128ELi64ELi64ELi8ELi4ELi2ELi2ELb1ELb0EN7cutlass10bfloat16_tE19Flash_kernel_traitsILi128ELi64ELi64ELi8ES3_EELb0ELb0ELb0ELb0ELb0ELb0ELb0EEEvNS_16Flash_bwd_paramsE --------------------------
	.section	.nv.shared._ZN5flash44flash_bwd_dq_dk_dv_loop_seqk_parallel_kernelI23Flash_bwd_kernel_traitsILi128ELi64ELi64ELi8ELi4ELi2ELi2ELb1ELb0EN7cutlass10bfloat16_tE19Flash_kernel_traitsILi128ELi64ELi64ELi8ES3_EELb0ELb0ELb0ELb0ELb0ELb0ELb0EEEvNS_16Flash_bwd_paramsE,"aw",@nobits
	.sectionflags	@""
	.align	16


//--------------------- .nv.shared._ZN5flash44flash_bwd_dq_dk_dv_loop_seqk_parallel_kernelI23Flash_bwd_kernel_traitsILi128ELi64ELi64ELi8ELi4ELi2ELi2ELb1ELb0EN7cutlass10bfloat16_tE19Flash_kernel_traitsILi128ELi64ELi64ELi8ES3_EELb0ELb0ELb1ELb0ELb0ELb0ELb0EEEvNS_16Flash_bwd_paramsE --------------------------
	.section	.nv.shared._ZN5flash44flash_bwd_dq_dk_dv_loop_seqk_parallel_kernelI23Flash_bwd_kernel_traitsILi128ELi64ELi64ELi8ELi4ELi2ELi2ELb1ELb0EN7cutlass10bfloat16_tE19Flash_kernel_traitsILi128ELi64ELi64ELi8ES3_EELb0ELb0ELb1ELb0ELb0ELb0ELb0EEEvNS_16Flash_bwd_paramsE,"aw",@nobits
	.sectionflags	@""
	.align	16


//--------------------- .nv.shared._ZN5flash44flash_bwd_dq_dk_dv_loop_seqk_parallel_kernelI23Flash_bwd_kernel_traitsILi128ELi64ELi64ELi8ELi4ELi2ELi2ELb1ELb0EN7cutlass10bfloat16_tE19Flash_kernel_traitsILi128ELi64ELi64ELi8ES3_EELb0ELb0ELb0ELb0ELb1ELb1ELb0EEEvNS_16Flash_bwd_paramsE --------------------------
	.section	.nv.shared._ZN5flash44flash_bwd_dq_dk_dv_loop_seqk_parallel_kernelI23Flash_bwd_kernel_traitsILi128ELi64ELi64ELi8ELi4ELi2ELi2ELb1ELb0EN7cutlass10bfloat16_tE19Flash_kernel_traitsILi128ELi64ELi64ELi8ES3_EELb0ELb0ELb0ELb0ELb1ELb1ELb0EEEvNS_16Flash_bwd_paramsE,"aw",@nobits
	.sectionflags	@""
	.align	16


//--------------------- .nv.shared._ZN5flash44flash_bwd_dq_dk_dv_loop_seqk_parallel_kernelI23Flash_bwd_kernel_traitsILi128ELi64ELi64ELi8ELi4ELi2ELi2ELb1ELb0EN7cutlass10bfloat16_tE19Flash_kernel_traitsILi128ELi64ELi64ELi8ES3_EELb0ELb0ELb0ELb1ELb0ELb0ELb0EEEvNS_16Flash_bwd_paramsE --------------------------
	.section	.nv.shared._ZN5flash44flash_bwd_dq_dk_dv_loop_seqk_parallel_kernelI23Flash_bwd_kernel_traitsILi128ELi64ELi64ELi8ELi4ELi2ELi2ELb1ELb0EN7cutlass10bfloat16_tE19Flash_kernel_traitsILi128ELi64ELi64ELi8ES3_EELb0ELb0ELb0ELb1ELb0ELb0ELb0EEEvNS_16Flash_bwd_paramsE,"aw",@nobits
	.sectionflags	@""
	.align	16


//--------------------- .nv.shared._ZN5flash44flash_bwd_dq_dk_dv_loop_seqk_parallel_kernelI23Flash_bwd_kernel_traitsILi128ELi64ELi64ELi8ELi4ELi2ELi2ELb1ELb0EN7cutlass10bfloat16_tE19Flash_kernel_traitsILi128ELi64ELi64ELi8ES3_EELb0ELb0ELb1ELb0ELb0ELb1ELb0EEEvNS_16Flash_bwd_paramsE --------------------------
	.section	.nv.shared._ZN5flash44flash_bwd_dq_dk_dv_loop_seqk_parallel_kernelI23Flash_bwd_kernel_traitsILi128ELi64ELi64ELi8ELi4ELi2ELi2ELb1ELb0EN7cutlass10bfloat16_tE19Flash_kernel_traitsILi128ELi64ELi64ELi8ES3_EELb0ELb0ELb1ELb0ELb0ELb1ELb0EEEvNS_16Flash_bwd_paramsE,"aw",@nobits
	.sectionflags	@""
	.align	16


//--------------------- .nv.shared._ZN5flash44flash_bwd_dq_dk_dv_loop_seqk_parallel_kernelI23Flash_bwd_kernel_traitsILi128ELi64ELi64ELi8ELi4ELi2ELi2ELb1ELb0EN7cutlass10bfloat16_tE19Flash_kernel_traitsILi128ELi64ELi64ELi8ES3_EELb0ELb0ELb1ELb1ELb0ELb0ELb0EEEvNS_16Flash_bwd_paramsE --------------------------
	.section	.nv.shared._ZN5flash44flash_bwd_dq_dk_dv_loop_seqk_parallel_kernelI23Flash_bwd_kernel_traitsILi128ELi64ELi64ELi8ELi4ELi2ELi2ELb1ELb0EN7cutlass10bfloat16_tE19Flash_kernel_traitsILi128ELi64ELi64ELi8ES3_EELb0ELb0ELb1ELb1ELb0ELb0ELb0EEEvNS_16Flash_bwd_paramsE,"aw",@nobits
	.sectionflags	@""
	.align	16


//--------------------- .nv.shared._ZN5flash44flash_bwd_dq_dk_dv_loop_seqk_parallel_kernelI23Flash_bwd_kernel_traitsILi128ELi64ELi128ELi8ELi2ELi4ELi2ELb0ELb0EN7cutlass10bfloat16_tE19Flash_kernel_traitsILi128ELi64ELi128ELi8ES3_EELb0ELb0ELb0ELb0ELb0ELb1ELb0EEEvNS_16Flash_bwd_paramsE --------------------------
	.section	.nv.shared._ZN5flash44flash_bwd_dq_dk_dv_loop_seqk_parallel_kernelI23Flash_bwd_kernel_traitsILi128ELi64ELi128ELi8ELi2ELi4ELi2ELb0ELb0EN7cutlass10bfloat16_tE19Flash_kernel_traitsILi128ELi64ELi128ELi8ES3_EELb0ELb0ELb0ELb0ELb0ELb1ELb0EEEvNS_16Flash_bwd_paramsE,"aw",@nobits
	.sectionflags	@""
	.align	16


//--------------------- .nv.shared._ZN5flash44flash_bwd_dq_dk_dv_loop_seqk_parallel_kernelI23Flash_bwd_kernel_traitsILi128ELi64ELi128ELi8ELi2ELi4ELi2ELb0ELb0EN7cutlass10bfloat16_tE19Flash_kernel_traitsILi128ELi64ELi128ELi8ES3_EELb0ELb0ELb0ELb0ELb0ELb0ELb0EEEvNS_16Flash_bwd_paramsE --------------------------
	.section	.nv.shared._ZN5flash44flash_bwd_dq_dk_dv_loop_seqk_parallel_kernelI23Flash_bwd_kernel_traitsILi128ELi64ELi128ELi8ELi2ELi4ELi2ELb0ELb0EN7cutlass10bfloat16_tE19Flash_kernel_traitsILi128ELi64ELi128ELi8ES3_EELb0ELb0ELb0ELb0ELb0ELb0ELb0EEEvNS_16Flash_bwd_paramsE,"aw",@nobits
	.sectionflags	@""
	.align	16


//--------------------- .nv.shared._ZN5flash44flash_bwd_dq_dk_dv_loop_seqk_parallel_kernelI23Flash_bwd_kernel_traitsILi128ELi64ELi128ELi8ELi2ELi4ELi2ELb0ELb0EN7cutlass10bfloat16_tE19Flash_kernel_traitsILi128ELi64ELi128ELi8ES3_EELb0ELb0ELb1ELb0ELb0ELb0ELb0EEEvNS_16Flash_bwd_paramsE --------------------------
	.section	.nv.shared._ZN5flash44flash_bwd_dq_dk_dv_loop_seqk_parallel_kernelI23Flash_bwd_kernel_traitsILi128ELi64ELi128ELi8ELi2ELi4ELi2ELb0ELb0EN7cutlass10bfloat16_tE19Flash_kernel_traitsILi128ELi64ELi128ELi8ES3_EELb0ELb0ELb1ELb0ELb0ELb0ELb0EEEvNS_16Flash_bwd_paramsE,"aw",@nobits
	.sectionflags	@""
	.align	16


//--------------------- .nv.shared._ZN5flash44flash_bwd_dq_dk_dv_loop_seqk_parallel_kernelI23Flash_bwd_kernel_traitsILi128ELi64ELi128ELi8ELi2ELi4ELi2ELb0ELb0EN7cutlass10bfloat16_tE19Flash_kernel_traitsILi128ELi64ELi128ELi8ES3_EELb0ELb0ELb0ELb0ELb1ELb1ELb0EEEvNS_16Flash_bwd_paramsE --------------------------
	.section	.nv.shared._ZN5flash44flash_bwd_dq_dk_dv_loop_seqk_parallel_kernelI23Flash_bwd_kernel_traitsILi128ELi64ELi128ELi8ELi2ELi4ELi2ELb0ELb0EN7cutlass10bfloat16_tE19Flash_kernel_traitsILi128ELi64ELi128ELi8ES3_EELb0ELb0ELb0ELb0ELb1ELb1ELb0EEEvNS_16Flash_bwd_paramsE,"aw",@nobits
	.sectionflags	@""
	.align	16


//--------------------- .nv.shared._ZN5flash44flash_bwd_dq_dk_dv_loop_seqk_parallel_kernelI23Flash_bwd_kernel_traitsILi128ELi64ELi128ELi8ELi2ELi4ELi2ELb0ELb0EN7cutlass10bfloat16_tE19Flash_kernel_traitsILi128ELi64ELi128ELi8ES3_EELb0ELb0ELb0ELb1ELb0ELb0ELb0EEEvNS_16Flash_bwd_paramsE --------------------------
	.section	.nv.shared._ZN5flash44flash_bwd_dq_dk_dv_loop_seqk_parallel_kernelI23Flash_bwd_kernel_traitsILi128ELi64ELi128ELi8ELi2ELi4ELi2ELb0ELb0EN7cutlass10bfloat16_tE19Flash_kernel_traitsILi128ELi64ELi128ELi8ES3_EELb0ELb0ELb0ELb1ELb0ELb0ELb0EEEvNS_16Flash_bwd_paramsE,"aw",@nobits
	.sectionflags	@""
	.align	16


//--------------------- .nv.shared._ZN5flash44flash_bwd_dq_dk_dv_loop_seqk_parallel_kernelI23Flash_bwd_kernel_traitsILi128ELi64ELi128ELi8ELi2ELi4ELi2ELb0ELb0EN7cutlass10bfloat16_tE19Flash_kernel_traitsILi128ELi64ELi128ELi8ES3_EELb0ELb0ELb1ELb0ELb0ELb1ELb0EEEvNS_16Flash_bwd_paramsE --------------------------
	.section	.nv.shared._ZN5flash44flash_bwd_dq_dk_dv_loop_seqk_parallel_kernelI23Flash_bwd_kernel_traitsILi128ELi64ELi128ELi8ELi2ELi4ELi2ELb0ELb0EN7cutlass10bfloat16_tE19Flash_kernel_traitsILi128ELi64ELi128ELi8ES3_EELb0ELb0ELb1ELb0ELb0ELb1ELb0EEEvNS_16Flash_bwd_paramsE,"aw",@nobits
	.sectionflags	@""
	.align	16


//--------------------- .nv.shared._ZN5flash44flash_bwd_dq_dk_dv_loop_seqk_parallel_kernelI23Flash_bwd_kernel_traitsILi128ELi64ELi128ELi8ELi2ELi4ELi2ELb0ELb0EN7cutlass10bfloat16_tE19Flash_kernel_traitsILi128ELi64ELi128ELi8ES3_EELb0ELb0ELb1ELb1ELb0ELb0ELb0EEEvNS_16Flash_bwd_paramsE --------------------------
	.section	.nv.shared._ZN5flash44flash_bwd_dq_dk_dv_loop_seqk_parallel_kernelI23Flash_bwd_kernel_traitsILi128ELi64ELi128ELi8ELi2ELi4ELi2ELb0ELb0EN7cutlass10bfloat16_tE19Flash_kernel_traitsILi128ELi64ELi128ELi8ES3_EELb0ELb0ELb1ELb1ELb0ELb0ELb0EEEvNS_16Flash_bwd_paramsE,"aw",@nobits
	.sectionflags	@""
	.align	16


//--------------------- .nv.shared._ZN5flash27flash_bwd_convert_dq_kernelI23Flash_bwd_kernel_traitsILi128ELi64ELi64ELi8ELi4ELi2ELi2ELb1ELb0EN7cutlass10bfloat16_tE19Flash_kernel_traitsILi128ELi64ELi64ELi8ES3_EEEEvNS_16Flash_bwd_paramsEi --------------------------
	.section	.nv.shared._ZN5flash27flash_bwd_convert_dq_kernelI23Flash_bwd_kernel_traitsILi128ELi64ELi64ELi8ELi4ELi2ELi2ELb1ELb0EN7cutlass10bfloat16_tE19Flash_kernel_traitsILi128ELi64ELi64ELi8ES3_EEEEvNS_16Flash_bwd_paramsEi,"aw",@nobits
	.sectionflags	@""
	.align	16


//--------------------- .nv.shared._ZN5flash44flash_bwd_dq_dk_dv_loop_seqk_parallel_kernelI23Flash_bwd_kernel_traitsILi128ELi64ELi64ELi8ELi4ELi2ELi2ELb1ELb0EN7cutlass10bfloat16_tE19Flash_kernel_traitsILi128ELi64ELi64ELi8ES3_EELb1ELb0ELb0ELb0ELb0ELb1ELb0EEEvNS_16Flash_bwd_paramsE --------------------------
	.section	.nv.shared._ZN5flash44flash_bwd_dq_dk_dv_loop_seqk_parallel_kernelI23Flash_bwd_kernel_traitsILi128ELi64ELi64ELi8ELi4ELi2ELi2ELb1ELb0EN7cutlass10bfloat16_tE19Flash_kernel_traitsILi128ELi64ELi64ELi8ES3_EELb1ELb0ELb0ELb0ELb0ELb1ELb0EEEvNS_16Flash_bwd_paramsE,"aw",@nobits
	.sectionflags	@""
	.align	16


//--------------------- .nv.shared._ZN5flash44flash_bwd_dq_dk_dv_loop_seqk_parallel_kernelI23Flash_bwd_kernel_traitsILi128ELi64ELi64ELi8ELi4ELi2ELi2ELb1ELb0EN7cutlass10bfloat16_tE19Flash_kernel_traitsILi128ELi64ELi64ELi8ES3_EELb0ELb0ELb0ELb0ELb0ELb1ELb1EEEvNS_16Flash_bwd_paramsE --------------------------
	.section	.nv.shared._ZN5flash44flash_bwd_dq_dk_dv_loop_seqk_parallel_kernelI23Flash_bwd_kernel_traitsILi128ELi64ELi64ELi8ELi4ELi2ELi2ELb1ELb0EN7cutlass10bfloat16_tE19Flash_kernel_traitsILi128ELi64ELi64ELi8ES3_EELb0ELb0ELb0ELb0ELb0ELb1ELb1EEEvNS_16Flash_bwd_paramsE,"aw",@nobits
	.sectionflags	@""
	.align	16


//--------------------- .nv.shared._ZN5flash44flash_bwd_dq_dk_dv_loop_seqk_parallel_kernelI23Flash_bwd_kernel_traitsILi128ELi64ELi64ELi8ELi4ELi2ELi2ELb1ELb0EN7cutlass10bfloat16_tE19Flash_kernel_traitsILi128ELi64ELi64ELi8ES3_EELb1ELb0ELb0ELb0ELb0ELb0ELb0EEEvNS_16Flash_bwd_paramsE --------------------------
	.section	.nv.shared._ZN5flash44flash_bwd_dq_dk_dv_loop_seqk_parallel_kernelI23Flash_bwd_kernel_traitsILi128ELi64ELi64ELi8ELi4ELi2ELi2ELb1ELb0EN7cutlass10bfloat16_tE19Flash_kernel_traitsILi128ELi64ELi64ELi8ES3_EELb1ELb0ELb0ELb0ELb0ELb0ELb0EEEvNS_16Flash_bwd_paramsE,"aw",@nobits
	.sectionflags	@""
	.align	16


//--------------------- .nv.shared._ZN5flash44flash_bwd_dq_dk_dv_loop_seqk_parallel_kernelI23Flash_bwd_kernel_traitsILi128ELi64ELi64ELi8ELi4ELi2ELi2ELb1ELb0EN7cutlass10bfloat16_tE19Flash_kernel_traitsILi128ELi64ELi64ELi8ES3_EELb0ELb0ELb0ELb0ELb0ELb0ELb1EEEvNS_16Flash_bwd_paramsE --------------------------
	.section	.nv.shared._ZN5flash44flash_bwd_dq_dk_dv_loop_seqk_parallel_kernelI23Flash_bwd_kernel_traitsILi128ELi64ELi64ELi8ELi4ELi2ELi2ELb1ELb0EN7cutlass10bfloat16_tE19Flash_kernel_traitsILi128ELi64ELi64ELi8ES3_EELb0ELb0ELb0ELb0ELb0ELb0ELb1EEEvNS_16Flash_bwd_paramsE,"aw",@nobits
	.sectionflags	@""
	.align	16


//--------------------- .nv.shared._ZN5flash44flash_bwd_dq_dk_dv_loop_seqk_parallel_kernelI23Flash_bwd_kernel_traitsILi128ELi64ELi64ELi8ELi4ELi2ELi2ELb1ELb0EN7cutlass10bfloat16_tE19Flash_kernel_traitsILi128ELi64ELi64ELi8ES3_EELb1ELb0ELb1ELb0ELb0ELb0ELb0EEEvNS_16Flash_bwd_paramsE --------------------------
	.section	.nv.shared._ZN5flash44flash_bwd_dq_dk_dv_loop_seqk_parallel_kernelI23Flash_bwd_kernel_traitsILi128ELi64ELi64ELi8ELi4ELi2ELi2ELb1ELb0EN7cutlass10bfloat16_tE19Flash_kernel_traitsILi128ELi64ELi64ELi8ES3_EELb1ELb0ELb1ELb0ELb0ELb0ELb0EEEvNS_16Flash_bwd_paramsE,"aw",@nobits
	.sectionflags	@""
	.align	16


//--------------------- .nv.shared._ZN5flash44flash_bwd_dq_dk_dv_loop_seqk_parallel_kernelI23Flash_bwd_kernel_traitsILi128ELi64ELi64ELi8ELi4ELi2ELi2ELb1ELb0EN7cutlass10bfloat16_tE19Flash_kernel_traitsILi128ELi64ELi64ELi8ES3_EELb0ELb0ELb1ELb0ELb0ELb0ELb1EEEvNS_16Flash_bwd_paramsE --------------------------
	.section	.nv.shared._ZN5flash44flash_bwd_dq_dk_dv_loop_seqk_parallel_kernelI23Flash_bwd_kernel_traitsILi128ELi64ELi64ELi8ELi4ELi2ELi2ELb1ELb0EN7cutlass10bfloat16_tE19Flash_kernel_traitsILi128ELi64ELi64ELi8ES3_EELb0ELb0ELb1ELb0ELb0ELb0ELb1EEEvNS_16Flash_bwd_paramsE,"aw",@nobits
	.sectionflags	@""
	.align	16


//--------------------- .nv.shared._ZN5flash44flash_bwd_dq_dk_dv_loop_seqk_parallel_kernelI23Flash_bwd_kernel_traitsILi128ELi64ELi64ELi8ELi4ELi2ELi2ELb1ELb0EN7cutlass10bfloat16_tE19Flash_kernel_traitsILi128ELi64ELi64ELi8ES3_EELb1ELb0ELb0ELb0ELb1ELb1ELb0EEEvNS_16Flash_bwd_paramsE --------------------------
	.section	.nv.shared._ZN5flash44flash_bwd_dq_dk_dv_loop_seqk_parallel_kernelI23Flash_bwd_kernel_traitsILi128ELi64ELi64ELi8ELi4ELi2ELi2ELb1ELb0EN7cutlass10bfloat16_tE19Flash_kernel_traitsILi128ELi64ELi64ELi8ES3_EELb1ELb0ELb0ELb0ELb1ELb1ELb0EEEvNS_16Flash_bwd_paramsE,"aw",@nobits
	.sectionflags	@""
	.align	16


//--------------------- .nv.shared._ZN5flash44flash_bwd_dq_dk_dv_loop_seqk_parallel_kernelI23Flash_bwd_kernel_traitsILi128ELi64ELi64ELi8ELi4ELi2ELi2ELb1ELb0EN7cutlass10bfloat16_tE19Flash_kernel_traitsILi128ELi64ELi64ELi8ES3_EELb0ELb0ELb0ELb0ELb1ELb1ELb1EEEvNS_16Flash_bwd_paramsE --------------------------
	.section	.nv.shared._ZN5flash44flash_bwd_dq_dk_dv_loop_seqk_parallel_kernelI23Flash_bwd_kernel_traitsILi128ELi64ELi64ELi8ELi4ELi2ELi2ELb1ELb0EN7cutlass10bfloat16_tE19Flash_kernel_traitsILi128ELi64ELi64ELi8ES3_EELb0ELb0ELb0ELb0ELb1ELb1ELb1EEEvNS_16Flash_bwd_paramsE,"aw",@nobits
	.sectionflags	@""
	.align	16


//--------------------- .nv.shared._ZN5flash44flash_bwd_dq_dk_dv_loop_seqk_parallel_kernelI23Flash_bwd_kernel_traitsILi128ELi64ELi64ELi8ELi4ELi2ELi2ELb1ELb0EN7cutlass10bfloat16_tE19Flash_kernel_traitsILi128ELi64ELi64ELi8ES3_EELb1ELb0ELb0ELb1ELb0ELb0ELb0EEEvNS_16Flash_bwd_paramsE --------------------------
	.section	.nv.shared._ZN5flash44flash_bwd_dq_dk_dv_loop_seqk_parallel_kernelI23Flash_bwd_kernel_traitsILi128ELi64ELi64ELi8ELi4ELi2ELi2ELb1ELb0EN7cutlass10bfloat16_tE19Flash_kernel_traitsILi128ELi64ELi64ELi8ES3_EELb1ELb0ELb0ELb1ELb0ELb0ELb0EEEvNS_16Flash_bwd_paramsE,"aw",@nobits
	.sectionflags	@""
	.align	16


//--------------------- .nv.shared._ZN5flash44flash_bwd_dq_dk_dv_loop_seqk_parallel_kernelI23Flash_bwd_kernel_traitsILi128ELi64ELi64ELi8ELi4ELi2ELi2ELb1ELb0EN7cutlass10bfloat16_tE19Flash_kernel_traitsILi128ELi64ELi64ELi8ES3_EELb0ELb0ELb0ELb1ELb0ELb0ELb1EEEvNS_16Flash_bwd_paramsE --------------------------
	.section	.nv.shared._ZN5flash44flash_bwd_dq_dk_dv_loop_seqk_parallel_kernelI23Flash_bwd_kernel_traitsILi128ELi64ELi64ELi8ELi4ELi2ELi2ELb1ELb0EN7cutlass10bfloat16_tE19Flash_kernel_traitsILi128ELi64ELi64ELi8ES3_EELb0ELb0ELb0ELb1ELb0ELb0ELb1EEEvNS_16Flash_bwd_paramsE,"aw",@nobits
	.sectionflags	@""
	.align	16


//--------------------- .nv.shared._ZN5flash44flash_bwd_dq_dk_dv_loop_seqk_parallel_kernelI23Flash_bwd_kernel_traitsILi128ELi64ELi64ELi8ELi4ELi2ELi2ELb1ELb0EN7cutlass10bfloat16_tE19Flash_kernel_traitsILi128ELi64ELi64ELi8ES3_EELb1ELb0ELb1ELb0ELb0ELb1ELb0EEEvNS_16Flash_bwd_paramsE --------------------------
	.section	.nv.shared._ZN5flash44flash_bwd_dq_dk_dv_loop_seqk_parallel_kernelI23Flash_bwd_kernel_traitsILi128ELi64ELi64ELi8ELi4ELi2ELi2ELb1ELb0EN7cutlass10bfloat16_tE19Flash_kernel_traitsILi128ELi64ELi64ELi8ES3_EELb1ELb0ELb1ELb0ELb0ELb1ELb0EEEvNS_16Flash_bwd_paramsE,"aw",@nobits
	.sectionflags	@""
	.align	16


//--------------------- .nv.shared._ZN5flash44flash_bwd_dq_dk_dv_loop_seqk_parallel_kernelI23Flash_bwd_kernel_traitsILi128ELi64ELi64ELi8ELi4ELi2ELi2ELb1ELb0EN7cutlass10bfloat16_tE19Flash_kernel_traitsILi128ELi64ELi64ELi8ES3_EELb0ELb0ELb1ELb0ELb0ELb1ELb1EEEvNS_16Flash_bwd_paramsE --------------------------
	.section	.nv.shared._ZN5flash44flash_bwd_dq_dk_dv_loop_seqk_parallel_kernelI23Flash_bwd_kernel_traitsILi128ELi64ELi64ELi8ELi4ELi2ELi2ELb1ELb0EN7cutlass10bfloat16_tE19Flash_kernel_traitsILi128ELi64ELi64ELi8ES3_EELb0ELb0ELb1ELb0ELb0ELb1ELb1EEEvNS_16Flash_bwd_paramsE,"aw",@nobits
	.sectionflags	@""
	.align	16


//--------------------- .nv.shared._ZN5flash44flash_bwd_dq_dk_dv_loop_seqk_parallel_kernelI23Flash_bwd_kernel_traitsILi128ELi64ELi64ELi8ELi4ELi2ELi2ELb1ELb0EN7cutlass10bfloat16_tE19Flash_kernel_traitsILi128ELi64ELi64ELi8ES3_EELb1ELb0ELb1ELb1ELb0ELb0ELb0EEEvNS_16Flash_bwd_paramsE --------------------------
	.section	.nv.shared._ZN5flash44flash_bwd_dq_dk_dv_loop_seqk_parallel_kernelI23Flash_bwd_kernel_traitsILi128ELi64ELi64ELi8ELi4ELi2ELi2ELb1ELb0EN7cutlass10bfloat16_tE19Flash_kernel_traitsILi128ELi64ELi64ELi8ES3_EELb1ELb0ELb1ELb1ELb0ELb0ELb0EEEvNS_16Flash_bwd_paramsE,"aw",@nobits
	.sectionflags	@""
	.align	16


//--------------------- .nv.shared._ZN5flash44flash_bwd_dq_dk_dv_loop_seqk_parallel_kernelI23Flash_bwd_kernel_traitsILi128ELi64ELi64ELi8ELi4ELi2ELi2ELb1ELb0EN7cutlass10bfloat16_tE19Flash_kernel_traitsILi128ELi64ELi64ELi8ES3_EELb0ELb0ELb1ELb1ELb0ELb0ELb1EEEvNS_16Flash_bwd_paramsE --------------------------
	.section	.nv.shared._ZN5flash44flash_bwd_dq_dk_dv_loop_seqk_parallel_kernelI23Flash_bwd_kernel_traitsILi128ELi64ELi64ELi8ELi4ELi2ELi2ELb1ELb0EN7cutlass10bfloat16_tE19Flash_kernel_traitsILi128ELi64ELi64ELi8ES3_EELb0ELb0ELb1ELb1ELb0ELb0ELb1EEEvNS_16Flash_bwd_paramsE,"aw",@nobits
	.sectionflags	@""
	.align	16


//--------------------- .nv.shared._ZN5flash25flash_bwd_dot_do_o_kernelILb0E23Flash_bwd_kernel_traitsILi128ELi64ELi64ELi8ELi4ELi2ELi2ELb1ELb0EN7cutlass10bfloat16_tE19Flash_kernel_traitsILi128ELi64ELi64ELi8ES3_EEEEvNS_16Flash_bwd_paramsE --------------------------
	.section	.nv.shared._ZN5flash25flash_bwd_dot_do_o_kernelILb0E23Flash_bwd_kernel_traitsILi128ELi64ELi64ELi8ELi4ELi2ELi2ELb1ELb0EN7cutlass10bfloat16_tE19Flash_kernel_traitsILi128ELi64ELi64ELi8ES3_EEEEvNS_16Flash_bwd_paramsE,"aw",@nobits
	.sectionflags	@""
	.align	16


//--------------------- .nv.shared._ZN5flash25flash_bwd_dot_do_o_kernelILb1E23Flash_bwd_kernel_traitsILi128ELi64ELi64ELi8ELi4ELi2ELi2ELb1ELb0EN7cutlass10bfloat16_tE19Flash_kernel_traitsILi128ELi64ELi64ELi8ES3_EEEEvNS_16Flash_bwd_paramsE --------------------------
	.section	.nv.shared._ZN5flash25flash_bwd_dot_do_o_kernelILb1E23Flash_bwd_kernel_traitsILi128ELi64ELi64ELi8ELi4ELi2ELi2ELb1ELb0EN7cutlass10bfloat16_tE19Flash_kernel_traitsILi128ELi64ELi64ELi8ES3_EEEEvNS_16Flash_bwd_paramsE,"aw",@nobits
	.sectionflags	@""
	.align	16


//--------------------- .nv.shared._ZN5flash27flash_bwd_convert_dq_kernelI23Flash_bwd_kernel_traitsILi128ELi64ELi128ELi8ELi2ELi4ELi2ELb0ELb0EN7cutlass10bfloat16_tE19Flash_kernel_traitsILi128ELi64ELi128ELi8ES3_EEEEvNS_16Flash_bwd_paramsEi --------------------------
	.section	.nv.shared._ZN5flash27flash_bwd_convert_dq_kernelI23Flash_bwd_kernel_traitsILi128ELi64ELi128ELi8ELi2ELi4ELi2ELb0ELb0EN7cutlass10bfloat16_tE19Flash_kernel_traitsILi128ELi64ELi128ELi8ES3_EEEEvNS_16Flash_bwd_paramsEi,"aw",@nobits
	.sectionflags	@""
	.align	16


//--------------------- .nv.shared._ZN5flash44flash_bwd_dq_dk_dv_loop_seqk_parallel_kernelI23Flash_bwd_kernel_traitsILi128ELi64ELi128ELi8ELi2ELi4ELi2ELb0ELb0EN7cutlass10bfloat16_tE19Flash_kernel_traitsILi128ELi64ELi128ELi8ES3_EELb1ELb0ELb0ELb0ELb0ELb1ELb0EEEvNS_16Flash_bwd_paramsE --------------------------
	.section	.nv.shared._ZN5flash44flash_bwd_dq_dk_dv_loop_seqk_parallel_kernelI23Flash_bwd_kernel_traitsILi128ELi64ELi128ELi8ELi2ELi4ELi2ELb0ELb0EN7cutlass10bfloat16_tE19Flash_kernel_traitsILi128ELi64ELi128ELi8ES3_EELb1ELb0ELb0ELb0ELb0ELb1ELb0EEEvNS_16Flash_bwd_paramsE,"aw",@nobits
	.sectionflags	@""
	.align	16


//--------------------- .nv.shared._ZN5flash44flash_bwd_dq_dk_dv_loop_seqk_parallel_kernelI23Flash_bwd_kernel_traitsILi128ELi64ELi128ELi8ELi2ELi4ELi2ELb0ELb0EN7cutlass10bfloat16_tE19Flash_kernel_traitsILi128ELi64ELi128ELi8ES3_EELb0ELb0ELb0ELb0ELb0ELb1ELb1EEEvNS_16Flash_bwd_paramsE --------------------------
	.section	.nv.shared._ZN5flash44flash_bwd_dq_dk_dv_loop_seqk_parallel_kernelI23Flash_bwd_kernel_traitsILi128ELi64ELi128ELi8ELi2ELi4ELi2ELb0ELb0EN7cutlass10bfloat16_tE19Flash_kernel_traitsILi128ELi64ELi128ELi8ES3_EELb0ELb0ELb0ELb0ELb0ELb1ELb1EEEvNS_16Flash_bwd_paramsE,"aw",@nobits
	.sectionflags	@""
	.align	16


//--------------------- .nv.shared._ZN5flash44flash_bwd_dq_dk_dv_loop_seqk_parallel_kernelI23Flash_bwd_kernel_traitsILi128ELi64ELi128ELi8ELi2ELi4ELi2ELb0ELb0EN7cutlass10bfloat16_tE19Flash_kernel_traitsILi128ELi64ELi128ELi8ES3_EELb1ELb0ELb0ELb0ELb0ELb0ELb0EEEvNS_16Flash_bwd_paramsE --------------------------
	.section	.nv.shared._ZN5flash44flash_bwd_dq_dk_dv_loop_seqk_parallel_kernelI23Flash_bwd_kernel_traitsILi128ELi64ELi128ELi8ELi2ELi4ELi2ELb0ELb0EN7cutlass10bfloat16_tE19Flash_kernel_traitsILi128ELi64ELi128ELi8ES3_EELb1ELb0ELb0ELb0ELb0ELb0ELb0EEEvNS_16Flash_bwd_paramsE,"aw",@nobits
	.sectionflags	@""
	.align	16


//--------------------- .nv.shared._ZN5flash44flash_bwd_dq_dk_dv_loop_seqk_parallel_kernelI23Flash_bwd_kernel_traitsILi128ELi64ELi128ELi8ELi2ELi4ELi2ELb0ELb0EN7cutlass10bfloat16_tE19Flash_kernel_traitsILi128ELi64ELi128ELi8ES3_EELb0ELb0ELb0ELb0ELb0ELb0ELb1EEEvNS_16Flash_bwd_paramsE --------------------------
	.section	.nv.shared._ZN5flash44flash_bwd_dq_dk_dv_loop_seqk_parallel_kernelI23Flash_bwd_kernel_traitsILi128ELi64ELi128ELi8ELi2ELi4ELi2ELb0ELb0EN7cutlass10bfloat16_tE19Flash_kernel_traitsILi128ELi64ELi128ELi8ES3_EELb0ELb0ELb0ELb0ELb0ELb0ELb1EEEvNS_16Flash_bwd_paramsE,"aw",@nobits
	.sectionflags	@""
	.align	16


//--------------------- .nv.shared._ZN5flash44flash_bwd_dq_dk_dv_loop_seqk_parallel_kernelI23Flash_bwd_kernel_traitsILi128ELi64ELi128ELi8ELi2ELi4ELi2ELb0ELb0EN7cutlass10bfloat16_tE19Flash_kernel_traitsILi128ELi64ELi128ELi8ES3_EELb1ELb0ELb1ELb0ELb0ELb0ELb0EEEvNS_16Flash_bwd_paramsE --------------------------
	.section	.nv.shared._ZN5flash44flash_bwd_dq_dk_dv_loop_seqk_parallel_kernelI23Flash_bwd_kernel_traitsILi128ELi64ELi128ELi8ELi2ELi4ELi2ELb0ELb0EN7cutlass10bfloat16_tE19Flash_kernel_traitsILi128ELi64ELi128ELi8ES3_EELb1ELb0ELb1ELb0ELb0ELb0ELb0EEEvNS_16Flash_bwd_paramsE,"aw",@nobits
	.sectionflags	@""
	.align	16


//--------------------- .nv.shared._ZN5flash44flash_bwd_dq_dk_dv_loop_seqk_parallel_kernelI23Flash_bwd_kernel_traitsILi128ELi64ELi128ELi8ELi2ELi4ELi2ELb0ELb0EN7cutlass10bfloat16_tE19Flash_kernel_traitsILi128ELi64ELi128ELi8ES3_EELb0ELb0ELb1ELb0ELb0ELb0ELb1EEEvNS_16Flash_bwd_paramsE --------------------------
	.section	.nv.shared._ZN5flash44flash_bwd_dq_dk_dv_loop_seqk_parallel_kernelI23Flash_bwd_kernel_traitsILi128ELi64ELi128ELi8ELi2ELi4ELi2ELb0ELb0EN7cutlass10bfloat16_tE19Flash_kernel_traitsILi128ELi64ELi128ELi8ES3_EELb0ELb0ELb1ELb0ELb0ELb0ELb1EEEvNS_16Flash_bwd_paramsE,"aw",@nobits
	.sectionflags	@""
	.align	16


//--------------------- .nv.shared._ZN5flash44flash_bwd_dq_dk_dv_loop_seqk_parallel_kernelI23Flash_bwd_kernel_traitsILi128ELi64ELi128ELi8ELi2ELi4ELi2ELb0ELb0EN7cutlass10bfloat16_tE19Flash_kernel_traitsILi128ELi64ELi128ELi8ES3_EELb1ELb0ELb0ELb0ELb1ELb1ELb0EEEvNS_16Flash_bwd_paramsE --------------------------
	.section	.nv.shared._ZN5flash44flash_bwd_dq_dk_dv_loop_seqk_parallel_kernelI23Flash_bwd_kernel_traitsILi128ELi64ELi128ELi8ELi2ELi4ELi2ELb0ELb0EN7cutlass10bfloat16_tE19Flash_kernel_traitsILi128ELi64ELi128ELi8ES3_EELb1ELb0ELb0ELb0ELb1ELb1ELb0EEEvNS_16Flash_bwd_paramsE,"aw",@nobits
	.sectionflags	@""
	.align	16


//--------------------- .nv.shared._ZN5flash44flash_bwd_dq_dk_dv_loop_seqk_parallel_kernelI23Flash_bwd_kernel_traitsILi128ELi64ELi128ELi8ELi2ELi4ELi2ELb0ELb0EN7cutlass10bfloat16_tE19Flash_kernel_traitsILi128ELi64ELi128ELi8ES3_EELb0ELb0ELb0ELb0ELb1ELb1ELb1EEEvNS_16Flash_bwd_paramsE --------------------------
	.section	.nv.shared._ZN5flash44flash_bwd_dq_dk_dv_loop_seqk_parallel_kernelI23Flash_bwd_kernel_traitsILi128ELi64ELi128ELi8ELi2ELi4ELi2ELb0ELb0EN7cutlass10bfloat16_tE19Flash_kernel_traitsILi128ELi64ELi128ELi8ES3_EELb0ELb0ELb0ELb0ELb1ELb1ELb1EEEvNS_16Flash_bwd_paramsE,"aw",@nobits
	.sectionflags	@""
	.align	16


//--------------------- .nv.shared._ZN5flash44flash_bwd_dq_dk_dv_loop_seqk_parallel_kernelI23Flash_bwd_kernel_traitsILi128ELi64ELi128ELi8ELi2ELi4ELi2ELb0ELb0EN7cutlass10bfloat16_tE19Flash_kernel_traitsILi128ELi64ELi128ELi8ES3_EELb1ELb0ELb0ELb1ELb0ELb0ELb0EEEvNS_16Flash_bwd_paramsE --------------------------
	.section	.nv.shared._ZN5flash44flash_bwd_dq_dk_dv_loop_seqk_parallel_kernelI23Flash_bwd_kernel_traitsILi128ELi64ELi128ELi8ELi2ELi4ELi2ELb0ELb0EN7cutlass10bfloat16_tE19Flash_kernel_traitsILi128ELi64ELi128ELi8ES3_EELb1ELb0ELb0ELb1ELb0ELb0ELb0EEEvNS_16Flash_bwd_paramsE,"aw",@nobits
	.sectionflags	@""
	.align	16


//--------------------- .nv.shared._ZN5flash44flash_bwd_dq_dk_dv_loop_seqk_parallel_kernelI23Flash_bwd_kernel_traitsILi128ELi64ELi128ELi8ELi2ELi4ELi2ELb0ELb0EN7cutlass10bfloat16_tE19Flash_kernel_traitsILi128ELi64ELi128ELi8ES3_EELb0ELb0ELb0ELb1ELb0ELb0ELb1EEEvNS_16Flash_bwd_paramsE --------------------------
	.section	.nv.shared._ZN5flash44flash_bwd_dq_dk_dv_loop_seqk_parallel_kernelI23Flash_bwd_kernel_traitsILi128ELi64ELi128ELi8ELi2ELi4ELi2ELb0ELb0EN7cutlass10bfloat16_tE19Flash_kernel_traitsILi128ELi64ELi128ELi8ES3_EELb0ELb0ELb0ELb1ELb0ELb0ELb1EEEvNS_16Flash_bwd_paramsE,"aw",@nobits
	.sectionflags	@""
	.align	16


//--------------------- .nv.shared._ZN5flash44flash_bwd_dq_dk_dv_loop_seqk_parallel_kernelI23Flash_bwd_kernel_traitsILi128ELi64ELi128ELi8ELi2ELi4ELi2ELb0ELb0EN7cutlass10bfloat16_tE19Flash_kernel_traitsILi128ELi64ELi128ELi8ES3_EELb1ELb0ELb1ELb0ELb0ELb1ELb0EEEvNS_16Flash_bwd_paramsE --------------------------
	.section	.nv.shared._ZN5flash44flash_bwd_dq_dk_dv_loop_seqk_parallel_kernelI23Flash_bwd_kernel_traitsILi128ELi64ELi128ELi8ELi2ELi4ELi2ELb0ELb0EN7cutlass10bfloat16_tE19Flash_kernel_traitsILi128ELi64ELi128ELi8ES3_EELb1ELb0ELb1ELb0ELb0ELb1ELb0EEEvNS_16Flash_bwd_paramsE,"aw",@nobits
	.sectionflags	@""
	.align	16


//--------------------- .nv.shared._ZN5flash44flash_bwd_dq_dk_dv_loop_seqk_parallel_kernelI23Flash_bwd_kernel_traitsILi128ELi64ELi128ELi8ELi2ELi4ELi2ELb0ELb0EN7cutlass10bfloat16_tE19Flash_kernel_traitsILi128ELi64ELi128ELi8ES3_EELb0ELb0ELb1ELb0ELb0ELb1ELb1EEEvNS_16Flash_bwd_paramsE --------------------------
	.section	.nv.shared._ZN5flash44flash_bwd_dq_dk_dv_loop_seqk_parallel_kernelI23Flash_bwd_kernel_traitsILi128ELi64ELi128ELi8ELi2ELi4ELi2ELb0ELb0EN7cutlass10bfloat16_tE19Flash_kernel_traitsILi128ELi64ELi128ELi8ES3_EELb0ELb0ELb1ELb0ELb0ELb1ELb1EEEvNS_16Flash_bwd_paramsE,"aw",@nobits
	.sectionflags	@""
	.align	16


//--------------------- .nv.shared._ZN5flash44flash_bwd_dq_dk_dv_loop_seqk_parallel_kernelI23Flash_bwd_kernel_traitsILi128ELi64ELi128ELi8ELi2ELi4ELi2ELb0ELb0EN7cutlass10bfloat16_tE19Flash_kernel_traitsILi128ELi64ELi128ELi8ES3_EELb1ELb0ELb1ELb1ELb0ELb0ELb0EEEvNS_16Flash_bwd_paramsE --------------------------
	.section	.nv.shared._ZN5flash44flash_bwd_dq_dk_dv_loop_seqk_parallel_kernelI23Flash_bwd_kernel_traitsILi128ELi64ELi128ELi8ELi2ELi4ELi2ELb0ELb0EN7cutlass10bfloat16_tE19Flash_kernel_traitsILi128ELi64ELi128ELi8ES3_EELb1ELb0ELb1ELb1ELb0ELb0ELb0EEEvNS_16Flash_bwd_paramsE,"aw",@nobits
	.sectionflags	@""
	.align	16


//--------------------- .nv.shared._ZN5flash44flash_bwd_dq_dk_dv_loop_seqk_parallel_kernelI23Flash_bwd_kernel_traitsILi128ELi64ELi128ELi8ELi2ELi4ELi2ELb0ELb0EN7cutlass10bfloat16_tE19Flash_kernel_traitsILi128ELi64ELi128ELi8ES3_EELb0ELb0ELb1ELb1ELb0ELb0ELb1EEEvNS_16Flash_bwd_paramsE --------------------------
	.section	.nv.shared._ZN5flash44flash_bwd_dq_dk_dv_loop_seqk_parallel_kernelI23Flash_bwd_kernel_traitsILi128ELi64ELi128ELi8ELi2ELi4ELi2ELb0ELb0EN7cutlass10bfloat16_tE19Flash_kernel_traitsILi128ELi64ELi128ELi8ES3_EELb0ELb0ELb1ELb1ELb0ELb0ELb1EEEvNS_16Flash_bwd_paramsE,"aw",@nobits
	.sectionflags	@""
	.align	16


//--------------------- .nv.shared._ZN5flash25flash_bwd_dot_do_o_kernelILb0E23Flash_bwd_kernel_traitsILi128ELi64ELi128ELi8ELi2ELi4ELi2ELb0ELb0EN7cutlass10bfloat16_tE19Flash_kernel_traitsILi128ELi64ELi128ELi8ES3_EEEEvNS_16Flash_bwd_paramsE --------------------------
	.section	.nv.shared._ZN5flash25flash_bwd_dot_do_o_kernelILb0E23Flash_bwd_kernel_traitsILi128ELi64ELi128ELi8ELi2ELi4ELi2ELb0ELb0EN7cutlass10bfloat16_tE19Flash_kernel_traitsILi128ELi64ELi128ELi8ES3_EEEEvNS_16Flash_bwd_paramsE,"aw",@nobits
	.sectionflags	@""
	.align	16


//--------------------- .nv.shared._ZN5flash25flash_bwd_dot_do_o_kernelILb1E23Flash_bwd_kernel_traitsILi128ELi64ELi128ELi8ELi2ELi4ELi2ELb0ELb0EN7cutlass10bfloat16_tE19Flash_kernel_traitsILi128ELi64ELi128ELi8ES3_EEEEvNS_16Flash_bwd_paramsE --------------------------
	.section	.nv.shared._ZN5flash25flash_bwd_dot_do_o_kernelILb1E23Flash_bwd_kernel_traitsILi128ELi64ELi128ELi8ELi2ELi4ELi2ELb0ELb0EN7cutlass10bfloat16_tE19Flash_kernel_traitsILi128ELi64ELi128ELi8ES3_EEEEvNS_16Flash_bwd_paramsE,"aw",@nobits
	.sectionflags	@""
	.align	16
